// Copyright (c) 2024, Jay Shah, Ganesh Bikshandi, Ying Zhang, Vijay Thakkar, Pradeep Ramani, Tri Dao.
// Splitting the different template instantiations to different files to speed up compilation.
// This file is auto-generated. See "generate_kernels.py"

#include "flash_fwd_launch_template.h"

#ifndef FLASHATTENTION_DISABLE_SM8x
#ifndef FLASHATTENTION_DISABLE_HDIM64
template void run_mha_fwd_<80, cutlass::bfloat16_t, 64, 64, false, true, false, true>(Flash_fwd_params &params, cudaStream_t stream);
template void run_mha_fwd_<86, cutlass::bfloat16_t, 64, 64, false, true, false, true>(Flash_fwd_params &params, cudaStream_t stream);
#endif
#endif


// ===== COMPILED SASS (sm_80) =====

	.target	sm_80

	.elftype	@"ET_EXEC"


//--------------------- .note.nv.tkinfo           --------------------------
	.section	.note.nv.tkinfo,"",@"SHT_NOTE"
	.sectionflags	@"SHF_NOTE_NV_TKINFO"
	.tkinfo
        /*0018*/ 	.word	0x00000002
        /*0030*/ 	.string	""
        /*0030*/ 	.string	"ptxas"
        /*0030*/ 	.string	"Cuda compilation tools, release 13.0, V13.0.88"
        /*0030*/ 	.string	"Build cuda_13.0.r13.0/compiler.36424714_0"
        /*0030*/ 	.string	"-arch sm_80 -m 64 "



//--------------------- .note.nv.cuinfo           --------------------------
	.section	.note.nv.cuinfo,"",@"SHT_NOTE"
	.sectionflags	@"SHF_NOTE_NV_CUINFO"
        /*0018*/ 	.short	0x0002
        /*001a*/ 	.short	0x0050
        /*001c*/ 	.short	0x0082
	.zero		2


//--------------------- .nv.info                  --------------------------
	.section	.nv.info,"",@"SHT_CUDA_INFO"
	.align	4


	//----- nvinfo : EIATTR_REGCOUNT
	.align		4
        /*0000*/ 	.byte	0x04, 0x2f
        /*0002*/ 	.short	(.L_12 - .L_11)
	.align		4
.L_11:
        /*0004*/ 	.word	index@(_ZN7cutlass13device_kernelIN5flash19enable_sm80_to_sm89INS1_16FlashAttnFwdSm80INS1_25CollectiveMainloopFwdSm80ILi4ELi1ELb0EN4cute5tupleIJNS5_1CILi128EEENS7_ILi112EEENS7_ILi64EEEEEELi64ENS_10bfloat16_tEfNS_4arch4Sm80ELb1ELb0ELb0ELb1ELb1ELb1ELb1ELb0EEENS1_21CollectiveEpilogueFwdINS6_IJS8_SA_S9_EEENS6_IJNS7_ILi1EEESI_SI_EEESC_SE_Li128ELb1ELb1ELb0ELb0EEENS1_19SingleTileSchedulerILb1ELb0ELb1ELi128EEEEEEEEEvNT_6ParamsE)
        /*0008*/ 	.word	0x000000ff


	//----- nvinfo : EIATTR_FRAME_SIZE
	.align		4
.L_12:
        /*000c*/ 	.byte	0x04, 0x11
        /*000e*/ 	.short	(.L_14 - .L_13)
	.align		4
.L_13:
        /*0010*/ 	.word	index@(_ZN7cutlass13device_kernelIN5flash19enable_sm80_to_sm89INS1_16FlashAttnFwdSm80INS1_25CollectiveMainloopFwdSm80ILi4ELi1ELb0EN4cute5tupleIJNS5_1CILi128EEENS7_ILi112EEENS7_ILi64EEEEEELi64ENS_10bfloat16_tEfNS_4arch4Sm80ELb1ELb0ELb0ELb1ELb1ELb1ELb1ELb0EEENS1_21CollectiveEpilogueFwdINS6_IJS8_SA_S9_EEENS6_IJNS7_ILi1EEESI_SI_EEESC_SE_Li128ELb1ELb1ELb0ELb0EEENS1_19SingleTileSchedulerILb1ELb0ELb1ELi128EEEEEEEEEvNT_6ParamsE)
        /*0014*/ 	.word	0x00000050


	//----- nvinfo : EIATTR_REGCOUNT
	.align		4
.L_14:
        /*0018*/ 	.byte	0x04, 0x2f
        /*001a*/ 	.short	(.L_16 - .L_15)
	.align		4
.L_15:
        /*001c*/ 	.word	index@(_ZN7cutlass13device_kernelIN5flash19enable_sm80_to_sm89INS1_16FlashAttnFwdSm80INS1_25CollectiveMainloopFwdSm80ILi4ELi1ELb0EN4cute5tupleIJNS5_1CILi128EEENS7_ILi112EEENS7_ILi64EEEEEELi64ENS_10bfloat16_tEfNS_4arch4Sm80ELb1ELb0ELb0ELb1ELb1ELb0ELb1ELb0EEENS1_21CollectiveEpilogueFwdINS6_IJS8_SA_S9_EEENS6_IJNS7_ILi1EEESI_SI_EEESC_SE_Li128ELb1ELb1ELb0ELb0EEENS1_19SingleTileSchedulerILb1ELb0ELb1ELi128EEEEEEEEEvNT_6ParamsE)
        /*0020*/ 	.word	0x000000ff


	//----- nvinfo : EIATTR_FRAME_SIZE
	.align		4
.L_16:
        /*0024*/ 	.byte	0x04, 0x11
        /*0026*/ 	.short	(.L_18 - .L_17)
	.align		4
.L_17:
        /*0028*/ 	.word	index@(_ZN7cutlass13device_kernelIN5flash19enable_sm80_to_sm89INS1_16FlashAttnFwdSm80INS1_25CollectiveMainloopFwdSm80ILi4ELi1ELb0EN4cute5tupleIJNS5_1CILi128EEENS7_ILi112EEENS7_ILi64EEEEEELi64ENS_10bfloat16_tEfNS_4arch4Sm80ELb1ELb0ELb0ELb1ELb1ELb0ELb1ELb0EEENS1_21CollectiveEpilogueFwdINS6_IJS8_SA_S9_EEENS6_IJNS7_ILi1EEESI_SI_EEESC_SE_Li128ELb1ELb1ELb0ELb0EEENS1_19SingleTileSchedulerILb1ELb0ELb1ELi128EEEEEEEEEvNT_6ParamsE)
        /*002c*/ 	.word	0x00000068


	//----- nvinfo : EIATTR_REGCOUNT
	.align		4
.L_18:
        /*0030*/ 	.byte	0x04, 0x2f
        /*0032*/ 	.short	(.L_20 - .L_19)
	.align		4
.L_19:
        /*0034*/ 	.word	index@(_ZN7cutlass13device_kernelIN5flash19enable_sm80_to_sm89INS1_16FlashAttnFwdSm80INS1_25CollectiveMainloopFwdSm80ILi4ELi1ELb0EN4cute5tupleIJNS5_1CILi128EEENS7_ILi112EEENS7_ILi64EEEEEELi64ENS_10bfloat16_tEfNS_4arch4Sm80ELb1ELb0ELb0ELb0ELb1ELb0ELb1ELb0EEENS1_21CollectiveEpilogueFwdINS6_IJS8_SA_S9_EEENS6_IJNS7_ILi1EEESI_SI_EEESC_SE_Li128ELb0ELb1ELb0ELb0EEENS1_30DynamicPersistentTileSchedulerILi128ELi128ELb0ELb1ELb0EEEEEEEEEvNT_6ParamsE)
        /*0038*/ 	.word	0x000000ff


	//----- nvinfo : EIATTR_FRAME_SIZE
	.align		4
.L_20:
        /*003c*/ 	.byte	0x04, 0x11
        /*003e*/ 	.short	(.L_22 - .L_21)
	.align		4
.L_21:
        /*0040*/ 	.word	index@($__internal_1_$__cuda_sm70_shflsync_idx_p)
        /*0044*/ 	.word	0x00000000


	//----- nvinfo : EIATTR_FRAME_SIZE
	.align		4
.L_22:
        /*0048*/ 	.byte	0x04, 0x11
        /*004a*/ 	.short	(.L_24 - .L_23)
	.align		4
.L_23:
        /*004c*/ 	.word	index@($__internal_0_$__cuda_sm70_shflsync_bfly_p)
        /*0050*/ 	.word	0x00000000


	//----- nvinfo : EIATTR_FRAME_SIZE
	.align		4
.L_24:
        /*0054*/ 	.byte	0x04, 0x11
        /*0056*/ 	.short	(.L_26 - .L_25)
	.align		4
.L_25:
        /*0058*/ 	.word	index@(_ZN7cutlass13device_kernelIN5flash19enable_sm80_to_sm89INS1_16FlashAttnFwdSm80INS1_25CollectiveMainloopFwdSm80ILi4ELi1ELb0EN4cute5tupleIJNS5_1CILi128EEENS7_ILi112EEENS7_ILi64EEEEEELi64ENS_10bfloat16_tEfNS_4arch4Sm80ELb1ELb0ELb0ELb0ELb1ELb0ELb1ELb0EEENS1_21CollectiveEpilogueFwdINS6_IJS8_SA_S9_EEENS6_IJNS7_ILi1EEESI_SI_EEESC_SE_Li128ELb0ELb1ELb0ELb0EEENS1_30DynamicPersistentTileSchedulerILi128ELi128ELb0ELb1ELb0EEEEEEEEEvNT_6ParamsE)
        /*005c*/ 	.word	0x00000098


	//----- nvinfo : EIATTR_REGCOUNT
	.align		4
.L_26:
        /*0060*/ 	.byte	0x04, 0x2f
        /*0062*/ 	.short	(.L_28 - .L_27)
	.align		4
.L_27:
        /*0064*/ 	.word	index@(_ZN7cutlass13device_kernelIN5flash19enable_sm80_to_sm89INS1_16FlashAttnFwdSm80INS1_25CollectiveMainloopFwdSm80ILi4ELi1ELb0EN4cute5tupleIJNS5_1CILi128EEENS7_ILi96EEENS7_ILi64EEEEEELi64ENS_10bfloat16_tEfNS_4arch4Sm80ELb0ELb1ELb0ELb1ELb1ELb1ELb1ELb0EEENS1_21CollectiveEpilogueFwdINS6_IJS8_SA_S9_EEENS6_IJNS7_ILi1EEESI_SI_EEESC_SE_Li128ELb1ELb1ELb0ELb0EEENS1_19SingleTileSchedulerILb1ELb0ELb1ELi128EEEEEEEEEvNT_6ParamsE)
        /*0068*/ 	.word	0x000000ff


	//----- nvinfo : EIATTR_FRAME_SIZE
	.align		4
.L_28:
        /*006c*/ 	.byte	0x04, 0x11
        /*006e*/ 	.short	(.L_30 - .L_29)
	.align		4
.L_29:
        /*0070*/ 	.word	index@(_ZN7cutlass13device_kernelIN5flash19enable_sm80_to_sm89INS1_16FlashAttnFwdSm80INS1_25CollectiveMainloopFwdSm80ILi4ELi1ELb0EN4cute5tupleIJNS5_1CILi128EEENS7_ILi96EEENS7_ILi64EEEEEELi64ENS_10bfloat16_tEfNS_4arch4Sm80ELb0ELb1ELb0ELb1ELb1ELb1ELb1ELb0EEENS1_21CollectiveEpilogueFwdINS6_IJS8_SA_S9_EEENS6_IJNS7_ILi1EEESI_SI_EEESC_SE_Li128ELb1ELb1ELb0ELb0EEENS1_19SingleTileSchedulerILb1ELb0ELb1ELi128EEEEEEEEEvNT_6ParamsE)
        /*0074*/ 	.word	0x00000040


	//----- nvinfo : EIATTR_REGCOUNT
	.align		4
.L_30:
        /*0078*/ 	.byte	0x04, 0x2f
        /*007a*/ 	.short	(.L_32 - .L_31)
	.align		4
.L_31:
        /*007c*/ 	.word	index@(_ZN7cutlass13device_kernelIN5flash19enable_sm80_to_sm89INS1_16FlashAttnFwdSm80INS1_25CollectiveMainloopFwdSm80ILi4ELi1ELb0EN4cute5tupleIJNS5_1CILi128EEENS7_ILi96EEENS7_ILi64EEEEEELi64ENS_10bfloat16_tEfNS_4arch4Sm80ELb0ELb1ELb0ELb1ELb1ELb0ELb1ELb0EEENS1_21CollectiveEpilogueFwdINS6_IJS8_SA_S9_EEENS6_IJNS7_ILi1EEESI_SI_EEESC_SE_Li128ELb1ELb1ELb0ELb0EEENS1_19SingleTileSchedulerILb1ELb0ELb1ELi128EEEEEEEEEvNT_6ParamsE)
        /*0080*/ 	.word	0x000000ff


	//----- nvinfo : EIATTR_FRAME_SIZE
	.align		4
.L_32:
        /*0084*/ 	.byte	0x04, 0x11
        /*0086*/ 	.short	(.L_34 - .L_33)
	.align		4
.L_33:
        /*0088*/ 	.word	index@(_ZN7cutlass13device_kernelIN5flash19enable_sm80_to_sm89INS1_16FlashAttnFwdSm80INS1_25CollectiveMainloopFwdSm80ILi4ELi1ELb0EN4cute5tupleIJNS5_1CILi128EEENS7_ILi96EEENS7_ILi64EEEEEELi64ENS_10bfloat16_tEfNS_4arch4Sm80ELb0ELb1ELb0ELb1ELb1ELb0ELb1ELb0EEENS1_21CollectiveEpilogueFwdINS6_IJS8_SA_S9_EEENS6_IJNS7_ILi1EEESI_SI_EEESC_SE_Li128ELb1ELb1ELb0ELb0EEENS1_19SingleTileSchedulerILb1ELb0ELb1ELi128EEEEEEEEEvNT_6ParamsE)
        /*008c*/ 	.word	0x00000000


	//----- nvinfo : EIATTR_REGCOUNT
	.align		4
.L_34:
        /*0090*/ 	.byte	0x04, 0x2f
        /*0092*/ 	.short	(.L_36 - .L_35)
	.align		4
.L_35:
        /*0094*/ 	.word	index@(_ZN7cutlass13device_kernelIN5flash19enable_sm80_to_sm89INS1_16FlashAttnFwdSm80INS1_25CollectiveMainloopFwdSm80ILi4ELi1ELb0EN4cute5tupleIJNS5_1CILi128EEENS7_ILi96EEENS7_ILi64EEEEEELi64ENS_10bfloat16_tEfNS_4arch4Sm80ELb0ELb1ELb0ELb0ELb1ELb0ELb1ELb0EEENS1_21CollectiveEpilogueFwdINS6_IJS8_SA_S9_EEENS6_IJNS7_ILi1EEESI_SI_EEESC_SE_Li128ELb0ELb1ELb0ELb0EEENS1_19SingleTileSchedulerILb0ELb0ELb1ELi128EEEEEEEEEvNT_6ParamsE)
        /*0098*/ 	.word	0x000000ff


	//----- nvinfo : EIATTR_FRAME_SIZE
	.align		4
.L_36:
        /*009c*/ 	.byte	0x04, 0x11
        /*009e*/ 	.short	(.L_38 - .L_37)
	.align		4
.L_37:
        /*00a0*/ 	.word	index@(_ZN7cutlass13device_kernelIN5flash19enable_sm80_to_sm89INS1_16FlashAttnFwdSm80INS1_25CollectiveMainloopFwdSm80ILi4ELi1ELb0EN4cute5tupleIJNS5_1CILi128EEENS7_ILi96EEENS7_ILi64EEEEEELi64ENS_10bfloat16_tEfNS_4arch4Sm80ELb0ELb1ELb0ELb0ELb1ELb0ELb1ELb0EEENS1_21CollectiveEpilogueFwdINS6_IJS8_SA_S9_EEENS6_IJNS7_ILi1EEESI_SI_EEESC_SE_Li128ELb0ELb1ELb0ELb0EEENS1_19SingleTileSchedulerILb0ELb0ELb1ELi128EEEEEEEEEvNT_6ParamsE)
        /*00a4*/ 	.word	0x00000008


	//----- nvinfo : EIATTR_REGCOUNT
	.align		4
.L_38:
        /*00a8*/ 	.byte	0x04, 0x2f
        /*00aa*/ 	.short	(.L_40 - .L_39)
	.align		4
.L_39:
        /*00ac*/ 	.word	index@(_ZN7cutlass13device_kernelIN5flash19enable_sm80_to_sm89INS1_16FlashAttnFwdSm80INS1_25CollectiveMainloopFwdSm80ILi4ELi1ELb0EN4cute5tupleIJNS5_1CILi128EEENS7_ILi112EEENS7_ILi64EEEEEELi64ENS_10bfloat16_tEfNS_4arch4Sm80ELb0ELb0ELb0ELb1ELb1ELb1ELb1ELb0EEENS1_21CollectiveEpilogueFwdINS6_IJS8_SA_S9_EEENS6_IJNS7_ILi1EEESI_SI_EEESC_SE_Li128ELb1ELb1ELb0ELb0EEENS1_19SingleTileSchedulerILb1ELb0ELb1ELi128EEEEEEEEEvNT_6ParamsE)
        /*00b0*/ 	.word	0x000000ff


	//----- nvinfo : EIATTR_FRAME_SIZE
	.align		4
.L_40:
        /*00b4*/ 	.byte	0x04, 0x11
        /*00b6*/ 	.short	(.L_42 - .L_41)
	.align		4
.L_41:
        /*00b8*/ 	.word	index@(_ZN7cutlass13device_kernelIN5flash19enable_sm80_to_sm89INS1_16FlashAttnFwdSm80INS1_25CollectiveMainloopFwdSm80ILi4ELi1ELb0EN4cute5tupleIJNS5_1CILi128EEENS7_ILi112EEENS7_ILi64EEEEEELi64ENS_10bfloat16_tEfNS_4arch4Sm80ELb0ELb0ELb0ELb1ELb1ELb1ELb1ELb0EEENS1_21CollectiveEpilogueFwdINS6_IJS8_SA_S9_EEENS6_IJNS7_ILi1EEESI_SI_EEESC_SE_Li128ELb1ELb1ELb0ELb0EEENS1_19SingleTileSchedulerILb1ELb0ELb1ELi128EEEEEEEEEvNT_6ParamsE)
        /*00bc*/ 	.word	0x00000038


	//----- nvinfo : EIATTR_REGCOUNT
	.align		4
.L_42:
        /*00c0*/ 	.byte	0x04, 0x2f
        /*00c2*/ 	.short	(.L_44 - .L_43)
	.align		4
.L_43:
        /*00c4*/ 	.word	index@(_ZN7cutlass13device_kernelIN5flash19enable_sm80_to_sm89INS1_16FlashAttnFwdSm80INS1_25CollectiveMainloopFwdSm80ILi4ELi1ELb0EN4cute5tupleIJNS5_1CILi128EEENS7_ILi112EEENS7_ILi64EEEEEELi64ENS_10bfloat16_tEfNS_4arch4Sm80ELb0ELb0ELb0ELb1ELb1ELb0ELb1ELb0EEENS1_21CollectiveEpilogueFwdINS6_IJS8_SA_S9_EEENS6_IJNS7_ILi1EEESI_SI_EEESC_SE_Li128ELb1ELb1ELb0ELb0EEENS1_19SingleTileSchedulerILb1ELb0ELb1ELi128EEEEEEEEEvNT_6ParamsE)
        /*00c8*/ 	.word	0x000000ff


	//----- nvinfo : EIATTR_FRAME_SIZE
	.align		4
.L_44:
        /*00cc*/ 	.byte	0x04, 0x11
        /*00ce*/ 	.short	(.L_46 - .L_45)
	.align		4
.L_45:
        /*00d0*/ 	.word	index@(_ZN7cutlass13device_kernelIN5flash19enable_sm80_to_sm89INS1_16FlashAttnFwdSm80INS1_25CollectiveMainloopFwdSm80ILi4ELi1ELb0EN4cute5tupleIJNS5_1CILi128EEENS7_ILi112EEENS7_ILi64EEEEEELi64ENS_10bfloat16_tEfNS_4arch4Sm80ELb0ELb0ELb0ELb1ELb1ELb0ELb1ELb0EEENS1_21CollectiveEpilogueFwdINS6_IJS8_SA_S9_EEENS6_IJNS7_ILi1EEESI_SI_EEESC_SE_Li128ELb1ELb1ELb0ELb0EEENS1_19SingleTileSchedulerILb1ELb0ELb1ELi128EEEEEEEEEvNT_6ParamsE)
        /*00d4*/ 	.word	0x00000020


	//----- nvinfo : EIATTR_REGCOUNT
	.align		4
.L_46:
        /*00d8*/ 	.byte	0x04, 0x2f
        /*00da*/ 	.short	(.L_48 - .L_47)
	.align		4
.L_47:
        /*00dc*/ 	.word	index@(_ZN7cutlass13device_kernelIN5flash19enable_sm80_to_sm89INS1_16FlashAttnFwdSm80INS1_25CollectiveMainloopFwdSm80ILi4ELi1ELb0EN4cute5tupleIJNS5_1CILi128EEENS7_ILi112EEENS7_ILi64EEEEEELi64ENS_10bfloat16_tEfNS_4arch4Sm80ELb0ELb0ELb0ELb0ELb1ELb0ELb1ELb0EEENS1_21CollectiveEpilogueFwdINS6_IJS8_SA_S9_EEENS6_IJNS7_ILi1EEESI_SI_EEESC_SE_Li128ELb0ELb1ELb0ELb0EEENS1_19SingleTileSchedulerILb0ELb0ELb1ELi128EEEEEEEEEvNT_6ParamsE)
        /*00e0*/ 	.word	0x000000ff


	//----- nvinfo : EIATTR_FRAME_SIZE
	.align		4
.L_48:
        /*00e4*/ 	.byte	0x04, 0x11
        /*00e6*/ 	.short	(.L_50 - .L_49)
	.align		4
.L_49:
        /*00e8*/ 	.word	index@(_ZN7cutlass13device_kernelIN5flash19enable_sm80_to_sm89INS1_16FlashAttnFwdSm80INS1_25CollectiveMainloopFwdSm80ILi4ELi1ELb0EN4cute5tupleIJNS5_1CILi128EEENS7_ILi112EEENS7_ILi64EEEEEELi64ENS_10bfloat16_tEfNS_4arch4Sm80ELb0ELb0ELb0ELb0ELb1ELb0ELb1ELb0EEENS1_21CollectiveEpilogueFwdINS6_IJS8_SA_S9_EEENS6_IJNS7_ILi1EEESI_SI_EEESC_SE_Li128ELb0ELb1ELb0ELb0EEENS1_19SingleTileSchedulerILb0ELb0ELb1ELi128EEEEEEEEEvNT_6ParamsE)
        /*00ec*/ 	.word	0x00000040


	//----- nvinfo : EIATTR_MIN_STACK_SIZE
	.align		4
.L_50:
        /*00f0*/ 	.byte	0x04, 0x12
        /*00f2*/ 	.short	(.L_52 - .L_51)
	.align		4
.L_51:
        /*00f4*/ 	.word	index@(_ZN7cutlass13device_kernelIN5flash19enable_sm80_to_sm89INS1_16FlashAttnFwdSm80INS1_25CollectiveMainloopFwdSm80ILi4ELi1ELb0EN4cute5tupleIJNS5_1CILi128EEENS7_ILi112EEENS7_ILi64EEEEEELi64ENS_10bfloat16_tEfNS_4arch4Sm80ELb0ELb0ELb0ELb0ELb1ELb0ELb1ELb0EEENS1_21CollectiveEpilogueFwdINS6_IJS8_SA_S9_EEENS6_IJNS7_ILi1EEESI_SI_EEESC_SE_Li128ELb0ELb1ELb0ELb0EEENS1_19SingleTileSchedulerILb0ELb0ELb1ELi128EEEEEEEEEvNT_6ParamsE)
        /*00f8*/ 	.word	0x00000040


	//----- nvinfo : EIATTR_MIN_STACK_SIZE
	.align		4
.L_52:
        /*00fc*/ 	.byte	0x04, 0x12
        /*00fe*/ 	.short	(.L_54 - .L_53)
	.align		4
.L_53:
        /*0100*/ 	.word	index@(_ZN7cutlass13device_kernelIN5flash19enable_sm80_to_sm89INS1_16FlashAttnFwdSm80INS1_25CollectiveMainloopFwdSm80ILi4ELi1ELb0EN4cute5tupleIJNS5_1CILi128EEENS7_ILi112EEENS7_ILi64EEEEEELi64ENS_10bfloat16_tEfNS_4arch4Sm80ELb0ELb0ELb0ELb1ELb1ELb0ELb1ELb0EEENS1_21CollectiveEpilogueFwdINS6_IJS8_SA_S9_EEENS6_IJNS7_ILi1EEESI_SI_EEESC_SE_Li128ELb1ELb1ELb0ELb0EEENS1_19SingleTileSchedulerILb1ELb0ELb1ELi128EEEEEEEEEvNT_6ParamsE)
        /*0104*/ 	.word	0x00000020


	//----- nvinfo : EIATTR_MIN_STACK_SIZE
	.align		4
.L_54:
        /*0108*/ 	.byte	0x04, 0x12
        /*010a*/ 	.short	(.L_56 - .L_55)
	.align		4
.L_55:
        /*010c*/ 	.word	index@(_ZN7cutlass13device_kernelIN5flash19enable_sm80_to_sm89INS1_16FlashAttnFwdSm80INS1_25CollectiveMainloopFwdSm80ILi4ELi1ELb0EN4cute5tupleIJNS5_1CILi128EEENS7_ILi112EEENS7_ILi64EEEEEELi64ENS_10bfloat16_tEfNS_4arch4Sm80ELb0ELb0ELb0ELb1ELb1ELb1ELb1ELb0EEENS1_21CollectiveEpilogueFwdINS6_IJS8_SA_S9_EEENS6_IJNS7_ILi1EEESI_SI_EEESC_SE_Li128ELb1ELb1ELb0ELb0EEENS1_19SingleTileSchedulerILb1ELb0ELb1ELi128EEEEEEEEEvNT_6ParamsE)
        /*0110*/ 	.word	0x00000038


	//----- nvinfo : EIATTR_MIN_STACK_SIZE
	.align		4
.L_56:
        /*0114*/ 	.byte	0x04, 0x12
        /*0116*/ 	.short	(.L_58 - .L_57)
	.align		4
.L_57:
        /*0118*/ 	.word	index@(_ZN7cutlass13device_kernelIN5flash19enable_sm80_to_sm89INS1_16FlashAttnFwdSm80INS1_25CollectiveMainloopFwdSm80ILi4ELi1ELb0EN4cute5tupleIJNS5_1CILi128EEENS7_ILi96EEENS7_ILi64EEEEEELi64ENS_10bfloat16_tEfNS_4arch4Sm80ELb0ELb1ELb0ELb0ELb1ELb0ELb1ELb0EEENS1_21CollectiveEpilogueFwdINS6_IJS8_SA_S9_EEENS6_IJNS7_ILi1EEESI_SI_EEESC_SE_Li128ELb0ELb1ELb0ELb0EEENS1_19SingleTileSchedulerILb0ELb0ELb1ELi128EEEEEEEEEvNT_6ParamsE)
        /*011c*/ 	.word	0x00000008


	//----- nvinfo : EIATTR_MIN_STACK_SIZE
	.align		4
.L_58:
        /*0120*/ 	.byte	0x04, 0x12
        /*0122*/ 	.short	(.L_60 - .L_59)
	.align		4
.L_59:
        /*0124*/ 	.word	index@(_ZN7cutlass13device_kernelIN5flash19enable_sm80_to_sm89INS1_16FlashAttnFwdSm80INS1_25CollectiveMainloopFwdSm80ILi4ELi1ELb0EN4cute5tupleIJNS5_1CILi128EEENS7_ILi96EEENS7_ILi64EEEEEELi64ENS_10bfloat16_tEfNS_4arch4Sm80ELb0ELb1ELb0ELb1ELb1ELb0ELb1ELb0EEENS1_21CollectiveEpilogueFwdINS6_IJS8_SA_S9_EEENS6_IJNS7_ILi1EEESI_SI_EEESC_SE_Li128ELb1ELb1ELb0ELb0EEENS1_19SingleTileSchedulerILb1ELb0ELb1ELi128EEEEEEEEEvNT_6ParamsE)
        /*0128*/ 	.word	0x00000000


	//----- nvinfo : EIATTR_MIN_STACK_SIZE
	.align		4
.L_60:
        /*012c*/ 	.byte	0x04, 0x12
        /*012e*/ 	.short	(.L_62 - .L_61)
	.align		4
.L_61:
        /*0130*/ 	.word	index@(_ZN7cutlass13device_kernelIN5flash19enable_sm80_to_sm89INS1_16FlashAttnFwdSm80INS1_25CollectiveMainloopFwdSm80ILi4ELi1ELb0EN4cute5tupleIJNS5_1CILi128EEENS7_ILi96EEENS7_ILi64EEEEEELi64ENS_10bfloat16_tEfNS_4arch4Sm80ELb0ELb1ELb0ELb1ELb1ELb1ELb1ELb0EEENS1_21CollectiveEpilogueFwdINS6_IJS8_SA_S9_EEENS6_IJNS7_ILi1EEESI_SI_EEESC_SE_Li128ELb1ELb1ELb0ELb0EEENS1_19SingleTileSchedulerILb1ELb0ELb1ELi128EEEEEEEEEvNT_6ParamsE)
        /*0134*/ 	.word	0x00000040


	//----- nvinfo : EIATTR_MIN_STACK_SIZE
	.align		4
.L_62:
        /*0138*/ 	.byte	0x04, 0x12
        /*013a*/ 	.short	(.L_64 - .L_63)
	.align		4
.L_63:
        /*013c*/ 	.word	index@(_ZN7cutlass13device_kernelIN5flash19enable_sm80_to_sm89INS1_16FlashAttnFwdSm80INS1_25CollectiveMainloopFwdSm80ILi4ELi1ELb0EN4cute5tupleIJNS5_1CILi128EEENS7_ILi112EEENS7_ILi64EEEEEELi64ENS_10bfloat16_tEfNS_4arch4Sm80ELb1ELb0ELb0ELb0ELb1ELb0ELb1ELb0EEENS1_21CollectiveEpilogueFwdINS6_IJS8_SA_S9_EEENS6_IJNS7_ILi1EEESI_SI_EEESC_SE_Li128ELb0ELb1ELb0ELb0EEENS1_30DynamicPersistentTileSchedulerILi128ELi128ELb0ELb1ELb0EEEEEEEEEvNT_6ParamsE)
        /*0140*/ 	.word	0x00000098


	//----- nvinfo : EIATTR_MIN_STACK_SIZE
	.align		4
.L_64:
        /*0144*/ 	.byte	0x04, 0x12
        /*0146*/ 	.short	(.L_66 - .L_65)
	.align		4
.L_65:
        /*0148*/ 	.word	index@(_ZN7cutlass13device_kernelIN5flash19enable_sm80_to_sm89INS1_16FlashAttnFwdSm80INS1_25CollectiveMainloopFwdSm80ILi4ELi1ELb0EN4cute5tupleIJNS5_1CILi128EEENS7_ILi112EEENS7_ILi64EEEEEELi64ENS_10bfloat16_tEfNS_4arch4Sm80ELb1ELb0ELb0ELb1ELb1ELb0ELb1ELb0EEENS1_21CollectiveEpilogueFwdINS6_IJS8_SA_S9_EEENS6_IJNS7_ILi1EEESI_SI_EEESC_SE_Li128ELb1ELb1ELb0ELb0EEENS1_19SingleTileSchedulerILb1ELb0ELb1ELi128EEEEEEEEEvNT_6ParamsE)
        /*014c*/ 	.word	0x00000068


	//----- nvinfo : EIATTR_MIN_STACK_SIZE
	.align		4
.L_66:
        /*0150*/ 	.byte	0x04, 0x12
        /*0152*/ 	.short	(.L_68 - .L_67)
	.align		4
.L_67:
        /*0154*/ 	.word	index@(_ZN7cutlass13device_kernelIN5flash19enable_sm80_to_sm89INS1_16FlashAttnFwdSm80INS1_25CollectiveMainloopFwdSm80ILi4ELi1ELb0EN4cute5tupleIJNS5_1CILi128EEENS7_ILi112EEENS7_ILi64EEEEEELi64ENS_10bfloat16_tEfNS_4arch4Sm80ELb1ELb0ELb0ELb1ELb1ELb1ELb1ELb0EEENS1_21CollectiveEpilogueFwdINS6_IJS8_SA_S9_EEENS6_IJNS7_ILi1EEESI_SI_EEESC_SE_Li128ELb1ELb1ELb0ELb0EEENS1_19SingleTileSchedulerILb1ELb0ELb1ELi128EEEEEEEEEvNT_6ParamsE)
        /*0158*/ 	.word	0x00000050
.L_68:


//--------------------- .nv.info._ZN7cutlass13device_kernelIN5flash19enable_sm80_to_sm89INS1_16FlashAttnFwdSm80INS1_25CollectiveMainloopFwdSm80ILi4ELi1ELb0EN4cute5tupleIJNS5_1CILi128EEENS7_ILi112EEENS7_ILi64EEEEEELi64ENS_10bfloat16_tEfNS_4arch4Sm80ELb0ELb0ELb0ELb0ELb1ELb0ELb1ELb0EEENS1_21CollectiveEpilogueFwdINS6_IJS8_SA_S9_EEENS6_IJNS7_ILi1EEESI_SI_EEESC_SE_Li128ELb0ELb1ELb0ELb0EEENS1_19SingleTileSchedulerILb0ELb0ELb1ELi128EEEEEEEEEvNT_6ParamsE --------------------------
	.section	.nv.info._ZN7cutlass13device_kernelIN5flash19enable_sm80_to_sm89INS1_16FlashAttnFwdSm80INS1_25CollectiveMainloopFwdSm80ILi4ELi1ELb0EN4cute5tupleIJNS5_1CILi128EEENS7_ILi112EEENS7_ILi64EEEEEELi64ENS_10bfloat16_tEfNS_4arch4Sm80ELb0ELb0ELb0ELb0ELb1ELb0ELb1ELb0EEENS1_21CollectiveEpilogueFwdINS6_IJS8_SA_S9_EEENS6_IJNS7_ILi1EEESI_SI_EEESC_SE_Li128ELb0ELb1ELb0ELb0EEENS1_19SingleTileSchedulerILb0ELb0ELb1ELi128EEEEEEEEEvNT_6ParamsE,"",@"SHT_CUDA_INFO"
	.sectionflags	@""
	.align	4


	//----- nvinfo : EIATTR_CUDA_API_VERSION
	.align		4
        /*0000*/ 	.byte	0x04, 0x37
        /*0002*/ 	.short	(.L_70 - .L_69)
.L_69:
        /*0004*/ 	.word	0x00000082


	//----- nvinfo : EIATTR_SW2861232_WAR
	.align		4
.L_70:
        /*0008*/ 	.byte	0x01, 0x35
	.zero		2


	//----- nvinfo : EIATTR_PARAM_CBANK
	.align		4
        /*000c*/ 	.byte	0x04, 0x0a
        /*000e*/ 	.short	(.L_72 - .L_71)
	.align		4
.L_71:
        /*0010*/ 	.word	index@(.nv.constant0._ZN7cutlass13device_kernelIN5flash19enable_sm80_to_sm89INS1_16FlashAttnFwdSm80INS1_25CollectiveMainloopFwdSm80ILi4ELi1ELb0EN4cute5tupleIJNS5_1CILi128EEENS7_ILi112EEENS7_ILi64EEEEEELi64ENS_10bfloat16_tEfNS_4arch4Sm80ELb0ELb0ELb0ELb0ELb1ELb0ELb1ELb0EEENS1_21CollectiveEpilogueFwdINS6_IJS8_SA_S9_EEENS6_IJNS7_ILi1EEESI_SI_EEESC_SE_Li128ELb0ELb1ELb0ELb0EEENS1_19SingleTileSchedulerILb0ELb0ELb1ELi128EEEEEEEEEvNT_6ParamsE)
        /*0014*/ 	.short	0x0160
        /*0016*/ 	.short	0x0418


	//----- nvinfo : EIATTR_CBANK_PARAM_SIZE
	.align		4
.L_72:
        /*0018*/ 	.byte	0x03, 0x19
        /*001a*/ 	.short	0x0418


	//----- nvinfo : EIATTR_KPARAM_INFO
	.align		4
        /*001c*/ 	.byte	0x04, 0x17
        /*001e*/ 	.short	(.L_74 - .L_73)
.L_73:
        /*0020*/ 	.word	0x00000000
        /*0024*/ 	.short	0x0000
        /*0026*/ 	.short	0x0000
        /*0028*/ 	.byte	0x00, 0xf0, 0x61, 0x10


	//----- nvinfo : EIATTR_MAXREG_COUNT
	.align		4
.L_74:
        /*002c*/ 	.byte	0x03, 0x1b
        /*002e*/ 	.short	0x00ff


	//----- nvinfo : EIATTR_NUM_BARRIERS
	.align		4
        /*0030*/ 	.byte	0x02, 0x4c
        /*0032*/ 	.byte	0x02
	.zero		1


	//----- nvinfo : EIATTR_ANNOTATIONS
	.align		4
        /*0034*/ 	.byte	0x04, 0x55
        /*0036*/ 	.short	(.L_76 - .L_75)


	//   ....[0]....
.L_75:
        /*0038*/ 	.word	0x00000001
        /*003c*/ 	.byte	0x80, 0x03, 0x00, 0x00, 0x01, 0x00, 0x00, 0x00, 0xc0, 0x03, 0x00, 0x00, 0x01, 0x00, 0x00, 0x00
        /* <DEDUP_REMOVED lines=17> */
        /*015c*/ 	.byte	0x40, 0xb4, 0x00, 0x00


	//----- nvinfo : EIATTR_MERCURY_ISA_VERSION
	.align		4
.L_76:
        /*0160*/ 	.byte	0x03, 0x5f
        /*0162*/ 	.short	0x0000


	//----- nvinfo : EIATTR_COOP_GROUP_MASK_REGIDS
	.align		4
        /*0164*/ 	.byte	0x04, 0x29
        /*0166*/ 	.short	(.L_78 - .L_77)


	//   ....[0]....
.L_77:
        /*0168*/ 	.word	0xffffffff


	//   ....[1]....
        /*016c*/ 	.word	0xffffffff


	//   ....[2]....
        /*0170*/ 	.word	0xffffffff


	//   ....[3]....
        /*0174*/ 	.word	0xffffffff


	//   ....[4]....
        /*0178*/ 	.word	0xffffffff


	//   ....[5]....
        /*017c*/ 	.word	0xffffffff


	//   ....[6]....
        /*0180*/ 	.word	0xffffffff


	//   ....[7]....
        /*0184*/ 	.word	0xffffffff


	//   ....[8]....
        /*0188*/ 	.word	0xffffffff


	//   ....[9]....
        /*018c*/ 	.word	0xffffffff


	//   ....[10]....
        /*0190*/ 	.word	0xffffffff


	//   ....[11]....
        /*0194*/ 	.word	0xffffffff


	//   ....[12]....
        /*0198*/ 	.word	0xffffffff


	//   ....[13]....
        /*019c*/ 	.word	0xffffffff


	//   ....[14]....
        /*01a0*/ 	.word	0xffffffff


	//   ....[15]....
        /*01a4*/ 	.word	0xffffffff


	//   ....[16]....
        /*01a8*/ 	.word	0xffffffff


	//   ....[17]....
        /*01ac*/ 	.word	0xffffffff


	//   ....[18]....
        /*01b0*/ 	.word	0xffffffff


	//   ....[19]....
        /*01b4*/ 	.word	0xffffffff


	//   ....[20]....
        /*01b8*/ 	.word	0xffffffff


	//   ....[21]....
        /*01bc*/ 	.word	0xffffffff


	//   ....[22]....
        /*01c0*/ 	.word	0xffffffff


	//   ....[23]....
        /*01c4*/ 	.word	0xffffffff


	//   ....[24]....
        /*01c8*/ 	.word	0xffffffff


	//   ....[25]....
        /*01cc*/ 	.word	0xffffffff


	//   ....[26]....
        /*01d0*/ 	.word	0xffffffff


	//   ....[27]....
        /*01d4*/ 	.word	0xffffffff


	//   ....[28]....
        /*01d8*/ 	.word	0xffffffff


	//   ....[29]....
        /*01dc*/ 	.word	0xffffffff


	//   ....[30]....
        /*01e0*/ 	.word	0xffffffff


	//   ....[31]....
        /*01e4*/ 	.word	0xffffffff


	//   ....[32]....
        /*01e8*/ 	.word	0xffffffff


	//   ....[33]....
        /*01ec*/ 	.word	0xffffffff


	//   ....[34]....
        /*01f0*/ 	.word	0xffffffff


	//   ....[35]....
        /*01f4*/ 	.word	0xffffffff


	//   ....[36]....
        /*01f8*/ 	.word	0xffffffff


	//   ....[37]....
        /*01fc*/ 	.word	0xffffffff


	//   ....[38]....
        /*0200*/ 	.word	0xffffffff


	//   ....[39]....
        /*0204*/ 	.word	0xffffffff


	//   ....[40]....
        /*0208*/ 	.word	0xffffffff


	//   ....[41]....
        /*020c*/ 	.word	0xffffffff


	//   ....[42]....
        /*0210*/ 	.word	0xffffffff


	//   ....[43]....
        /*0214*/ 	.word	0xffffffff


	//   ....[44]....
        /*0218*/ 	.word	0xffffffff


	//   ....[45]....
        /*021c*/ 	.word	0xffffffff


	//   ....[46]....
        /*0220*/ 	.word	0xffffffff


	//   ....[47]....
        /*0224*/ 	.word	0xffffffff


	//   ....[48]....
        /*0228*/ 	.word	0xffffffff


	//   ....[49]....
        /*022c*/ 	.word	0xffffffff


	//   ....[50]....
        /*0230*/ 	.word	0xffffffff


	//   ....[51]....
        /*0234*/ 	.word	0xffffffff


	//   ....[52]....
        /*0238*/ 	.word	0xffffffff


	//   ....[53]....
        /*023c*/ 	.word	0xffffffff


	//   ....[54]....
        /*0240*/ 	.word	0xffffffff


	//   ....[55]....
        /*0244*/ 	.word	0xffffffff


	//   ....[56]....
        /*0248*/ 	.word	0xffffffff


	//   ....[57]....
        /*024c*/ 	.word	0xffffffff


	//   ....[58]....
        /*0250*/ 	.word	0xffffffff


	//   ....[59]....
        /*0254*/ 	.word	0xffffffff


	//   ....[60]....
        /*0258*/ 	.word	0xffffffff


	//   ....[61]....
        /*025c*/ 	.word	0xffffffff


	//   ....[62]....
        /*0260*/ 	.word	0xffffffff


	//   ....[63]....
        /*0264*/ 	.word	0xffffffff


	//   ....[64]....
        /*0268*/ 	.word	0xffffffff


	//   ....[65]....
        /*026c*/ 	.word	0xffffffff


	//   ....[66]....
        /*0270*/ 	.word	0xffffffff


	//   ....[67]....
        /*0274*/ 	.word	0xffffffff


	//   ....[68]....
        /*0278*/ 	.word	0xffffffff


	//   ....[69]....
        /*027c*/ 	.word	0xffffffff


	//   ....[70]....
        /*0280*/ 	.word	0xffffffff


	//   ....[71]....
        /*0284*/ 	.word	0xffffffff


	//   ....[72]....
        /*0288*/ 	.word	0xffffffff


	//   ....[73]....
        /*028c*/ 	.word	0xffffffff


	//   ....[74]....
        /*0290*/ 	.word	0xffffffff


	//   ....[75]....
        /*0294*/ 	.word	0xffffffff


	//   ....[76]....
        /*0298*/ 	.word	0xffffffff


	//   ....[77]....
        /*029c*/ 	.word	0xffffffff


	//   ....[78]....
        /*02a0*/ 	.word	0xffffffff


	//   ....[79]....
        /*02a4*/ 	.word	0xffffffff


	//   ....[80]....
        /*02a8*/ 	.word	0xffffffff


	//   ....[81]....
        /*02ac*/ 	.word	0xffffffff


	//   ....[82]....
        /*02b0*/ 	.word	0xffffffff


	//   ....[83]....
        /*02b4*/ 	.word	0xffffffff


	//   ....[84]....
        /*02b8*/ 	.word	0xffffffff


	//   ....[85]....
        /*02bc*/ 	.word	0xffffffff


	//   ....[86]....
        /*02c0*/ 	.word	0xffffffff


	//   ....[87]....
        /*02c4*/ 	.word	0xffffffff


	//   ....[88]....
        /*02c8*/ 	.word	0xffffffff


	//   ....[89]....
        /*02cc*/ 	.word	0xffffffff


	//   ....[90]....
        /*02d0*/ 	.word	0xffffffff


	//   ....[91]....
        /*02d4*/ 	.word	0xffffffff


	//   ....[92]....
        /*02d8*/ 	.word	0xffffffff


	//   ....[93]....
        /*02dc*/ 	.word	0xffffffff


	//   ....[94]....
        /*02e0*/ 	.word	0xffffffff


	//   ....[95]....
        /*02e4*/ 	.word	0xffffffff


	//   ....[96]....
        /*02e8*/ 	.word	0xffffffff


	//   ....[97]....
        /*02ec*/ 	.word	0xffffffff


	//   ....[98]....
        /*02f0*/ 	.word	0xffffffff


	//   ....[99]....
        /*02f4*/ 	.word	0xffffffff


	//   ....[100]....
        /*02f8*/ 	.word	0xffffffff


	//   ....[101]....
        /*02fc*/ 	.word	0xffffffff


	//   ....[102]....
        /*0300*/ 	.word	0xffffffff


	//   ....[103]....
        /*0304*/ 	.word	0xffffffff


	//   ....[104]....
        /*0308*/ 	.word	0xffffffff


	//   ....[105]....
        /*030c*/ 	.word	0xffffffff


	//   ....[106]....
        /*0310*/ 	.word	0xffffffff


	//   ....[107]....
        /*0314*/ 	.word	0xffffffff


	//   ....[108]....
        /*0318*/ 	.word	0xffffffff


	//   ....[109]....
        /*031c*/ 	.word	0xffffffff


	//   ....[110]....
        /*0320*/ 	.word	0xffffffff


	//   ....[111]....
        /*0324*/ 	.word	0xffffffff


	//   ....[112]....
        /*0328*/ 	.word	0xffffffff


	//   ....[113]....
        /*032c*/ 	.word	0xffffffff


	//   ....[114]....
        /*0330*/ 	.word	0xffffffff


	//   ....[115]....
        /*0334*/ 	.word	0xffffffff


	//   ....[116]....
        /*0338*/ 	.word	0xffffffff


	//   ....[117]....
        /*033c*/ 	.word	0xffffffff


	//   ....[118]....
        /*0340*/ 	.word	0xffffffff


	//   ....[119]....
        /*0344*/ 	.word	0xffffffff


	//   ....[120]....
        /*0348*/ 	.word	0xffffffff


	//   ....[121]....
        /*034c*/ 	.word	0xffffffff


	//   ....[122]....
        /*0350*/ 	.word	0xffffffff


	//   ....[123]....
        /*0354*/ 	.word	0xffffffff


	//   ....[124]....
        /*0358*/ 	.word	0xffffffff


	//   ....[125]....
        /*035c*/ 	.word	0xffffffff


	//   ....[126]....
        /*0360*/ 	.word	0xffffffff


	//   ....[127]....
        /*0364*/ 	.word	0xffffffff


	//   ....[128]....
        /*0368*/ 	.word	0xffffffff


	//   ....[129]....
        /*036c*/ 	.word	0xffffffff


	//   ....[130]....
        /*0370*/ 	.word	0xffffffff


	//   ....[131]....
        /*0374*/ 	.word	0xffffffff


	//   ....[132]....
        /*0378*/ 	.word	0xffffffff


	//   ....[133]....
        /*037c*/ 	.word	0xffffffff


	//----- nvinfo : EIATTR_COOP_GROUP_INSTR_OFFSETS
	.align		4
.L_78:
        /*0380*/ 	.byte	0x04, 0x28
        /*0382*/ 	.short	(.L_80 - .L_79)


	//   ....[0]....
.L_79:
        /*0384*/ 	.word	0x000005f0


	//   ....[1]....
        /*0388*/ 	.word	0x00000630


	//   ....[2]....
        /*038c*/ 	.word	0x00000650


	//   ....[3]....
        /*0390*/ 	.word	0x00000670


	//   ....[4]....
        /*0394*/ 	.word	0x000006a0


	//   ....[5]....
        /*0398*/ 	.word	0x000006d0


	//   ....[6]....
        /*039c*/ 	.word	0x000006f0


	//   ....[7]....
        /*03a0*/ 	.word	0x00000760


	//   ....[8]....
        /*03a4*/ 	.word	0x000007b0


	//   ....[9]....
        /*03a8*/ 	.word	0x00000880


	//   ....[10]....
        /*03ac*/ 	.word	0x00000890


	//   ....[11]....
        /*03b0*/ 	.word	0x000008c0


	//   ....[12]....
        /*03b4*/ 	.word	0x00000900


	//   ....[13]....
        /*03b8*/ 	.word	0x00000950


	//   ....[14]....
        /*03bc*/ 	.word	0x00000980


	//   ....[15]....
        /*03c0*/ 	.word	0x00000990


	//   ....[16]....
        /*03c4*/ 	.word	0x00000dd0


	//   ....[17]....
        /*03c8*/ 	.word	0x00000e00


	//   ....[18]....
        /*03cc*/ 	.word	0x00000e20


	//   ....[19]....
        /*03d0*/ 	.word	0x00000e40


	//   ....[20]....
        /*03d4*/ 	.word	0x00000e60


	//   ....[21]....
        /*03d8*/ 	.word	0x00000e70


	//   ....[22]....
        /*03dc*/ 	.word	0x00000e80


	//   ....[23]....
        /*03e0*/ 	.word	0x00000eb0


	//   ....[24]....
        /*03e4*/ 	.word	0x00000ee0


	//   ....[25]....
        /*03e8*/ 	.word	0x00000f30


	//   ....[26]....
        /*03ec*/ 	.word	0x00000f60


	//   ....[27]....
        /*03f0*/ 	.word	0x00000fb0


	//   ....[28]....
        /*03f4*/ 	.word	0x00000fe0


	//   ....[29]....
        /*03f8*/ 	.word	0x00001050


	//   ....[30]....
        /*03fc*/ 	.word	0x00001690


	//   ....[31]....
        /*0400*/ 	.word	0x000016a0


	//   ....[32]....
        /*0404*/ 	.word	0x000016b0


	//   ....[33]....
        /*0408*/ 	.word	0x000016c0


	//   ....[34]....
        /*040c*/ 	.word	0x000016d0


	//   ....[35]....
        /*0410*/ 	.word	0x000016e0


	//   ....[36]....
        /*0414*/ 	.word	0x000016f0


	//   ....[37]....
        /*0418*/ 	.word	0x00001710


	//   ....[38]....
        /*041c*/ 	.word	0x00001750


	//   ....[39]....
        /*0420*/ 	.word	0x00001760


	//   ....[40]....
        /*0424*/ 	.word	0x00001790


	//   ....[41]....
        /*0428*/ 	.word	0x000017c0


	//   ....[42]....
        /*042c*/ 	.word	0x000017e0


	//   ....[43]....
        /*0430*/ 	.word	0x000017f0


	//   ....[44]....
        /*0434*/ 	.word	0x00002450


	//   ....[45]....
        /*0438*/ 	.word	0x00002460


	//   ....[46]....
        /*043c*/ 	.word	0x00002470


	//   ....[47]....
        /*0440*/ 	.word	0x00002480


	//   ....[48]....
        /*0444*/ 	.word	0x00002490


	//   ....[49]....
        /*0448*/ 	.word	0x000024a0


	//   ....[50]....
        /*044c*/ 	.word	0x000024b0


	//   ....[51]....
        /*0450*/ 	.word	0x000024c0


	//   ....[52]....
        /*0454*/ 	.word	0x000024d0


	//   ....[53]....
        /*0458*/ 	.word	0x000024e0


	//   ....[54]....
        /*045c*/ 	.word	0x000024f0


	//   ....[55]....
        /*0460*/ 	.word	0x00002500


	//   ....[56]....
        /*0464*/ 	.word	0x00002510


	//   ....[57]....
        /*0468*/ 	.word	0x00002520


	//   ....[58]....
        /*046c*/ 	.word	0x000035c0


	//   ....[59]....
        /*0470*/ 	.word	0x00003600


	//   ....[60]....
        /*0474*/ 	.word	0x00003710


	//   ....[61]....
        /*0478*/ 	.word	0x00003740


	//   ....[62]....
        /*047c*/ 	.word	0x00003770


	//   ....[63]....
        /*0480*/ 	.word	0x00003810


	//   ....[64]....
        /*0484*/ 	.word	0x000038e0


	//   ....[65]....
        /*0488*/ 	.word	0x00003a30


	//   ....[66]....
        /*048c*/ 	.word	0x000068e0


	//   ....[67]....
        /*0490*/ 	.word	0x00006900


	//   ....[68]....
        /*0494*/ 	.word	0x00006910


	//   ....[69]....
        /*0498*/ 	.word	0x00006920


	//   ....[70]....
        /*049c*/ 	.word	0x00006930


	//   ....[71]....
        /*04a0*/ 	.word	0x00006940


	//   ....[72]....
        /*04a4*/ 	.word	0x00006950


	//   ....[73]....
        /*04a8*/ 	.word	0x00006970


	//   ....[74]....
        /*04ac*/ 	.word	0x00006980


	//   ....[75]....
        /*04b0*/ 	.word	0x000069a0


	//   ....[76]....
        /*04b4*/ 	.word	0x000069f0


	//   ....[77]....
        /*04b8*/ 	.word	0x00006a30


	//   ....[78]....
        /*04bc*/ 	.word	0x00006a50


	//   ....[79]....
        /*04c0*/ 	.word	0x00006a60


	//   ....[80]....
        /*04c4*/ 	.word	0x00006e40


	//   ....[81]....
        /*04c8*/ 	.word	0x00006e60


	//   ....[82]....
        /*04cc*/ 	.word	0x00006e80


	//   ....[83]....
        /*04d0*/ 	.word	0x00006ea0


	//   ....[84]....
        /*04d4*/ 	.word	0x00006ed0


	//   ....[85]....
        /*04d8*/ 	.word	0x00006ef0


	//   ....[86]....
        /*04dc*/ 	.word	0x00006f40


	//   ....[87]....
        /*04e0*/ 	.word	0x00006f50


	//   ....[88]....
        /*04e4*/ 	.word	0x00006f70


	//   ....[89]....
        /*04e8*/ 	.word	0x00006f90


	//   ....[90]....
        /*04ec*/ 	.word	0x00006fa0


	//   ....[91]....
        /*04f0*/ 	.word	0x00006fe0


	//   ....[92]....
        /*04f4*/ 	.word	0x00006ff0


	//   ....[93]....
        /*04f8*/ 	.word	0x00007010


	//   ....[94]....
        /*04fc*/ 	.word	0x00007d10


	//   ....[95]....
        /*0500*/ 	.word	0x00007d90


	//   ....[96]....
        /*0504*/ 	.word	0x00007ea0


	//   ....[97]....
        /*0508*/ 	.word	0x00007ef0


	//   ....[98]....
        /*050c*/ 	.word	0x00007f40


	//   ....[99]....
        /*0510*/ 	.word	0x00008060


	//   ....[100]....
        /*0514*/ 	.word	0x00008320


	//   ....[101]....
        /*0518*/ 	.word	0x00008640


	//   ....[102]....
        /*051c*/ 	.word	0x0000a9b0


	//   ....[103]....
        /*0520*/ 	.word	0x0000a9c0


	//   ....[104]....
        /*0524*/ 	.word	0x0000a9d0


	//   ....[105]....
        /*0528*/ 	.word	0x0000aa80


	//   ....[106]....
        /*052c*/ 	.word	0x0000aaa0


	//   ....[107]....
        /*0530*/ 	.word	0x0000ac60


	//   ....[108]....
        /*0534*/ 	.word	0x0000acb0


	//   ....[109]....
        /*0538*/ 	.word	0x0000acc0


	//   ....[110]....
        /*053c*/ 	.word	0x0000bbc0


	//   ....[111]....
        /*0540*/ 	.word	0x0000bbf0


	//   ....[112]....
        /*0544*/ 	.word	0x0000bc10


	//   ....[113]....
        /*0548*/ 	.word	0x0000bc30


	//   ....[114]....
        /*054c*/ 	.word	0x0000bdb0


	//   ....[115]....
        /*0550*/ 	.word	0x0000bdd0


	//   ....[116]....
        /*0554*/ 	.word	0x0000bde0


	//   ....[117]....
        /*0558*/ 	.word	0x0000bdf0


	//   ....[118]....
        /*055c*/ 	.word	0x0000be20


	//   ....[119]....
        /*0560*/ 	.word	0x0000be40


	//   ....[120]....
        /*0564*/ 	.word	0x0000be90


	//   ....[121]....
        /*0568*/ 	.word	0x0000bed0


	//   ....[122]....
        /*056c*/ 	.word	0x0000bee0


	//   ....[123]....
        /*0570*/ 	.word	0x0000bef0


	//   ....[124]....
        /*0574*/ 	.word	0x0000bfc0


	//   ....[125]....
        /*0578*/ 	.word	0x0000c000


	//   ....[126]....
        /*057c*/ 	.word	0x0000c030


	//   ....[127]....
        /*0580*/ 	.word	0x0000c050


	//   ....[128]....
        /*0584*/ 	.word	0x0000c070


	//   ....[129]....
        /*0588*/ 	.word	0x0000c090


	//   ....[130]....
        /*058c*/ 	.word	0x0000c0a0


	//   ....[131]....
        /*0590*/ 	.word	0x0000c0c0


	//   ....[132]....
        /*0594*/ 	.word	0x0000c1f0


	//   ....[133]....
        /*0598*/ 	.word	0x0000c200


	//----- nvinfo : EIATTR_EXIT_INSTR_OFFSETS
	.align		4
.L_80:
        /*059c*/ 	.byte	0x04, 0x1c
        /*059e*/ 	.short	(.L_82 - .L_81)


	//   ....[0]....
.L_81:
        /*05a0*/ 	.word	0x00000040


	//   ....[1]....
        /*05a4*/ 	.word	0x0000c230


	//   ....[2]....
        /*05a8*/ 	.word	0x0000c270


	//----- nvinfo : EIATTR_CTAIDZ_USED
	.align		4
.L_82:
        /*05ac*/ 	.byte	0x01, 0x04
	.zero		2


	//----- nvinfo : EIATTR_MAX_THREADS
	.align		4
        /*05b0*/ 	.byte	0x04, 0x05
        /*05b2*/ 	.short	(.L_84 - .L_83)
.L_83:
        /*05b4*/ 	.word	0x00000080
        /*05b8*/ 	.word	0x00000001
        /*05bc*/ 	.word	0x00000001
.L_84:


//--------------------- .nv.info._ZN7cutlass13device_kernelIN5flash19enable_sm80_to_sm89INS1_16FlashAttnFwdSm80INS1_25CollectiveMainloopFwdSm80ILi4ELi1ELb0EN4cute5tupleIJNS5_1CILi128EEENS7_ILi112EEENS7_ILi64EEEEEELi64ENS_10bfloat16_tEfNS_4arch4Sm80ELb0ELb0ELb0ELb1ELb1ELb0ELb1ELb0EEENS1_21CollectiveEpilogueFwdINS6_IJS8_SA_S9_EEENS6_IJNS7_ILi1EEESI_SI_EEESC_SE_Li128ELb1ELb1ELb0ELb0EEENS1_19SingleTileSchedulerILb1ELb0ELb1ELi128EEEEEEEEEvNT_6ParamsE --------------------------
	.section	.nv.info._ZN7cutlass13device_kernelIN5flash19enable_sm80_to_sm89INS1_16FlashAttnFwdSm80INS1_25CollectiveMainloopFwdSm80ILi4ELi1ELb0EN4cute5tupleIJNS5_1CILi128EEENS7_ILi112EEENS7_ILi64EEEEEELi64ENS_10bfloat16_tEfNS_4arch4Sm80ELb0ELb0ELb0ELb1ELb1ELb0ELb1ELb0EEENS1_21CollectiveEpilogueFwdINS6_IJS8_SA_S9_EEENS6_IJNS7_ILi1EEESI_SI_EEESC_SE_Li128ELb1ELb1ELb0ELb0EEENS1_19SingleTileSchedulerILb1ELb0ELb1ELi128EEEEEEEEEvNT_6ParamsE,"",@"SHT_CUDA_INFO"
	.sectionflags	@""
	.align	4


	//----- nvinfo : EIATTR_CUDA_API_VERSION
	.align		4
        /*0000*/ 	.byte	0x04, 0x37
        /*0002*/ 	.short	(.L_86 - .L_85)
.L_85:
        /*0004*/ 	.word	0x00000082


	//----- nvinfo : EIATTR_SW2861232_WAR
	.align		4
.L_86:
        /*0008*/ 	.byte	0x01, 0x35
	.zero		2


	//----- nvinfo : EIATTR_PARAM_CBANK
	.align		4
        /*000c*/ 	.byte	0x04, 0x0a
        /*000e*/ 	.short	(.L_88 - .L_87)
	.align		4
.L_87:
        /*0010*/ 	.word	index@(.nv.constant0._ZN7cutlass13device_kernelIN5flash19enable_sm80_to_sm89INS1_16FlashAttnFwdSm80INS1_25CollectiveMainloopFwdSm80ILi4ELi1ELb0EN4cute5tupleIJNS5_1CILi128EEENS7_ILi112EEENS7_ILi64EEEEEELi64ENS_10bfloat16_tEfNS_4arch4Sm80ELb0ELb0ELb0ELb1ELb1ELb0ELb1ELb0EEENS1_21CollectiveEpilogueFwdINS6_IJS8_SA_S9_EEENS6_IJNS7_ILi1EEESI_SI_EEESC_SE_Li128ELb1ELb1ELb0ELb0EEENS1_19SingleTileSchedulerILb1ELb0ELb1ELi128EEEEEEEEEvNT_6ParamsE)
        /*0014*/ 	.short	0x0160
        /*0016*/ 	.short	0x0418


	//----- nvinfo : EIATTR_CBANK_PARAM_SIZE
	.align		4
.L_88:
        /*0018*/ 	.byte	0x03, 0x19
        /*001a*/ 	.short	0x0418


	//----- nvinfo : EIATTR_KPARAM_INFO
	.align		4
        /*001c*/ 	.byte	0x04, 0x17
        /*001e*/ 	.short	(.L_90 - .L_89)
.L_89:
        /*0020*/ 	.word	0x00000000
        /*0024*/ 	.short	0x0000
        /*0026*/ 	.short	0x0000
        /*0028*/ 	.byte	0x00, 0xf0, 0x61, 0x10


	//----- nvinfo : EIATTR_MAXREG_COUNT
	.align		4
.L_90:
        /*002c*/ 	.byte	0x03, 0x1b
        /*002e*/ 	.short	0x00ff


	//----- nvinfo : EIATTR_NUM_BARRIERS
	.align		4
        /*0030*/ 	.byte	0x02, 0x4c
        /*0032*/ 	.byte	0x02
	.zero		1


	//----- nvinfo : EIATTR_ANNOTATIONS
	.align		4
        /*0034*/ 	.byte	0x04, 0x55
        /*0036*/ 	.short	(.L_92 - .L_91)


	//   ....[0]....
.L_91:
        /* <DEDUP_REMOVED lines=9> */
        /*00bc*/ 	.byte	0x20, 0xb0, 0x00, 0x00, 0x01, 0x00, 0x00, 0x00, 0x30, 0xb0, 0x00, 0x00


	//----- nvinfo : EIATTR_MERCURY_ISA_VERSION
	.align		4
.L_92:
        /*00c8*/ 	.byte	0x03, 0x5f
        /*00ca*/ 	.short	0x0000


	//----- nvinfo : EIATTR_COOP_GROUP_MASK_REGIDS
	.align		4
        /*00cc*/ 	.byte	0x04, 0x29
        /*00ce*/ 	.short	(.L_94 - .L_93)


	//   ....[0]....
.L_93:
        /*00d0*/ 	.word	0xffffffff


	//   ....[1]....
        /*00d4*/ 	.word	0xffffffff


	//   ....[2]....
        /*00d8*/ 	.word	0xffffffff


	//   ....[3]....
        /*00dc*/ 	.word	0xffffffff


	//   ....[4]....
        /*00e0*/ 	.word	0xffffffff


	//   ....[5]....
        /*00e4*/ 	.word	0xffffffff


	//   ....[6]....
        /*00e8*/ 	.word	0xffffffff


	//   ....[7]....
        /*00ec*/ 	.word	0xffffffff


	//   ....[8]....
        /*00f0*/ 	.word	0xffffffff


	//   ....[9]....
        /*00f4*/ 	.word	0xffffffff


	//   ....[10]....
        /*00f8*/ 	.word	0xffffffff


	//   ....[11]....
        /*00fc*/ 	.word	0xffffffff


	//   ....[12]....
        /*0100*/ 	.word	0xffffffff


	//   ....[13]....
        /*0104*/ 	.word	0xffffffff


	//   ....[14]....
        /*0108*/ 	.word	0xffffffff


	//   ....[15]....
        /*010c*/ 	.word	0xffffffff


	//   ....[16]....
        /*0110*/ 	.word	0xffffffff


	//   ....[17]....
        /*0114*/ 	.word	0xffffffff


	//   ....[18]....
        /*0118*/ 	.word	0xffffffff


	//   ....[19]....
        /*011c*/ 	.word	0xffffffff


	//   ....[20]....
        /*0120*/ 	.word	0xffffffff


	//   ....[21]....
        /*0124*/ 	.word	0xffffffff


	//   ....[22]....
        /*0128*/ 	.word	0xffffffff


	//   ....[23]....
        /*012c*/ 	.word	0xffffffff


	//   ....[24]....
        /*0130*/ 	.word	0xffffffff


	//   ....[25]....
        /*0134*/ 	.word	0xffffffff


	//   ....[26]....
        /*0138*/ 	.word	0xffffffff


	//   ....[27]....
        /*013c*/ 	.word	0xffffffff


	//   ....[28]....
        /*0140*/ 	.word	0xffffffff


	//   ....[29]....
        /*0144*/ 	.word	0xffffffff


	//   ....[30]....
        /*0148*/ 	.word	0xffffffff


	//   ....[31]....
        /*014c*/ 	.word	0xffffffff


	//   ....[32]....
        /*0150*/ 	.word	0xffffffff


	//   ....[33]....
        /*0154*/ 	.word	0xffffffff


	//   ....[34]....
        /*0158*/ 	.word	0xffffffff


	//   ....[35]....
        /*015c*/ 	.word	0xffffffff


	//   ....[36]....
        /*0160*/ 	.word	0xffffffff


	//   ....[37]....
        /*0164*/ 	.word	0xffffffff


	//   ....[38]....
        /*0168*/ 	.word	0xffffffff


	//   ....[39]....
        /*016c*/ 	.word	0xffffffff


	//   ....[40]....
        /*0170*/ 	.word	0xffffffff


	//   ....[41]....
        /*0174*/ 	.word	0xffffffff


	//   ....[42]....
        /*0178*/ 	.word	0xffffffff


	//   ....[43]....
        /*017c*/ 	.word	0xffffffff


	//   ....[44]....
        /*0180*/ 	.word	0xffffffff


	//   ....[45]....
        /*0184*/ 	.word	0xffffffff


	//   ....[46]....
        /*0188*/ 	.word	0xffffffff


	//   ....[47]....
        /*018c*/ 	.word	0xffffffff


	//   ....[48]....
        /*0190*/ 	.word	0xffffffff


	//   ....[49]....
        /*0194*/ 	.word	0xffffffff


	//   ....[50]....
        /*0198*/ 	.word	0xffffffff


	//   ....[51]....
        /*019c*/ 	.word	0xffffffff


	//   ....[52]....
        /*01a0*/ 	.word	0xffffffff


	//   ....[53]....
        /*01a4*/ 	.word	0xffffffff


	//   ....[54]....
        /*01a8*/ 	.word	0xffffffff


	//   ....[55]....
        /*01ac*/ 	.word	0xffffffff


	//   ....[56]....
        /*01b0*/ 	.word	0xffffffff


	//   ....[57]....
        /*01b4*/ 	.word	0xffffffff


	//   ....[58]....
        /*01b8*/ 	.word	0xffffffff


	//   ....[59]....
        /*01bc*/ 	.word	0xffffffff


	//   ....[60]....
        /*01c0*/ 	.word	0xffffffff


	//   ....[61]....
        /*01c4*/ 	.word	0xffffffff


	//   ....[62]....
        /*01c8*/ 	.word	0xffffffff


	//   ....[63]....
        /*01cc*/ 	.word	0xffffffff


	//   ....[64]....
        /*01d0*/ 	.word	0xffffffff


	//   ....[65]....
        /*01d4*/ 	.word	0xffffffff


	//   ....[66]....
        /*01d8*/ 	.word	0xffffffff


	//   ....[67]....
        /*01dc*/ 	.word	0xffffffff


	//   ....[68]....
        /*01e0*/ 	.word	0xffffffff


	//   ....[69]....
        /*01e4*/ 	.word	0xffffffff


	//   ....[70]....
        /*01e8*/ 	.word	0xffffffff


	//   ....[71]....
        /*01ec*/ 	.word	0xffffffff


	//   ....[72]....
        /*01f0*/ 	.word	0xffffffff


	//   ....[73]....
        /*01f4*/ 	.word	0xffffffff


	//   ....[74]....
        /*01f8*/ 	.word	0xffffffff


	//   ....[75]....
        /*01fc*/ 	.word	0xffffffff


	//   ....[76]....
        /*0200*/ 	.word	0xffffffff


	//   ....[77]....
        /*0204*/ 	.word	0xffffffff


	//   ....[78]....
        /*0208*/ 	.word	0xffffffff


	//   ....[79]....
        /*020c*/ 	.word	0xffffffff


	//   ....[80]....
        /*0210*/ 	.word	0xffffffff


	//   ....[81]....
        /*0214*/ 	.word	0xffffffff


	//   ....[82]....
        /*0218*/ 	.word	0xffffffff


	//   ....[83]....
        /*021c*/ 	.word	0xffffffff


	//   ....[84]....
        /*0220*/ 	.word	0xffffffff


	//   ....[85]....
        /*0224*/ 	.word	0xffffffff


	//   ....[86]....
        /*0228*/ 	.word	0xffffffff


	//   ....[87]....
        /*022c*/ 	.word	0xffffffff


	//   ....[88]....
        /*0230*/ 	.word	0xffffffff


	//   ....[89]....
        /*0234*/ 	.word	0xffffffff


	//   ....[90]....
        /*0238*/ 	.word	0xffffffff


	//   ....[91]....
        /*023c*/ 	.word	0xffffffff


	//   ....[92]....
        /*0240*/ 	.word	0xffffffff


	//   ....[93]....
        /*0244*/ 	.word	0xffffffff


	//   ....[94]....
        /*0248*/ 	.word	0xffffffff


	//   ....[95]....
        /*024c*/ 	.word	0xffffffff


	//   ....[96]....
        /*0250*/ 	.word	0xffffffff


	//   ....[97]....
        /*0254*/ 	.word	0xffffffff


	//   ....[98]....
        /*0258*/ 	.word	0xffffffff


	//   ....[99]....
        /*025c*/ 	.word	0xffffffff


	//   ....[100]....
        /*0260*/ 	.word	0xffffffff


	//   ....[101]....
        /*0264*/ 	.word	0xffffffff


	//   ....[102]....
        /*0268*/ 	.word	0xffffffff


	//   ....[103]....
        /*026c*/ 	.word	0xffffffff


	//   ....[104]....
        /*0270*/ 	.word	0xffffffff


	//   ....[105]....
        /*0274*/ 	.word	0xffffffff


	//   ....[106]....
        /*0278*/ 	.word	0xffffffff


	//   ....[107]....
        /*027c*/ 	.word	0xffffffff


	//   ....[108]....
        /*0280*/ 	.word	0xffffffff


	//   ....[109]....
        /*0284*/ 	.word	0xffffffff


	//   ....[110]....
        /*0288*/ 	.word	0xffffffff


	//   ....[111]....
        /*028c*/ 	.word	0xffffffff


	//   ....[112]....
        /*0290*/ 	.word	0xffffffff


	//   ....[113]....
        /*0294*/ 	.word	0xffffffff


	//   ....[114]....
        /*0298*/ 	.word	0xffffffff


	//   ....[115]....
        /*029c*/ 	.word	0xffffffff


	//   ....[116]....
        /*02a0*/ 	.word	0xffffffff


	//   ....[117]....
        /*02a4*/ 	.word	0xffffffff


	//   ....[118]....
        /*02a8*/ 	.word	0xffffffff


	//   ....[119]....
        /*02ac*/ 	.word	0xffffffff


	//   ....[120]....
        /*02b0*/ 	.word	0xffffffff


	//   ....[121]....
        /*02b4*/ 	.word	0xffffffff


	//   ....[122]....
        /*02b8*/ 	.word	0xffffffff


	//   ....[123]....
        /*02bc*/ 	.word	0xffffffff


	//   ....[124]....
        /*02c0*/ 	.word	0xffffffff


	//   ....[125]....
        /*02c4*/ 	.word	0xffffffff


	//   ....[126]....
        /*02c8*/ 	.word	0xffffffff


	//   ....[127]....
        /*02cc*/ 	.word	0xffffffff


	//   ....[128]....
        /*02d0*/ 	.word	0xffffffff


	//   ....[129]....
        /*02d4*/ 	.word	0xffffffff


	//   ....[130]....
        /*02d8*/ 	.word	0xffffffff


	//   ....[131]....
        /*02dc*/ 	.word	0xffffffff


	//   ....[132]....
        /*02e0*/ 	.word	0xffffffff


	//   ....[133]....
        /*02e4*/ 	.word	0xffffffff


	//   ....[134]....
        /*02e8*/ 	.word	0xffffffff


	//   ....[135]....
        /*02ec*/ 	.word	0xffffffff


	//   ....[136]....
        /*02f0*/ 	.word	0xffffffff


	//   ....[137]....
        /*02f4*/ 	.word	0xffffffff


	//   ....[138]....
        /*02f8*/ 	.word	0xffffffff


	//   ....[139]....
        /*02fc*/ 	.word	0xffffffff


	//   ....[140]....
        /*0300*/ 	.word	0xffffffff


	//   ....[141]....
        /*0304*/ 	.word	0xffffffff


	//   ....[142]....
        /*0308*/ 	.word	0xffffffff


	//   ....[143]....
        /*030c*/ 	.word	0xffffffff


	//   ....[144]....
        /*0310*/ 	.word	0xffffffff


	//   ....[145]....
        /*0314*/ 	.word	0xffffffff


	//   ....[146]....
        /*0318*/ 	.word	0xffffffff


	//   ....[147]....
        /*031c*/ 	.word	0xffffffff


	//   ....[148]....
        /*0320*/ 	.word	0xffffffff


	//   ....[149]....
        /*0324*/ 	.word	0xffffffff


	//   ....[150]....
        /*0328*/ 	.word	0xffffffff


	//----- nvinfo : EIATTR_COOP_GROUP_INSTR_OFFSETS
	.align		4
.L_94:
        /*032c*/ 	.byte	0x04, 0x28
        /*032e*/ 	.short	(.L_96 - .L_95)


	//   ....[0]....
.L_95:
        /*0330*/ 	.word	0x000000a0


	//   ....[1]....
        /*0334*/ 	.word	0x00001030


	//   ....[2]....
        /*0338*/ 	.word	0x00001160


	//   ....[3]....
        /*033c*/ 	.word	0x000011f0


	//   ....[4]....
        /*0340*/ 	.word	0x00001220


	//   ....[5]....
        /*0344*/ 	.word	0x000012b0


	//   ....[6]....
        /*0348*/ 	.word	0x000012e0


	//   ....[7]....
        /*034c*/ 	.word	0x00001370


	//   ....[8]....
        /*0350*/ 	.word	0x000013a0


	//   ....[9]....
        /*0354*/ 	.word	0x00001430


	//   ....[10]....
        /*0358*/ 	.word	0x00001460


	//   ....[11]....
        /*035c*/ 	.word	0x000014f0


	//   ....[12]....
        /*0360*/ 	.word	0x00001520


	//   ....[13]....
        /*0364*/ 	.word	0x000015b0


	//   ....[14]....
        /*0368*/ 	.word	0x000015e0


	//   ....[15]....
        /*036c*/ 	.word	0x00001660


	//   ....[16]....
        /*0370*/ 	.word	0x000016a0


	//   ....[17]....
        /*0374*/ 	.word	0x00001b10


	//   ....[18]....
        /*0378*/ 	.word	0x00001b20


	//   ....[19]....
        /*037c*/ 	.word	0x00001b30


	//   ....[20]....
        /*0380*/ 	.word	0x00001b40


	//   ....[21]....
        /*0384*/ 	.word	0x00001b50


	//   ....[22]....
        /*0388*/ 	.word	0x00001b60


	//   ....[23]....
        /*038c*/ 	.word	0x00001b70


	//   ....[24]....
        /*0390*/ 	.word	0x00001b90


	//   ....[25]....
        /*0394*/ 	.word	0x00001bb0


	//   ....[26]....
        /*0398*/ 	.word	0x00001be0


	//   ....[27]....
        /*039c*/ 	.word	0x00001bf0


	//   ....[28]....
        /*03a0*/ 	.word	0x00001c00


	//   ....[29]....
        /*03a4*/ 	.word	0x00001c10


	//   ....[30]....
        /*03a8*/ 	.word	0x00001c50


	//   ....[31]....
        /*03ac*/ 	.word	0x00002190


	//   ....[32]....
        /*03b0*/ 	.word	0x000021a0


	//   ....[33]....
        /*03b4*/ 	.word	0x000021c0


	//   ....[34]....
        /*03b8*/ 	.word	0x000021d0


	//   ....[35]....
        /*03bc*/ 	.word	0x000022f0


	//   ....[36]....
        /*03c0*/ 	.word	0x00002300


	//   ....[37]....
        /*03c4*/ 	.word	0x00002320


	//   ....[38]....
        /*03c8*/ 	.word	0x00002330


	//   ....[39]....
        /*03cc*/ 	.word	0x000023c0


	//   ....[40]....
        /*03d0*/ 	.word	0x000023e0


	//   ....[41]....
        /*03d4*/ 	.word	0x00002400


	//   ....[42]....
        /*03d8*/ 	.word	0x00002410


	//   ....[43]....
        /*03dc*/ 	.word	0x00002480


	//   ....[44]....
        /*03e0*/ 	.word	0x000024c0


	//   ....[45]....
        /*03e4*/ 	.word	0x00002f50


	//   ....[46]....
        /*03e8*/ 	.word	0x00002f70


	//   ....[47]....
        /*03ec*/ 	.word	0x00002f80


	//   ....[48]....
        /*03f0*/ 	.word	0x00002f90


	//   ....[49]....
        /*03f4*/ 	.word	0x00002fa0


	//   ....[50]....
        /*03f8*/ 	.word	0x00002fb0


	//   ....[51]....
        /*03fc*/ 	.word	0x00002fc0


	//   ....[52]....
        /*0400*/ 	.word	0x00002fd0


	//   ....[53]....
        /*0404*/ 	.word	0x00002ff0


	//   ....[54]....
        /*0408*/ 	.word	0x00003010


	//   ....[55]....
        /*040c*/ 	.word	0x00003040


	//   ....[56]....
        /*0410*/ 	.word	0x00003060


	//   ....[57]....
        /*0414*/ 	.word	0x00003080


	//   ....[58]....
        /*0418*/ 	.word	0x000030a0


	//   ....[59]....
        /*041c*/ 	.word	0x00004060


	//   ....[60]....
        /*0420*/ 	.word	0x00004090


	//   ....[61]....
        /*0424*/ 	.word	0x000041a0


	//   ....[62]....
        /*0428*/ 	.word	0x000041d0


	//   ....[63]....
        /*042c*/ 	.word	0x00004200


	//   ....[64]....
        /*0430*/ 	.word	0x000042b0


	//   ....[65]....
        /*0434*/ 	.word	0x00004390


	//   ....[66]....
        /*0438*/ 	.word	0x000044f0


	//   ....[67]....
        /*043c*/ 	.word	0x00006fb0


	//   ....[68]....
        /*0440*/ 	.word	0x00006fd0


	//   ....[69]....
        /*0444*/ 	.word	0x00006fe0


	//   ....[70]....
        /*0448*/ 	.word	0x00006ff0


	//   ....[71]....
        /*044c*/ 	.word	0x00007000


	//   ....[72]....
        /*0450*/ 	.word	0x00007010


	//   ....[73]....
        /*0454*/ 	.word	0x00007020


	//   ....[74]....
        /*0458*/ 	.word	0x00007040


	//   ....[75]....
        /*045c*/ 	.word	0x00007050


	//   ....[76]....
        /*0460*/ 	.word	0x00007070


	//   ....[77]....
        /*0464*/ 	.word	0x000070c0


	//   ....[78]....
        /*0468*/ 	.word	0x00007100


	//   ....[79]....
        /*046c*/ 	.word	0x00007120


	//   ....[80]....
        /*0470*/ 	.word	0x00007130


	//   ....[81]....
        /*0474*/ 	.word	0x00007530


	//   ....[82]....
        /*0478*/ 	.word	0x00007560


	//   ....[83]....
        /*047c*/ 	.word	0x00007570


	//   ....[84]....
        /*0480*/ 	.word	0x00007590


	//   ....[85]....
        /*0484*/ 	.word	0x000075b0


	//   ....[86]....
        /*0488*/ 	.word	0x000075e0


	//   ....[87]....
        /*048c*/ 	.word	0x00007600


	//   ....[88]....
        /*0490*/ 	.word	0x00007620


	//   ....[89]....
        /*0494*/ 	.word	0x00007650


	//   ....[90]....
        /*0498*/ 	.word	0x00007670


	//   ....[91]....
        /*049c*/ 	.word	0x00007690


	//   ....[92]....
        /*04a0*/ 	.word	0x000076d0


	//   ....[93]....
        /*04a4*/ 	.word	0x00007780


	//   ....[94]....
        /*04a8*/ 	.word	0x000077a0


	//   ....[95]....
        /*04ac*/ 	.word	0x000083f0


	//   ....[96]....
        /*04b0*/ 	.word	0x00008470


	//   ....[97]....
        /*04b4*/ 	.word	0x00008570


	//   ....[98]....
        /*04b8*/ 	.word	0x000085d0


	//   ....[99]....
        /*04bc*/ 	.word	0x00008600


	//   ....[100]....
        /*04c0*/ 	.word	0x00008700


	//   ....[101]....
        /*04c4*/ 	.word	0x00008980


	//   ....[102]....
        /*04c8*/ 	.word	0x00008cb0


	//   ....[103]....
        /*04cc*/ 	.word	0x0000b060


	//   ....[104]....
        /*04d0*/ 	.word	0x0000b090


	//   ....[105]....
        /*04d4*/ 	.word	0x0000b0d0


	//   ....[106]....
        /*04d8*/ 	.word	0x0000b0e0


	//   ....[107]....
        /*04dc*/ 	.word	0x0000b3b0


	//   ....[108]....
        /*04e0*/ 	.word	0x0000b3c0


	//   ....[109]....
        /*04e4*/ 	.word	0x0000b400


	//   ....[110]....
        /*04e8*/ 	.word	0x0000b420


	//   ....[111]....
        /*04ec*/ 	.word	0x0000c600


	//   ....[112]....
        /*04f0*/ 	.word	0x0000c620


	//   ....[113]....
        /*04f4*/ 	.word	0x0000c650


	//   ....[114]....
        /*04f8*/ 	.word	0x0000c690


	//   ....[115]....
        /*04fc*/ 	.word	0x0000c6d0


	//   ....[116]....
        /*0500*/ 	.word	0x0000c6f0


	//   ....[117]....
        /*0504*/ 	.word	0x0000c720


	//   ....[118]....
        /*0508*/ 	.word	0x0000c750


	//   ....[119]....
        /*050c*/ 	.word	0x0000c7a0


	//   ....[120]....
        /*0510*/ 	.word	0x0000c7b0


	//   ....[121]....
        /*0514*/ 	.word	0x0000c7d0


	//   ....[122]....
        /*0518*/ 	.word	0x0000c820


	//   ....[123]....
        /*051c*/ 	.word	0x0000c840


	//   ....[124]....
        /*0520*/ 	.word	0x0000c870


	//   ....[125]....
        /*0524*/ 	.word	0x0000c8c0


	//   ....[126]....
        /*0528*/ 	.word	0x0000c8f0


	//   ....[127]....
        /*052c*/ 	.word	0x0000c900


	//   ....[128]....
        /*0530*/ 	.word	0x0000ca00


	//   ....[129]....
        /*0534*/ 	.word	0x0000ca20


	//   ....[130]....
        /*0538*/ 	.word	0x0000ca40


	//   ....[131]....
        /*053c*/ 	.word	0x0000ca70


	//   ....[132]....
        /*0540*/ 	.word	0x0000ca90


	//   ....[133]....
        /*0544*/ 	.word	0x0000cb20


	//   ....[134]....
        /*0548*/ 	.word	0x0000cb40


	//   ....[135]....
        /*054c*/ 	.word	0x0000d3c0


	//   ....[136]....
        /*0550*/ 	.word	0x0000d3f0


	//   ....[137]....
        /*0554*/ 	.word	0x0000d420


	//   ....[138]....
        /*0558*/ 	.word	0x0000d450


	//   ....[139]....
        /*055c*/ 	.word	0x0000d480


	//   ....[140]....
        /*0560*/ 	.word	0x0000d4b0


	//   ....[141]....
        /*0564*/ 	.word	0x0000d4e0


	//   ....[142]....
        /*0568*/ 	.word	0x0000d500


	//   ....[143]....
        /*056c*/ 	.word	0x0000d530


	//   ....[144]....
        /*0570*/ 	.word	0x0000d540


	//   ....[145]....
        /*0574*/ 	.word	0x0000d550


	//   ....[146]....
        /*0578*/ 	.word	0x0000d560


	//   ....[147]....
        /*057c*/ 	.word	0x0000d570


	//   ....[148]....
        /*0580*/ 	.word	0x0000d580


	//   ....[149]....
        /*0584*/ 	.word	0x0000d5b0


	//   ....[150]....
        /*0588*/ 	.word	0x0000d5d0


	//----- nvinfo : EIATTR_EXIT_INSTR_OFFSETS
	.align		4
.L_96:
        /*058c*/ 	.byte	0x04, 0x1c
        /*058e*/ 	.short	(.L_98 - .L_97)


	//   ....[0]....
.L_97:
        /*0590*/ 	.word	0x00000450


	//   ....[1]....
        /*0594*/ 	.word	0x0000cbd0


	//   ....[2]....
        /*0598*/ 	.word	0x0000cc10


	//   ....[3]....
        /*059c*/ 	.word	0x0000d730


	//   ....[4]....
        /*05a0*/ 	.word	0x0000d770


	//----- nvinfo : EIATTR_CTAIDZ_USED
	.align		4
.L_98:
        /*05a4*/ 	.byte	0x01, 0x04
	.zero		2


	//----- nvinfo : EIATTR_MAX_THREADS
	.align		4
        /*05a8*/ 	.byte	0x04, 0x05
        /*05aa*/ 	.short	(.L_100 - .L_99)
.L_99:
        /*05ac*/ 	.word	0x00000080
        /*05b0*/ 	.word	0x00000001
        /*05b4*/ 	.word	0x00000001


	//----- nvinfo : EIATTR_CRS_STACK_SIZE
	.align		4
.L_100:
        /*05b8*/ 	.byte	0x04, 0x1e
        /*05ba*/ 	.short	(.L_102 - .L_101)
.L_101:
        /*05bc*/ 	.word	0x00000000
.L_102:


//--------------------- .nv.info._ZN7cutlass13device_kernelIN5flash19enable_sm80_to_sm89INS1_16FlashAttnFwdSm80INS1_25CollectiveMainloopFwdSm80ILi4ELi1ELb0EN4cute5tupleIJNS5_1CILi128EEENS7_ILi112EEENS7_ILi64EEEEEELi64ENS_10bfloat16_tEfNS_4arch4Sm80ELb0ELb0ELb0ELb1ELb1ELb1ELb1ELb0EEENS1_21CollectiveEpilogueFwdINS6_IJS8_SA_S9_EEENS6_IJNS7_ILi1EEESI_SI_EEESC_SE_Li128ELb1ELb1ELb0ELb0EEENS1_19SingleTileSchedulerILb1ELb0ELb1ELi128EEEEEEEEEvNT_6ParamsE --------------------------
	.section	.nv.info._ZN7cutlass13device_kernelIN5flash19enable_sm80_to_sm89INS1_16FlashAttnFwdSm80INS1_25CollectiveMainloopFwdSm80ILi4ELi1ELb0EN4cute5tupleIJNS5_1CILi128EEENS7_ILi112EEENS7_ILi64EEEEEELi64ENS_10bfloat16_tEfNS_4arch4Sm80ELb0ELb0ELb0ELb1ELb1ELb1ELb1ELb0EEENS1_21CollectiveEpilogueFwdINS6_IJS8_SA_S9_EEENS6_IJNS7_ILi1EEESI_SI_EEESC_SE_Li128ELb1ELb1ELb0ELb0EEENS1_19SingleTileSchedulerILb1ELb0ELb1ELi128EEEEEEEEEvNT_6ParamsE,"",@"SHT_CUDA_INFO"
	.sectionflags	@""
	.align	4


	//----- nvinfo : EIATTR_CUDA_API_VERSION
	.align		4
        /*0000*/ 	.byte	0x04, 0x37
        /*0002*/ 	.short	(.L_104 - .L_103)
.L_103:
        /*0004*/ 	.word	0x00000082


	//----- nvinfo : EIATTR_SW2861232_WAR
	.align		4
.L_104:
        /*0008*/ 	.byte	0x01, 0x35
	.zero		2


	//----- nvinfo : EIATTR_PARAM_CBANK
	.align		4
        /*000c*/ 	.byte	0x04, 0x0a
        /*000e*/ 	.short	(.L_106 - .L_105)
	.align		4
.L_105:
        /*0010*/ 	.word	index@(.nv.constant0._ZN7cutlass13device_kernelIN5flash19enable_sm80_to_sm89INS1_16FlashAttnFwdSm80INS1_25CollectiveMainloopFwdSm80ILi4ELi1ELb0EN4cute5tupleIJNS5_1CILi128EEENS7_ILi112EEENS7_ILi64EEEEEELi64ENS_10bfloat16_tEfNS_4arch4Sm80ELb0ELb0ELb0ELb1ELb1ELb1ELb1ELb0EEENS1_21CollectiveEpilogueFwdINS6_IJS8_SA_S9_EEENS6_IJNS7_ILi1EEESI_SI_EEESC_SE_Li128ELb1ELb1ELb0ELb0EEENS1_19SingleTileSchedulerILb1ELb0ELb1ELi128EEEEEEEEEvNT_6ParamsE)
        /*0014*/ 	.short	0x0160
        /*0016*/ 	.short	0x0418


	//----- nvinfo : EIATTR_CBANK_PARAM_SIZE
	.align		4
.L_106:
        /*0018*/ 	.byte	0x03, 0x19
        /*001a*/ 	.short	0x0418


	//----- nvinfo : EIATTR_KPARAM_INFO
	.align		4
        /*001c*/ 	.byte	0x04, 0x17
        /*001e*/ 	.short	(.L_108 - .L_107)
.L_107:
        /*0020*/ 	.word	0x00000000
        /*0024*/ 	.short	0x0000
        /*0026*/ 	.short	0x0000
        /*0028*/ 	.byte	0x00, 0xf0, 0x61, 0x10


	//----- nvinfo : EIATTR_MAXREG_COUNT
	.align		4
.L_108:
        /*002c*/ 	.byte	0x03, 0x1b
        /*002e*/ 	.short	0x00ff


	//----- nvinfo : EIATTR_NUM_BARRIERS
	.align		4
        /*0030*/ 	.byte	0x02, 0x4c
        /*0032*/ 	.byte	0x02
	.zero		1


	//----- nvinfo : EIATTR_ANNOTATIONS
	.align		4
        /*0034*/ 	.byte	0x04, 0x55
        /*0036*/ 	.short	(.L_110 - .L_109)


	//   ....[0]....
.L_109:
        /* <DEDUP_REMOVED lines=17> */


	//----- nvinfo : EIATTR_MERCURY_ISA_VERSION
	.align		4
.L_110:
        /*0138*/ 	.byte	0x03, 0x5f
        /*013a*/ 	.short	0x0000


	//----- nvinfo : EIATTR_COOP_GROUP_MASK_REGIDS
	.align		4
        /*013c*/ 	.byte	0x04, 0x29
        /*013e*/ 	.short	(.L_112 - .L_111)


	//   ....[0]....
.L_111:
        /*0140*/ 	.word	0xffffffff


	//   ....[1]....
        /*0144*/ 	.word	0xffffffff


	//   ....[2]....
        /*0148*/ 	.word	0xffffffff


	//   ....[3]....
        /*014c*/ 	.word	0xffffffff


	//   ....[4]....
        /*0150*/ 	.word	0xffffffff


	//   ....[5]....
        /*0154*/ 	.word	0xffffffff


	//   ....[6]....
        /*0158*/ 	.word	0xffffffff


	//   ....[7]....
        /*015c*/ 	.word	0xffffffff


	//   ....[8]....
        /*0160*/ 	.word	0xffffffff


	//   ....[9]....
        /*0164*/ 	.word	0xffffffff


	//   ....[10]....
        /*0168*/ 	.word	0xffffffff


	//   ....[11]....
        /*016c*/ 	.word	0xffffffff


	//   ....[12]....
        /*0170*/ 	.word	0xffffffff


	//   ....[13]....
        /*0174*/ 	.word	0xffffffff


	//   ....[14]....
        /*0178*/ 	.word	0xffffffff


	//   ....[15]....
        /*017c*/ 	.word	0xffffffff


	//   ....[16]....
        /*0180*/ 	.word	0xffffffff


	//   ....[17]....
        /*0184*/ 	.word	0xffffffff


	//   ....[18]....
        /*0188*/ 	.word	0xffffffff


	//   ....[19]....
        /*018c*/ 	.word	0xffffffff


	//   ....[20]....
        /*0190*/ 	.word	0xffffffff


	//   ....[21]....
        /*0194*/ 	.word	0xffffffff


	//   ....[22]....
        /*0198*/ 	.word	0xffffffff


	//   ....[23]....
        /*019c*/ 	.word	0xffffffff


	//   ....[24]....
        /*01a0*/ 	.word	0xffffffff


	//   ....[25]....
        /*01a4*/ 	.word	0xffffffff


	//   ....[26]....
        /*01a8*/ 	.word	0xffffffff


	//   ....[27]....
        /*01ac*/ 	.word	0xffffffff


	//   ....[28]....
        /*01b0*/ 	.word	0xffffffff


	//   ....[29]....
        /*01b4*/ 	.word	0xffffffff


	//   ....[30]....
        /*01b8*/ 	.word	0xffffffff


	//   ....[31]....
        /*01bc*/ 	.word	0xffffffff


	//   ....[32]....
        /*01c0*/ 	.word	0xffffffff


	//   ....[33]....
        /*01c4*/ 	.word	0xffffffff


	//   ....[34]....
        /*01c8*/ 	.word	0xffffffff


	//   ....[35]....
        /*01cc*/ 	.word	0xffffffff


	//   ....[36]....
        /*01d0*/ 	.word	0xffffffff


	//   ....[37]....
        /*01d4*/ 	.word	0xffffffff


	//   ....[38]....
        /*01d8*/ 	.word	0xffffffff


	//   ....[39]....
        /*01dc*/ 	.word	0xffffffff


	//   ....[40]....
        /*01e0*/ 	.word	0xffffffff


	//   ....[41]....
        /*01e4*/ 	.word	0xffffffff


	//   ....[42]....
        /*01e8*/ 	.word	0xffffffff


	//   ....[43]....
        /*01ec*/ 	.word	0xffffffff


	//   ....[44]....
        /*01f0*/ 	.word	0xffffffff


	//   ....[45]....
        /*01f4*/ 	.word	0xffffffff


	//   ....[46]....
        /*01f8*/ 	.word	0xffffffff


	//   ....[47]....
        /*01fc*/ 	.word	0xffffffff


	//   ....[48]....
        /*0200*/ 	.word	0xffffffff


	//   ....[49]....
        /*0204*/ 	.word	0xffffffff


	//   ....[50]....
        /*0208*/ 	.word	0xffffffff


	//   ....[51]....
        /*020c*/ 	.word	0xffffffff


	//   ....[52]....
        /*0210*/ 	.word	0xffffffff


	//   ....[53]....
        /*0214*/ 	.word	0xffffffff


	//   ....[54]....
        /*0218*/ 	.word	0xffffffff


	//   ....[55]....
        /*021c*/ 	.word	0xffffffff


	//   ....[56]....
        /*0220*/ 	.word	0xffffffff


	//   ....[57]....
        /*0224*/ 	.word	0xffffffff


	//   ....[58]....
        /*0228*/ 	.word	0xffffffff


	//   ....[59]....
        /*022c*/ 	.word	0xffffffff


	//   ....[60]....
        /*0230*/ 	.word	0xffffffff


	//   ....[61]....
        /*0234*/ 	.word	0xffffffff


	//   ....[62]....
        /*0238*/ 	.word	0xffffffff


	//   ....[63]....
        /*023c*/ 	.word	0xffffffff


	//   ....[64]....
        /*0240*/ 	.word	0xffffffff


	//   ....[65]....
        /*0244*/ 	.word	0xffffffff


	//   ....[66]....
        /*0248*/ 	.word	0xffffffff


	//   ....[67]....
        /*024c*/ 	.word	0xffffffff


	//   ....[68]....
        /*0250*/ 	.word	0xffffffff


	//   ....[69]....
        /*0254*/ 	.word	0xffffffff


	//   ....[70]....
        /*0258*/ 	.word	0xffffffff


	//   ....[71]....
        /*025c*/ 	.word	0xffffffff


	//   ....[72]....
        /*0260*/ 	.word	0xffffffff


	//   ....[73]....
        /*0264*/ 	.word	0xffffffff


	//   ....[74]....
        /*0268*/ 	.word	0xffffffff


	//   ....[75]....
        /*026c*/ 	.word	0xffffffff


	//   ....[76]....
        /*0270*/ 	.word	0xffffffff


	//   ....[77]....
        /*0274*/ 	.word	0xffffffff


	//   ....[78]....
        /*0278*/ 	.word	0xffffffff


	//   ....[79]....
        /*027c*/ 	.word	0xffffffff


	//   ....[80]....
        /*0280*/ 	.word	0xffffffff


	//   ....[81]....
        /*0284*/ 	.word	0xffffffff


	//   ....[82]....
        /*0288*/ 	.word	0xffffffff


	//   ....[83]....
        /*028c*/ 	.word	0xffffffff


	//   ....[84]....
        /*0290*/ 	.word	0xffffffff


	//   ....[85]....
        /*0294*/ 	.word	0xffffffff


	//   ....[86]....
        /*0298*/ 	.word	0xffffffff


	//   ....[87]....
        /*029c*/ 	.word	0xffffffff


	//   ....[88]....
        /*02a0*/ 	.word	0xffffffff


	//   ....[89]....
        /*02a4*/ 	.word	0xffffffff


	//   ....[90]....
        /*02a8*/ 	.word	0xffffffff


	//   ....[91]....
        /*02ac*/ 	.word	0xffffffff


	//   ....[92]....
        /*02b0*/ 	.word	0xffffffff


	//   ....[93]....
        /*02b4*/ 	.word	0xffffffff


	//   ....[94]....
        /*02b8*/ 	.word	0xffffffff


	//   ....[95]....
        /*02bc*/ 	.word	0xffffffff


	//   ....[96]....
        /*02c0*/ 	.word	0xffffffff


	//   ....[97]....
        /*02c4*/ 	.word	0xffffffff


	//   ....[98]....
        /*02c8*/ 	.word	0xffffffff


	//   ....[99]....
        /*02cc*/ 	.word	0xffffffff


	//   ....[100]....
        /*02d0*/ 	.word	0xffffffff


	//   ....[101]....
        /*02d4*/ 	.word	0xffffffff


	//   ....[102]....
        /*02d8*/ 	.word	0xffffffff


	//   ....[103]....
        /*02dc*/ 	.word	0xffffffff


	//   ....[104]....
        /*02e0*/ 	.word	0xffffffff


	//   ....[105]....
        /*02e4*/ 	.word	0xffffffff


	//   ....[106]....
        /*02e8*/ 	.word	0xffffffff


	//   ....[107]....
        /*02ec*/ 	.word	0xffffffff


	//   ....[108]....
        /*02f0*/ 	.word	0xffffffff


	//   ....[109]....
        /*02f4*/ 	.word	0xffffffff


	//   ....[110]....
        /*02f8*/ 	.word	0xffffffff


	//   ....[111]....
        /*02fc*/ 	.word	0xffffffff


	//   ....[112]....
        /*0300*/ 	.word	0xffffffff


	//   ....[113]....
        /*0304*/ 	.word	0xffffffff


	//   ....[114]....
        /*0308*/ 	.word	0xffffffff


	//   ....[115]....
        /*030c*/ 	.word	0xffffffff


	//   ....[116]....
        /*0310*/ 	.word	0xffffffff


	//   ....[117]....
        /*0314*/ 	.word	0xffffffff


	//   ....[118]....
        /*0318*/ 	.word	0xffffffff


	//   ....[119]....
        /*031c*/ 	.word	0xffffffff


	//   ....[120]....
        /*0320*/ 	.word	0xffffffff


	//   ....[121]....
        /*0324*/ 	.word	0xffffffff


	//   ....[122]....
        /*0328*/ 	.word	0xffffffff


	//   ....[123]....
        /*032c*/ 	.word	0xffffffff


	//   ....[124]....
        /*0330*/ 	.word	0xffffffff


	//   ....[125]....
        /*0334*/ 	.word	0xffffffff


	//   ....[126]....
        /*0338*/ 	.word	0xffffffff


	//   ....[127]....
        /*033c*/ 	.word	0xffffffff


	//   ....[128]....
        /*0340*/ 	.word	0xffffffff


	//   ....[129]....
        /*0344*/ 	.word	0xffffffff


	//   ....[130]....
        /*0348*/ 	.word	0xffffffff


	//   ....[131]....
        /*034c*/ 	.word	0xffffffff


	//   ....[132]....
        /*0350*/ 	.word	0xffffffff


	//   ....[133]....
        /*0354*/ 	.word	0xffffffff


	//   ....[134]....
        /*0358*/ 	.word	0xffffffff


	//   ....[135]....
        /*035c*/ 	.word	0xffffffff


	//   ....[136]....
        /*0360*/ 	.word	0xffffffff


	//   ....[137]....
        /*0364*/ 	.word	0xffffffff


	//   ....[138]....
        /*0368*/ 	.word	0xffffffff


	//   ....[139]....
        /*036c*/ 	.word	0xffffffff


	//   ....[140]....
        /*0370*/ 	.word	0xffffffff


	//   ....[141]....
        /*0374*/ 	.word	0xffffffff


	//   ....[142]....
        /*0378*/ 	.word	0xffffffff


	//   ....[143]....
        /*037c*/ 	.word	0xffffffff


	//   ....[144]....
        /*0380*/ 	.word	0xffffffff


	//   ....[145]....
        /*0384*/ 	.word	0xffffffff


	//   ....[146]....
        /*0388*/ 	.word	0xffffffff


	//   ....[147]....
        /*038c*/ 	.word	0xffffffff


	//   ....[148]....
        /*0390*/ 	.word	0xffffffff


	//   ....[149]....
        /*0394*/ 	.word	0xffffffff


	//   ....[150]....
        /*0398*/ 	.word	0xffffffff


	//   ....[151]....
        /*039c*/ 	.word	0xffffffff


	//   ....[152]....
        /*03a0*/ 	.word	0xffffffff


	//   ....[153]....
        /*03a4*/ 	.word	0xffffffff


	//   ....[154]....
        /*03a8*/ 	.word	0xffffffff


	//   ....[155]....
        /*03ac*/ 	.word	0xffffffff


	//   ....[156]....
        /*03b0*/ 	.word	0xffffffff


	//   ....[157]....
        /*03b4*/ 	.word	0xffffffff


	//   ....[158]....
        /*03b8*/ 	.word	0xffffffff


	//   ....[159]....
        /*03bc*/ 	.word	0xffffffff


	//   ....[160]....
        /*03c0*/ 	.word	0xffffffff


	//   ....[161]....
        /*03c4*/ 	.word	0xffffffff


	//   ....[162]....
        /*03c8*/ 	.word	0xffffffff


	//   ....[163]....
        /*03cc*/ 	.word	0xffffffff


	//   ....[164]....
        /*03d0*/ 	.word	0xffffffff


	//   ....[165]....
        /*03d4*/ 	.word	0xffffffff


	//   ....[166]....
        /*03d8*/ 	.word	0xffffffff


	//   ....[167]....
        /*03dc*/ 	.word	0xffffffff


	//   ....[168]....
        /*03e0*/ 	.word	0xffffffff


	//   ....[169]....
        /*03e4*/ 	.word	0xffffffff


	//   ....[170]....
        /*03e8*/ 	.word	0xffffffff


	//   ....[171]....
        /*03ec*/ 	.word	0xffffffff


	//   ....[172]....
        /*03f0*/ 	.word	0xffffffff


	//   ....[173]....
        /*03f4*/ 	.word	0xffffffff


	//   ....[174]....
        /*03f8*/ 	.word	0xffffffff


	//   ....[175]....
        /*03fc*/ 	.word	0xffffffff


	//   ....[176]....
        /*0400*/ 	.word	0xffffffff


	//   ....[177]....
        /*0404*/ 	.word	0xffffffff


	//   ....[178]....
        /*0408*/ 	.word	0xffffffff


	//   ....[179]....
        /*040c*/ 	.word	0xffffffff


	//   ....[180]....
        /*0410*/ 	.word	0xffffffff


	//   ....[181]....
        /*0414*/ 	.word	0xffffffff


	//   ....[182]....
        /*0418*/ 	.word	0xffffffff


	//----- nvinfo : EIATTR_COOP_GROUP_INSTR_OFFSETS
	.align		4
.L_112:
        /*041c*/ 	.byte	0x04, 0x28
        /*041e*/ 	.short	(.L_114 - .L_113)


	//   ....[0]....
.L_113:
        /*0420*/ 	.word	0x000000a0


	//   ....[1]....
        /*0424*/ 	.word	0x00002b50


	//   ....[2]....
        /*0428*/ 	.word	0x00002ba0


	//   ....[3]....
        /*042c*/ 	.word	0x00003390


	//   ....[4]....
        /*0430*/ 	.word	0x000033b0


	//   ....[5]....
        /*0434*/ 	.word	0x00003b20


	//   ....[6]....
        /*0438*/ 	.word	0x00003b40


	//   ....[7]....
        /*043c*/ 	.word	0x000042b0


	//   ....[8]....
        /*0440*/ 	.word	0x000042c0


	//   ....[9]....
        /*0444*/ 	.word	0x00004b60


	//   ....[10]....
        /*0448*/ 	.word	0x00004bb0


	//   ....[11]....
        /*044c*/ 	.word	0x000058c0


	//   ....[12]....
        /*0450*/ 	.word	0x000058f0


	//   ....[13]....
        /*0454*/ 	.word	0x00006030


	//   ....[14]....
        /*0458*/ 	.word	0x00006060


	//   ....[15]....
        /*045c*/ 	.word	0x000067a0


	//   ....[16]....
        /*0460*/ 	.word	0x000067c0


	//   ....[17]....
        /*0464*/ 	.word	0x00006f20


	//   ....[18]....
        /*0468*/ 	.word	0x00006f50


	//   ....[19]....
        /*046c*/ 	.word	0x00007090


	//   ....[20]....
        /*0470*/ 	.word	0x000070c0


	//   ....[21]....
        /*0474*/ 	.word	0x000071b0


	//   ....[22]....
        /*0478*/ 	.word	0x000071e0


	//   ....[23]....
        /*047c*/ 	.word	0x000072d0


	//   ....[24]....
        /*0480*/ 	.word	0x000072f0


	//   ....[25]....
        /*0484*/ 	.word	0x00007b50


	//   ....[26]....
        /*0488*/ 	.word	0x00007b70


	//   ....[27]....
        /*048c*/ 	.word	0x00007c60


	//   ....[28]....
        /*0490*/ 	.word	0x00007c90


	//   ....[29]....
        /*0494*/ 	.word	0x00007d80


	//   ....[30]....
        /*0498*/ 	.word	0x00007db0


	//   ....[31]....
        /*049c*/ 	.word	0x00007ea0


	//   ....[32]....
        /*04a0*/ 	.word	0x00007ed0


	//   ....[33]....
        /*04a4*/ 	.word	0x000089f0


	//   ....[34]....
        /*04a8*/ 	.word	0x00008a20


	//   ....[35]....
        /*04ac*/ 	.word	0x00008a50


	//   ....[36]....
        /*04b0*/ 	.word	0x00008a70


	//   ....[37]....
        /*04b4*/ 	.word	0x00008a90


	//   ....[38]....
        /*04b8*/ 	.word	0x00008ad0


	//   ....[39]....
        /*04bc*/ 	.word	0x00008af0


	//   ....[40]....
        /*04c0*/ 	.word	0x00008b30


	//   ....[41]....
        /*04c4*/ 	.word	0x00008b70


	//   ....[42]....
        /*04c8*/ 	.word	0x00008ba0


	//   ....[43]....
        /*04cc*/ 	.word	0x00008bc0


	//   ....[44]....
        /*04d0*/ 	.word	0x00008c40


	//   ....[45]....
        /*04d4*/ 	.word	0x00008c50


	//   ....[46]....
        /*04d8*/ 	.word	0x00008cd0


	//   ....[47]....
        /*04dc*/ 	.word	0x00008d30


	//   ....[48]....
        /*04e0*/ 	.word	0x00008de0


	//   ....[49]....
        /*04e4*/ 	.word	0x000091e0


	//   ....[50]....
        /*04e8*/ 	.word	0x00009210


	//   ....[51]....
        /*04ec*/ 	.word	0x00009240


	//   ....[52]....
        /*04f0*/ 	.word	0x00009260


	//   ....[53]....
        /*04f4*/ 	.word	0x00009270


	//   ....[54]....
        /*04f8*/ 	.word	0x00009290


	//   ....[55]....
        /*04fc*/ 	.word	0x000092a0


	//   ....[56]....
        /*0500*/ 	.word	0x000092c0


	//   ....[57]....
        /*0504*/ 	.word	0x000092d0


	//   ....[58]....
        /*0508*/ 	.word	0x00009300


	//   ....[59]....
        /*050c*/ 	.word	0x00009330


	//   ....[60]....
        /*0510*/ 	.word	0x00009360


	//   ....[61]....
        /*0514*/ 	.word	0x00009380


	//   ....[62]....
        /*0518*/ 	.word	0x000093b0


	//   ....[63]....
        /*051c*/ 	.word	0x0000d000


	//   ....[64]....
        /*0520*/ 	.word	0x0000d010


	//   ....[65]....
        /*0524*/ 	.word	0x0000d030


	//   ....[66]....
        /*0528*/ 	.word	0x0000d170


	//   ....[67]....
        /*052c*/ 	.word	0x0000d180


	//   ....[68]....
        /*0530*/ 	.word	0x0000d1a0


	//   ....[69]....
        /*0534*/ 	.word	0x0000d200


	//   ....[70]....
        /*0538*/ 	.word	0x0000d220


	//   ....[71]....
        /*053c*/ 	.word	0x0000d2d0


	//   ....[72]....
        /*0540*/ 	.word	0x0000d2e0


	//   ....[73]....
        /*0544*/ 	.word	0x0000d320


	//   ....[74]....
        /*0548*/ 	.word	0x0000d330


	//   ....[75]....
        /*054c*/ 	.word	0x0000d360


	//   ....[76]....
        /*0550*/ 	.word	0x0000d400


	//   ....[77]....
        /*0554*/ 	.word	0x0000ddd0


	//   ....[78]....
        /*0558*/ 	.word	0x0000ddf0


	//   ....[79]....
        /*055c*/ 	.word	0x0000de00


	//   ....[80]....
        /*0560*/ 	.word	0x0000de10


	//   ....[81]....
        /*0564*/ 	.word	0x0000de20


	//   ....[82]....
        /*0568*/ 	.word	0x0000de30


	//   ....[83]....
        /*056c*/ 	.word	0x0000de40


	//   ....[84]....
        /*0570*/ 	.word	0x0000de50


	//   ....[85]....
        /*0574*/ 	.word	0x0000de70


	//   ....[86]....
        /*0578*/ 	.word	0x0000de90


	//   ....[87]....
        /*057c*/ 	.word	0x0000deb0


	//   ....[88]....
        /*0580*/ 	.word	0x0000dee0


	//   ....[89]....
        /*0584*/ 	.word	0x0000df00


	//   ....[90]....
        /*0588*/ 	.word	0x0000df20


	//   ....[91]....
        /*058c*/ 	.word	0x0000eef0


	//   ....[92]....
        /*0590*/ 	.word	0x0000ef30


	//   ....[93]....
        /*0594*/ 	.word	0x0000f040


	//   ....[94]....
        /*0598*/ 	.word	0x0000f070


	//   ....[95]....
        /*059c*/ 	.word	0x0000f0a0


	//   ....[96]....
        /*05a0*/ 	.word	0x0000f1c0


	//   ....[97]....
        /*05a4*/ 	.word	0x0000f280


	//   ....[98]....
        /*05a8*/ 	.word	0x0000f400


	//   ....[99]....
        /*05ac*/ 	.word	0x00012380


	//   ....[100]....
        /*05b0*/ 	.word	0x000123a0


	//   ....[101]....
        /*05b4*/ 	.word	0x000123b0


	//   ....[102]....
        /*05b8*/ 	.word	0x000123c0


	//   ....[103]....
        /*05bc*/ 	.word	0x000123d0


	//   ....[104]....
        /*05c0*/ 	.word	0x000123e0


	//   ....[105]....
        /*05c4*/ 	.word	0x000123f0


	//   ....[106]....
        /*05c8*/ 	.word	0x00012410


	//   ....[107]....
        /*05cc*/ 	.word	0x00012420


	//   ....[108]....
        /*05d0*/ 	.word	0x00012440


	//   ....[109]....
        /*05d4*/ 	.word	0x00012490


	//   ....[110]....
        /*05d8*/ 	.word	0x000124d0


	//   ....[111]....
        /*05dc*/ 	.word	0x000124f0


	//   ....[112]....
        /*05e0*/ 	.word	0x00012500


	//   ....[113]....
        /*05e4*/ 	.word	0x00012900


	//   ....[114]....
        /*05e8*/ 	.word	0x00012930


	//   ....[115]....
        /*05ec*/ 	.word	0x00012940


	//   ....[116]....
        /*05f0*/ 	.word	0x00012960


	//   ....[117]....
        /*05f4*/ 	.word	0x00012980


	//   ....[118]....
        /*05f8*/ 	.word	0x000129b0


	//   ....[119]....
        /*05fc*/ 	.word	0x000129d0


	//   ....[120]....
        /*0600*/ 	.word	0x000129f0


	//   ....[121]....
        /*0604*/ 	.word	0x00012a20


	//   ....[122]....
        /*0608*/ 	.word	0x00012a40


	//   ....[123]....
        /*060c*/ 	.word	0x00012a60


	//   ....[124]....
        /*0610*/ 	.word	0x00012aa0


	//   ....[125]....
        /*0614*/ 	.word	0x00012b50


	//   ....[126]....
        /*0618*/ 	.word	0x00012b70


	//   ....[127]....
        /*061c*/ 	.word	0x000137c0


	//   ....[128]....
        /*0620*/ 	.word	0x00013840


	//   ....[129]....
        /*0624*/ 	.word	0x00013940


	//   ....[130]....
        /*0628*/ 	.word	0x000139a0


	//   ....[131]....
        /*062c*/ 	.word	0x000139d0


	//   ....[132]....
        /*0630*/ 	.word	0x00013ad0


	//   ....[133]....
        /*0634*/ 	.word	0x00013d50


	//   ....[134]....
        /*0638*/ 	.word	0x00014080


	//   ....[135]....
        /*063c*/ 	.word	0x00016430


	//   ....[136]....
        /*0640*/ 	.word	0x00016460


	//   ....[137]....
        /*0644*/ 	.word	0x000164a0


	//   ....[138]....
        /*0648*/ 	.word	0x000164b0


	//   ....[139]....
        /*064c*/ 	.word	0x00016780


	//   ....[140]....
        /*0650*/ 	.word	0x00016790


	//   ....[141]....
        /*0654*/ 	.word	0x000167d0


	//   ....[142]....
        /*0658*/ 	.word	0x000167f0


	//   ....[143]....
        /*065c*/ 	.word	0x000179d0


	//   ....[144]....
        /*0660*/ 	.word	0x000179f0


	//   ....[145]....
        /*0664*/ 	.word	0x00017a20


	//   ....[146]....
        /*0668*/ 	.word	0x00017a50


	//   ....[147]....
        /*066c*/ 	.word	0x00017a90


	//   ....[148]....
        /*0670*/ 	.word	0x00017ac0


	//   ....[149]....
        /*0674*/ 	.word	0x00017b00


	//   ....[150]....
        /*0678*/ 	.word	0x00017b20


	//   ....[151]....
        /*067c*/ 	.word	0x00017b70


	//   ....[152]....
        /*0680*/ 	.word	0x00017b80


	//   ....[153]....
        /*0684*/ 	.word	0x00017b90


	//   ....[154]....
        /*0688*/ 	.word	0x00017bb0


	//   ....[155]....
        /*068c*/ 	.word	0x00017c00


	//   ....[156]....
        /*0690*/ 	.word	0x00017c20


	//   ....[157]....
        /*0694*/ 	.word	0x00017c50


	//   ....[158]....
        /*0698*/ 	.word	0x00017c90


	//   ....[159]....
        /*069c*/ 	.word	0x00017ce0


	//   ....[160]....
        /*06a0*/ 	.word	0x00017da0


	//   ....[161]....
        /*06a4*/ 	.word	0x00017dc0


	//   ....[162]....
        /*06a8*/ 	.word	0x00017e10


	//   ....[163]....
        /*06ac*/ 	.word	0x00017e30


	//   ....[164]....
        /*06b0*/ 	.word	0x00017e60


	//   ....[165]....
        /*06b4*/ 	.word	0x00017e90


	//   ....[166]....
        /*06b8*/ 	.word	0x00017f30


	//   ....[167]....
        /*06bc*/ 	.word	0x000187c0


	//   ....[168]....
        /*06c0*/ 	.word	0x000187f0


	//   ....[169]....
        /*06c4*/ 	.word	0x00018820


	//   ....[170]....
        /*06c8*/ 	.word	0x00018850


	//   ....[171]....
        /*06cc*/ 	.word	0x00018880


	//   ....[172]....
        /*06d0*/ 	.word	0x000188b0


	//   ....[173]....
        /*06d4*/ 	.word	0x000188e0


	//   ....[174]....
        /*06d8*/ 	.word	0x00018900


	//   ....[175]....
        /*06dc*/ 	.word	0x00018920


	//   ....[176]....
        /*06e0*/ 	.word	0x00018940


	//   ....[177]....
        /*06e4*/ 	.word	0x00018950


	//   ....[178]....
        /*06e8*/ 	.word	0x00018960


	//   ....[179]....
        /*06ec*/ 	.word	0x00018970


	//   ....[180]....
        /*06f0*/ 	.word	0x00018980


	//   ....[181]....
        /*06f4*/ 	.word	0x00018990


	//   ....[182]....
        /*06f8*/ 	.word	0x000189c0


	//----- nvinfo : EIATTR_EXIT_INSTR_OFFSETS
	.align		4
.L_114:
        /*06fc*/ 	.byte	0x04, 0x1c
        /*06fe*/ 	.short	(.L_116 - .L_115)


	//   ....[0]....
.L_115:
        /*0700*/ 	.word	0x00000450


	//   ....[1]....
        /*0704*/ 	.word	0x00017fd0


	//   ....[2]....
        /*0708*/ 	.word	0x00018010


	//   ....[3]....
        /*070c*/ 	.word	0x00018b50


	//   ....[4]....
        /*0710*/ 	.word	0x00018b90


	//----- nvinfo : EIATTR_CTAIDZ_USED
	.align		4
.L_116:
        /*0714*/ 	.byte	0x01, 0x04
	.zero		2


	//----- nvinfo : EIATTR_MAX_THREADS
	.align		4
        /*0718*/ 	.byte	0x04, 0x05
        /*071a*/ 	.short	(.L_118 - .L_117)
.L_117:
        /*071c*/ 	.word	0x00000080
        /*0720*/ 	.word	0x00000001
        /*0724*/ 	.word	0x00000001


	//----- nvinfo : EIATTR_CRS_STACK_SIZE
	.align		4
.L_118:
        /*0728*/ 	.byte	0x04, 0x1e
        /*072a*/ 	.short	(.L_120 - .L_119)
.L_119:
        /*072c*/ 	.word	0x00000000
.L_120:


//--------------------- .nv.info._ZN7cutlass13device_kernelIN5flash19enable_sm80_to_sm89INS1_16FlashAttnFwdSm80INS1_25CollectiveMainloopFwdSm80ILi4ELi1ELb0EN4cute5tupleIJNS5_1CILi128EEENS7_ILi96EEENS7_ILi64EEEEEELi64ENS_10bfloat16_tEfNS_4arch4Sm80ELb0ELb1ELb0ELb0ELb1ELb0ELb1ELb0EEENS1_21CollectiveEpilogueFwdINS6_IJS8_SA_S9_EEENS6_IJNS7_ILi1EEESI_SI_EEESC_SE_Li128ELb0ELb1ELb0ELb0EEENS1_19SingleTileSchedulerILb0ELb0ELb1ELi128EEEEEEEEEvNT_6ParamsE --------------------------
	.section	.nv.info._ZN7cutlass13device_kernelIN5flash19enable_sm80_to_sm89INS1_16FlashAttnFwdSm80INS1_25CollectiveMainloopFwdSm80ILi4ELi1ELb0EN4cute5tupleIJNS5_1CILi128EEENS7_ILi96EEENS7_ILi64EEEEEELi64ENS_10bfloat16_tEfNS_4arch4Sm80ELb0ELb1ELb0ELb0ELb1ELb0ELb1ELb0EEENS1_21CollectiveEpilogueFwdINS6_IJS8_SA_S9_EEENS6_IJNS7_ILi1EEESI_SI_EEESC_SE_Li128ELb0ELb1ELb0ELb0EEENS1_19SingleTileSchedulerILb0ELb0ELb1ELi128EEEEEEEEEvNT_6ParamsE,"",@"SHT_CUDA_INFO"
	.sectionflags	@""
	.align	4


	//----- nvinfo : EIATTR_CUDA_API_VERSION
	.align		4
        /*0000*/ 	.byte	0x04, 0x37
        /*0002*/ 	.short	(.L_122 - .L_121)
.L_121:
        /*0004*/ 	.word	0x00000082


	//----- nvinfo : EIATTR_SW2861232_WAR
	.align		4
.L_122:
        /*0008*/ 	.byte	0x01, 0x35
	.zero		2


	//----- nvinfo : EIATTR_PARAM_CBANK
	.align		4
        /*000c*/ 	.byte	0x04, 0x0a
        /*000e*/ 	.short	(.L_124 - .L_123)
	.align		4
.L_123:
        /*0010*/ 	.word	index@(.nv.constant0._ZN7cutlass13device_kernelIN5flash19enable_sm80_to_sm89INS1_16FlashAttnFwdSm80INS1_25CollectiveMainloopFwdSm80ILi4ELi1ELb0EN4cute5tupleIJNS5_1CILi128EEENS7_ILi96EEENS7_ILi64EEEEEELi64ENS_10bfloat16_tEfNS_4arch4Sm80ELb0ELb1ELb0ELb0ELb1ELb0ELb1ELb0EEENS1_21CollectiveEpilogueFwdINS6_IJS8_SA_S9_EEENS6_IJNS7_ILi1EEESI_SI_EEESC_SE_Li128ELb0ELb1ELb0ELb0EEENS1_19SingleTileSchedulerILb0ELb0ELb1ELi128EEEEEEEEEvNT_6ParamsE)
        /*0014*/ 	.short	0x0160
        /*0016*/ 	.short	0x0418


	//----- nvinfo : EIATTR_CBANK_PARAM_SIZE
	.align		4
.L_124:
        /*0018*/ 	.byte	0x03, 0x19
        /*001a*/ 	.short	0x0418


	//----- nvinfo : EIATTR_KPARAM_INFO
	.align		4
        /*001c*/ 	.byte	0x04, 0x17
        /*001e*/ 	.short	(.L_126 - .L_125)
.L_125:
        /*0020*/ 	.word	0x00000000
        /*0024*/ 	.short	0x0000
        /*0026*/ 	.short	0x0000
        /*0028*/ 	.byte	0x00, 0xf0, 0x61, 0x10


	//----- nvinfo : EIATTR_MAXREG_COUNT
	.align		4
.L_126:
        /*002c*/ 	.byte	0x03, 0x1b
        /*002e*/ 	.short	0x00ff


	//----- nvinfo : EIATTR_NUM_BARRIERS
	.align		4
        /*0030*/ 	.byte	0x02, 0x4c
        /*0032*/ 	.byte	0x02
	.zero		1


	//----- nvinfo : EIATTR_ANNOTATIONS
	.align		4
        /*0034*/ 	.byte	0x04, 0x55
        /*0036*/ 	.short	(.L_128 - .L_127)


	//   ....[0]....
.L_127:
        /*0038*/ 	.word	0x00000001
        /*003c*/ 	.byte	0xf0, 0x97, 0x00, 0x00, 0x01, 0x00, 0x00, 0x00, 0x00, 0xa5, 0x00, 0x00, 0x01, 0x00, 0x00, 0x00
        /*004c*/ 	.byte	0x90, 0x29, 0x01, 0x00, 0x01, 0x00, 0x00, 0x00, 0xb0, 0x3e, 0x01, 0x00


	//----- nvinfo : EIATTR_MERCURY_ISA_VERSION
	.align		4
.L_128:
        /*0058*/ 	.byte	0x03, 0x5f
        /*005a*/ 	.short	0x0000


	//----- nvinfo : EIATTR_COOP_GROUP_MASK_REGIDS
	.align		4
        /*005c*/ 	.byte	0x04, 0x29
        /*005e*/ 	.short	(.L_130 - .L_129)


	//   ....[0]....
.L_129:
        /*0060*/ 	.word	0xffffffff


	//   ....[1]....
        /*0064*/ 	.word	0xffffffff


	//   ....[2]....
        /*0068*/ 	.word	0xffffffff


	//   ....[3]....
        /*006c*/ 	.word	0xffffffff


	//   ....[4]....
        /*0070*/ 	.word	0xffffffff


	//   ....[5]....
        /*0074*/ 	.word	0xffffffff


	//   ....[6]....
        /*0078*/ 	.word	0xffffffff


	//   ....[7]....
        /*007c*/ 	.word	0xffffffff


	//   ....[8]....
        /*0080*/ 	.word	0xffffffff


	//   ....[9]....
        /*0084*/ 	.word	0xffffffff


	//   ....[10]....
        /*0088*/ 	.word	0xffffffff


	//   ....[11]....
        /*008c*/ 	.word	0xffffffff


	//   ....[12]....
        /*0090*/ 	.word	0xffffffff


	//   ....[13]....
        /*0094*/ 	.word	0xffffffff


	//   ....[14]....
        /*0098*/ 	.word	0xffffffff


	//   ....[15]....
        /*009c*/ 	.word	0xffffffff


	//   ....[16]....
        /*00a0*/ 	.word	0xffffffff


	//   ....[17]....
        /*00a4*/ 	.word	0xffffffff


	//   ....[18]....
        /*00a8*/ 	.word	0xffffffff


	//   ....[19]....
        /*00ac*/ 	.word	0xffffffff


	//   ....[20]....
        /*00b0*/ 	.word	0xffffffff


	//   ....[21]....
        /*00b4*/ 	.word	0xffffffff


	//   ....[22]....
        /*00b8*/ 	.word	0xffffffff


	//   ....[23]....
        /*00bc*/ 	.word	0xffffffff


	//   ....[24]....
        /*00c0*/ 	.word	0xffffffff


	//   ....[25]....
        /*00c4*/ 	.word	0xffffffff


	//   ....[26]....
        /*00c8*/ 	.word	0xffffffff


	//   ....[27]....
        /*00cc*/ 	.word	0xffffffff


	//   ....[28]....
        /*00d0*/ 	.word	0xffffffff


	//   ....[29]....
        /*00d4*/ 	.word	0xffffffff


	//   ....[30]....
        /*00d8*/ 	.word	0xffffffff


	//   ....[31]....
        /*00dc*/ 	.word	0xffffffff


	//   ....[32]....
        /*00e0*/ 	.word	0xffffffff


	//   ....[33]....
        /*00e4*/ 	.word	0xffffffff


	//   ....[34]....
        /*00e8*/ 	.word	0xffffffff


	//   ....[35]....
        /*00ec*/ 	.word	0xffffffff


	//   ....[36]....
        /*00f0*/ 	.word	0xffffffff


	//   ....[37]....
        /*00f4*/ 	.word	0xffffffff


	//   ....[38]....
        /*00f8*/ 	.word	0xffffffff


	//   ....[39]....
        /*00fc*/ 	.word	0xffffffff


	//   ....[40]....
        /*0100*/ 	.word	0xffffffff


	//   ....[41]....
        /*0104*/ 	.word	0xffffffff


	//   ....[42]....
        /*0108*/ 	.word	0xffffffff


	//   ....[43]....
        /*010c*/ 	.word	0xffffffff


	//   ....[44]....
        /*0110*/ 	.word	0xffffffff


	//   ....[45]....
        /*0114*/ 	.word	0xffffffff


	//   ....[46]....
        /*0118*/ 	.word	0xffffffff


	//   ....[47]....
        /*011c*/ 	.word	0xffffffff


	//   ....[48]....
        /*0120*/ 	.word	0xffffffff


	//   ....[49]....
        /*0124*/ 	.word	0xffffffff


	//   ....[50]....
        /*0128*/ 	.word	0xffffffff


	//   ....[51]....
        /*012c*/ 	.word	0xffffffff


	//   ....[52]....
        /*0130*/ 	.word	0xffffffff


	//   ....[53]....
        /*0134*/ 	.word	0xffffffff


	//   ....[54]....
        /*0138*/ 	.word	0xffffffff


	//   ....[55]....
        /*013c*/ 	.word	0xffffffff


	//   ....[56]....
        /*0140*/ 	.word	0xffffffff


	//   ....[57]....
        /*0144*/ 	.word	0xffffffff


	//   ....[58]....
        /*0148*/ 	.word	0xffffffff


	//   ....[59]....
        /*014c*/ 	.word	0xffffffff


	//   ....[60]....
        /*0150*/ 	.word	0xffffffff


	//   ....[61]....
        /*0154*/ 	.word	0xffffffff


	//   ....[62]....
        /*0158*/ 	.word	0xffffffff


	//   ....[63]....
        /*015c*/ 	.word	0xffffffff


	//   ....[64]....
        /*0160*/ 	.word	0xffffffff


	//   ....[65]....
        /*0164*/ 	.word	0xffffffff


	//   ....[66]....
        /*0168*/ 	.word	0xffffffff


	//   ....[67]....
        /*016c*/ 	.word	0xffffffff


	//   ....[68]....
        /*0170*/ 	.word	0xffffffff


	//   ....[69]....
        /*0174*/ 	.word	0xffffffff


	//   ....[70]....
        /*0178*/ 	.word	0xffffffff


	//   ....[71]....
        /*017c*/ 	.word	0xffffffff


	//   ....[72]....
        /*0180*/ 	.word	0xffffffff


	//   ....[73]....
        /*0184*/ 	.word	0xffffffff


	//   ....[74]....
        /*0188*/ 	.word	0xffffffff


	//   ....[75]....
        /*018c*/ 	.word	0xffffffff


	//   ....[76]....
        /*0190*/ 	.word	0xffffffff


	//   ....[77]....
        /*0194*/ 	.word	0xffffffff


	//   ....[78]....
        /*0198*/ 	.word	0xffffffff


	//   ....[79]....
        /*019c*/ 	.word	0xffffffff


	//   ....[80]....
        /*01a0*/ 	.word	0xffffffff


	//   ....[81]....
        /*01a4*/ 	.word	0xffffffff


	//   ....[82]....
        /*01a8*/ 	.word	0xffffffff


	//   ....[83]....
        /*01ac*/ 	.word	0xffffffff


	//   ....[84]....
        /*01b0*/ 	.word	0xffffffff


	//   ....[85]....
        /*01b4*/ 	.word	0xffffffff


	//   ....[86]....
        /*01b8*/ 	.word	0xffffffff


	//   ....[87]....
        /*01bc*/ 	.word	0xffffffff


	//   ....[88]....
        /*01c0*/ 	.word	0xffffffff


	//   ....[89]....
        /*01c4*/ 	.word	0xffffffff


	//   ....[90]....
        /*01c8*/ 	.word	0xffffffff


	//   ....[91]....
        /*01cc*/ 	.word	0xffffffff


	//   ....[92]....
        /*01d0*/ 	.word	0xffffffff


	//   ....[93]....
        /*01d4*/ 	.word	0xffffffff


	//   ....[94]....
        /*01d8*/ 	.word	0xffffffff


	//   ....[95]....
        /*01dc*/ 	.word	0xffffffff


	//   ....[96]....
        /*01e0*/ 	.word	0xffffffff


	//   ....[97]....
        /*01e4*/ 	.word	0xffffffff


	//   ....[98]....
        /*01e8*/ 	.word	0xffffffff


	//   ....[99]....
        /*01ec*/ 	.word	0xffffffff


	//   ....[100]....
        /*01f0*/ 	.word	0xffffffff


	//   ....[101]....
        /*01f4*/ 	.word	0xffffffff


	//   ....[102]....
        /*01f8*/ 	.word	0xffffffff


	//   ....[103]....
        /*01fc*/ 	.word	0xffffffff


	//   ....[104]....
        /*0200*/ 	.word	0xffffffff


	//   ....[105]....
        /*0204*/ 	.word	0xffffffff


	//   ....[106]....
        /*0208*/ 	.word	0xffffffff


	//   ....[107]....
        /*020c*/ 	.word	0xffffffff


	//   ....[108]....
        /*0210*/ 	.word	0xffffffff


	//   ....[109]....
        /*0214*/ 	.word	0xffffffff


	//   ....[110]....
        /*0218*/ 	.word	0xffffffff


	//   ....[111]....
        /*021c*/ 	.word	0xffffffff


	//   ....[112]....
        /*0220*/ 	.word	0xffffffff


	//   ....[113]....
        /*0224*/ 	.word	0xffffffff


	//   ....[114]....
        /*0228*/ 	.word	0xffffffff


	//   ....[115]....
        /*022c*/ 	.word	0xffffffff


	//   ....[116]....
        /*0230*/ 	.word	0xffffffff


	//   ....[117]....
        /*0234*/ 	.word	0xffffffff


	//   ....[118]....
        /*0238*/ 	.word	0xffffffff


	//   ....[119]....
        /*023c*/ 	.word	0xffffffff


	//   ....[120]....
        /*0240*/ 	.word	0xffffffff


	//   ....[121]....
        /*0244*/ 	.word	0xffffffff


	//   ....[122]....
        /*0248*/ 	.word	0xffffffff


	//   ....[123]....
        /*024c*/ 	.word	0xffffffff


	//   ....[124]....
        /*0250*/ 	.word	0xffffffff


	//   ....[125]....
        /*0254*/ 	.word	0xffffffff


	//   ....[126]....
        /*0258*/ 	.word	0xffffffff


	//   ....[127]....
        /*025c*/ 	.word	0xffffffff


	//   ....[128]....
        /*0260*/ 	.word	0xffffffff


	//   ....[129]....
        /*0264*/ 	.word	0xffffffff


	//   ....[130]....
        /*0268*/ 	.word	0xffffffff


	//   ....[131]....
        /*026c*/ 	.word	0xffffffff


	//   ....[132]....
        /*0270*/ 	.word	0xffffffff


	//   ....[133]....
        /*0274*/ 	.word	0xffffffff


	//   ....[134]....
        /*0278*/ 	.word	0xffffffff


	//   ....[135]....
        /*027c*/ 	.word	0xffffffff


	//   ....[136]....
        /*0280*/ 	.word	0xffffffff


	//   ....[137]....
        /*0284*/ 	.word	0xffffffff


	//   ....[138]....
        /*0288*/ 	.word	0xffffffff


	//   ....[139]....
        /*028c*/ 	.word	0xffffffff


	//   ....[140]....
        /*0290*/ 	.word	0xffffffff


	//   ....[141]....
        /*0294*/ 	.word	0xffffffff


	//   ....[142]....
        /*0298*/ 	.word	0xffffffff


	//   ....[143]....
        /*029c*/ 	.word	0xffffffff


	//   ....[144]....
        /*02a0*/ 	.word	0xffffffff


	//   ....[145]....
        /*02a4*/ 	.word	0xffffffff


	//   ....[146]....
        /*02a8*/ 	.word	0xffffffff


	//   ....[147]....
        /*02ac*/ 	.word	0xffffffff


	//   ....[148]....
        /*02b0*/ 	.word	0xffffffff


	//   ....[149]....
        /*02b4*/ 	.word	0xffffffff


	//   ....[150]....
        /*02b8*/ 	.word	0xffffffff


	//   ....[151]....
        /*02bc*/ 	.word	0xffffffff


	//   ....[152]....
        /*02c0*/ 	.word	0xffffffff


	//   ....[153]....
        /*02c4*/ 	.word	0xffffffff


	//   ....[154]....
        /*02c8*/ 	.word	0xffffffff


	//   ....[155]....
        /*02cc*/ 	.word	0xffffffff


	//   ....[156]....
        /*02d0*/ 	.word	0xffffffff


	//   ....[157]....
        /*02d4*/ 	.word	0xffffffff


	//   ....[158]....
        /*02d8*/ 	.word	0xffffffff


	//   ....[159]....
        /*02dc*/ 	.word	0xffffffff


	//   ....[160]....
        /*02e0*/ 	.word	0xffffffff


	//   ....[161]....
        /*02e4*/ 	.word	0xffffffff


	//   ....[162]....
        /*02e8*/ 	.word	0xffffffff


	//   ....[163]....
        /*02ec*/ 	.word	0xffffffff


	//   ....[164]....
        /*02f0*/ 	.word	0xffffffff


	//   ....[165]....
        /*02f4*/ 	.word	0xffffffff


	//   ....[166]....
        /*02f8*/ 	.word	0xffffffff


	//   ....[167]....
        /*02fc*/ 	.word	0xffffffff


	//   ....[168]....
        /*0300*/ 	.word	0xffffffff


	//   ....[169]....
        /*0304*/ 	.word	0xffffffff


	//   ....[170]....
        /*0308*/ 	.word	0xffffffff


	//   ....[171]....
        /*030c*/ 	.word	0xffffffff


	//   ....[172]....
        /*0310*/ 	.word	0xffffffff


	//   ....[173]....
        /*0314*/ 	.word	0xffffffff


	//   ....[174]....
        /*0318*/ 	.word	0xffffffff


	//   ....[175]....
        /*031c*/ 	.word	0xffffffff


	//   ....[176]....
        /*0320*/ 	.word	0xffffffff


	//   ....[177]....
        /*0324*/ 	.word	0xffffffff


	//   ....[178]....
        /*0328*/ 	.word	0xffffffff


	//   ....[179]....
        /*032c*/ 	.word	0xffffffff


	//   ....[180]....
        /*0330*/ 	.word	0xffffffff


	//   ....[181]....
        /*0334*/ 	.word	0xffffffff


	//   ....[182]....
        /*0338*/ 	.word	0xffffffff


	//   ....[183]....
        /*033c*/ 	.word	0xffffffff


	//   ....[184]....
        /*0340*/ 	.word	0xffffffff


	//   ....[185]....
        /*0344*/ 	.word	0xffffffff


	//   ....[186]....
        /*0348*/ 	.word	0xffffffff


	//   ....[187]....
        /*034c*/ 	.word	0xffffffff


	//   ....[188]....
        /*0350*/ 	.word	0xffffffff


	//   ....[189]....
        /*0354*/ 	.word	0xffffffff


	//   ....[190]....
        /*0358*/ 	.word	0xffffffff


	//   ....[191]....
        /*035c*/ 	.word	0xffffffff


	//   ....[192]....
        /*0360*/ 	.word	0xffffffff


	//   ....[193]....
        /*0364*/ 	.word	0xffffffff


	//   ....[194]....
        /*0368*/ 	.word	0xffffffff


	//   ....[195]....
        /*036c*/ 	.word	0xffffffff


	//   ....[196]....
        /*0370*/ 	.word	0xffffffff


	//   ....[197]....
        /*0374*/ 	.word	0xffffffff


	//   ....[198]....
        /*0378*/ 	.word	0xffffffff


	//   ....[199]....
        /*037c*/ 	.word	0xffffffff


	//   ....[200]....
        /*0380*/ 	.word	0xffffffff


	//   ....[201]....
        /*0384*/ 	.word	0xffffffff


	//   ....[202]....
        /*0388*/ 	.word	0xffffffff


	//   ....[203]....
        /*038c*/ 	.word	0xffffffff


	//   ....[204]....
        /*0390*/ 	.word	0xffffffff


	//   ....[205]....
        /*0394*/ 	.word	0xffffffff


	//   ....[206]....
        /*0398*/ 	.word	0xffffffff


	//   ....[207]....
        /*039c*/ 	.word	0xffffffff


	//   ....[208]....
        /*03a0*/ 	.word	0xffffffff


	//   ....[209]....
        /*03a4*/ 	.word	0xffffffff


	//   ....[210]....
        /*03a8*/ 	.word	0xffffffff


	//   ....[211]....
        /*03ac*/ 	.word	0xffffffff


	//   ....[212]....
        /*03b0*/ 	.word	0xffffffff


	//   ....[213]....
        /*03b4*/ 	.word	0xffffffff


	//   ....[214]....
        /*03b8*/ 	.word	0xffffffff


	//   ....[215]....
        /*03bc*/ 	.word	0xffffffff


	//----- nvinfo : EIATTR_COOP_GROUP_INSTR_OFFSETS
	.align		4
.L_130:
        /*03c0*/ 	.byte	0x04, 0x28
        /*03c2*/ 	.short	(.L_132 - .L_131)


	//   ....[0]....
.L_131:
        /*03c4*/ 	.word	0x00000de0


	//   ....[1]....
        /*03c8*/ 	.word	0x00000e10


	//   ....[2]....
        /*03cc*/ 	.word	0x00000e40


	//   ....[3]....
        /*03d0*/ 	.word	0x00000e90


	//   ....[4]....
        /*03d4*/ 	.word	0x00000eb0


	//   ....[5]....
        /*03d8*/ 	.word	0x00000ed0


	//   ....[6]....
        /*03dc*/ 	.word	0x00000f00


	//   ....[7]....
        /*03e0*/ 	.word	0x00000f10


	//   ....[8]....
        /*03e4*/ 	.word	0x00000f40


	//   ....[9]....
        /*03e8*/ 	.word	0x00000f90


	//   ....[10]....
        /*03ec*/ 	.word	0x00000fc0


	//   ....[11]....
        /*03f0*/ 	.word	0x00000fe0


	//   ....[12]....
        /*03f4*/ 	.word	0x00001050


	//   ....[13]....
        /*03f8*/ 	.word	0x00001070


	//   ....[14]....
        /*03fc*/ 	.word	0x00001080


	//   ....[15]....
        /*0400*/ 	.word	0x00001090


	//   ....[16]....
        /*0404*/ 	.word	0x00001620


	//   ....[17]....
        /*0408*/ 	.word	0x00001650


	//   ....[18]....
        /*040c*/ 	.word	0x00001660


	//   ....[19]....
        /*0410*/ 	.word	0x00001670


	//   ....[20]....
        /*0414*/ 	.word	0x00001680


	//   ....[21]....
        /*0418*/ 	.word	0x00001690


	//   ....[22]....
        /*041c*/ 	.word	0x000016b0


	//   ....[23]....
        /*0420*/ 	.word	0x000016e0


	//   ....[24]....
        /*0424*/ 	.word	0x000017d0


	//   ....[25]....
        /*0428*/ 	.word	0x000017e0


	//   ....[26]....
        /*042c*/ 	.word	0x000017f0


	//   ....[27]....
        /*0430*/ 	.word	0x00001800


	//   ....[28]....
        /*0434*/ 	.word	0x00001aa0


	//   ....[29]....
        /*0438*/ 	.word	0x00001ac0


	//   ....[30]....
        /*043c*/ 	.word	0x00001b00


	//   ....[31]....
        /*0440*/ 	.word	0x00001b20


	//   ....[32]....
        /*0444*/ 	.word	0x00001b50


	//   ....[33]....
        /*0448*/ 	.word	0x00001b90


	//   ....[34]....
        /*044c*/ 	.word	0x00001bc0


	//   ....[35]....
        /*0450*/ 	.word	0x00001cb0


	//   ....[36]....
        /*0454*/ 	.word	0x00001cf0


	//   ....[37]....
        /*0458*/ 	.word	0x00001d00


	//   ....[38]....
        /*045c*/ 	.word	0x00001d10


	//   ....[39]....
        /*0460*/ 	.word	0x00001d20


	//   ....[40]....
        /*0464*/ 	.word	0x00002860


	//   ....[41]....
        /*0468*/ 	.word	0x00002870


	//   ....[42]....
        /*046c*/ 	.word	0x00002880


	//   ....[43]....
        /*0470*/ 	.word	0x00002890


	//   ....[44]....
        /*0474*/ 	.word	0x000028a0


	//   ....[45]....
        /*0478*/ 	.word	0x000028b0


	//   ....[46]....
        /*047c*/ 	.word	0x000028c0


	//   ....[47]....
        /*0480*/ 	.word	0x000028e0


	//   ....[48]....
        /*0484*/ 	.word	0x00002900


	//   ....[49]....
        /*0488*/ 	.word	0x00002910


	//   ....[50]....
        /*048c*/ 	.word	0x00002920


	//   ....[51]....
        /*0490*/ 	.word	0x00002930


	//   ....[52]....
        /*0494*/ 	.word	0x00002c80


	//   ....[53]....
        /*0498*/ 	.word	0x00002e80


	//   ....[54]....
        /*049c*/ 	.word	0x00003040


	//   ....[55]....
        /*04a0*/ 	.word	0x00004840


	//   ....[56]....
        /*04a4*/ 	.word	0x00005140


	//   ....[57]....
        /*04a8*/ 	.word	0x00005180


	//   ....[58]....
        /*04ac*/ 	.word	0x000052a0


	//   ....[59]....
        /*04b0*/ 	.word	0x00005350


	//   ....[60]....
        /*04b4*/ 	.word	0x00005ee0


	//   ....[61]....
        /*04b8*/ 	.word	0x00006080


	//   ....[62]....
        /*04bc*/ 	.word	0x000060f0


	//   ....[63]....
        /*04c0*/ 	.word	0x00006210


	//   ....[64]....
        /*04c4*/ 	.word	0x00007dd0


	//   ....[65]....
        /*04c8*/ 	.word	0x00007de0


	//   ....[66]....
        /*04cc*/ 	.word	0x00007df0


	//   ....[67]....
        /*04d0*/ 	.word	0x00007e00


	//   ....[68]....
        /*04d4*/ 	.word	0x00007e10


	//   ....[69]....
        /*04d8*/ 	.word	0x00007e20


	//   ....[70]....
        /*04dc*/ 	.word	0x00007e30


	//   ....[71]....
        /*04e0*/ 	.word	0x00007e40


	//   ....[72]....
        /*04e4*/ 	.word	0x00007e50


	//   ....[73]....
        /*04e8*/ 	.word	0x00007e60


	//   ....[74]....
        /*04ec*/ 	.word	0x00007e70


	//   ....[75]....
        /*04f0*/ 	.word	0x00007e80


	//   ....[76]....
        /*04f4*/ 	.word	0x000088c0


	//   ....[77]....
        /*04f8*/ 	.word	0x000088d0


	//   ....[78]....
        /*04fc*/ 	.word	0x000088e0


	//   ....[79]....
        /*0500*/ 	.word	0x000088f0


	//   ....[80]....
        /*0504*/ 	.word	0x00008900


	//   ....[81]....
        /*0508*/ 	.word	0x00008910


	//   ....[82]....
        /*050c*/ 	.word	0x00008920


	//   ....[83]....
        /*0510*/ 	.word	0x00008940


	//   ....[84]....
        /*0514*/ 	.word	0x00008960


	//   ....[85]....
        /*0518*/ 	.word	0x00008990


	//   ....[86]....
        /*051c*/ 	.word	0x000089b0


	//   ....[87]....
        /*0520*/ 	.word	0x000089d0


	//   ....[88]....
        /*0524*/ 	.word	0x00008b40


	//   ....[89]....
        /*0528*/ 	.word	0x00008d70


	//   ....[90]....
        /*052c*/ 	.word	0x00008f60


	//   ....[91]....
        /*0530*/ 	.word	0x00009ed0


	//   ....[92]....
        /*0534*/ 	.word	0x0000aef0


	//   ....[93]....
        /*0538*/ 	.word	0x0000aff0


	//   ....[94]....
        /*053c*/ 	.word	0x0000b050


	//   ....[95]....
        /*0540*/ 	.word	0x0000b190


	//   ....[96]....
        /*0544*/ 	.word	0x0000b210


	//   ....[97]....
        /*0548*/ 	.word	0x0000b350


	//   ....[98]....
        /*054c*/ 	.word	0x0000b4e0


	//   ....[99]....
        /*0550*/ 	.word	0x0000b650


	//   ....[100]....
        /*0554*/ 	.word	0x0000ddc0


	//   ....[101]....
        /*0558*/ 	.word	0x0000ddd0


	//   ....[102]....
        /*055c*/ 	.word	0x0000dde0


	//   ....[103]....
        /*0560*/ 	.word	0x0000ddf0


	//   ....[104]....
        /*0564*/ 	.word	0x0000de00


	//   ....[105]....
        /*0568*/ 	.word	0x0000de10


	//   ....[106]....
        /*056c*/ 	.word	0x0000de20


	//   ....[107]....
        /*0570*/ 	.word	0x0000de30


	//   ....[108]....
        /*0574*/ 	.word	0x0000de40


	//   ....[109]....
        /*0578*/ 	.word	0x0000de50


	//   ....[110]....
        /*057c*/ 	.word	0x0000de60


	//   ....[111]....
        /*0580*/ 	.word	0x0000de70


	//   ....[112]....
        /*0584*/ 	.word	0x0000e8b0


	//   ....[113]....
        /*0588*/ 	.word	0x0000e8c0


	//   ....[114]....
        /*058c*/ 	.word	0x0000e8d0


	//   ....[115]....
        /*0590*/ 	.word	0x0000e8e0


	//   ....[116]....
        /*0594*/ 	.word	0x0000e8f0


	//   ....[117]....
        /*0598*/ 	.word	0x0000e900


	//   ....[118]....
        /*059c*/ 	.word	0x0000e910


	//   ....[119]....
        /*05a0*/ 	.word	0x0000e930


	//   ....[120]....
        /*05a4*/ 	.word	0x0000e950


	//   ....[121]....
        /*05a8*/ 	.word	0x0000e980


	//   ....[122]....
        /*05ac*/ 	.word	0x0000e9a0


	//   ....[123]....
        /*05b0*/ 	.word	0x0000e9c0


	//   ....[124]....
        /*05b4*/ 	.word	0x0000f040


	//   ....[125]....
        /*05b8*/ 	.word	0x0000f080


	//   ....[126]....
        /*05bc*/ 	.word	0x0000f090


	//   ....[127]....
        /*05c0*/ 	.word	0x0000f0d0


	//   ....[128]....
        /*05c4*/ 	.word	0x0000f100


	//   ....[129]....
        /*05c8*/ 	.word	0x0000f130


	//   ....[130]....
        /*05cc*/ 	.word	0x0000f220


	//   ....[131]....
        /*05d0*/ 	.word	0x0000f370


	//   ....[132]....
        /*05d4*/ 	.word	0x00011640


	//   ....[133]....
        /*05d8*/ 	.word	0x00011660


	//   ....[134]....
        /*05dc*/ 	.word	0x00011670


	//   ....[135]....
        /*05e0*/ 	.word	0x00011690


	//   ....[136]....
        /*05e4*/ 	.word	0x000116b0


	//   ....[137]....
        /*05e8*/ 	.word	0x000116e0


	//   ....[138]....
        /*05ec*/ 	.word	0x00011720


	//   ....[139]....
        /*05f0*/ 	.word	0x00011740


	//   ....[140]....
        /*05f4*/ 	.word	0x00011780


	//   ....[141]....
        /*05f8*/ 	.word	0x000117a0


	//   ....[142]....
        /*05fc*/ 	.word	0x000117b0


	//   ....[143]....
        /*0600*/ 	.word	0x000117d0


	//   ....[144]....
        /*0604*/ 	.word	0x00012160


	//   ....[145]....
        /*0608*/ 	.word	0x00012170


	//   ....[146]....
        /*060c*/ 	.word	0x00012180


	//   ....[147]....
        /*0610*/ 	.word	0x00012190


	//   ....[148]....
        /*0614*/ 	.word	0x000121a0


	//   ....[149]....
        /*0618*/ 	.word	0x000121b0


	//   ....[150]....
        /*061c*/ 	.word	0x000121c0


	//   ....[151]....
        /*0620*/ 	.word	0x000121e0


	//   ....[152]....
        /*0624*/ 	.word	0x00012200


	//   ....[153]....
        /*0628*/ 	.word	0x00012230


	//   ....[154]....
        /*062c*/ 	.word	0x00012250


	//   ....[155]....
        /*0630*/ 	.word	0x00012270


	//   ....[156]....
        /*0634*/ 	.word	0x000123f0


	//   ....[157]....
        /*0638*/ 	.word	0x00012600


	//   ....[158]....
        /*063c*/ 	.word	0x000128d0


	//   ....[159]....
        /*0640*/ 	.word	0x00013270


	//   ....[160]....
        /*0644*/ 	.word	0x000147c0


	//   ....[161]....
        /*0648*/ 	.word	0x000148d0


	//   ....[162]....
        /*064c*/ 	.word	0x00014a60


	//   ....[163]....
        /*0650*/ 	.word	0x00014a80


	//   ....[164]....
        /*0654*/ 	.word	0x00014aa0


	//   ....[165]....
        /*0658*/ 	.word	0x00014bb0


	//   ....[166]....
        /*065c*/ 	.word	0x00014ed0


	//   ....[167]....
        /*0660*/ 	.word	0x00015020


	//   ....[168]....
        /*0664*/ 	.word	0x00016ed0


	//   ....[169]....
        /*0668*/ 	.word	0x00016f10


	//   ....[170]....
        /*066c*/ 	.word	0x00016f40


	//   ....[171]....
        /*0670*/ 	.word	0x00016f60


	//   ....[172]....
        /*0674*/ 	.word	0x00016f90


	//   ....[173]....
        /*0678*/ 	.word	0x00016fb0


	//   ....[174]....
        /*067c*/ 	.word	0x00016fd0


	//   ....[175]....
        /*0680*/ 	.word	0x00016fe0


	//   ....[176]....
        /*0684*/ 	.word	0x000180d0


	//   ....[177]....
        /*0688*/ 	.word	0x00018100


	//   ....[178]....
        /*068c*/ 	.word	0x00018130


	//   ....[179]....
        /*0690*/ 	.word	0x00018150


	//   ....[180]....
        /*0694*/ 	.word	0x00018170


	//   ....[181]....
        /*0698*/ 	.word	0x00018230


	//   ....[182]....
        /*069c*/ 	.word	0x00018240


	//   ....[183]....
        /*06a0*/ 	.word	0x00018250


	//   ....[184]....
        /*06a4*/ 	.word	0x00018260


	//   ....[185]....
        /*06a8*/ 	.word	0x00018280


	//   ....[186]....
        /*06ac*/ 	.word	0x000183c0


	//   ....[187]....
        /*06b0*/ 	.word	0x000183e0


	//   ....[188]....
        /*06b4*/ 	.word	0x000183f0


	//   ....[189]....
        /*06b8*/ 	.word	0x00018400


	//   ....[190]....
        /*06bc*/ 	.word	0x00018420


	//   ....[191]....
        /*06c0*/ 	.word	0x000184f0


	//   ....[192]....
        /*06c4*/ 	.word	0x00018600


	//   ....[193]....
        /*06c8*/ 	.word	0x00018620


	//   ....[194]....
        /*06cc*/ 	.word	0x00018640


	//   ....[195]....
        /*06d0*/ 	.word	0x00018670


	//   ....[196]....
        /*06d4*/ 	.word	0x00018680


	//   ....[197]....
        /*06d8*/ 	.word	0x00018690


	//   ....[198]....
        /*06dc*/ 	.word	0x00018740


	//   ....[199]....
        /*06e0*/ 	.word	0x00018750


	//   ....[200]....
        /*06e4*/ 	.word	0x00018db0


	//   ....[201]....
        /*06e8*/ 	.word	0x00018de0


	//   ....[202]....
        /*06ec*/ 	.word	0x00018e10


	//   ....[203]....
        /*06f0*/ 	.word	0x00018e30


	//   ....[204]....
        /*06f4*/ 	.word	0x00018e40


	//   ....[205]....
        /*06f8*/ 	.word	0x00018e50


	//   ....[206]....
        /*06fc*/ 	.word	0x00018e70


	//   ....[207]....
        /*0700*/ 	.word	0x00018e90


	//   ....[208]....
        /*0704*/ 	.word	0x00018ef0


	//   ....[209]....
        /*0708*/ 	.word	0x00018f20


	//   ....[210]....
        /*070c*/ 	.word	0x00018f50


	//   ....[211]....
        /*0710*/ 	.word	0x00018f70


	//   ....[212]....
        /*0714*/ 	.word	0x00018f90


	//   ....[213]....
        /*0718*/ 	.word	0x00018fb0


	//   ....[214]....
        /*071c*/ 	.word	0x00019040


	//   ....[215]....
        /*0720*/ 	.word	0x000190a0


	//----- nvinfo : EIATTR_EXIT_INSTR_OFFSETS
	.align		4
.L_132:
        /*0724*/ 	.byte	0x04, 0x1c
        /*0726*/ 	.short	(.L_134 - .L_133)


	//   ....[0]....
.L_133:
        /*0728*/ 	.word	0x00000040


	//   ....[1]....
        /*072c*/ 	.word	0x000187c0


	//   ....[2]....
        /*0730*/ 	.word	0x00018800


	//   ....[3]....
        /*0734*/ 	.word	0x000190c0


	//   ....[4]....
        /*0738*/ 	.word	0x00019100


	//----- nvinfo : EIATTR_CTAIDZ_USED
	.align		4
.L_134:
        /*073c*/ 	.byte	0x01, 0x04
	.zero		2


	//----- nvinfo : EIATTR_MAX_THREADS
	.align		4
        /*0740*/ 	.byte	0x04, 0x05
        /*0742*/ 	.short	(.L_136 - .L_135)
.L_135:
        /*0744*/ 	.word	0x00000080
        /*0748*/ 	.word	0x00000001
        /*074c*/ 	.word	0x00000001


	//----- nvinfo : EIATTR_CRS_STACK_SIZE
	.align		4
.L_136:
        /*0750*/ 	.byte	0x04, 0x1e
        /*0752*/ 	.short	(.L_138 - .L_137)
.L_137:
        /*0754*/ 	.word	0x00000000
.L_138:


//--------------------- .nv.info._ZN7cutlass13device_kernelIN5flash19enable_sm80_to_sm89INS1_16FlashAttnFwdSm80INS1_25CollectiveMainloopFwdSm80ILi4ELi1ELb0EN4cute5tupleIJNS5_1CILi128EEENS7_ILi96EEENS7_ILi64EEEEEELi64ENS_10bfloat16_tEfNS_4arch4Sm80ELb0ELb1ELb0ELb1ELb1ELb0ELb1ELb0EEENS1_21CollectiveEpilogueFwdINS6_IJS8_SA_S9_EEENS6_IJNS7_ILi1EEESI_SI_EEESC_SE_Li128ELb1ELb1ELb0ELb0EEENS1_19SingleTileSchedulerILb1ELb0ELb1ELi128EEEEEEEEEvNT_6ParamsE --------------------------
	.section	.nv.info._ZN7cutlass13device_kernelIN5flash19enable_sm80_to_sm89INS1_16FlashAttnFwdSm80INS1_25CollectiveMainloopFwdSm80ILi4ELi1ELb0EN4cute5tupleIJNS5_1CILi128EEENS7_ILi96EEENS7_ILi64EEEEEELi64ENS_10bfloat16_tEfNS_4arch4Sm80ELb0ELb1ELb0ELb1ELb1ELb0ELb1ELb0EEENS1_21CollectiveEpilogueFwdINS6_IJS8_SA_S9_EEENS6_IJNS7_ILi1EEESI_SI_EEESC_SE_Li128ELb1ELb1ELb0ELb0EEENS1_19SingleTileSchedulerILb1ELb0ELb1ELi128EEEEEEEEEvNT_6ParamsE,"",@"SHT_CUDA_INFO"
	.sectionflags	@""
	.align	4


	//----- nvinfo : EIATTR_CUDA_API_VERSION
	.align		4
        /*0000*/ 	.byte	0x04, 0x37
        /*0002*/ 	.short	(.L_140 - .L_139)
.L_139:
        /*0004*/ 	.word	0x00000082


	//----- nvinfo : EIATTR_SW2861232_WAR
	.align		4
.L_140:
        /*0008*/ 	.byte	0x01, 0x35
	.zero		2


	//----- nvinfo : EIATTR_PARAM_CBANK
	.align		4
        /*000c*/ 	.byte	0x04, 0x0a
        /*000e*/ 	.short	(.L_142 - .L_141)
	.align		4
.L_141:
        /*0010*/ 	.word	index@(.nv.constant0._ZN7cutlass13device_kernelIN5flash19enable_sm80_to_sm89INS1_16FlashAttnFwdSm80INS1_25CollectiveMainloopFwdSm80ILi4ELi1ELb0EN4cute5tupleIJNS5_1CILi128EEENS7_ILi96EEENS7_ILi64EEEEEELi64ENS_10bfloat16_tEfNS_4arch4Sm80ELb0ELb1ELb0ELb1ELb1ELb0ELb1ELb0EEENS1_21CollectiveEpilogueFwdINS6_IJS8_SA_S9_EEENS6_IJNS7_ILi1EEESI_SI_EEESC_SE_Li128ELb1ELb1ELb0ELb0EEENS1_19SingleTileSchedulerILb1ELb0ELb1ELi128EEEEEEEEEvNT_6ParamsE)
        /*0014*/ 	.short	0x0160
        /*0016*/ 	.short	0x0418


	//----- nvinfo : EIATTR_CBANK_PARAM_SIZE
	.align		4
.L_142:
        /*0018*/ 	.byte	0x03, 0x19
        /*001a*/ 	.short	0x0418


	//----- nvinfo : EIATTR_KPARAM_INFO
	.align		4
        /*001c*/ 	.byte	0x04, 0x17
        /*001e*/ 	.short	(.L_144 - .L_143)
.L_143:
        /*0020*/ 	.word	0x00000000
        /*0024*/ 	.short	0x0000
        /*0026*/ 	.short	0x0000
        /*0028*/ 	.byte	0x00, 0xf0, 0x61, 0x10


	//----- nvinfo : EIATTR_MAXREG_COUNT
	.align		4
.L_144:
        /*002c*/ 	.byte	0x03, 0x1b
        /*002e*/ 	.short	0x00ff


	//----- nvinfo : EIATTR_NUM_BARRIERS
	.align		4
        /*0030*/ 	.byte	0x02, 0x4c
        /*0032*/ 	.byte	0x02
	.zero		1


	//----- nvinfo : EIATTR_MERCURY_ISA_VERSION
	.align		4
        /*0034*/ 	.byte	0x03, 0x5f
        /*0036*/ 	.short	0x0000


	//----- nvinfo : EIATTR_COOP_GROUP_MASK_REGIDS
	.align		4
        /*0038*/ 	.byte	0x04, 0x29
        /*003a*/ 	.short	(.L_146 - .L_145)


	//   ....[0]....
.L_145:
        /*003c*/ 	.word	0xffffffff


	//   ....[1]....
        /*0040*/ 	.word	0xffffffff


	//   ....[2]....
        /*0044*/ 	.word	0xffffffff


	//   ....[3]....
        /*0048*/ 	.word	0xffffffff


	//   ....[4]....
        /*004c*/ 	.word	0xffffffff


	//   ....[5]....
        /*0050*/ 	.word	0xffffffff


	//   ....[6]....
        /*0054*/ 	.word	0xffffffff


	//   ....[7]....
        /*0058*/ 	.word	0xffffffff


	//   ....[8]....
        /*005c*/ 	.word	0xffffffff


	//   ....[9]....
        /*0060*/ 	.word	0xffffffff


	//   ....[10]....
        /*0064*/ 	.word	0xffffffff


	//   ....[11]....
        /*0068*/ 	.word	0xffffffff


	//   ....[12]....
        /*006c*/ 	.word	0xffffffff


	//   ....[13]....
        /*0070*/ 	.word	0xffffffff


	//   ....[14]....
        /*0074*/ 	.word	0xffffffff


	//   ....[15]....
        /*0078*/ 	.word	0xffffffff


	//   ....[16]....
        /*007c*/ 	.word	0xffffffff


	//   ....[17]....
        /*0080*/ 	.word	0xffffffff


	//   ....[18]....
        /*0084*/ 	.word	0xffffffff


	//   ....[19]....
        /*0088*/ 	.word	0xffffffff


	//   ....[20]....
        /*008c*/ 	.word	0xffffffff


	//   ....[21]....
        /*0090*/ 	.word	0xffffffff


	//   ....[22]....
        /*0094*/ 	.word	0xffffffff


	//   ....[23]....
        /*0098*/ 	.word	0xffffffff


	//   ....[24]....
        /*009c*/ 	.word	0xffffffff


	//   ....[25]....
        /*00a0*/ 	.word	0xffffffff


	//   ....[26]....
        /*00a4*/ 	.word	0xffffffff


	//   ....[27]....
        /*00a8*/ 	.word	0xffffffff


	//   ....[28]....
        /*00ac*/ 	.word	0xffffffff


	//   ....[29]....
        /*00b0*/ 	.word	0xffffffff


	//   ....[30]....
        /*00b4*/ 	.word	0xffffffff


	//   ....[31]....
        /*00b8*/ 	.word	0xffffffff


	//   ....[32]....
        /*00bc*/ 	.word	0xffffffff


	//   ....[33]....
        /*00c0*/ 	.word	0xffffffff


	//   ....[34]....
        /*00c4*/ 	.word	0xffffffff


	//   ....[35]....
        /*00c8*/ 	.word	0xffffffff


	//   ....[36]....
        /*00cc*/ 	.word	0xffffffff


	//   ....[37]....
        /*00d0*/ 	.word	0xffffffff


	//   ....[38]....
        /*00d4*/ 	.word	0xffffffff


	//   ....[39]....
        /*00d8*/ 	.word	0xffffffff


	//   ....[40]....
        /*00dc*/ 	.word	0xffffffff


	//   ....[41]....
        /*00e0*/ 	.word	0xffffffff


	//   ....[42]....
        /*00e4*/ 	.word	0xffffffff


	//   ....[43]....
        /*00e8*/ 	.word	0xffffffff


	//   ....[44]....
        /*00ec*/ 	.word	0xffffffff


	//   ....[45]....
        /*00f0*/ 	.word	0xffffffff


	//   ....[46]....
        /*00f4*/ 	.word	0xffffffff


	//   ....[47]....
        /*00f8*/ 	.word	0xffffffff


	//   ....[48]....
        /*00fc*/ 	.word	0xffffffff


	//   ....[49]....
        /*0100*/ 	.word	0xffffffff


	//   ....[50]....
        /*0104*/ 	.word	0xffffffff


	//   ....[51]....
        /*0108*/ 	.word	0xffffffff


	//   ....[52]....
        /*010c*/ 	.word	0xffffffff


	//   ....[53]....
        /*0110*/ 	.word	0xffffffff


	//   ....[54]....
        /*0114*/ 	.word	0xffffffff


	//   ....[55]....
        /*0118*/ 	.word	0xffffffff


	//   ....[56]....
        /*011c*/ 	.word	0xffffffff


	//   ....[57]....
        /*0120*/ 	.word	0xffffffff


	//   ....[58]....
        /*0124*/ 	.word	0xffffffff


	//   ....[59]....
        /*0128*/ 	.word	0xffffffff


	//   ....[60]....
        /*012c*/ 	.word	0xffffffff


	//   ....[61]....
        /*0130*/ 	.word	0xffffffff


	//   ....[62]....
        /*0134*/ 	.word	0xffffffff


	//   ....[63]....
        /*0138*/ 	.word	0xffffffff


	//   ....[64]....
        /*013c*/ 	.word	0xffffffff


	//   ....[65]....
        /*0140*/ 	.word	0xffffffff


	//   ....[66]....
        /*0144*/ 	.word	0xffffffff


	//   ....[67]....
        /*0148*/ 	.word	0xffffffff


	//   ....[68]....
        /*014c*/ 	.word	0xffffffff


	//   ....[69]....
        /*0150*/ 	.word	0xffffffff


	//   ....[70]....
        /*0154*/ 	.word	0xffffffff


	//   ....[71]....
        /*0158*/ 	.word	0xffffffff


	//   ....[72]....
        /*015c*/ 	.word	0xffffffff


	//   ....[73]....
        /*0160*/ 	.word	0xffffffff


	//   ....[74]....
        /*0164*/ 	.word	0xffffffff


	//   ....[75]....
        /*0168*/ 	.word	0xffffffff


	//   ....[76]....
        /*016c*/ 	.word	0xffffffff


	//   ....[77]....
        /*0170*/ 	.word	0xffffffff


	//   ....[78]....
        /*0174*/ 	.word	0xffffffff


	//   ....[79]....
        /*0178*/ 	.word	0xffffffff


	//   ....[80]....
        /*017c*/ 	.word	0xffffffff


	//   ....[81]....
        /*0180*/ 	.word	0xffffffff


	//   ....[82]....
        /*0184*/ 	.word	0xffffffff


	//   ....[83]....
        /*0188*/ 	.word	0xffffffff


	//   ....[84]....
        /*018c*/ 	.word	0xffffffff


	//   ....[85]....
        /*0190*/ 	.word	0xffffffff


	//   ....[86]....
        /*0194*/ 	.word	0xffffffff


	//   ....[87]....
        /*0198*/ 	.word	0xffffffff


	//   ....[88]....
        /*019c*/ 	.word	0xffffffff


	//   ....[89]....
        /*01a0*/ 	.word	0xffffffff


	//   ....[90]....
        /*01a4*/ 	.word	0xffffffff


	//   ....[91]....
        /*01a8*/ 	.word	0xffffffff


	//   ....[92]....
        /*01ac*/ 	.word	0xffffffff


	//   ....[93]....
        /*01b0*/ 	.word	0xffffffff


	//   ....[94]....
        /*01b4*/ 	.word	0xffffffff


	//   ....[95]....
        /*01b8*/ 	.word	0xffffffff


	//   ....[96]....
        /*01bc*/ 	.word	0xffffffff


	//   ....[97]....
        /*01c0*/ 	.word	0xffffffff


	//   ....[98]....
        /*01c4*/ 	.word	0xffffffff


	//   ....[99]....
        /*01c8*/ 	.word	0xffffffff


	//   ....[100]....
        /*01cc*/ 	.word	0xffffffff


	//   ....[101]....
        /*01d0*/ 	.word	0xffffffff


	//   ....[102]....
        /*01d4*/ 	.word	0xffffffff


	//   ....[103]....
        /*01d8*/ 	.word	0xffffffff


	//   ....[104]....
        /*01dc*/ 	.word	0xffffffff


	//   ....[105]....
        /*01e0*/ 	.word	0xffffffff


	//   ....[106]....
        /*01e4*/ 	.word	0xffffffff


	//   ....[107]....
        /*01e8*/ 	.word	0xffffffff


	//   ....[108]....
        /*01ec*/ 	.word	0xffffffff


	//   ....[109]....
        /*01f0*/ 	.word	0xffffffff


	//   ....[110]....
        /*01f4*/ 	.word	0xffffffff


	//   ....[111]....
        /*01f8*/ 	.word	0xffffffff


	//   ....[112]....
        /*01fc*/ 	.word	0xffffffff


	//   ....[113]....
        /*0200*/ 	.word	0xffffffff


	//   ....[114]....
        /*0204*/ 	.word	0xffffffff


	//   ....[115]....
        /*0208*/ 	.word	0xffffffff


	//   ....[116]....
        /*020c*/ 	.word	0xffffffff


	//   ....[117]....
        /*0210*/ 	.word	0xffffffff


	//   ....[118]....
        /*0214*/ 	.word	0xffffffff


	//   ....[119]....
        /*0218*/ 	.word	0xffffffff


	//   ....[120]....
        /*021c*/ 	.word	0xffffffff


	//   ....[121]....
        /*0220*/ 	.word	0xffffffff


	//   ....[122]....
        /*0224*/ 	.word	0xffffffff


	//   ....[123]....
        /*0228*/ 	.word	0xffffffff


	//   ....[124]....
        /*022c*/ 	.word	0xffffffff


	//   ....[125]....
        /*0230*/ 	.word	0xffffffff


	//   ....[126]....
        /*0234*/ 	.word	0xffffffff


	//   ....[127]....
        /*0238*/ 	.word	0xffffffff


	//   ....[128]....
        /*023c*/ 	.word	0xffffffff


	//   ....[129]....
        /*0240*/ 	.word	0xffffffff


	//   ....[130]....
        /*0244*/ 	.word	0xffffffff


	//   ....[131]....
        /*0248*/ 	.word	0xffffffff


	//   ....[132]....
        /*024c*/ 	.word	0xffffffff


	//   ....[133]....
        /*0250*/ 	.word	0xffffffff


	//   ....[134]....
        /*0254*/ 	.word	0xffffffff


	//   ....[135]....
        /*0258*/ 	.word	0xffffffff


	//   ....[136]....
        /*025c*/ 	.word	0xffffffff


	//   ....[137]....
        /*0260*/ 	.word	0xffffffff


	//   ....[138]....
        /*0264*/ 	.word	0xffffffff


	//   ....[139]....
        /*0268*/ 	.word	0xffffffff


	//   ....[140]....
        /*026c*/ 	.word	0xffffffff


	//   ....[141]....
        /*0270*/ 	.word	0xffffffff


	//   ....[142]....
        /*0274*/ 	.word	0xffffffff


	//   ....[143]....
        /*0278*/ 	.word	0xffffffff


	//   ....[144]....
        /*027c*/ 	.word	0xffffffff


	//   ....[145]....
        /*0280*/ 	.word	0xffffffff


	//   ....[146]....
        /*0284*/ 	.word	0xffffffff


	//   ....[147]....
        /*0288*/ 	.word	0xffffffff


	//   ....[148]....
        /*028c*/ 	.word	0xffffffff


	//   ....[149]....
        /*0290*/ 	.word	0xffffffff


	//   ....[150]....
        /*0294*/ 	.word	0xffffffff


	//   ....[151]....
        /*0298*/ 	.word	0xffffffff


	//   ....[152]....
        /*029c*/ 	.word	0xffffffff


	//   ....[153]....
        /*02a0*/ 	.word	0xffffffff


	//   ....[154]....
        /*02a4*/ 	.word	0xffffffff


	//   ....[155]....
        /*02a8*/ 	.word	0xffffffff


	//   ....[156]....
        /*02ac*/ 	.word	0xffffffff


	//   ....[157]....
        /*02b0*/ 	.word	0xffffffff


	//   ....[158]....
        /*02b4*/ 	.word	0xffffffff


	//   ....[159]....
        /*02b8*/ 	.word	0xffffffff


	//   ....[160]....
        /*02bc*/ 	.word	0xffffffff


	//   ....[161]....
        /*02c0*/ 	.word	0xffffffff


	//   ....[162]....
        /*02c4*/ 	.word	0xffffffff


	//   ....[163]....
        /*02c8*/ 	.word	0xffffffff


	//   ....[164]....
        /*02cc*/ 	.word	0xffffffff


	//   ....[165]....
        /*02d0*/ 	.word	0xffffffff


	//   ....[166]....
        /*02d4*/ 	.word	0xffffffff


	//   ....[167]....
        /*02d8*/ 	.word	0xffffffff


	//   ....[168]....
        /*02dc*/ 	.word	0xffffffff


	//   ....[169]....
        /*02e0*/ 	.word	0xffffffff


	//   ....[170]....
        /*02e4*/ 	.word	0xffffffff


	//   ....[171]....
        /*02e8*/ 	.word	0xffffffff


	//   ....[172]....
        /*02ec*/ 	.word	0xffffffff


	//   ....[173]....
        /*02f0*/ 	.word	0xffffffff


	//   ....[174]....
        /*02f4*/ 	.word	0xffffffff


	//   ....[175]....
        /*02f8*/ 	.word	0xffffffff


	//   ....[176]....
        /*02fc*/ 	.word	0xffffffff


	//   ....[177]....
        /*0300*/ 	.word	0xffffffff


	//   ....[178]....
        /*0304*/ 	.word	0xffffffff


	//   ....[179]....
        /*0308*/ 	.word	0xffffffff


	//   ....[180]....
        /*030c*/ 	.word	0xffffffff


	//   ....[181]....
        /*0310*/ 	.word	0xffffffff


	//   ....[182]....
        /*0314*/ 	.word	0xffffffff


	//   ....[183]....
        /*0318*/ 	.word	0xffffffff


	//   ....[184]....
        /*031c*/ 	.word	0xffffffff


	//   ....[185]....
        /*0320*/ 	.word	0xffffffff


	//   ....[186]....
        /*0324*/ 	.word	0xffffffff


	//   ....[187]....
        /*0328*/ 	.word	0xffffffff


	//   ....[188]....
        /*032c*/ 	.word	0xffffffff


	//   ....[189]....
        /*0330*/ 	.word	0xffffffff


	//   ....[190]....
        /*0334*/ 	.word	0xffffffff


	//   ....[191]....
        /*0338*/ 	.word	0xffffffff


	//   ....[192]....
        /*033c*/ 	.word	0xffffffff


	//   ....[193]....
        /*0340*/ 	.word	0xffffffff


	//   ....[194]....
        /*0344*/ 	.word	0xffffffff


	//   ....[195]....
        /*0348*/ 	.word	0xffffffff


	//   ....[196]....
        /*034c*/ 	.word	0xffffffff


	//   ....[197]....
        /*0350*/ 	.word	0xffffffff


	//   ....[198]....
        /*0354*/ 	.word	0xffffffff


	//   ....[199]....
        /*0358*/ 	.word	0xffffffff


	//   ....[200]....
        /*035c*/ 	.word	0xffffffff


	//   ....[201]....
        /*0360*/ 	.word	0xffffffff


	//   ....[202]....
        /*0364*/ 	.word	0xffffffff


	//   ....[203]....
        /*0368*/ 	.word	0xffffffff


	//   ....[204]....
        /*036c*/ 	.word	0xffffffff


	//   ....[205]....
        /*0370*/ 	.word	0xffffffff


	//   ....[206]....
        /*0374*/ 	.word	0xffffffff


	//   ....[207]....
        /*0378*/ 	.word	0xffffffff


	//   ....[208]....
        /*037c*/ 	.word	0xffffffff


	//   ....[209]....
        /*0380*/ 	.word	0xffffffff


	//   ....[210]....
        /*0384*/ 	.word	0xffffffff


	//   ....[211]....
        /*0388*/ 	.word	0xffffffff


	//   ....[212]....
        /*038c*/ 	.word	0xffffffff


	//   ....[213]....
        /*0390*/ 	.word	0xffffffff


	//   ....[214]....
        /*0394*/ 	.word	0xffffffff


	//   ....[215]....
        /*0398*/ 	.word	0xffffffff


	//   ....[216]....
        /*039c*/ 	.word	0xffffffff


	//----- nvinfo : EIATTR_COOP_GROUP_INSTR_OFFSETS
	.align		4
.L_146:
        /*03a0*/ 	.byte	0x04, 0x28
        /*03a2*/ 	.short	(.L_148 - .L_147)


	//   ....[0]....
.L_147:
        /*03a4*/ 	.word	0x00000090


	//   ....[1]....
        /*03a8*/ 	.word	0x00001560


	//   ....[2]....
        /*03ac*/ 	.word	0x00001590


	//   ....[3]....
        /*03b0*/ 	.word	0x000016c0


	//   ....[4]....
        /*03b4*/ 	.word	0x000016f0


	//   ....[5]....
        /*03b8*/ 	.word	0x00001780


	//   ....[6]....
        /*03bc*/ 	.word	0x000017b0


	//   ....[7]....
        /*03c0*/ 	.word	0x00001840


	//   ....[8]....
        /*03c4*/ 	.word	0x00001870


	//   ....[9]....
        /*03c8*/ 	.word	0x00001900


	//   ....[10]....
        /*03cc*/ 	.word	0x00001930


	//   ....[11]....
        /*03d0*/ 	.word	0x000019c0


	//   ....[12]....
        /*03d4*/ 	.word	0x000019f0


	//   ....[13]....
        /*03d8*/ 	.word	0x00001a80


	//   ....[14]....
        /*03dc*/ 	.word	0x00001ab0


	//   ....[15]....
        /*03e0*/ 	.word	0x00001b30


	//   ....[16]....
        /*03e4*/ 	.word	0x00001b70


	//   ....[17]....
        /*03e8*/ 	.word	0x00002030


	//   ....[18]....
        /*03ec*/ 	.word	0x00002050


	//   ....[19]....
        /*03f0*/ 	.word	0x00002060


	//   ....[20]....
        /*03f4*/ 	.word	0x00002070


	//   ....[21]....
        /*03f8*/ 	.word	0x00002080


	//   ....[22]....
        /*03fc*/ 	.word	0x00002090


	//   ....[23]....
        /*0400*/ 	.word	0x000020a0


	//   ....[24]....
        /*0404*/ 	.word	0x000020c0


	//   ....[25]....
        /*0408*/ 	.word	0x000020f0


	//   ....[26]....
        /*040c*/ 	.word	0x00002110


	//   ....[27]....
        /*0410*/ 	.word	0x00002140


	//   ....[28]....
        /*0414*/ 	.word	0x00002150


	//   ....[29]....
        /*0418*/ 	.word	0x00002400


	//   ....[30]....
        /*041c*/ 	.word	0x00002440


	//   ....[31]....
        /*0420*/ 	.word	0x00002480


	//   ....[32]....
        /*0424*/ 	.word	0x000024c0


	//   ....[33]....
        /*0428*/ 	.word	0x00002500


	//   ....[34]....
        /*042c*/ 	.word	0x000025a0


	//   ....[35]....
        /*0430*/ 	.word	0x000025b0


	//   ....[36]....
        /*0434*/ 	.word	0x000025c0


	//   ....[37]....
        /*0438*/ 	.word	0x000025d0


	//   ....[38]....
        /*043c*/ 	.word	0x000026e0


	//   ....[39]....
        /*0440*/ 	.word	0x00002710


	//   ....[40]....
        /*0444*/ 	.word	0x00002790


	//   ....[41]....
        /*0448*/ 	.word	0x000031d0


	//   ....[42]....
        /*044c*/ 	.word	0x000031e0


	//   ....[43]....
        /*0450*/ 	.word	0x000031f0


	//   ....[44]....
        /*0454*/ 	.word	0x00003200


	//   ....[45]....
        /*0458*/ 	.word	0x00003210


	//   ....[46]....
        /*045c*/ 	.word	0x00003220


	//   ....[47]....
        /*0460*/ 	.word	0x00003230


	//   ....[48]....
        /*0464*/ 	.word	0x00003250


	//   ....[49]....
        /*0468*/ 	.word	0x00003270


	//   ....[50]....
        /*046c*/ 	.word	0x00003290


	//   ....[51]....
        /*0470*/ 	.word	0x000032a0


	//   ....[52]....
        /*0474*/ 	.word	0x000032c0


	//   ....[53]....
        /*0478*/ 	.word	0x00003600


	//   ....[54]....
        /*047c*/ 	.word	0x00003800


	//   ....[55]....
        /*0480*/ 	.word	0x000039d0


	//   ....[56]....
        /*0484*/ 	.word	0x00004f20


	//   ....[57]....
        /*0488*/ 	.word	0x000058b0


	//   ....[58]....
        /*048c*/ 	.word	0x000058f0


	//   ....[59]....
        /*0490*/ 	.word	0x00005a10


	//   ....[60]....
        /*0494*/ 	.word	0x00005a50


	//   ....[61]....
        /*0498*/ 	.word	0x00006720


	//   ....[62]....
        /*049c*/ 	.word	0x000068f0


	//   ....[63]....
        /*04a0*/ 	.word	0x00006970


	//   ....[64]....
        /*04a4*/ 	.word	0x00006c60


	//   ....[65]....
        /*04a8*/ 	.word	0x00008590


	//   ....[66]....
        /*04ac*/ 	.word	0x000085a0


	//   ....[67]....
        /*04b0*/ 	.word	0x000085b0


	//   ....[68]....
        /*04b4*/ 	.word	0x000085c0


	//   ....[69]....
        /*04b8*/ 	.word	0x000085d0


	//   ....[70]....
        /*04bc*/ 	.word	0x000085e0


	//   ....[71]....
        /*04c0*/ 	.word	0x000085f0


	//   ....[72]....
        /*04c4*/ 	.word	0x00008600


	//   ....[73]....
        /*04c8*/ 	.word	0x00008610


	//   ....[74]....
        /*04cc*/ 	.word	0x00008620


	//   ....[75]....
        /*04d0*/ 	.word	0x00008630


	//   ....[76]....
        /*04d4*/ 	.word	0x00008640


	//   ....[77]....
        /*04d8*/ 	.word	0x00009080


	//   ....[78]....
        /*04dc*/ 	.word	0x00009090


	//   ....[79]....
        /*04e0*/ 	.word	0x000090a0


	//   ....[80]....
        /*04e4*/ 	.word	0x000090b0


	//   ....[81]....
        /*04e8*/ 	.word	0x000090c0


	//   ....[82]....
        /*04ec*/ 	.word	0x000090d0


	//   ....[83]....
        /*04f0*/ 	.word	0x000090e0


	//   ....[84]....
        /*04f4*/ 	.word	0x00009100


	//   ....[85]....
        /*04f8*/ 	.word	0x00009120


	//   ....[86]....
        /*04fc*/ 	.word	0x00009150


	//   ....[87]....
        /*0500*/ 	.word	0x00009170


	//   ....[88]....
        /*0504*/ 	.word	0x00009190


	//   ....[89]....
        /*0508*/ 	.word	0x00009360


	//   ....[90]....
        /*050c*/ 	.word	0x00009530


	//   ....[91]....
        /*0510*/ 	.word	0x00009720


	//   ....[92]....
        /*0514*/ 	.word	0x00009d70


	//   ....[93]....
        /*0518*/ 	.word	0x0000b820


	//   ....[94]....
        /*051c*/ 	.word	0x0000b9d0


	//   ....[95]....
        /*0520*/ 	.word	0x0000ba20


	//   ....[96]....
        /*0524*/ 	.word	0x0000bc40


	//   ....[97]....
        /*0528*/ 	.word	0x0000be50


	//   ....[98]....
        /*052c*/ 	.word	0x0000c1b0


	//   ....[99]....
        /*0530*/ 	.word	0x0000c480


	//   ....[100]....
        /*0534*/ 	.word	0x0000c620


	//   ....[101]....
        /*0538*/ 	.word	0x0000ed20


	//   ....[102]....
        /*053c*/ 	.word	0x0000ed30


	//   ....[103]....
        /*0540*/ 	.word	0x0000ed40


	//   ....[104]....
        /*0544*/ 	.word	0x0000ed50


	//   ....[105]....
        /*0548*/ 	.word	0x0000ed60


	//   ....[106]....
        /*054c*/ 	.word	0x0000ed70


	//   ....[107]....
        /*0550*/ 	.word	0x0000ed80


	//   ....[108]....
        /*0554*/ 	.word	0x0000ed90


	//   ....[109]....
        /*0558*/ 	.word	0x0000eda0


	//   ....[110]....
        /*055c*/ 	.word	0x0000edb0


	//   ....[111]....
        /*0560*/ 	.word	0x0000edc0


	//   ....[112]....
        /*0564*/ 	.word	0x0000edd0


	//   ....[113]....
        /*0568*/ 	.word	0x0000f810


	//   ....[114]....
        /*056c*/ 	.word	0x0000f820


	//   ....[115]....
        /*0570*/ 	.word	0x0000f830


	//   ....[116]....
        /*0574*/ 	.word	0x0000f840


	//   ....[117]....
        /*0578*/ 	.word	0x0000f850


	//   ....[118]....
        /*057c*/ 	.word	0x0000f860


	//   ....[119]....
        /*0580*/ 	.word	0x0000f870


	//   ....[120]....
        /*0584*/ 	.word	0x0000f890


	//   ....[121]....
        /*0588*/ 	.word	0x0000f8b0


	//   ....[122]....
        /*058c*/ 	.word	0x0000f8e0


	//   ....[123]....
        /*0590*/ 	.word	0x0000f900


	//   ....[124]....
        /*0594*/ 	.word	0x0000f920


	//   ....[125]....
        /*0598*/ 	.word	0x0000ffa0


	//   ....[126]....
        /*059c*/ 	.word	0x0000ffe0


	//   ....[127]....
        /*05a0*/ 	.word	0x00010000


	//   ....[128]....
        /*05a4*/ 	.word	0x00010040


	//   ....[129]....
        /*05a8*/ 	.word	0x00010080


	//   ....[130]....
        /*05ac*/ 	.word	0x000100b0


	//   ....[131]....
        /*05b0*/ 	.word	0x000100f0


	//   ....[132]....
        /*05b4*/ 	.word	0x00010230


	//   ....[133]....
        /*05b8*/ 	.word	0x000125b0


	//   ....[134]....
        /*05bc*/ 	.word	0x000125d0


	//   ....[135]....
        /*05c0*/ 	.word	0x000125e0


	//   ....[136]....
        /*05c4*/ 	.word	0x00012600


	//   ....[137]....
        /*05c8*/ 	.word	0x00012620


	//   ....[138]....
        /*05cc*/ 	.word	0x00012650


	//   ....[139]....
        /*05d0*/ 	.word	0x00012690


	//   ....[140]....
        /*05d4*/ 	.word	0x000126b0


	//   ....[141]....
        /*05d8*/ 	.word	0x000126f0


	//   ....[142]....
        /*05dc*/ 	.word	0x00012710


	//   ....[143]....
        /*05e0*/ 	.word	0x00012720


	//   ....[144]....
        /*05e4*/ 	.word	0x00012740


	//   ....[145]....
        /*05e8*/ 	.word	0x000130c0


	//   ....[146]....
        /*05ec*/ 	.word	0x000130d0


	//   ....[147]....
        /*05f0*/ 	.word	0x000130e0


	//   ....[148]....
        /*05f4*/ 	.word	0x000130f0


	//   ....[149]....
        /*05f8*/ 	.word	0x00013100


	//   ....[150]....
        /*05fc*/ 	.word	0x00013110


	//   ....[151]....
        /*0600*/ 	.word	0x00013120


	//   ....[152]....
        /*0604*/ 	.word	0x00013140


	//   ....[153]....
        /*0608*/ 	.word	0x00013160


	//   ....[154]....
        /*060c*/ 	.word	0x00013190


	//   ....[155]....
        /*0610*/ 	.word	0x000131b0


	//   ....[156]....
        /*0614*/ 	.word	0x000131d0


	//   ....[157]....
        /*0618*/ 	.word	0x000133b0


	//   ....[158]....
        /*061c*/ 	.word	0x00013570


	//   ....[159]....
        /*0620*/ 	.word	0x00013760


	//   ....[160]....
        /*0624*/ 	.word	0x000145a0


	//   ....[161]....
        /*0628*/ 	.word	0x000157a0


	//   ....[162]....
        /*062c*/ 	.word	0x00015a80


	//   ....[163]....
        /*0630*/ 	.word	0x00015ad0


	//   ....[164]....
        /*0634*/ 	.word	0x00015dd0


	//   ....[165]....
        /*0638*/ 	.word	0x00015f50


	//   ....[166]....
        /*063c*/ 	.word	0x00016230


	//   ....[167]....
        /*0640*/ 	.word	0x00016560


	//   ....[168]....
        /*0644*/ 	.word	0x000166b0


	//   ....[169]....
        /*0648*/ 	.word	0x00018580


	//   ....[170]....
        /*064c*/ 	.word	0x000185b0


	//   ....[171]....
        /*0650*/ 	.word	0x000185e0


	//   ....[172]....
        /*0654*/ 	.word	0x00018600


	//   ....[173]....
        /*0658*/ 	.word	0x00018630


	//   ....[174]....
        /*065c*/ 	.word	0x00018670


	//   ....[175]....
        /*0660*/ 	.word	0x00018680


	//   ....[176]....
        /*0664*/ 	.word	0x000186a0


	//   ....[177]....
        /*0668*/ 	.word	0x00019b00


	//   ....[178]....
        /*066c*/ 	.word	0x00019b40


	//   ....[179]....
        /*0670*/ 	.word	0x00019b60


	//   ....[180]....
        /*0674*/ 	.word	0x00019b90


	//   ....[181]....
        /*0678*/ 	.word	0x00019bd0


	//   ....[182]....
        /*067c*/ 	.word	0x00019c10


	//   ....[183]....
        /*0680*/ 	.word	0x00019c40


	//   ....[184]....
        /*0684*/ 	.word	0x00019c80


	//   ....[185]....
        /*0688*/ 	.word	0x00019d30


	//   ....[186]....
        /*068c*/ 	.word	0x00019d50


	//   ....[187]....
        /*0690*/ 	.word	0x00019d90


	//   ....[188]....
        /*0694*/ 	.word	0x00019da0


	//   ....[189]....
        /*0698*/ 	.word	0x00019e00


	//   ....[190]....
        /*069c*/ 	.word	0x00019e20


	//   ....[191]....
        /*06a0*/ 	.word	0x00019e40


	//   ....[192]....
        /*06a4*/ 	.word	0x00019ed0


	//   ....[193]....
        /*06a8*/ 	.word	0x00019f60


	//   ....[194]....
        /*06ac*/ 	.word	0x00019f70


	//   ....[195]....
        /*06b0*/ 	.word	0x00019f80


	//   ....[196]....
        /*06b4*/ 	.word	0x00019fb0


	//   ....[197]....
        /*06b8*/ 	.word	0x00019fc0


	//   ....[198]....
        /*06bc*/ 	.word	0x00019fd0


	//   ....[199]....
        /*06c0*/ 	.word	0x0001a050


	//   ....[200]....
        /*06c4*/ 	.word	0x0001a060


	//   ....[201]....
        /*06c8*/ 	.word	0x0001a930


	//   ....[202]....
        /*06cc*/ 	.word	0x0001a960


	//   ....[203]....
        /*06d0*/ 	.word	0x0001a990


	//   ....[204]....
        /*06d4*/ 	.word	0x0001a9c0


	//   ....[205]....
        /*06d8*/ 	.word	0x0001a9e0


	//   ....[206]....
        /*06dc*/ 	.word	0x0001aa00


	//   ....[207]....
        /*06e0*/ 	.word	0x0001aa30


	//   ....[208]....
        /*06e4*/ 	.word	0x0001aa60


	//   ....[209]....
        /*06e8*/ 	.word	0x0001aa90


	//   ....[210]....
        /*06ec*/ 	.word	0x0001aac0


	//   ....[211]....
        /*06f0*/ 	.word	0x0001aaf0


	//   ....[212]....
        /*06f4*/ 	.word	0x0001ab10


	//   ....[213]....
        /*06f8*/ 	.word	0x0001ab30


	//   ....[214]....
        /*06fc*/ 	.word	0x0001ab50


	//   ....[215]....
        /*0700*/ 	.word	0x0001abe0


	//   ....[216]....
        /*0704*/ 	.word	0x0001ac40


	//----- nvinfo : EIATTR_EXIT_INSTR_OFFSETS
	.align		4
.L_148:
        /*0708*/ 	.byte	0x04, 0x1c
        /*070a*/ 	.short	(.L_150 - .L_149)


	//   ....[0]....
.L_149:
        /*070c*/ 	.word	0x00000440


	//   ....[1]....
        /*0710*/ 	.word	0x0001a100


	//   ....[2]....
        /*0714*/ 	.word	0x0001a140


	//   ....[3]....
        /*0718*/ 	.word	0x0001ac60


	//   ....[4]....
        /*071c*/ 	.word	0x0001aca0


	//----- nvinfo : EIATTR_CTAIDZ_USED
	.align		4
.L_150:
        /*0720*/ 	.byte	0x01, 0x04
	.zero		2


	//----- nvinfo : EIATTR_MAX_THREADS
	.align		4
        /*0724*/ 	.byte	0x04, 0x05
        /*0726*/ 	.short	(.L_152 - .L_151)
.L_151:
        /*0728*/ 	.word	0x00000080
        /*072c*/ 	.word	0x00000001
        /*0730*/ 	.word	0x00000001


	//----- nvinfo : EIATTR_CRS_STACK_SIZE
	.align		4
.L_152:
        /*0734*/ 	.byte	0x04, 0x1e
        /*0736*/ 	.short	(.L_154 - .L_153)
.L_153:
        /*0738*/ 	.word	0x00000000
.L_154:


//--------------------- .nv.info._ZN7cutlass13device_kernelIN5flash19enable_sm80_to_sm89INS1_16FlashAttnFwdSm80INS1_25CollectiveMainloopFwdSm80ILi4ELi1ELb0EN4cute5tupleIJNS5_1CILi128EEENS7_ILi96EEENS7_ILi64EEEEEELi64ENS_10bfloat16_tEfNS_4arch4Sm80ELb0ELb1ELb0ELb1ELb1ELb1ELb1ELb0EEENS1_21CollectiveEpilogueFwdINS6_IJS8_SA_S9_EEENS6_IJNS7_ILi1EEESI_SI_EEESC_SE_Li128ELb1ELb1ELb0ELb0EEENS1_19SingleTileSchedulerILb1ELb0ELb1ELi128EEEEEEEEEvNT_6ParamsE --------------------------
	.section	.nv.info._ZN7cutlass13device_kernelIN5flash19enable_sm80_to_sm89INS1_16FlashAttnFwdSm80INS1_25CollectiveMainloopFwdSm80ILi4ELi1ELb0EN4cute5tupleIJNS5_1CILi128EEENS7_ILi96EEENS7_ILi64EEEEEELi64ENS_10bfloat16_tEfNS_4arch4Sm80ELb0ELb1ELb0ELb1ELb1ELb1ELb1ELb0EEENS1_21CollectiveEpilogueFwdINS6_IJS8_SA_S9_EEENS6_IJNS7_ILi1EEESI_SI_EEESC_SE_Li128ELb1ELb1ELb0ELb0EEENS1_19SingleTileSchedulerILb1ELb0ELb1ELi128EEEEEEEEEvNT_6ParamsE,"",@"SHT_CUDA_INFO"
	.sectionflags	@""
	.align	4


	//----- nvinfo : EIATTR_CUDA_API_VERSION
	.align		4
        /*0000*/ 	.byte	0x04, 0x37
        /*0002*/ 	.short	(.L_156 - .L_155)
.L_155:
        /*0004*/ 	.word	0x00000082


	//----- nvinfo : EIATTR_SW2861232_WAR
	.align		4
.L_156:
        /*0008*/ 	.byte	0x01, 0x35
	.zero		2


	//----- nvinfo : EIATTR_PARAM_CBANK
	.align		4
        /*000c*/ 	.byte	0x04, 0x0a
        /*000e*/ 	.short	(.L_158 - .L_157)
	.align		4
.L_157:
        /*0010*/ 	.word	index@(.nv.constant0._ZN7cutlass13device_kernelIN5flash19enable_sm80_to_sm89INS1_16FlashAttnFwdSm80INS1_25CollectiveMainloopFwdSm80ILi4ELi1ELb0EN4cute5tupleIJNS5_1CILi128EEENS7_ILi96EEENS7_ILi64EEEEEELi64ENS_10bfloat16_tEfNS_4arch4Sm80ELb0ELb1ELb0ELb1ELb1ELb1ELb1ELb0EEENS1_21CollectiveEpilogueFwdINS6_IJS8_SA_S9_EEENS6_IJNS7_ILi1EEESI_SI_EEESC_SE_Li128ELb1ELb1ELb0ELb0EEENS1_19SingleTileSchedulerILb1ELb0ELb1ELi128EEEEEEEEEvNT_6ParamsE)
        /*0014*/ 	.short	0x0160
        /*0016*/ 	.short	0x0418


	//----- nvinfo : EIATTR_CBANK_PARAM_SIZE
	.align		4
.L_158:
        /*0018*/ 	.byte	0x03, 0x19
        /*001a*/ 	.short	0x0418


	//----- nvinfo : EIATTR_KPARAM_INFO
	.align		4
        /*001c*/ 	.byte	0x04, 0x17
        /*001e*/ 	.short	(.L_160 - .L_159)
.L_159:
        /*0020*/ 	.word	0x00000000
        /*0024*/ 	.short	0x0000
        /*0026*/ 	.short	0x0000
        /*0028*/ 	.byte	0x00, 0xf0, 0x61, 0x10


	//----- nvinfo : EIATTR_MAXREG_COUNT
	.align		4
.L_160:
        /*002c*/ 	.byte	0x03, 0x1b
        /*002e*/ 	.short	0x00ff


	//----- nvinfo : EIATTR_NUM_BARRIERS
	.align		4
        /*0030*/ 	.byte	0x02, 0x4c
        /*0032*/ 	.byte	0x02
	.zero		1


	//----- nvinfo : EIATTR_ANNOTATIONS
	.align		4
        /*0034*/ 	.byte	0x04, 0x55
        /*0036*/ 	.short	(.L_162 - .L_161)


	//   ....[0]....
.L_161:
        /* <DEDUP_REMOVED lines=32> */


	//----- nvinfo : EIATTR_MERCURY_ISA_VERSION
	.align		4
.L_162:
        /*0228*/ 	.byte	0x03, 0x5f
        /*022a*/ 	.short	0x0000


	//----- nvinfo : EIATTR_COOP_GROUP_MASK_REGIDS
	.align		4
        /*022c*/ 	.byte	0x04, 0x29
        /*022e*/ 	.short	(.L_164 - .L_163)


	//   ....[0]....
.L_163:
        /*0230*/ 	.word	0xffffffff


	//   ....[1]....
        /*0234*/ 	.word	0xffffffff


	//   ....[2]....
        /*0238*/ 	.word	0xffffffff


	//   ....[3]....
        /*023c*/ 	.word	0xffffffff


	//   ....[4]....
        /*0240*/ 	.word	0xffffffff


	//   ....[5]....
        /*0244*/ 	.word	0xffffffff


	//   ....[6]....
        /*0248*/ 	.word	0xffffffff


	//   ....[7]....
        /*024c*/ 	.word	0xffffffff


	//   ....[8]....
        /*0250*/ 	.word	0xffffffff


	//   ....[9]....
        /*0254*/ 	.word	0xffffffff


	//   ....[10]....
        /*0258*/ 	.word	0xffffffff


	//   ....[11]....
        /*025c*/ 	.word	0xffffffff


	//   ....[12]....
        /*0260*/ 	.word	0xffffffff


	//   ....[13]....
        /*0264*/ 	.word	0xffffffff


	//   ....[14]....
        /*0268*/ 	.word	0xffffffff


	//   ....[15]....
        /*026c*/ 	.word	0xffffffff


	//   ....[16]....
        /*0270*/ 	.word	0xffffffff


	//   ....[17]....
        /*0274*/ 	.word	0xffffffff


	//   ....[18]....
        /*0278*/ 	.word	0xffffffff


	//   ....[19]....
        /*027c*/ 	.word	0xffffffff


	//   ....[20]....
        /*0280*/ 	.word	0xffffffff


	//   ....[21]....
        /*0284*/ 	.word	0xffffffff


	//   ....[22]....
        /*0288*/ 	.word	0xffffffff


	//   ....[23]....
        /*028c*/ 	.word	0xffffffff


	//   ....[24]....
        /*0290*/ 	.word	0xffffffff


	//   ....[25]....
        /*0294*/ 	.word	0xffffffff


	//   ....[26]....
        /*0298*/ 	.word	0xffffffff


	//   ....[27]....
        /*029c*/ 	.word	0xffffffff


	//   ....[28]....
        /*02a0*/ 	.word	0xffffffff


	//   ....[29]....
        /*02a4*/ 	.word	0xffffffff


	//   ....[30]....
        /*02a8*/ 	.word	0xffffffff


	//   ....[31]....
        /*02ac*/ 	.word	0xffffffff


	//   ....[32]....
        /*02b0*/ 	.word	0xffffffff


	//   ....[33]....
        /*02b4*/ 	.word	0xffffffff


	//   ....[34]....
        /*02b8*/ 	.word	0xffffffff


	//   ....[35]....
        /*02bc*/ 	.word	0xffffffff


	//   ....[36]....
        /*02c0*/ 	.word	0xffffffff


	//   ....[37]....
        /*02c4*/ 	.word	0xffffffff


	//   ....[38]....
        /*02c8*/ 	.word	0xffffffff


	//   ....[39]....
        /*02cc*/ 	.word	0xffffffff


	//   ....[40]....
        /*02d0*/ 	.word	0xffffffff


	//   ....[41]....
        /*02d4*/ 	.word	0xffffffff


	//   ....[42]....
        /*02d8*/ 	.word	0xffffffff


	//   ....[43]....
        /*02dc*/ 	.word	0xffffffff


	//   ....[44]....
        /*02e0*/ 	.word	0xffffffff


	//   ....[45]....
        /*02e4*/ 	.word	0xffffffff


	//   ....[46]....
        /*02e8*/ 	.word	0xffffffff


	//   ....[47]....
        /*02ec*/ 	.word	0xffffffff


	//   ....[48]....
        /*02f0*/ 	.word	0xffffffff


	//   ....[49]....
        /*02f4*/ 	.word	0xffffffff


	//   ....[50]....
        /*02f8*/ 	.word	0xffffffff


	//   ....[51]....
        /*02fc*/ 	.word	0xffffffff


	//   ....[52]....
        /*0300*/ 	.word	0xffffffff


	//   ....[53]....
        /*0304*/ 	.word	0xffffffff


	//   ....[54]....
        /*0308*/ 	.word	0xffffffff


	//   ....[55]....
        /*030c*/ 	.word	0xffffffff


	//   ....[56]....
        /*0310*/ 	.word	0xffffffff


	//   ....[57]....
        /*0314*/ 	.word	0xffffffff


	//   ....[58]....
        /*0318*/ 	.word	0xffffffff


	//   ....[59]....
        /*031c*/ 	.word	0xffffffff


	//   ....[60]....
        /*0320*/ 	.word	0xffffffff


	//   ....[61]....
        /*0324*/ 	.word	0xffffffff


	//   ....[62]....
        /*0328*/ 	.word	0xffffffff


	//   ....[63]....
        /*032c*/ 	.word	0xffffffff


	//   ....[64]....
        /*0330*/ 	.word	0xffffffff


	//   ....[65]....
        /*0334*/ 	.word	0xffffffff


	//   ....[66]....
        /*0338*/ 	.word	0xffffffff


	//   ....[67]....
        /*033c*/ 	.word	0xffffffff


	//   ....[68]....
        /*0340*/ 	.word	0xffffffff


	//   ....[69]....
        /*0344*/ 	.word	0xffffffff


	//   ....[70]....
        /*0348*/ 	.word	0xffffffff


	//   ....[71]....
        /*034c*/ 	.word	0xffffffff


	//   ....[72]....
        /*0350*/ 	.word	0xffffffff


	//   ....[73]....
        /*0354*/ 	.word	0xffffffff


	//   ....[74]....
        /*0358*/ 	.word	0xffffffff


	//   ....[75]....
        /*035c*/ 	.word	0xffffffff


	//   ....[76]....
        /*0360*/ 	.word	0xffffffff


	//   ....[77]....
        /*0364*/ 	.word	0xffffffff


	//   ....[78]....
        /*0368*/ 	.word	0xffffffff


	//   ....[79]....
        /*036c*/ 	.word	0xffffffff


	//   ....[80]....
        /*0370*/ 	.word	0xffffffff


	//   ....[81]....
        /*0374*/ 	.word	0xffffffff


	//   ....[82]....
        /*0378*/ 	.word	0xffffffff


	//   ....[83]....
        /*037c*/ 	.word	0xffffffff


	//   ....[84]....
        /*0380*/ 	.word	0xffffffff


	//   ....[85]....
        /*0384*/ 	.word	0xffffffff


	//   ....[86]....
        /*0388*/ 	.word	0xffffffff


	//   ....[87]....
        /*038c*/ 	.word	0xffffffff


	//   ....[88]....
        /*0390*/ 	.word	0xffffffff


	//   ....[89]....
        /*0394*/ 	.word	0xffffffff


	//   ....[90]....
        /*0398*/ 	.word	0xffffffff


	//   ....[91]....
        /*039c*/ 	.word	0xffffffff


	//   ....[92]....
        /*03a0*/ 	.word	0xffffffff


	//   ....[93]....
        /*03a4*/ 	.word	0xffffffff


	//   ....[94]....
        /*03a8*/ 	.word	0xffffffff


	//   ....[95]....
        /*03ac*/ 	.word	0xffffffff


	//   ....[96]....
        /*03b0*/ 	.word	0xffffffff


	//   ....[97]....
        /*03b4*/ 	.word	0xffffffff


	//   ....[98]....
        /*03b8*/ 	.word	0xffffffff


	//   ....[99]....
        /*03bc*/ 	.word	0xffffffff


	//   ....[100]....
        /*03c0*/ 	.word	0xffffffff


	//   ....[101]....
        /*03c4*/ 	.word	0xffffffff


	//   ....[102]....
        /*03c8*/ 	.word	0xffffffff


	//   ....[103]....
        /*03cc*/ 	.word	0xffffffff


	//   ....[104]....
        /*03d0*/ 	.word	0xffffffff


	//   ....[105]....
        /*03d4*/ 	.word	0xffffffff


	//   ....[106]....
        /*03d8*/ 	.word	0xffffffff


	//   ....[107]....
        /*03dc*/ 	.word	0xffffffff


	//   ....[108]....
        /*03e0*/ 	.word	0xffffffff


	//   ....[109]....
        /*03e4*/ 	.word	0xffffffff


	//   ....[110]....
        /*03e8*/ 	.word	0xffffffff


	//   ....[111]....
        /*03ec*/ 	.word	0xffffffff


	//   ....[112]....
        /*03f0*/ 	.word	0xffffffff


	//   ....[113]....
        /*03f4*/ 	.word	0xffffffff


	//   ....[114]....
        /*03f8*/ 	.word	0xffffffff


	//   ....[115]....
        /*03fc*/ 	.word	0xffffffff


	//   ....[116]....
        /*0400*/ 	.word	0xffffffff


	//   ....[117]....
        /*0404*/ 	.word	0xffffffff


	//   ....[118]....
        /*0408*/ 	.word	0xffffffff


	//   ....[119]....
        /*040c*/ 	.word	0xffffffff


	//   ....[120]....
        /*0410*/ 	.word	0xffffffff


	//   ....[121]....
        /*0414*/ 	.word	0xffffffff


	//   ....[122]....
        /*0418*/ 	.word	0xffffffff


	//   ....[123]....
        /*041c*/ 	.word	0xffffffff


	//   ....[124]....
        /*0420*/ 	.word	0xffffffff


	//   ....[125]....
        /*0424*/ 	.word	0xffffffff


	//   ....[126]....
        /*0428*/ 	.word	0xffffffff


	//   ....[127]....
        /*042c*/ 	.word	0xffffffff


	//   ....[128]....
        /*0430*/ 	.word	0xffffffff


	//   ....[129]....
        /*0434*/ 	.word	0xffffffff


	//   ....[130]....
        /*0438*/ 	.word	0xffffffff


	//   ....[131]....
        /*043c*/ 	.word	0xffffffff


	//   ....[132]....
        /*0440*/ 	.word	0xffffffff


	//   ....[133]....
        /*0444*/ 	.word	0xffffffff


	//   ....[134]....
        /*0448*/ 	.word	0xffffffff


	//   ....[135]....
        /*044c*/ 	.word	0xffffffff


	//   ....[136]....
        /*0450*/ 	.word	0xffffffff


	//   ....[137]....
        /*0454*/ 	.word	0xffffffff


	//   ....[138]....
        /*0458*/ 	.word	0xffffffff


	//   ....[139]....
        /*045c*/ 	.word	0xffffffff


	//   ....[140]....
        /*0460*/ 	.word	0xffffffff


	//   ....[141]....
        /*0464*/ 	.word	0xffffffff


	//   ....[142]....
        /*0468*/ 	.word	0xffffffff


	//   ....[143]....
        /*046c*/ 	.word	0xffffffff


	//   ....[144]....
        /*0470*/ 	.word	0xffffffff


	//   ....[145]....
        /*0474*/ 	.word	0xffffffff


	//   ....[146]....
        /*0478*/ 	.word	0xffffffff


	//   ....[147]....
        /*047c*/ 	.word	0xffffffff


	//   ....[148]....
        /*0480*/ 	.word	0xffffffff


	//   ....[149]....
        /*0484*/ 	.word	0xffffffff


	//   ....[150]....
        /*0488*/ 	.word	0xffffffff


	//   ....[151]....
        /*048c*/ 	.word	0xffffffff


	//   ....[152]....
        /*0490*/ 	.word	0xffffffff


	//   ....[153]....
        /*0494*/ 	.word	0xffffffff


	//   ....[154]....
        /*0498*/ 	.word	0xffffffff


	//   ....[155]....
        /*049c*/ 	.word	0xffffffff


	//   ....[156]....
        /*04a0*/ 	.word	0xffffffff


	//   ....[157]....
        /*04a4*/ 	.word	0xffffffff


	//   ....[158]....
        /*04a8*/ 	.word	0xffffffff


	//   ....[159]....
        /*04ac*/ 	.word	0xffffffff


	//   ....[160]....
        /*04b0*/ 	.word	0xffffffff


	//   ....[161]....
        /*04b4*/ 	.word	0xffffffff


	//   ....[162]....
        /*04b8*/ 	.word	0xffffffff


	//   ....[163]....
        /*04bc*/ 	.word	0xffffffff


	//   ....[164]....
        /*04c0*/ 	.word	0xffffffff


	//   ....[165]....
        /*04c4*/ 	.word	0xffffffff


	//   ....[166]....
        /*04c8*/ 	.word	0xffffffff


	//   ....[167]....
        /*04cc*/ 	.word	0xffffffff


	//   ....[168]....
        /*04d0*/ 	.word	0xffffffff


	//   ....[169]....
        /*04d4*/ 	.word	0xffffffff


	//   ....[170]....
        /*04d8*/ 	.word	0xffffffff


	//   ....[171]....
        /*04dc*/ 	.word	0xffffffff


	//   ....[172]....
        /*04e0*/ 	.word	0xffffffff


	//   ....[173]....
        /*04e4*/ 	.word	0xffffffff


	//   ....[174]....
        /*04e8*/ 	.word	0xffffffff


	//   ....[175]....
        /*04ec*/ 	.word	0xffffffff


	//   ....[176]....
        /*04f0*/ 	.word	0xffffffff


	//   ....[177]....
        /*04f4*/ 	.word	0xffffffff


	//   ....[178]....
        /*04f8*/ 	.word	0xffffffff


	//   ....[179]....
        /*04fc*/ 	.word	0xffffffff


	//   ....[180]....
        /*0500*/ 	.word	0xffffffff


	//   ....[181]....
        /*0504*/ 	.word	0xffffffff


	//   ....[182]....
        /*0508*/ 	.word	0xffffffff


	//   ....[183]....
        /*050c*/ 	.word	0xffffffff


	//   ....[184]....
        /*0510*/ 	.word	0xffffffff


	//   ....[185]....
        /*0514*/ 	.word	0xffffffff


	//   ....[186]....
        /*0518*/ 	.word	0xffffffff


	//   ....[187]....
        /*051c*/ 	.word	0xffffffff


	//   ....[188]....
        /*0520*/ 	.word	0xffffffff


	//   ....[189]....
        /*0524*/ 	.word	0xffffffff


	//   ....[190]....
        /*0528*/ 	.word	0xffffffff


	//   ....[191]....
        /*052c*/ 	.word	0xffffffff


	//   ....[192]....
        /*0530*/ 	.word	0xffffffff


	//   ....[193]....
        /*0534*/ 	.word	0xffffffff


	//   ....[194]....
        /*0538*/ 	.word	0xffffffff


	//   ....[195]....
        /*053c*/ 	.word	0xffffffff


	//   ....[196]....
        /*0540*/ 	.word	0xffffffff


	//   ....[197]....
        /*0544*/ 	.word	0xffffffff


	//   ....[198]....
        /*0548*/ 	.word	0xffffffff


	//   ....[199]....
        /*054c*/ 	.word	0xffffffff


	//   ....[200]....
        /*0550*/ 	.word	0xffffffff


	//   ....[201]....
        /*0554*/ 	.word	0xffffffff


	//   ....[202]....
        /*0558*/ 	.word	0xffffffff


	//   ....[203]....
        /*055c*/ 	.word	0xffffffff


	//   ....[204]....
        /*0560*/ 	.word	0xffffffff


	//   ....[205]....
        /*0564*/ 	.word	0xffffffff


	//   ....[206]....
        /*0568*/ 	.word	0xffffffff


	//   ....[207]....
        /*056c*/ 	.word	0xffffffff


	//   ....[208]....
        /*0570*/ 	.word	0xffffffff


	//   ....[209]....
        /*0574*/ 	.word	0xffffffff


	//   ....[210]....
        /*0578*/ 	.word	0xffffffff


	//   ....[211]....
        /*057c*/ 	.word	0xffffffff


	//   ....[212]....
        /*0580*/ 	.word	0xffffffff


	//   ....[213]....
        /*0584*/ 	.word	0xffffffff


	//   ....[214]....
        /*0588*/ 	.word	0xffffffff


	//   ....[215]....
        /*058c*/ 	.word	0xffffffff


	//   ....[216]....
        /*0590*/ 	.word	0xffffffff


	//   ....[217]....
        /*0594*/ 	.word	0xffffffff


	//   ....[218]....
        /*0598*/ 	.word	0xffffffff


	//   ....[219]....
        /*059c*/ 	.word	0xffffffff


	//   ....[220]....
        /*05a0*/ 	.word	0xffffffff


	//   ....[221]....
        /*05a4*/ 	.word	0xffffffff


	//   ....[222]....
        /*05a8*/ 	.word	0xffffffff


	//   ....[223]....
        /*05ac*/ 	.word	0xffffffff


	//   ....[224]....
        /*05b0*/ 	.word	0xffffffff


	//   ....[225]....
        /*05b4*/ 	.word	0xffffffff


	//   ....[226]....
        /*05b8*/ 	.word	0xffffffff


	//   ....[227]....
        /*05bc*/ 	.word	0xffffffff


	//   ....[228]....
        /*05c0*/ 	.word	0xffffffff


	//   ....[229]....
        /*05c4*/ 	.word	0xffffffff


	//   ....[230]....
        /*05c8*/ 	.word	0xffffffff


	//   ....[231]....
        /*05cc*/ 	.word	0xffffffff


	//   ....[232]....
        /*05d0*/ 	.word	0xffffffff


	//   ....[233]....
        /*05d4*/ 	.word	0xffffffff


	//   ....[234]....
        /*05d8*/ 	.word	0xffffffff


	//   ....[235]....
        /*05dc*/ 	.word	0xffffffff


	//   ....[236]....
        /*05e0*/ 	.word	0xffffffff


	//   ....[237]....
        /*05e4*/ 	.word	0xffffffff


	//   ....[238]....
        /*05e8*/ 	.word	0xffffffff


	//   ....[239]....
        /*05ec*/ 	.word	0xffffffff


	//   ....[240]....
        /*05f0*/ 	.word	0xffffffff


	//   ....[241]....
        /*05f4*/ 	.word	0xffffffff


	//   ....[242]....
        /*05f8*/ 	.word	0xffffffff


	//   ....[243]....
        /*05fc*/ 	.word	0xffffffff


	//   ....[244]....
        /*0600*/ 	.word	0xffffffff


	//   ....[245]....
        /*0604*/ 	.word	0xffffffff


	//   ....[246]....
        /*0608*/ 	.word	0xffffffff


	//   ....[247]....
        /*060c*/ 	.word	0xffffffff


	//   ....[248]....
        /*0610*/ 	.word	0xffffffff


	//   ....[249]....
        /*0614*/ 	.word	0xffffffff


	//   ....[250]....
        /*0618*/ 	.word	0xffffffff


	//   ....[251]....
        /*061c*/ 	.word	0xffffffff


	//   ....[252]....
        /*0620*/ 	.word	0xffffffff


	//   ....[253]....
        /*0624*/ 	.word	0xffffffff


	//   ....[254]....
        /*0628*/ 	.word	0xffffffff


	//   ....[255]....
        /*062c*/ 	.word	0xffffffff


	//   ....[0]....
        /*0630*/ 	.word	0xffffffff


	//   ....[1]....
        /*0634*/ 	.word	0xffffffff


	//   ....[2]....
        /*0638*/ 	.word	0xffffffff


	//   ....[3]....
        /*063c*/ 	.word	0xffffffff


	//   ....[4]....
        /*0640*/ 	.word	0xffffffff


	//   ....[5]....
        /*0644*/ 	.word	0xffffffff


	//   ....[6]....
        /*0648*/ 	.word	0xffffffff


	//   ....[7]....
        /*064c*/ 	.word	0xffffffff


	//   ....[8]....
        /*0650*/ 	.word	0xffffffff


	//   ....[9]....
        /*0654*/ 	.word	0xffffffff


	//   ....[10]....
        /*0658*/ 	.word	0xffffffff


	//   ....[11]....
        /*065c*/ 	.word	0xffffffff


	//   ....[12]....
        /*0660*/ 	.word	0xffffffff


	//   ....[13]....
        /*0664*/ 	.word	0xffffffff


	//   ....[14]....
        /*0668*/ 	.word	0xffffffff


	//   ....[15]....
        /*066c*/ 	.word	0xffffffff


	//   ....[16]....
        /*0670*/ 	.word	0xffffffff


	//----- nvinfo : EIATTR_COOP_GROUP_INSTR_OFFSETS
	.align		4
.L_164:
        /*0674*/ 	.byte	0x04, 0x28
        /*0676*/ 	.short	(.L_166 - .L_165)


	//   ....[0]....
.L_165:
        /*0678*/ 	.word	0x000000a0


	//   ....[1]....
        /*067c*/ 	.word	0x00002a00


	//   ....[2]....
        /*0680*/ 	.word	0x00002a50


	//   ....[3]....
        /*0684*/ 	.word	0x00003240


	//   ....[4]....
        /*0688*/ 	.word	0x00003260


	//   ....[5]....
        /*068c*/ 	.word	0x000039d0


	//   ....[6]....
        /*0690*/ 	.word	0x000039e0


	//   ....[7]....
        /*0694*/ 	.word	0x00004280


	//   ....[8]....
        /*0698*/ 	.word	0x000042e0


	//   ....[9]....
        /*069c*/ 	.word	0x00004e60


	//   ....[10]....
        /*06a0*/ 	.word	0x00004e90


	//   ....[11]....
        /*06a4*/ 	.word	0x000055d0


	//   ....[12]....
        /*06a8*/ 	.word	0x000055f0


	//   ....[13]....
        /*06ac*/ 	.word	0x00005d50


	//   ....[14]....
        /*06b0*/ 	.word	0x00005d80


	//   ....[15]....
        /*06b4*/ 	.word	0x00005ec0


	//   ....[16]....
        /*06b8*/ 	.word	0x00005ef0


	//   ....[17]....
        /*06bc*/ 	.word	0x00005fe0


	//   ....[18]....
        /*06c0*/ 	.word	0x00006000


	//   ....[19]....
        /*06c4*/ 	.word	0x00006730


	//   ....[20]....
        /*06c8*/ 	.word	0x00006750


	//   ....[21]....
        /*06cc*/ 	.word	0x00006840


	//   ....[22]....
        /*06d0*/ 	.word	0x00006870


	//   ....[23]....
        /*06d4*/ 	.word	0x00006960


	//   ....[24]....
        /*06d8*/ 	.word	0x00006990


	//   ....[25]....
        /*06dc*/ 	.word	0x00007c50


	//   ....[26]....
        /*06e0*/ 	.word	0x00007ca0


	//   ....[27]....
        /*06e4*/ 	.word	0x00007e50


	//   ....[28]....
        /*06e8*/ 	.word	0x00007e80


	//   ....[29]....
        /*06ec*/ 	.word	0x00007f10


	//   ....[30]....
        /*06f0*/ 	.word	0x00007f40


	//   ....[31]....
        /*06f4*/ 	.word	0x00007fd0


	//   ....[32]....
        /*06f8*/ 	.word	0x00008000


	//   ....[33]....
        /*06fc*/ 	.word	0x00008090


	//   ....[34]....
        /*0700*/ 	.word	0x000080c0


	//   ....[35]....
        /*0704*/ 	.word	0x00008150


	//   ....[36]....
        /*0708*/ 	.word	0x00008180


	//   ....[37]....
        /*070c*/ 	.word	0x00008210


	//   ....[38]....
        /*0710*/ 	.word	0x00008240


	//   ....[39]....
        /*0714*/ 	.word	0x000082c0


	//   ....[40]....
        /*0718*/ 	.word	0x00008300


	//   ....[41]....
        /*071c*/ 	.word	0x00008720


	//   ....[42]....
        /*0720*/ 	.word	0x00008740


	//   ....[43]....
        /*0724*/ 	.word	0x00008750


	//   ....[44]....
        /*0728*/ 	.word	0x00008760


	//   ....[45]....
        /*072c*/ 	.word	0x00008780


	//   ....[46]....
        /*0730*/ 	.word	0x00008790


	//   ....[47]....
        /*0734*/ 	.word	0x000087a0


	//   ....[48]....
        /*0738*/ 	.word	0x000087c0


	//   ....[49]....
        /*073c*/ 	.word	0x000087e0


	//   ....[50]....
        /*0740*/ 	.word	0x00008800


	//   ....[51]....
        /*0744*/ 	.word	0x00008830


	//   ....[52]....
        /*0748*/ 	.word	0x00008840


	//   ....[53]....
        /*074c*/ 	.word	0x00008ce0


	//   ....[54]....
        /*0750*/ 	.word	0x00008d00


	//   ....[55]....
        /*0754*/ 	.word	0x00008d10


	//   ....[56]....
        /*0758*/ 	.word	0x00008d20


	//   ....[57]....
        /*075c*/ 	.word	0x00008e90


	//   ....[58]....
        /*0760*/ 	.word	0x00008ed0


	//   ....[59]....
        /*0764*/ 	.word	0x00008f20


	//   ....[60]....
        /*0768*/ 	.word	0x00008f60


	//   ....[61]....
        /*076c*/ 	.word	0x00009130


	//   ....[62]....
        /*0770*/ 	.word	0x00009170


	//   ....[63]....
        /*0774*/ 	.word	0x000091c0


	//   ....[64]....
        /*0778*/ 	.word	0x00009200


	//   ....[65]....
        /*077c*/ 	.word	0x000093f0


	//   ....[66]....
        /*0780*/ 	.word	0x00009430


	//   ....[67]....
        /*0784*/ 	.word	0x00009480


	//   ....[68]....
        /*0788*/ 	.word	0x000094c0


	//   ....[69]....
        /*078c*/ 	.word	0x0000b3d0


	//   ....[70]....
        /*0790*/ 	.word	0x0000b3f0


	//   ....[71]....
        /*0794*/ 	.word	0x0000b420


	//   ....[72]....
        /*0798*/ 	.word	0x0000b430


	//   ....[73]....
        /*079c*/ 	.word	0x0000b510


	//   ....[74]....
        /*07a0*/ 	.word	0x0000b550


	//   ....[75]....
        /*07a4*/ 	.word	0x0000b570


	//   ....[76]....
        /*07a8*/ 	.word	0x0000b580


	//   ....[77]....
        /*07ac*/ 	.word	0x0000b740


	//   ....[78]....
        /*07b0*/ 	.word	0x0000b780


	//   ....[79]....
        /*07b4*/ 	.word	0x0000b7a0


	//   ....[80]....
        /*07b8*/ 	.word	0x0000b7b0


	//   ....[81]....
        /*07bc*/ 	.word	0x0000b8b0


	//   ....[82]....
        /*07c0*/ 	.word	0x0000b8f0


	//   ....[83]....
        /*07c4*/ 	.word	0x0000b950


	//   ....[84]....
        /*07c8*/ 	.word	0x0000b980


	//   ....[85]....
        /*07cc*/ 	.word	0x0000dbe0


	//   ....[86]....
        /*07d0*/ 	.word	0x0000dbf0


	//   ....[87]....
        /*07d4*/ 	.word	0x0000dc00


	//   ....[88]....
        /*07d8*/ 	.word	0x0000dcc0


	//   ....[89]....
        /*07dc*/ 	.word	0x0000dcd0


	//   ....[90]....
        /*07e0*/ 	.word	0x0000dd70


	//   ....[91]....
        /*07e4*/ 	.word	0x0000ddc0


	//   ....[92]....
        /*07e8*/ 	.word	0x0000ddd0


	//   ....[93]....
        /*07ec*/ 	.word	0x0000ddf0


	//   ....[94]....
        /*07f0*/ 	.word	0x0000de70


	//   ....[95]....
        /*07f4*/ 	.word	0x0000dec0


	//   ....[96]....
        /*07f8*/ 	.word	0x0000df10


	//   ....[97]....
        /*07fc*/ 	.word	0x0000e810


	//   ....[98]....
        /*0800*/ 	.word	0x0000e820


	//   ....[99]....
        /*0804*/ 	.word	0x0000e830


	//   ....[100]....
        /*0808*/ 	.word	0x0000e840


	//   ....[101]....
        /*080c*/ 	.word	0x0000e850


	//   ....[102]....
        /*0810*/ 	.word	0x0000e860


	//   ....[103]....
        /*0814*/ 	.word	0x0000e870


	//   ....[104]....
        /*0818*/ 	.word	0x0000e880


	//   ....[105]....
        /*081c*/ 	.word	0x0000e8a0


	//   ....[106]....
        /*0820*/ 	.word	0x0000e8d0


	//   ....[107]....
        /*0824*/ 	.word	0x0000e8f0


	//   ....[108]....
        /*0828*/ 	.word	0x0000e910


	//   ....[109]....
        /*082c*/ 	.word	0x0000ec00


	//   ....[110]....
        /*0830*/ 	.word	0x0000ee60


	//   ....[111]....
        /*0834*/ 	.word	0x0000f030


	//   ....[112]....
        /*0838*/ 	.word	0x0000faa0


	//   ....[113]....
        /*083c*/ 	.word	0x00010fc0


	//   ....[114]....
        /*0840*/ 	.word	0x00011070


	//   ....[115]....
        /*0844*/ 	.word	0x00011700


	//   ....[116]....
        /*0848*/ 	.word	0x00011770


	//   ....[117]....
        /*084c*/ 	.word	0x00011d00


	//   ....[118]....
        /*0850*/ 	.word	0x00011d50


	//   ....[119]....
        /*0854*/ 	.word	0x00011d90


	//   ....[120]....
        /*0858*/ 	.word	0x00011dd0


	//   ....[121]....
        /*085c*/ 	.word	0x000147e0


	//   ....[122]....
        /*0860*/ 	.word	0x000147f0


	//   ....[123]....
        /*0864*/ 	.word	0x00014800


	//   ....[124]....
        /*0868*/ 	.word	0x00014810


	//   ....[125]....
        /*086c*/ 	.word	0x00014820


	//   ....[126]....
        /*0870*/ 	.word	0x00014830


	//   ....[127]....
        /*0874*/ 	.word	0x00014840


	//   ....[128]....
        /*0878*/ 	.word	0x00014850


	//   ....[129]....
        /*087c*/ 	.word	0x00014860


	//   ....[130]....
        /*0880*/ 	.word	0x00014870


	//   ....[131]....
        /*0884*/ 	.word	0x00014880


	//   ....[132]....
        /*0888*/ 	.word	0x00014890


	//   ....[133]....
        /*088c*/ 	.word	0x00015330


	//   ....[134]....
        /*0890*/ 	.word	0x00015340


	//   ....[135]....
        /*0894*/ 	.word	0x00015350


	//   ....[136]....
        /*0898*/ 	.word	0x00015360


	//   ....[137]....
        /*089c*/ 	.word	0x00015370


	//   ....[138]....
        /*08a0*/ 	.word	0x00015380


	//   ....[139]....
        /*08a4*/ 	.word	0x00015390


	//   ....[140]....
        /*08a8*/ 	.word	0x000153b0


	//   ....[141]....
        /*08ac*/ 	.word	0x000153d0


	//   ....[142]....
        /*08b0*/ 	.word	0x00015410


	//   ....[143]....
        /*08b4*/ 	.word	0x00015430


	//   ....[144]....
        /*08b8*/ 	.word	0x00015450


	//   ....[145]....
        /*08bc*/ 	.word	0x000155f0


	//   ....[146]....
        /*08c0*/ 	.word	0x00015800


	//   ....[147]....
        /*08c4*/ 	.word	0x000159f0


	//   ....[148]....
        /*08c8*/ 	.word	0x00016ac0


	//   ....[149]....
        /*08cc*/ 	.word	0x00017b60


	//   ....[150]....
        /*08d0*/ 	.word	0x00017da0


	//   ....[151]....
        /*08d4*/ 	.word	0x00017e40


	//   ....[152]....
        /*08d8*/ 	.word	0x00018100


	//   ....[153]....
        /*08dc*/ 	.word	0x00018160


	//   ....[154]....
        /*08e0*/ 	.word	0x000182e0


	//   ....[155]....
        /*08e4*/ 	.word	0x00018650


	//   ....[156]....
        /*08e8*/ 	.word	0x000187d0


	//   ....[157]....
        /*08ec*/ 	.word	0x0001b0c0


	//   ....[158]....
        /*08f0*/ 	.word	0x0001b0d0


	//   ....[159]....
        /*08f4*/ 	.word	0x0001b0e0


	//   ....[160]....
        /*08f8*/ 	.word	0x0001b0f0


	//   ....[161]....
        /*08fc*/ 	.word	0x0001b100


	//   ....[162]....
        /*0900*/ 	.word	0x0001b110


	//   ....[163]....
        /*0904*/ 	.word	0x0001b120


	//   ....[164]....
        /*0908*/ 	.word	0x0001b130


	//   ....[165]....
        /*090c*/ 	.word	0x0001b140


	//   ....[166]....
        /*0910*/ 	.word	0x0001b150


	//   ....[167]....
        /*0914*/ 	.word	0x0001b160


	//   ....[168]....
        /*0918*/ 	.word	0x0001b170


	//   ....[169]....
        /*091c*/ 	.word	0x0001bc10


	//   ....[170]....
        /*0920*/ 	.word	0x0001bc20


	//   ....[171]....
        /*0924*/ 	.word	0x0001bc30


	//   ....[172]....
        /*0928*/ 	.word	0x0001bc40


	//   ....[173]....
        /*092c*/ 	.word	0x0001bc50


	//   ....[174]....
        /*0930*/ 	.word	0x0001bc60


	//   ....[175]....
        /*0934*/ 	.word	0x0001bc70


	//   ....[176]....
        /*0938*/ 	.word	0x0001bc80


	//   ....[177]....
        /*093c*/ 	.word	0x0001bca0


	//   ....[178]....
        /*0940*/ 	.word	0x0001bcd0


	//   ....[179]....
        /*0944*/ 	.word	0x0001bd10


	//   ....[180]....
        /*0948*/ 	.word	0x0001bd30


	//   ....[181]....
        /*094c*/ 	.word	0x0001c2b0


	//   ....[182]....
        /*0950*/ 	.word	0x0001c350


	//   ....[183]....
        /*0954*/ 	.word	0x0001c3d0


	//   ....[184]....
        /*0958*/ 	.word	0x0001c460


	//   ....[185]....
        /*095c*/ 	.word	0x0001c4a0


	//   ....[186]....
        /*0960*/ 	.word	0x0001c4d0


	//   ....[187]....
        /*0964*/ 	.word	0x0001c690


	//   ....[188]....
        /*0968*/ 	.word	0x0001ca50


	//   ....[189]....
        /*096c*/ 	.word	0x0001ea30


	//   ....[190]....
        /*0970*/ 	.word	0x0001ea40


	//   ....[191]....
        /*0974*/ 	.word	0x0001ea60


	//   ....[192]....
        /*0978*/ 	.word	0x0001ea80


	//   ....[193]....
        /*097c*/ 	.word	0x0001eaa0


	//   ....[194]....
        /*0980*/ 	.word	0x0001eab0


	//   ....[195]....
        /*0984*/ 	.word	0x0001ead0


	//   ....[196]....
        /*0988*/ 	.word	0x0001eaf0


	//   ....[197]....
        /*098c*/ 	.word	0x0001eb30


	//   ....[198]....
        /*0990*/ 	.word	0x0001eb50


	//   ....[199]....
        /*0994*/ 	.word	0x0001eb60


	//   ....[200]....
        /*0998*/ 	.word	0x0001eb80


	//   ....[201]....
        /*099c*/ 	.word	0x0001f580


	//   ....[202]....
        /*09a0*/ 	.word	0x0001f590


	//   ....[203]....
        /*09a4*/ 	.word	0x0001f5a0


	//   ....[204]....
        /*09a8*/ 	.word	0x0001f5b0


	//   ....[205]....
        /*09ac*/ 	.word	0x0001f5c0


	//   ....[206]....
        /*09b0*/ 	.word	0x0001f5d0


	//   ....[207]....
        /*09b4*/ 	.word	0x0001f5e0


	//   ....[208]....
        /*09b8*/ 	.word	0x0001f600


	//   ....[209]....
        /*09bc*/ 	.word	0x0001f620


	//   ....[210]....
        /*09c0*/ 	.word	0x0001f660


	//   ....[211]....
        /*09c4*/ 	.word	0x0001f680


	//   ....[212]....
        /*09c8*/ 	.word	0x0001f6a0


	//   ....[213]....
        /*09cc*/ 	.word	0x0001f850


	//   ....[214]....
        /*09d0*/ 	.word	0x0001fa50


	//   ....[215]....
        /*09d4*/ 	.word	0x0001fc40


	//   ....[216]....
        /*09d8*/ 	.word	0x00020ef0


	//   ....[217]....
        /*09dc*/ 	.word	0x00021ec0


	//   ....[218]....
        /*09e0*/ 	.word	0x00022100


	//   ....[219]....
        /*09e4*/ 	.word	0x00022190


	//   ....[220]....
        /*09e8*/ 	.word	0x00022410


	//   ....[221]....
        /*09ec*/ 	.word	0x00022470


	//   ....[222]....
        /*09f0*/ 	.word	0x000225e0


	//   ....[223]....
        /*09f4*/ 	.word	0x000228f0


	//   ....[224]....
        /*09f8*/ 	.word	0x00022a70


	//   ....[225]....
        /*09fc*/ 	.word	0x00024d40


	//   ....[226]....
        /*0a00*/ 	.word	0x00024d50


	//   ....[227]....
        /*0a04*/ 	.word	0x00024d60


	//   ....[228]....
        /*0a08*/ 	.word	0x00024d70


	//   ....[229]....
        /*0a0c*/ 	.word	0x00024da0


	//   ....[230]....
        /*0a10*/ 	.word	0x00024dc0


	//   ....[231]....
        /*0a14*/ 	.word	0x00024de0


	//   ....[232]....
        /*0a18*/ 	.word	0x00024df0


	//   ....[233]....
        /*0a1c*/ 	.word	0x000262c0


	//   ....[234]....
        /*0a20*/ 	.word	0x000262f0


	//   ....[235]....
        /*0a24*/ 	.word	0x00026320


	//   ....[236]....
        /*0a28*/ 	.word	0x00026350


	//   ....[237]....
        /*0a2c*/ 	.word	0x00026390


	//   ....[238]....
        /*0a30*/ 	.word	0x000263c0


	//   ....[239]....
        /*0a34*/ 	.word	0x00026400


	//   ....[240]....
        /*0a38*/ 	.word	0x00026420


	//   ....[241]....
        /*0a3c*/ 	.word	0x000264d0


	//   ....[242]....
        /*0a40*/ 	.word	0x000264f0


	//   ....[243]....
        /*0a44*/ 	.word	0x00026520


	//   ....[244]....
        /*0a48*/ 	.word	0x00026550


	//   ....[245]....
        /*0a4c*/ 	.word	0x00026580


	//   ....[246]....
        /*0a50*/ 	.word	0x000265d0


	//   ....[247]....
        /*0a54*/ 	.word	0x00026600


	//   ....[248]....
        /*0a58*/ 	.word	0x00026670


	//   ....[249]....
        /*0a5c*/ 	.word	0x00026730


	//   ....[250]....
        /*0a60*/ 	.word	0x00026750


	//   ....[251]....
        /*0a64*/ 	.word	0x00026780


	//   ....[252]....
        /*0a68*/ 	.word	0x00026790


	//   ....[253]....
        /*0a6c*/ 	.word	0x000267a0


	//   ....[254]....
        /*0a70*/ 	.word	0x000267b0


	//   ....[255]....
        /*0a74*/ 	.word	0x000268a0


	//   ....[0]....
        /*0a78*/ 	.word	0x000268c0


	//   ....[1]....
        /*0a7c*/ 	.word	0x00027130


	//   ....[2]....
        /*0a80*/ 	.word	0x00027160


	//   ....[3]....
        /*0a84*/ 	.word	0x00027190


	//   ....[4]....
        /*0a88*/ 	.word	0x000271c0


	//   ....[5]....
        /*0a8c*/ 	.word	0x000271f0


	//   ....[6]....
        /*0a90*/ 	.word	0x00027220


	//   ....[7]....
        /*0a94*/ 	.word	0x00027250


	//   ....[8]....
        /*0a98*/ 	.word	0x00027270


	//   ....[9]....
        /*0a9c*/ 	.word	0x00027290


	//   ....[10]....
        /*0aa0*/ 	.word	0x000272b0


	//   ....[11]....
        /*0aa4*/ 	.word	0x000272c0


	//   ....[12]....
        /*0aa8*/ 	.word	0x000272d0


	//   ....[13]....
        /*0aac*/ 	.word	0x000272e0


	//   ....[14]....
        /*0ab0*/ 	.word	0x000272f0


	//   ....[15]....
        /*0ab4*/ 	.word	0x00027300


	//   ....[16]....
        /*0ab8*/ 	.word	0x00027330


	//----- nvinfo : EIATTR_EXIT_INSTR_OFFSETS
	.align		4
.L_166:
        /*0abc*/ 	.byte	0x04, 0x1c
        /*0abe*/ 	.short	(.L_168 - .L_167)


	//   ....[0]....
.L_167:
        /*0ac0*/ 	.word	0x000003b0


	//   ....[1]....
        /*0ac4*/ 	.word	0x000268e0


	//   ....[2]....
        /*0ac8*/ 	.word	0x00026920


	//   ....[3]....
        /*0acc*/ 	.word	0x000274c0


	//   ....[4]....
        /*0ad0*/ 	.word	0x00027500


	//----- nvinfo : EIATTR_CTAIDZ_USED
	.align		4
.L_168:
        /*0ad4*/ 	.byte	0x01, 0x04
	.zero		2


	//----- nvinfo : EIATTR_MAX_THREADS
	.align		4
        /*0ad8*/ 	.byte	0x04, 0x05
        /*0ada*/ 	.short	(.L_170 - .L_169)
.L_169:
        /*0adc*/ 	.word	0x00000080
        /*0ae0*/ 	.word	0x00000001
        /*0ae4*/ 	.word	0x00000001


	//----- nvinfo : EIATTR_CRS_STACK_SIZE
	.align		4
.L_170:
        /*0ae8*/ 	.byte	0x04, 0x1e
        /*0aea*/ 	.short	(.L_172 - .L_171)
.L_171:
        /*0aec*/ 	.word	0x00000000
.L_172:


//--------------------- .nv.info._ZN7cutlass13device_kernelIN5flash19enable_sm80_to_sm89INS1_16FlashAttnFwdSm80INS1_25CollectiveMainloopFwdSm80ILi4ELi1ELb0EN4cute5tupleIJNS5_1CILi128EEENS7_ILi112EEENS7_ILi64EEEEEELi64ENS_10bfloat16_tEfNS_4arch4Sm80ELb1ELb0ELb0ELb0ELb1ELb0ELb1ELb0EEENS1_21CollectiveEpilogueFwdINS6_IJS8_SA_S9_EEENS6_IJNS7_ILi1EEESI_SI_EEESC_SE_Li128ELb0ELb1ELb0ELb0EEENS1_30DynamicPersistentTileSchedulerILi128ELi128ELb0ELb1ELb0EEEEEEEEEvNT_6ParamsE --------------------------
	.section	.nv.info._ZN7cutlass13device_kernelIN5flash19enable_sm80_to_sm89INS1_16FlashAttnFwdSm80INS1_25CollectiveMainloopFwdSm80ILi4ELi1ELb0EN4cute5tupleIJNS5_1CILi128EEENS7_ILi112EEENS7_ILi64EEEEEELi64ENS_10bfloat16_tEfNS_4arch4Sm80ELb1ELb0ELb0ELb0ELb1ELb0ELb1ELb0EEENS1_21CollectiveEpilogueFwdINS6_IJS8_SA_S9_EEENS6_IJNS7_ILi1EEESI_SI_EEESC_SE_Li128ELb0ELb1ELb0ELb0EEENS1_30DynamicPersistentTileSchedulerILi128ELi128ELb0ELb1ELb0EEEEEEEEEvNT_6ParamsE,"",@"SHT_CUDA_INFO"
	.sectionflags	@""
	.align	4


	//----- nvinfo : EIATTR_CUDA_API_VERSION
	.align		4
        /*0000*/ 	.byte	0x04, 0x37
        /*0002*/ 	.short	(.L_174 - .L_173)
.L_173:
        /*0004*/ 	.word	0x00000082


	//----- nvinfo : EIATTR_SW2861232_WAR
	.align		4
.L_174:
        /*0008*/ 	.byte	0x01, 0x35
	.zero		2


	//----- nvinfo : EIATTR_PARAM_CBANK
	.align		4
        /*000c*/ 	.byte	0x04, 0x0a
        /*000e*/ 	.short	(.L_176 - .L_175)
	.align		4
.L_175:
        /*0010*/ 	.word	index@(.nv.constant0._ZN7cutlass13device_kernelIN5flash19enable_sm80_to_sm89INS1_16FlashAttnFwdSm80INS1_25CollectiveMainloopFwdSm80ILi4ELi1ELb0EN4cute5tupleIJNS5_1CILi128EEENS7_ILi112EEENS7_ILi64EEEEEELi64ENS_10bfloat16_tEfNS_4arch4Sm80ELb1ELb0ELb0ELb0ELb1ELb0ELb1ELb0EEENS1_21CollectiveEpilogueFwdINS6_IJS8_SA_S9_EEENS6_IJNS7_ILi1EEESI_SI_EEESC_SE_Li128ELb0ELb1ELb0ELb0EEENS1_30DynamicPersistentTileSchedulerILi128ELi128ELb0ELb1ELb0EEEEEEEEEvNT_6ParamsE)
        /*0014*/ 	.short	0x0160
        /*0016*/ 	.short	0x0428


	//----- nvinfo : EIATTR_CBANK_PARAM_SIZE
	.align		4
.L_176:
        /*0018*/ 	.byte	0x03, 0x19
        /*001a*/ 	.short	0x0428


	//----- nvinfo : EIATTR_KPARAM_INFO
	.align		4
        /*001c*/ 	.byte	0x04, 0x17
        /*001e*/ 	.short	(.L_178 - .L_177)
.L_177:
        /*0020*/ 	.word	0x00000000
        /*0024*/ 	.short	0x0000
        /*0026*/ 	.short	0x0000
        /*0028*/ 	.byte	0x00, 0xf0, 0xa1, 0x10


	//----- nvinfo : EIATTR_MAXREG_COUNT
	.align		4
.L_178:
        /*002c*/ 	.byte	0x03, 0x1b
        /*002e*/ 	.short	0x00ff


	//----- nvinfo : EIATTR_NUM_BARRIERS
	.align		4
        /*0030*/ 	.byte	0x02, 0x4c
        /*0032*/ 	.byte	0x06
	.zero		1


	//----- nvinfo : EIATTR_ANNOTATIONS
	.align		4
        /*0034*/ 	.byte	0x04, 0x55
        /*0036*/ 	.short	(.L_180 - .L_179)


	//   ....[0]....
.L_179:
        /* <DEDUP_REMOVED lines=65> */


	//----- nvinfo : EIATTR_MERCURY_ISA_VERSION
	.align		4
.L_180:
        /*0430*/ 	.byte	0x03, 0x5f
        /*0432*/ 	.short	0x0000


	//----- nvinfo : EIATTR_INT_WARP_WIDE_INSTR_OFFSETS
	.align		4
        /*0434*/ 	.byte	0x04, 0x31
        /*0436*/ 	.short	(.L_182 - .L_181)


	//   ....[0]....
.L_181:
        /*0438*/ 	.word	0x00011ae0


	//   ....[1]....
        /*043c*/ 	.word	0x00011b60


	//----- nvinfo : EIATTR_COOP_GROUP_MASK_REGIDS
	.align		4
.L_182:
        /*0440*/ 	.byte	0x04, 0x29
        /*0442*/ 	.short	(.L_184 - .L_183)


	//   ....[0]....
.L_183:
        /*0444*/ 	.word	0xffffffff


	//   ....[1]....
        /*0448*/ 	.word	0xffffffff


	//   ....[2]....
        /*044c*/ 	.word	0xffffffff


	//   ....[3]....
        /*0450*/ 	.word	0xffffffff


	//   ....[4]....
        /*0454*/ 	.word	0xffffffff


	//   ....[5]....
        /*0458*/ 	.word	0xffffffff


	//   ....[6]....
        /*045c*/ 	.word	0xffffffff


	//   ....[7]....
        /*0460*/ 	.word	0xffffffff


	//   ....[8]....
        /*0464*/ 	.word	0xffffffff


	//   ....[9]....
        /*0468*/ 	.word	0xffffffff


	//   ....[10]....
        /*046c*/ 	.word	0xffffffff


	//   ....[11]....
        /*0470*/ 	.word	0xffffffff


	//   ....[12]....
        /*0474*/ 	.word	0xffffffff


	//   ....[13]....
        /*0478*/ 	.word	0xffffffff


	//   ....[14]....
        /*047c*/ 	.word	0xffffffff


	//   ....[15]....
        /*0480*/ 	.word	0xffffffff


	//   ....[16]....
        /*0484*/ 	.word	0xffffffff


	//   ....[17]....
        /*0488*/ 	.word	0xffffffff


	//   ....[18]....
        /*048c*/ 	.word	0xffffffff


	//   ....[19]....
        /*0490*/ 	.word	0xffffffff


	//   ....[20]....
        /*0494*/ 	.word	0xffffffff


	//   ....[21]....
        /*0498*/ 	.word	0xffffffff


	//   ....[22]....
        /*049c*/ 	.word	0xffffffff


	//   ....[23]....
        /*04a0*/ 	.word	0xffffffff


	//   ....[24]....
        /*04a4*/ 	.word	0xffffffff


	//   ....[25]....
        /*04a8*/ 	.word	0xffffffff


	//   ....[26]....
        /*04ac*/ 	.word	0xffffffff


	//   ....[27]....
        /*04b0*/ 	.word	0xffffffff


	//   ....[28]....
        /*04b4*/ 	.word	0xffffffff


	//   ....[29]....
        /*04b8*/ 	.word	0xffffffff


	//   ....[30]....
        /*04bc*/ 	.word	0xffffffff


	//   ....[31]....
        /*04c0*/ 	.word	0xffffffff


	//   ....[32]....
        /*04c4*/ 	.word	0xffffffff


	//   ....[33]....
        /*04c8*/ 	.word	0xffffffff


	//   ....[34]....
        /*04cc*/ 	.word	0xffffffff


	//   ....[35]....
        /*04d0*/ 	.word	0xffffffff


	//   ....[36]....
        /*04d4*/ 	.word	0xffffffff


	//   ....[37]....
        /*04d8*/ 	.word	0xffffffff


	//   ....[38]....
        /*04dc*/ 	.word	0xffffffff


	//   ....[39]....
        /*04e0*/ 	.word	0xffffffff


	//   ....[40]....
        /*04e4*/ 	.word	0xffffffff


	//   ....[41]....
        /*04e8*/ 	.word	0xffffffff


	//   ....[42]....
        /*04ec*/ 	.word	0xffffffff


	//   ....[43]....
        /*04f0*/ 	.word	0xffffffff


	//   ....[44]....
        /*04f4*/ 	.word	0xffffffff


	//   ....[45]....
        /*04f8*/ 	.word	0xffffffff


	//   ....[46]....
        /*04fc*/ 	.word	0xffffffff


	//   ....[47]....
        /*0500*/ 	.word	0xffffffff


	//   ....[48]....
        /*0504*/ 	.word	0xffffffff


	//   ....[49]....
        /*0508*/ 	.word	0xffffffff


	//   ....[50]....
        /*050c*/ 	.word	0xffffffff


	//   ....[51]....
        /*0510*/ 	.word	0xffffffff


	//   ....[52]....
        /*0514*/ 	.word	0xffffffff


	//   ....[53]....
        /*0518*/ 	.word	0xffffffff


	//   ....[54]....
        /*051c*/ 	.word	0xffffffff


	//   ....[55]....
        /*0520*/ 	.word	0xffffffff


	//   ....[56]....
        /*0524*/ 	.word	0xffffffff


	//   ....[57]....
        /*0528*/ 	.word	0xffffffff


	//   ....[58]....
        /*052c*/ 	.word	0xffffffff


	//   ....[59]....
        /*0530*/ 	.word	0xffffffff


	//   ....[60]....
        /*0534*/ 	.word	0xffffffff


	//   ....[61]....
        /*0538*/ 	.word	0xffffffff


	//   ....[62]....
        /*053c*/ 	.word	0xffffffff


	//   ....[63]....
        /*0540*/ 	.word	0xffffffff


	//   ....[64]....
        /*0544*/ 	.word	0xffffffff


	//   ....[65]....
        /*0548*/ 	.word	0xffffffff


	//   ....[66]....
        /*054c*/ 	.word	0xffffffff


	//   ....[67]....
        /*0550*/ 	.word	0xffffffff


	//   ....[68]....
        /*0554*/ 	.word	0xffffffff


	//   ....[69]....
        /*0558*/ 	.word	0xffffffff


	//   ....[70]....
        /*055c*/ 	.word	0xffffffff


	//   ....[71]....
        /*0560*/ 	.word	0xffffffff


	//   ....[72]....
        /*0564*/ 	.word	0xffffffff


	//   ....[73]....
        /*0568*/ 	.word	0xffffffff


	//   ....[74]....
        /*056c*/ 	.word	0xffffffff


	//   ....[75]....
        /*0570*/ 	.word	0xffffffff


	//   ....[76]....
        /*0574*/ 	.word	0xffffffff


	//   ....[77]....
        /*0578*/ 	.word	0xffffffff


	//   ....[78]....
        /*057c*/ 	.word	0xffffffff


	//   ....[79]....
        /*0580*/ 	.word	0xffffffff


	//   ....[80]....
        /*0584*/ 	.word	0xffffffff


	//   ....[81]....
        /*0588*/ 	.word	0xffffffff


	//   ....[82]....
        /*058c*/ 	.word	0xffffffff


	//   ....[83]....
        /*0590*/ 	.word	0xffffffff


	//   ....[84]....
        /*0594*/ 	.word	0xffffffff


	//   ....[85]....
        /*0598*/ 	.word	0xffffffff


	//   ....[86]....
        /*059c*/ 	.word	0xffffffff


	//   ....[87]....
        /*05a0*/ 	.word	0xffffffff


	//   ....[88]....
        /*05a4*/ 	.word	0xffffffff


	//   ....[89]....
        /*05a8*/ 	.word	0xffffffff


	//   ....[90]....
        /*05ac*/ 	.word	0xffffffff


	//   ....[91]....
        /*05b0*/ 	.word	0xffffffff


	//   ....[92]....
        /*05b4*/ 	.word	0xffffffff


	//   ....[93]....
        /*05b8*/ 	.word	0xffffffff


	//   ....[94]....
        /*05bc*/ 	.word	0xffffffff


	//   ....[95]....
        /*05c0*/ 	.word	0xffffffff


	//   ....[96]....
        /*05c4*/ 	.word	0xffffffff


	//   ....[97]....
        /*05c8*/ 	.word	0xffffffff


	//   ....[98]....
        /*05cc*/ 	.word	0xffffffff


	//   ....[99]....
        /*05d0*/ 	.word	0xffffffff


	//   ....[100]....
        /*05d4*/ 	.word	0xffffffff


	//   ....[101]....
        /*05d8*/ 	.word	0xffffffff


	//   ....[102]....
        /*05dc*/ 	.word	0xffffffff


	//   ....[103]....
        /*05e0*/ 	.word	0xffffffff


	//   ....[104]....
        /*05e4*/ 	.word	0xffffffff


	//   ....[105]....
        /*05e8*/ 	.word	0xffffffff


	//   ....[106]....
        /*05ec*/ 	.word	0xffffffff


	//   ....[107]....
        /*05f0*/ 	.word	0xffffffff


	//   ....[108]....
        /*05f4*/ 	.word	0xffffffff


	//   ....[109]....
        /*05f8*/ 	.word	0xffffffff


	//   ....[110]....
        /*05fc*/ 	.word	0xffffffff


	//   ....[111]....
        /*0600*/ 	.word	0xffffffff


	//   ....[112]....
        /*0604*/ 	.word	0xffffffff


	//   ....[113]....
        /*0608*/ 	.word	0xffffffff


	//   ....[114]....
        /*060c*/ 	.word	0xffffffff


	//   ....[115]....
        /*0610*/ 	.word	0xffffffff


	//   ....[116]....
        /*0614*/ 	.word	0xffffffff


	//   ....[117]....
        /*0618*/ 	.word	0xffffffff


	//   ....[118]....
        /*061c*/ 	.word	0xffffffff


	//   ....[119]....
        /*0620*/ 	.word	0xffffffff


	//   ....[120]....
        /*0624*/ 	.word	0xffffffff


	//   ....[121]....
        /*0628*/ 	.word	0xffffffff


	//   ....[122]....
        /*062c*/ 	.word	0xffffffff


	//   ....[123]....
        /*0630*/ 	.word	0xffffffff


	//   ....[124]....
        /*0634*/ 	.word	0xffffffff


	//   ....[125]....
        /*0638*/ 	.word	0xffffffff


	//   ....[126]....
        /*063c*/ 	.word	0xffffffff


	//   ....[127]....
        /*0640*/ 	.word	0xffffffff


	//   ....[128]....
        /*0644*/ 	.word	0xffffffff


	//   ....[129]....
        /*0648*/ 	.word	0xffffffff


	//   ....[130]....
        /*064c*/ 	.word	0xffffffff


	//   ....[131]....
        /*0650*/ 	.word	0xffffffff


	//   ....[132]....
        /*0654*/ 	.word	0xffffffff


	//   ....[133]....
        /*0658*/ 	.word	0xffffffff


	//   ....[134]....
        /*065c*/ 	.word	0xffffffff


	//   ....[135]....
        /*0660*/ 	.word	0xffffffff


	//   ....[136]....
        /*0664*/ 	.word	0xffffffff


	//   ....[137]....
        /*0668*/ 	.word	0xffffffff


	//   ....[138]....
        /*066c*/ 	.word	0xffffffff


	//   ....[139]....
        /*0670*/ 	.word	0xffffffff


	//   ....[140]....
        /*0674*/ 	.word	0xffffffff


	//   ....[141]....
        /*0678*/ 	.word	0xffffffff


	//   ....[142]....
        /*067c*/ 	.word	0xffffffff


	//   ....[143]....
        /*0680*/ 	.word	0xffffffff


	//   ....[144]....
        /*0684*/ 	.word	0xffffffff


	//   ....[145]....
        /*0688*/ 	.word	0xffffffff


	//   ....[146]....
        /*068c*/ 	.word	0xffffffff


	//   ....[147]....
        /*0690*/ 	.word	0xffffffff


	//   ....[148]....
        /*0694*/ 	.word	0xffffffff


	//   ....[149]....
        /*0698*/ 	.word	0xffffffff


	//   ....[150]....
        /*069c*/ 	.word	0xffffffff


	//   ....[151]....
        /*06a0*/ 	.word	0xffffffff


	//   ....[152]....
        /*06a4*/ 	.word	0xffffffff


	//   ....[153]....
        /*06a8*/ 	.word	0xffffffff


	//   ....[154]....
        /*06ac*/ 	.word	0xffffffff


	//   ....[155]....
        /*06b0*/ 	.word	0xffffffff


	//   ....[156]....
        /*06b4*/ 	.word	0xffffffff


	//   ....[157]....
        /*06b8*/ 	.word	0xffffffff


	//   ....[158]....
        /*06bc*/ 	.word	0xffffffff


	//   ....[159]....
        /*06c0*/ 	.word	0xffffffff


	//   ....[160]....
        /*06c4*/ 	.word	0xffffffff


	//   ....[161]....
        /*06c8*/ 	.word	0xffffffff


	//   ....[162]....
        /*06cc*/ 	.word	0xffffffff


	//   ....[163]....
        /*06d0*/ 	.word	0xffffffff


	//   ....[164]....
        /*06d4*/ 	.word	0xffffffff


	//   ....[165]....
        /*06d8*/ 	.word	0xffffffff


	//   ....[166]....
        /*06dc*/ 	.word	0xffffffff


	//   ....[167]....
        /*06e0*/ 	.word	0xffffffff


	//   ....[168]....
        /*06e4*/ 	.word	0xffffffff


	//   ....[169]....
        /*06e8*/ 	.word	0xffffffff


	//   ....[170]....
        /*06ec*/ 	.word	0xffffffff


	//   ....[171]....
        /*06f0*/ 	.word	0xffffffff


	//   ....[172]....
        /*06f4*/ 	.word	0xffffffff


	//   ....[173]....
        /*06f8*/ 	.word	0xffffffff


	//   ....[174]....
        /*06fc*/ 	.word	0xffffffff


	//   ....[175]....
        /*0700*/ 	.word	0xffffffff


	//   ....[176]....
        /*0704*/ 	.word	0xffffffff


	//   ....[177]....
        /*0708*/ 	.word	0xffffffff


	//   ....[178]....
        /*070c*/ 	.word	0xffffffff


	//   ....[179]....
        /*0710*/ 	.word	0xffffffff


	//   ....[180]....
        /*0714*/ 	.word	0xffffffff


	//   ....[181]....
        /*0718*/ 	.word	0xffffffff


	//   ....[182]....
        /*071c*/ 	.word	0xffffffff


	//   ....[183]....
        /*0720*/ 	.word	0xffffffff


	//   ....[184]....
        /*0724*/ 	.word	0xffffffff


	//   ....[185]....
        /*0728*/ 	.word	0xffffffff


	//   ....[186]....
        /*072c*/ 	.word	0xffffffff


	//   ....[187]....
        /*0730*/ 	.word	0xffffffff


	//   ....[188]....
        /*0734*/ 	.word	0xffffffff


	//   ....[189]....
        /*0738*/ 	.word	0xffffffff


	//   ....[190]....
        /*073c*/ 	.word	0xffffffff


	//   ....[191]....
        /*0740*/ 	.word	0xffffffff


	//   ....[192]....
        /*0744*/ 	.word	0xffffffff


	//   ....[193]....
        /*0748*/ 	.word	0xffffffff


	//   ....[194]....
        /*074c*/ 	.word	0xffffffff


	//   ....[195]....
        /*0750*/ 	.word	0xffffffff


	//   ....[196]....
        /*0754*/ 	.word	0xffffffff


	//   ....[197]....
        /*0758*/ 	.word	0xffffffff


	//   ....[198]....
        /*075c*/ 	.word	0xffffffff


	//   ....[199]....
        /*0760*/ 	.word	0xffffffff


	//   ....[200]....
        /*0764*/ 	.word	0xffffffff


	//   ....[201]....
        /*0768*/ 	.word	0xffffffff


	//   ....[202]....
        /*076c*/ 	.word	0xffffffff


	//   ....[203]....
        /*0770*/ 	.word	0xffffffff


	//   ....[204]....
        /*0774*/ 	.word	0xffffffff


	//   ....[205]....
        /*0778*/ 	.word	0xffffffff


	//   ....[206]....
        /*077c*/ 	.word	0xffffffff


	//   ....[207]....
        /*0780*/ 	.word	0xffffffff


	//   ....[208]....
        /*0784*/ 	.word	0xffffffff


	//   ....[209]....
        /*0788*/ 	.word	0xffffffff


	//   ....[210]....
        /*078c*/ 	.word	0xffffffff


	//   ....[211]....
        /*0790*/ 	.word	0xffffffff


	//   ....[212]....
        /*0794*/ 	.word	0xffffffff


	//   ....[213]....
        /*0798*/ 	.word	0xffffffff


	//   ....[214]....
        /*079c*/ 	.word	0xffffffff


	//   ....[215]....
        /*07a0*/ 	.word	0xffffffff


	//   ....[216]....
        /*07a4*/ 	.word	0xffffffff


	//   ....[217]....
        /*07a8*/ 	.word	0xffffffff


	//   ....[218]....
        /*07ac*/ 	.word	0xffffffff


	//   ....[219]....
        /*07b0*/ 	.word	0xffffffff


	//   ....[220]....
        /*07b4*/ 	.word	0xffffffff


	//   ....[221]....
        /*07b8*/ 	.word	0xffffffff


	//   ....[222]....
        /*07bc*/ 	.word	0xffffffff


	//   ....[223]....
        /*07c0*/ 	.word	0xffffffff


	//   ....[224]....
        /*07c4*/ 	.word	0xffffffff


	//   ....[225]....
        /*07c8*/ 	.word	0xffffffff


	//   ....[226]....
        /*07cc*/ 	.word	0xffffffff


	//   ....[227]....
        /*07d0*/ 	.word	0xffffffff


	//   ....[228]....
        /*07d4*/ 	.word	0xffffffff


	//   ....[229]....
        /*07d8*/ 	.word	0xffffffff


	//   ....[230]....
        /*07dc*/ 	.word	0xffffffff


	//   ....[231]....
        /*07e0*/ 	.word	0xffffffff


	//   ....[232]....
        /*07e4*/ 	.word	0xffffffff


	//   ....[233]....
        /*07e8*/ 	.word	0xffffffff


	//   ....[234]....
        /*07ec*/ 	.word	0xffffffff


	//   ....[235]....
        /*07f0*/ 	.word	0xffffffff


	//   ....[236]....
        /*07f4*/ 	.word	0xffffffff


	//   ....[237]....
        /*07f8*/ 	.word	0xffffffff


	//   ....[238]....
        /*07fc*/ 	.word	0xffffffff


	//   ....[239]....
        /*0800*/ 	.word	0xffffffff


	//   ....[240]....
        /*0804*/ 	.word	0xffffffff


	//   ....[241]....
        /*0808*/ 	.word	0xffffffff


	//   ....[242]....
        /*080c*/ 	.word	0xffffffff


	//   ....[243]....
        /*0810*/ 	.word	0xffffffff


	//   ....[244]....
        /*0814*/ 	.word	0xffffffff


	//   ....[245]....
        /*0818*/ 	.word	0xffffffff


	//   ....[246]....
        /*081c*/ 	.word	0xffffffff


	//   ....[247]....
        /*0820*/ 	.word	0xffffffff


	//   ....[248]....
        /*0824*/ 	.word	0xffffffff


	//   ....[249]....
        /*0828*/ 	.word	0xffffffff


	//   ....[250]....
        /*082c*/ 	.word	0xffffffff


	//   ....[251]....
        /*0830*/ 	.word	0xffffffff


	//   ....[252]....
        /*0834*/ 	.word	0xffffffff


	//   ....[253]....
        /*0838*/ 	.word	0xffffffff


	//   ....[254]....
        /*083c*/ 	.word	0xffffffff


	//   ....[255]....
        /*0840*/ 	.word	0xffffffff


	//   ....[0]....
        /*0844*/ 	.word	0xffffffff


	//   ....[1]....
        /*0848*/ 	.word	0xffffffff


	//   ....[2]....
        /*084c*/ 	.word	0xffffffff


	//   ....[3]....
        /*0850*/ 	.word	0xffffffff


	//   ....[4]....
        /*0854*/ 	.word	0xffffffff


	//   ....[5]....
        /*0858*/ 	.word	0xffffffff


	//   ....[6]....
        /*085c*/ 	.word	0xffffffff


	//   ....[7]....
        /*0860*/ 	.word	0xffffffff


	//   ....[8]....
        /*0864*/ 	.word	0xffffffff


	//   ....[9]....
        /*0868*/ 	.word	0xffffffff


	//   ....[10]....
        /*086c*/ 	.word	0xffffffff


	//   ....[11]....
        /*0870*/ 	.word	0xffffffff


	//   ....[12]....
        /*0874*/ 	.word	0xffffffff


	//   ....[13]....
        /*0878*/ 	.word	0xffffffff


	//   ....[14]....
        /*087c*/ 	.word	0xffffffff


	//   ....[15]....
        /*0880*/ 	.word	0xffffffff


	//   ....[16]....
        /*0884*/ 	.word	0xffffffff


	//   ....[17]....
        /*0888*/ 	.word	0xffffffff


	//   ....[18]....
        /*088c*/ 	.word	0xffffffff


	//   ....[19]....
        /*0890*/ 	.word	0xffffffff


	//   ....[20]....
        /*0894*/ 	.word	0xffffffff


	//   ....[21]....
        /*0898*/ 	.word	0xffffffff


	//   ....[22]....
        /*089c*/ 	.word	0xffffffff


	//   ....[23]....
        /*08a0*/ 	.word	0xffffffff


	//   ....[24]....
        /*08a4*/ 	.word	0xffffffff


	//   ....[25]....
        /*08a8*/ 	.word	0xffffffff


	//   ....[26]....
        /*08ac*/ 	.word	0xffffffff


	//   ....[27]....
        /*08b0*/ 	.word	0xffffffff


	//   ....[28]....
        /*08b4*/ 	.word	0xffffffff


	//   ....[29]....
        /*08b8*/ 	.word	0xffffffff


	//   ....[30]....
        /*08bc*/ 	.word	0xffffffff


	//   ....[31]....
        /*08c0*/ 	.word	0xffffffff


	//   ....[32]....
        /*08c4*/ 	.word	0xffffffff


	//   ....[33]....
        /*08c8*/ 	.word	0xffffffff


	//   ....[34]....
        /*08cc*/ 	.word	0xffffffff


	//   ....[35]....
        /*08d0*/ 	.word	0xffffffff


	//   ....[36]....
        /*08d4*/ 	.word	0xffffffff


	//   ....[37]....
        /*08d8*/ 	.word	0xffffffff


	//   ....[38]....
        /*08dc*/ 	.word	0xffffffff


	//   ....[39]....
        /*08e0*/ 	.word	0xffffffff


	//   ....[40]....
        /*08e4*/ 	.word	0xffffffff


	//   ....[41]....
        /*08e8*/ 	.word	0xffffffff


	//   ....[42]....
        /*08ec*/ 	.word	0xffffffff


	//   ....[43]....
        /*08f0*/ 	.word	0xffffffff


	//   ....[44]....
        /*08f4*/ 	.word	0xffffffff


	//   ....[45]....
        /*08f8*/ 	.word	0xffffffff


	//   ....[46]....
        /*08fc*/ 	.word	0xffffffff


	//   ....[47]....
        /*0900*/ 	.word	0xffffffff


	//   ....[48]....
        /*0904*/ 	.word	0xffffffff


	//   ....[49]....
        /*0908*/ 	.word	0xffffffff


	//   ....[50]....
        /*090c*/ 	.word	0xffffffff


	//   ....[51]....
        /*0910*/ 	.word	0xffffffff


	//   ....[52]....
        /*0914*/ 	.word	0xffffffff


	//   ....[53]....
        /*0918*/ 	.word	0xffffffff


	//   ....[54]....
        /*091c*/ 	.word	0xffffffff


	//   ....[55]....
        /*0920*/ 	.word	0xffffffff


	//   ....[56]....
        /*0924*/ 	.word	0xffffffff


	//   ....[57]....
        /*0928*/ 	.word	0xffffffff


	//   ....[58]....
        /*092c*/ 	.word	0xffffffff


	//   ....[59]....
        /*0930*/ 	.word	0xffffffff


	//   ....[60]....
        /*0934*/ 	.word	0xffffffff


	//   ....[61]....
        /*0938*/ 	.word	0xffffffff


	//   ....[62]....
        /*093c*/ 	.word	0xffffffff


	//   ....[63]....
        /*0940*/ 	.word	0xffffffff


	//   ....[64]....
        /*0944*/ 	.word	0xffffffff


	//   ....[65]....
        /*0948*/ 	.word	0xffffffff


	//   ....[66]....
        /*094c*/ 	.word	0xffffffff


	//   ....[67]....
        /*0950*/ 	.word	0xffffffff


	//   ....[68]....
        /*0954*/ 	.word	0xffffffff


	//   ....[69]....
        /*0958*/ 	.word	0xffffffff


	//   ....[70]....
        /*095c*/ 	.word	0xffffffff


	//----- nvinfo : EIATTR_COOP_GROUP_INSTR_OFFSETS
	.align		4
.L_184:
        /*0960*/ 	.byte	0x04, 0x28
        /*0962*/ 	.short	(.L_186 - .L_185)


	//   ....[0]....
.L_185:
        /*0964*/ 	.word	0x00000050


	//   ....[1]....
        /*0968*/ 	.word	0x00001370


	//   ....[2]....
        /*096c*/ 	.word	0x00001390


	//   ....[3]....
        /*0970*/ 	.word	0x000014e0


	//   ....[4]....
        /*0974*/ 	.word	0x000014f0


	//   ....[5]....
        /*0978*/ 	.word	0x000015d0


	//   ....[6]....
        /*097c*/ 	.word	0x000015f0


	//   ....[7]....
        /*0980*/ 	.word	0x000016d0


	//   ....[8]....
        /*0984*/ 	.word	0x000016e0


	//   ....[9]....
        /*0988*/ 	.word	0x000017c0


	//   ....[10]....
        /*098c*/ 	.word	0x000017e0


	//   ....[11]....
        /*0990*/ 	.word	0x000018c0


	//   ....[12]....
        /*0994*/ 	.word	0x000018d0


	//   ....[13]....
        /*0998*/ 	.word	0x000019b0


	//   ....[14]....
        /*099c*/ 	.word	0x000019d0


	//   ....[15]....
        /*09a0*/ 	.word	0x00001ab0


	//   ....[16]....
        /*09a4*/ 	.word	0x00001ac0


	//   ....[17]....
        /*09a8*/ 	.word	0x00001f20


	//   ....[18]....
        /*09ac*/ 	.word	0x00001f40


	//   ....[19]....
        /*09b0*/ 	.word	0x00001f60


	//   ....[20]....
        /*09b4*/ 	.word	0x00001f70


	//   ....[21]....
        /*09b8*/ 	.word	0x00001f80


	//   ....[22]....
        /*09bc*/ 	.word	0x00001fa0


	//   ....[23]....
        /*09c0*/ 	.word	0x00001fc0


	//   ....[24]....
        /*09c4*/ 	.word	0x00001fe0


	//   ....[25]....
        /*09c8*/ 	.word	0x00002000


	//   ....[26]....
        /*09cc*/ 	.word	0x00002050


	//   ....[27]....
        /*09d0*/ 	.word	0x00002070


	//   ....[28]....
        /*09d4*/ 	.word	0x00002090


	//   ....[29]....
        /*09d8*/ 	.word	0x000020c0


	//   ....[30]....
        /*09dc*/ 	.word	0x000020d0


	//   ....[31]....
        /*09e0*/ 	.word	0x00002530


	//   ....[32]....
        /*09e4*/ 	.word	0x00002550


	//   ....[33]....
        /*09e8*/ 	.word	0x000025c0


	//   ....[34]....
        /*09ec*/ 	.word	0x00002630


	//   ....[35]....
        /*09f0*/ 	.word	0x00002650


	//   ....[36]....
        /*09f4*/ 	.word	0x00002670


	//   ....[37]....
        /*09f8*/ 	.word	0x00002680


	//   ....[38]....
        /*09fc*/ 	.word	0x000026b0


	//   ....[39]....
        /*0a00*/ 	.word	0x000026c0


	//   ....[40]....
        /*0a04*/ 	.word	0x000026d0


	//   ....[41]....
        /*0a08*/ 	.word	0x000026e0


	//   ....[42]....
        /*0a0c*/ 	.word	0x00002700


	//   ....[43]....
        /*0a10*/ 	.word	0x00002730


	//   ....[44]....
        /*0a14*/ 	.word	0x00002770


	//   ....[45]....
        /*0a18*/ 	.word	0x00003330


	//   ....[46]....
        /*0a1c*/ 	.word	0x00003350


	//   ....[47]....
        /*0a20*/ 	.word	0x00003360


	//   ....[48]....
        /*0a24*/ 	.word	0x00003370


	//   ....[49]....
        /*0a28*/ 	.word	0x00003380


	//   ....[50]....
        /*0a2c*/ 	.word	0x00003390


	//   ....[51]....
        /*0a30*/ 	.word	0x000033a0


	//   ....[52]....
        /*0a34*/ 	.word	0x000033b0


	//   ....[53]....
        /*0a38*/ 	.word	0x000033d0


	//   ....[54]....
        /*0a3c*/ 	.word	0x00003400


	//   ....[55]....
        /*0a40*/ 	.word	0x00003420


	//   ....[56]....
        /*0a44*/ 	.word	0x00003440


	//   ....[57]....
        /*0a48*/ 	.word	0x000034b0


	//   ....[58]....
        /*0a4c*/ 	.word	0x000034d0


	//   ....[59]....
        /*0a50*/ 	.word	0x00003670


	//   ....[60]....
        /*0a54*/ 	.word	0x00003a30


	//   ....[61]....
        /*0a58*/ 	.word	0x00003a40


	//   ....[62]....
        /*0a5c*/ 	.word	0x00003a50


	//   ....[63]....
        /*0a60*/ 	.word	0x00004bd0


	//   ....[64]....
        /*0a64*/ 	.word	0x00004c00


	//   ....[65]....
        /*0a68*/ 	.word	0x00004c20


	//   ....[66]....
        /*0a6c*/ 	.word	0x00004c30


	//   ....[67]....
        /*0a70*/ 	.word	0x00004c60


	//   ....[68]....
        /*0a74*/ 	.word	0x00004c80


	//   ....[69]....
        /*0a78*/ 	.word	0x00004ca0


	//   ....[70]....
        /*0a7c*/ 	.word	0x00004cb0


	//   ....[71]....
        /*0a80*/ 	.word	0x00007900


	//   ....[72]....
        /*0a84*/ 	.word	0x00007920


	//   ....[73]....
        /*0a88*/ 	.word	0x00007930


	//   ....[74]....
        /*0a8c*/ 	.word	0x00007940


	//   ....[75]....
        /*0a90*/ 	.word	0x00007950


	//   ....[76]....
        /*0a94*/ 	.word	0x00007960


	//   ....[77]....
        /*0a98*/ 	.word	0x00007970


	//   ....[78]....
        /*0a9c*/ 	.word	0x00007980


	//   ....[79]....
        /*0aa0*/ 	.word	0x00007990


	//   ....[80]....
        /*0aa4*/ 	.word	0x000079a0


	//   ....[81]....
        /*0aa8*/ 	.word	0x000079b0


	//   ....[82]....
        /*0aac*/ 	.word	0x000079c0


	//   ....[83]....
        /*0ab0*/ 	.word	0x000079d0


	//   ....[84]....
        /*0ab4*/ 	.word	0x000079e0


	//   ....[85]....
        /*0ab8*/ 	.word	0x00008660


	//   ....[86]....
        /*0abc*/ 	.word	0x00008680


	//   ....[87]....
        /*0ac0*/ 	.word	0x000086e0


	//   ....[88]....
        /*0ac4*/ 	.word	0x000086f0


	//   ....[89]....
        /*0ac8*/ 	.word	0x00008730


	//   ....[90]....
        /*0acc*/ 	.word	0x00008740


	//   ....[91]....
        /*0ad0*/ 	.word	0x00008780


	//   ....[92]....
        /*0ad4*/ 	.word	0x00008790


	//   ....[93]....
        /*0ad8*/ 	.word	0x000087d0


	//   ....[94]....
        /*0adc*/ 	.word	0x000087e0


	//   ....[95]....
        /*0ae0*/ 	.word	0x00008820


	//   ....[96]....
        /*0ae4*/ 	.word	0x00008830


	//   ....[97]....
        /*0ae8*/ 	.word	0x00008840


	//   ....[98]....
        /*0aec*/ 	.word	0x00008850


	//   ....[99]....
        /*0af0*/ 	.word	0x000089d0


	//   ....[100]....
        /*0af4*/ 	.word	0x00008d90


	//   ....[101]....
        /*0af8*/ 	.word	0x00008dc0


	//   ....[102]....
        /*0afc*/ 	.word	0x00008df0


	//   ....[103]....
        /*0b00*/ 	.word	0x00009c90


	//   ....[104]....
        /*0b04*/ 	.word	0x00009dc0


	//   ....[105]....
        /*0b08*/ 	.word	0x00009ea0


	//   ....[106]....
        /*0b0c*/ 	.word	0x00009ef0


	//   ....[107]....
        /*0b10*/ 	.word	0x00009fb0


	//   ....[108]....
        /*0b14*/ 	.word	0x00009ff0


	//   ....[109]....
        /*0b18*/ 	.word	0x0000a010


	//   ....[110]....
        /*0b1c*/ 	.word	0x0000a030


	//   ....[111]....
        /*0b20*/ 	.word	0x0000ceb0


	//   ....[112]....
        /*0b24*/ 	.word	0x0000ced0


	//   ....[113]....
        /*0b28*/ 	.word	0x0000cf00


	//   ....[114]....
        /*0b2c*/ 	.word	0x0000cf20


	//   ....[115]....
        /*0b30*/ 	.word	0x0000cf40


	//   ....[116]....
        /*0b34*/ 	.word	0x0000cf60


	//   ....[117]....
        /*0b38*/ 	.word	0x0000cf80


	//   ....[118]....
        /*0b3c*/ 	.word	0x0000cfa0


	//   ....[119]....
        /*0b40*/ 	.word	0x0000cfc0


	//   ....[120]....
        /*0b44*/ 	.word	0x0000cfe0


	//   ....[121]....
        /*0b48*/ 	.word	0x0000d000


	//   ....[122]....
        /*0b4c*/ 	.word	0x0000d020


	//   ....[123]....
        /*0b50*/ 	.word	0x0000d040


	//   ....[124]....
        /*0b54*/ 	.word	0x0000d1e0


	//   ....[125]....
        /*0b58*/ 	.word	0x0000dbb0


	//   ....[126]....
        /*0b5c*/ 	.word	0x0000dbd0


	//   ....[127]....
        /*0b60*/ 	.word	0x0000dc30


	//   ....[128]....
        /*0b64*/ 	.word	0x0000dc40


	//   ....[129]....
        /*0b68*/ 	.word	0x0000dc80


	//   ....[130]....
        /*0b6c*/ 	.word	0x0000dc90


	//   ....[131]....
        /*0b70*/ 	.word	0x0000dcd0


	//   ....[132]....
        /*0b74*/ 	.word	0x0000dce0


	//   ....[133]....
        /*0b78*/ 	.word	0x0000dd20


	//   ....[134]....
        /*0b7c*/ 	.word	0x0000dd30


	//   ....[135]....
        /*0b80*/ 	.word	0x0000dd70


	//   ....[136]....
        /*0b84*/ 	.word	0x0000dd80


	//   ....[137]....
        /*0b88*/ 	.word	0x0000dd90


	//   ....[138]....
        /*0b8c*/ 	.word	0x0000dda0


	//   ....[139]....
        /*0b90*/ 	.word	0x0000e570


	//   ....[140]....
        /*0b94*/ 	.word	0x0000e580


	//   ....[141]....
        /*0b98*/ 	.word	0x0000e5b0


	//   ....[142]....
        /*0b9c*/ 	.word	0x0000e5c0


	//   ....[143]....
        /*0ba0*/ 	.word	0x0000e5d0


	//   ....[144]....
        /*0ba4*/ 	.word	0x0000e600


	//   ....[145]....
        /*0ba8*/ 	.word	0x0000e620


	//   ....[146]....
        /*0bac*/ 	.word	0x0000e650


	//   ....[147]....
        /*0bb0*/ 	.word	0x000112e0


	//   ....[148]....
        /*0bb4*/ 	.word	0x00011350


	//   ....[149]....
        /*0bb8*/ 	.word	0x00011360


	//   ....[150]....
        /*0bbc*/ 	.word	0x00011370


	//   ....[151]....
        /*0bc0*/ 	.word	0x000113a0


	//   ....[152]....
        /*0bc4*/ 	.word	0x000113c0


	//   ....[153]....
        /*0bc8*/ 	.word	0x000113d0


	//   ....[154]....
        /*0bcc*/ 	.word	0x000113e0


	//   ....[155]....
        /*0bd0*/ 	.word	0x00012150


	//   ....[156]....
        /*0bd4*/ 	.word	0x00012580


	//   ....[157]....
        /*0bd8*/ 	.word	0x000125a0


	//   ....[158]....
        /*0bdc*/ 	.word	0x000125b0


	//   ....[159]....
        /*0be0*/ 	.word	0x000125c0


	//   ....[160]....
        /*0be4*/ 	.word	0x000125d0


	//   ....[161]....
        /*0be8*/ 	.word	0x000125e0


	//   ....[162]....
        /*0bec*/ 	.word	0x000125f0


	//   ....[163]....
        /*0bf0*/ 	.word	0x00012600


	//   ....[164]....
        /*0bf4*/ 	.word	0x00012770


	//   ....[165]....
        /*0bf8*/ 	.word	0x000127a0


	//   ....[166]....
        /*0bfc*/ 	.word	0x000127b0


	//   ....[167]....
        /*0c00*/ 	.word	0x000127c0


	//   ....[168]....
        /*0c04*/ 	.word	0x000127e0


	//   ....[169]....
        /*0c08*/ 	.word	0x00012800


	//   ....[170]....
        /*0c0c*/ 	.word	0x00012890


	//   ....[171]....
        /*0c10*/ 	.word	0x000128c0


	//   ....[172]....
        /*0c14*/ 	.word	0x00012950


	//   ....[173]....
        /*0c18*/ 	.word	0x00012980


	//   ....[174]....
        /*0c1c*/ 	.word	0x00012990


	//   ....[175]....
        /*0c20*/ 	.word	0x000129a0


	//   ....[176]....
        /*0c24*/ 	.word	0x000129b0


	//   ....[177]....
        /*0c28*/ 	.word	0x000129c0


	//   ....[178]....
        /*0c2c*/ 	.word	0x00012b10


	//   ....[179]....
        /*0c30*/ 	.word	0x00012b20


	//   ....[180]....
        /*0c34*/ 	.word	0x00013020


	//   ....[181]....
        /*0c38*/ 	.word	0x00013040


	//   ....[182]....
        /*0c3c*/ 	.word	0x00013130


	//   ....[183]....
        /*0c40*/ 	.word	0x00013140


	//   ....[184]....
        /*0c44*/ 	.word	0x000131c0


	//   ....[185]....
        /*0c48*/ 	.word	0x000131e0


	//   ....[186]....
        /*0c4c*/ 	.word	0x00013260


	//   ....[187]....
        /*0c50*/ 	.word	0x00013270


	//   ....[188]....
        /*0c54*/ 	.word	0x000132f0


	//   ....[189]....
        /*0c58*/ 	.word	0x00013310


	//   ....[190]....
        /*0c5c*/ 	.word	0x00013390


	//   ....[191]....
        /*0c60*/ 	.word	0x000133a0


	//   ....[192]....
        /*0c64*/ 	.word	0x00013420


	//   ....[193]....
        /*0c68*/ 	.word	0x00013440


	//   ....[194]....
        /*0c6c*/ 	.word	0x000134c0


	//   ....[195]....
        /*0c70*/ 	.word	0x000134d0


	//   ....[196]....
        /*0c74*/ 	.word	0x000135e0


	//   ....[197]....
        /*0c78*/ 	.word	0x000136d0


	//   ....[198]....
        /*0c7c*/ 	.word	0x00013740


	//   ....[199]....
        /*0c80*/ 	.word	0x000137b0


	//   ....[200]....
        /*0c84*/ 	.word	0x00013810


	//   ....[201]....
        /*0c88*/ 	.word	0x00013880


	//   ....[202]....
        /*0c8c*/ 	.word	0x000138f0


	//   ....[203]....
        /*0c90*/ 	.word	0x00013960


	//   ....[204]....
        /*0c94*/ 	.word	0x000139c0


	//   ....[205]....
        /*0c98*/ 	.word	0x00013a30


	//   ....[206]....
        /*0c9c*/ 	.word	0x00013aa0


	//   ....[207]....
        /*0ca0*/ 	.word	0x00013b10


	//   ....[208]....
        /*0ca4*/ 	.word	0x00013b70


	//   ....[209]....
        /*0ca8*/ 	.word	0x00013be0


	//   ....[210]....
        /*0cac*/ 	.word	0x00013c50


	//   ....[211]....
        /*0cb0*/ 	.word	0x00013cc0


	//   ....[212]....
        /*0cb4*/ 	.word	0x00013d20


	//   ....[213]....
        /*0cb8*/ 	.word	0x00013d90


	//   ....[214]....
        /*0cbc*/ 	.word	0x00013e00


	//   ....[215]....
        /*0cc0*/ 	.word	0x00013eb0


	//   ....[216]....
        /*0cc4*/ 	.word	0x00013f10


	//   ....[217]....
        /*0cc8*/ 	.word	0x00013fc0


	//   ....[218]....
        /*0ccc*/ 	.word	0x00014020


	//   ....[219]....
        /*0cd0*/ 	.word	0x000140d0


	//   ....[220]....
        /*0cd4*/ 	.word	0x00014130


	//   ....[221]....
        /*0cd8*/ 	.word	0x000141e0


	//   ....[222]....
        /*0cdc*/ 	.word	0x00014240


	//   ....[223]....
        /*0ce0*/ 	.word	0x000142f0


	//   ....[224]....
        /*0ce4*/ 	.word	0x00014350


	//   ....[225]....
        /*0ce8*/ 	.word	0x00014400


	//   ....[226]....
        /*0cec*/ 	.word	0x00014460


	//   ....[227]....
        /*0cf0*/ 	.word	0x000144d0


	//   ....[228]....
        /*0cf4*/ 	.word	0x00014540


	//   ....[229]....
        /*0cf8*/ 	.word	0x00014930


	//   ....[230]....
        /*0cfc*/ 	.word	0x00014d20


	//   ....[231]....
        /*0d00*/ 	.word	0x000157c0


	//   ....[232]....
        /*0d04*/ 	.word	0x00015810


	//   ....[233]....
        /*0d08*/ 	.word	0x00015860


	//   ....[234]....
        /*0d0c*/ 	.word	0x000158b0


	//   ....[235]....
        /*0d10*/ 	.word	0x00015900


	//   ....[236]....
        /*0d14*/ 	.word	0x00015950


	//   ....[237]....
        /*0d18*/ 	.word	0x000159a0


	//   ....[238]....
        /*0d1c*/ 	.word	0x000159f0


	//   ....[239]....
        /*0d20*/ 	.word	0x00015a60


	//   ....[240]....
        /*0d24*/ 	.word	0x00015ad0


	//   ....[241]....
        /*0d28*/ 	.word	0x00015b80


	//   ....[242]....
        /*0d2c*/ 	.word	0x00015be0


	//   ....[243]....
        /*0d30*/ 	.word	0x00015c90


	//   ....[244]....
        /*0d34*/ 	.word	0x00015cf0


	//   ....[245]....
        /*0d38*/ 	.word	0x00015da0


	//   ....[246]....
        /*0d3c*/ 	.word	0x00015e00


	//   ....[247]....
        /*0d40*/ 	.word	0x00015eb0


	//   ....[248]....
        /*0d44*/ 	.word	0x00015f10


	//   ....[249]....
        /*0d48*/ 	.word	0x00015fc0


	//   ....[250]....
        /*0d4c*/ 	.word	0x00016020


	//   ....[251]....
        /*0d50*/ 	.word	0x000160d0


	//   ....[252]....
        /*0d54*/ 	.word	0x00016130


	//   ....[253]....
        /*0d58*/ 	.word	0x000161a0


	//   ....[254]....
        /*0d5c*/ 	.word	0x00016210


	//   ....[255]....
        /*0d60*/ 	.word	0x000162c0


	//   ....[0]....
        /*0d64*/ 	.word	0x00016320


	//   ....[1]....
        /*0d68*/ 	.word	0x000163d0


	//   ....[2]....
        /*0d6c*/ 	.word	0x00016430


	//   ....[3]....
        /*0d70*/ 	.word	0x000164e0


	//   ....[4]....
        /*0d74*/ 	.word	0x00016540


	//   ....[5]....
        /*0d78*/ 	.word	0x000165f0


	//   ....[6]....
        /*0d7c*/ 	.word	0x00016650


	//   ....[7]....
        /*0d80*/ 	.word	0x00016700


	//   ....[8]....
        /*0d84*/ 	.word	0x00016760


	//   ....[9]....
        /*0d88*/ 	.word	0x00016810


	//   ....[10]....
        /*0d8c*/ 	.word	0x00016870


	//   ....[11]....
        /*0d90*/ 	.word	0x000168e0


	//   ....[12]....
        /*0d94*/ 	.word	0x00016950


	//   ....[13]....
        /*0d98*/ 	.word	0x00016d30


	//   ....[14]....
        /*0d9c*/ 	.word	0x00017110


	//   ....[15]....
        /*0da0*/ 	.word	0x00017bd0


	//   ....[16]....
        /*0da4*/ 	.word	0x00017c10


	//   ....[17]....
        /*0da8*/ 	.word	0x00017c60


	//   ....[18]....
        /*0dac*/ 	.word	0x00017ca0


	//   ....[19]....
        /*0db0*/ 	.word	0x00017cf0


	//   ....[20]....
        /*0db4*/ 	.word	0x00017d30


	//   ....[21]....
        /*0db8*/ 	.word	0x00017d80


	//   ....[22]....
        /*0dbc*/ 	.word	0x00017dc0


	//   ....[23]....
        /*0dc0*/ 	.word	0x00017e20


	//   ....[24]....
        /*0dc4*/ 	.word	0x00017e90


	//   ....[25]....
        /*0dc8*/ 	.word	0x00017f00


	//   ....[26]....
        /*0dcc*/ 	.word	0x00017fb0


	//   ....[27]....
        /*0dd0*/ 	.word	0x00018010


	//   ....[28]....
        /*0dd4*/ 	.word	0x000180c0


	//   ....[29]....
        /*0dd8*/ 	.word	0x00018120


	//   ....[30]....
        /*0ddc*/ 	.word	0x000181d0


	//   ....[31]....
        /*0de0*/ 	.word	0x00018230


	//   ....[32]....
        /*0de4*/ 	.word	0x000182e0


	//   ....[33]....
        /*0de8*/ 	.word	0x00018340


	//   ....[34]....
        /*0dec*/ 	.word	0x000183f0


	//   ....[35]....
        /*0df0*/ 	.word	0x00018450


	//   ....[36]....
        /*0df4*/ 	.word	0x00018500


	//   ....[37]....
        /*0df8*/ 	.word	0x00018560


	//   ....[38]....
        /*0dfc*/ 	.word	0x000185b0


	//   ....[39]....
        /*0e00*/ 	.word	0x000185f0


	//   ....[40]....
        /*0e04*/ 	.word	0x00018640


	//   ....[41]....
        /*0e08*/ 	.word	0x00018680


	//   ....[42]....
        /*0e0c*/ 	.word	0x000186d0


	//   ....[43]....
        /*0e10*/ 	.word	0x00018710


	//   ....[44]....
        /*0e14*/ 	.word	0x00018760


	//   ....[45]....
        /*0e18*/ 	.word	0x000187a0


	//   ....[46]....
        /*0e1c*/ 	.word	0x000187f0


	//   ....[47]....
        /*0e20*/ 	.word	0x00018850


	//   ....[48]....
        /*0e24*/ 	.word	0x000188a0


	//   ....[49]....
        /*0e28*/ 	.word	0x00018900


	//   ....[50]....
        /*0e2c*/ 	.word	0x00018950


	//   ....[51]....
        /*0e30*/ 	.word	0x000189b0


	//   ....[52]....
        /*0e34*/ 	.word	0x00018a00


	//   ....[53]....
        /*0e38*/ 	.word	0x00018a60


	//   ....[54]....
        /*0e3c*/ 	.word	0x00018ad0


	//   ....[55]....
        /*0e40*/ 	.word	0x00018b40


	//   ....[56]....
        /*0e44*/ 	.word	0x00018bb0


	//   ....[57]....
        /*0e48*/ 	.word	0x00018c10


	//   ....[58]....
        /*0e4c*/ 	.word	0x00018c80


	//   ....[59]....
        /*0e50*/ 	.word	0x00018cf0


	//   ....[60]....
        /*0e54*/ 	.word	0x00018d60


	//   ....[61]....
        /*0e58*/ 	.word	0x00018dc0


	//   ....[62]....
        /*0e5c*/ 	.word	0x00018e30


	//   ....[63]....
        /*0e60*/ 	.word	0x00018ea0


	//   ....[64]....
        /*0e64*/ 	.word	0x00018f10


	//   ....[65]....
        /*0e68*/ 	.word	0x00018f70


	//   ....[66]....
        /*0e6c*/ 	.word	0x00018fe0


	//   ....[67]....
        /*0e70*/ 	.word	0x00019050


	//   ....[68]....
        /*0e74*/ 	.word	0x000190c0


	//   ....[69]....
        /*0e78*/ 	.word	0x00019120


	//   ....[70]....
        /*0e7c*/ 	.word	0x00019190


	//----- nvinfo : EIATTR_EXIT_INSTR_OFFSETS
	.align		4
.L_186:
        /*0e80*/ 	.byte	0x04, 0x1c
        /*0e82*/ 	.short	(.L_188 - .L_187)


	//   ....[0]....
.L_187:
        /*0e84*/ 	.word	0x000000a0


	//   ....[1]....
        /*0e88*/ 	.word	0x00013680


	//----- nvinfo : EIATTR_MAX_THREADS
	.align		4
.L_188:
        /*0e8c*/ 	.byte	0x04, 0x05
        /*0e8e*/ 	.short	(.L_190 - .L_189)
.L_189:
        /*0e90*/ 	.word	0x00000080
        /*0e94*/ 	.word	0x00000001
        /*0e98*/ 	.word	0x00000001


	//----- nvinfo : EIATTR_CRS_STACK_SIZE
	.align		4
.L_190:
        /*0e9c*/ 	.byte	0x04, 0x1e
        /*0e9e*/ 	.short	(.L_192 - .L_191)
.L_191:
        /*0ea0*/ 	.word	0x00000000
.L_192:


//--------------------- .nv.info._ZN7cutlass13device_kernelIN5flash19enable_sm80_to_sm89INS1_16FlashAttnFwdSm80INS1_25CollectiveMainloopFwdSm80ILi4ELi1ELb0EN4cute5tupleIJNS5_1CILi128EEENS7_ILi112EEENS7_ILi64EEEEEELi64ENS_10bfloat16_tEfNS_4arch4Sm80ELb1ELb0ELb0ELb1ELb1ELb0ELb1ELb0EEENS1_21CollectiveEpilogueFwdINS6_IJS8_SA_S9_EEENS6_IJNS7_ILi1EEESI_SI_EEESC_SE_Li128ELb1ELb1ELb0ELb0EEENS1_19SingleTileSchedulerILb1ELb0ELb1ELi128EEEEEEEEEvNT_6ParamsE --------------------------
	.section	.nv.info._ZN7cutlass13device_kernelIN5flash19enable_sm80_to_sm89INS1_16FlashAttnFwdSm80INS1_25CollectiveMainloopFwdSm80ILi4ELi1ELb0EN4cute5tupleIJNS5_1CILi128EEENS7_ILi112EEENS7_ILi64EEEEEELi64ENS_10bfloat16_tEfNS_4arch4Sm80ELb1ELb0ELb0ELb1ELb1ELb0ELb1ELb0EEENS1_21CollectiveEpilogueFwdINS6_IJS8_SA_S9_EEENS6_IJNS7_ILi1EEESI_SI_EEESC_SE_Li128ELb1ELb1ELb0ELb0EEENS1_19SingleTileSchedulerILb1ELb0ELb1ELi128EEEEEEEEEvNT_6ParamsE,"",@"SHT_CUDA_INFO"
	.sectionflags	@""
	.align	4


	//----- nvinfo : EIATTR_CUDA_API_VERSION
	.align		4
        /*0000*/ 	.byte	0x04, 0x37
        /*0002*/ 	.short	(.L_194 - .L_193)
.L_193:
        /*0004*/ 	.word	0x00000082


	//----- nvinfo : EIATTR_SW2861232_WAR
	.align		4
.L_194:
        /*0008*/ 	.byte	0x01, 0x35
	.zero		2


	//----- nvinfo : EIATTR_PARAM_CBANK
	.align		4
        /*000c*/ 	.byte	0x04, 0x0a
        /*000e*/ 	.short	(.L_196 - .L_195)
	.align		4
.L_195:
        /*0010*/ 	.word	index@(.nv.constant0._ZN7cutlass13device_kernelIN5flash19enable_sm80_to_sm89INS1_16FlashAttnFwdSm80INS1_25CollectiveMainloopFwdSm80ILi4ELi1ELb0EN4cute5tupleIJNS5_1CILi128EEENS7_ILi112EEENS7_ILi64EEEEEELi64ENS_10bfloat16_tEfNS_4arch4Sm80ELb1ELb0ELb0ELb1ELb1ELb0ELb1ELb0EEENS1_21CollectiveEpilogueFwdINS6_IJS8_SA_S9_EEENS6_IJNS7_ILi1EEESI_SI_EEESC_SE_Li128ELb1ELb1ELb0ELb0EEENS1_19SingleTileSchedulerILb1ELb0ELb1ELi128EEEEEEEEEvNT_6ParamsE)
        /*0014*/ 	.short	0x0160
        /*0016*/ 	.short	0x0418


	//----- nvinfo : EIATTR_CBANK_PARAM_SIZE
	.align		4
.L_196:
        /*0018*/ 	.byte	0x03, 0x19
        /*001a*/ 	.short	0x0418


	//----- nvinfo : EIATTR_KPARAM_INFO
	.align		4
        /*001c*/ 	.byte	0x04, 0x17
        /*001e*/ 	.short	(.L_198 - .L_197)
.L_197:
        /*0020*/ 	.word	0x00000000
        /*0024*/ 	.short	0x0000
        /*0026*/ 	.short	0x0000
        /*0028*/ 	.byte	0x00, 0xf0, 0x61, 0x10


	//----- nvinfo : EIATTR_MAXREG_COUNT
	.align		4
.L_198:
        /*002c*/ 	.byte	0x03, 0x1b
        /*002e*/ 	.short	0x00ff


	//----- nvinfo : EIATTR_NUM_BARRIERS
	.align		4
        /*0030*/ 	.byte	0x02, 0x4c
        /*0032*/ 	.byte	0x02
	.zero		1


	//----- nvinfo : EIATTR_ANNOTATIONS
	.align		4
        /*0034*/ 	.byte	0x04, 0x55
        /*0036*/ 	.short	(.L_200 - .L_199)


	//   ....[0]....
.L_199:
        /* <DEDUP_REMOVED lines=38> */


	//----- nvinfo : EIATTR_MERCURY_ISA_VERSION
	.align		4
.L_200:
        /*0288*/ 	.byte	0x03, 0x5f
        /*028a*/ 	.short	0x0000


	//----- nvinfo : EIATTR_COOP_GROUP_MASK_REGIDS
	.align		4
        /*028c*/ 	.byte	0x04, 0x29
        /*028e*/ 	.short	(.L_202 - .L_201)


	//   ....[0]....
.L_201:
        /*0290*/ 	.word	0xffffffff


	//   ....[1]....
        /*0294*/ 	.word	0xffffffff


	//   ....[2]....
        /*0298*/ 	.word	0xffffffff


	//   ....[3]....
        /*029c*/ 	.word	0xffffffff


	//   ....[4]....
        /*02a0*/ 	.word	0xffffffff


	//   ....[5]....
        /*02a4*/ 	.word	0xffffffff


	//   ....[6]....
        /*02a8*/ 	.word	0xffffffff


	//   ....[7]....
        /*02ac*/ 	.word	0xffffffff


	//   ....[8]....
        /*02b0*/ 	.word	0xffffffff


	//   ....[9]....
        /*02b4*/ 	.word	0xffffffff


	//   ....[10]....
        /*02b8*/ 	.word	0xffffffff


	//   ....[11]....
        /*02bc*/ 	.word	0xffffffff


	//   ....[12]....
        /*02c0*/ 	.word	0xffffffff


	//   ....[13]....
        /*02c4*/ 	.word	0xffffffff


	//   ....[14]....
        /*02c8*/ 	.word	0xffffffff


	//   ....[15]....
        /*02cc*/ 	.word	0xffffffff


	//   ....[16]....
        /*02d0*/ 	.word	0xffffffff


	//   ....[17]....
        /*02d4*/ 	.word	0xffffffff


	//   ....[18]....
        /*02d8*/ 	.word	0xffffffff


	//   ....[19]....
        /*02dc*/ 	.word	0xffffffff


	//   ....[20]....
        /*02e0*/ 	.word	0xffffffff


	//   ....[21]....
        /*02e4*/ 	.word	0xffffffff


	//   ....[22]....
        /*02e8*/ 	.word	0xffffffff


	//   ....[23]....
        /*02ec*/ 	.word	0xffffffff


	//   ....[24]....
        /*02f0*/ 	.word	0xffffffff


	//   ....[25]....
        /*02f4*/ 	.word	0xffffffff


	//   ....[26]....
        /*02f8*/ 	.word	0xffffffff


	//   ....[27]....
        /*02fc*/ 	.word	0xffffffff


	//   ....[28]....
        /*0300*/ 	.word	0xffffffff


	//   ....[29]....
        /*0304*/ 	.word	0xffffffff


	//   ....[30]....
        /*0308*/ 	.word	0xffffffff


	//   ....[31]....
        /*030c*/ 	.word	0xffffffff


	//   ....[32]....
        /*0310*/ 	.word	0xffffffff


	//   ....[33]....
        /*0314*/ 	.word	0xffffffff


	//   ....[34]....
        /*0318*/ 	.word	0xffffffff


	//   ....[35]....
        /*031c*/ 	.word	0xffffffff


	//   ....[36]....
        /*0320*/ 	.word	0xffffffff


	//   ....[37]....
        /*0324*/ 	.word	0xffffffff


	//   ....[38]....
        /*0328*/ 	.word	0xffffffff


	//   ....[39]....
        /*032c*/ 	.word	0xffffffff


	//   ....[40]....
        /*0330*/ 	.word	0xffffffff


	//   ....[41]....
        /*0334*/ 	.word	0xffffffff


	//   ....[42]....
        /*0338*/ 	.word	0xffffffff


	//   ....[43]....
        /*033c*/ 	.word	0xffffffff


	//   ....[44]....
        /*0340*/ 	.word	0xffffffff


	//   ....[45]....
        /*0344*/ 	.word	0xffffffff


	//   ....[46]....
        /*0348*/ 	.word	0xffffffff


	//   ....[47]....
        /*034c*/ 	.word	0xffffffff


	//   ....[48]....
        /*0350*/ 	.word	0xffffffff


	//   ....[49]....
        /*0354*/ 	.word	0xffffffff


	//   ....[50]....
        /*0358*/ 	.word	0xffffffff


	//   ....[51]....
        /*035c*/ 	.word	0xffffffff


	//   ....[52]....
        /*0360*/ 	.word	0xffffffff


	//   ....[53]....
        /*0364*/ 	.word	0xffffffff


	//   ....[54]....
        /*0368*/ 	.word	0xffffffff


	//   ....[55]....
        /*036c*/ 	.word	0xffffffff


	//   ....[56]....
        /*0370*/ 	.word	0xffffffff


	//   ....[57]....
        /*0374*/ 	.word	0xffffffff


	//   ....[58]....
        /*0378*/ 	.word	0xffffffff


	//   ....[59]....
        /*037c*/ 	.word	0xffffffff


	//   ....[60]....
        /*0380*/ 	.word	0xffffffff


	//   ....[61]....
        /*0384*/ 	.word	0xffffffff


	//   ....[62]....
        /*0388*/ 	.word	0xffffffff


	//   ....[63]....
        /*038c*/ 	.word	0xffffffff


	//   ....[64]....
        /*0390*/ 	.word	0xffffffff


	//   ....[65]....
        /*0394*/ 	.word	0xffffffff


	//   ....[66]....
        /*0398*/ 	.word	0xffffffff


	//   ....[67]....
        /*039c*/ 	.word	0xffffffff


	//   ....[68]....
        /*03a0*/ 	.word	0xffffffff


	//   ....[69]....
        /*03a4*/ 	.word	0xffffffff


	//   ....[70]....
        /*03a8*/ 	.word	0xffffffff


	//   ....[71]....
        /*03ac*/ 	.word	0xffffffff


	//   ....[72]....
        /*03b0*/ 	.word	0xffffffff


	//   ....[73]....
        /*03b4*/ 	.word	0xffffffff


	//   ....[74]....
        /*03b8*/ 	.word	0xffffffff


	//   ....[75]....
        /*03bc*/ 	.word	0xffffffff


	//   ....[76]....
        /*03c0*/ 	.word	0xffffffff


	//   ....[77]....
        /*03c4*/ 	.word	0xffffffff


	//   ....[78]....
        /*03c8*/ 	.word	0xffffffff


	//   ....[79]....
        /*03cc*/ 	.word	0xffffffff


	//   ....[80]....
        /*03d0*/ 	.word	0xffffffff


	//   ....[81]....
        /*03d4*/ 	.word	0xffffffff


	//   ....[82]....
        /*03d8*/ 	.word	0xffffffff


	//   ....[83]....
        /*03dc*/ 	.word	0xffffffff


	//   ....[84]....
        /*03e0*/ 	.word	0xffffffff


	//   ....[85]....
        /*03e4*/ 	.word	0xffffffff


	//   ....[86]....
        /*03e8*/ 	.word	0xffffffff


	//   ....[87]....
        /*03ec*/ 	.word	0xffffffff


	//   ....[88]....
        /*03f0*/ 	.word	0xffffffff


	//   ....[89]....
        /*03f4*/ 	.word	0xffffffff


	//   ....[90]....
        /*03f8*/ 	.word	0xffffffff


	//   ....[91]....
        /*03fc*/ 	.word	0xffffffff


	//   ....[92]....
        /*0400*/ 	.word	0xffffffff


	//   ....[93]....
        /*0404*/ 	.word	0xffffffff


	//   ....[94]....
        /*0408*/ 	.word	0xffffffff


	//   ....[95]....
        /*040c*/ 	.word	0xffffffff


	//   ....[96]....
        /*0410*/ 	.word	0xffffffff


	//   ....[97]....
        /*0414*/ 	.word	0xffffffff


	//   ....[98]....
        /*0418*/ 	.word	0xffffffff


	//   ....[99]....
        /*041c*/ 	.word	0xffffffff


	//   ....[100]....
        /*0420*/ 	.word	0xffffffff


	//   ....[101]....
        /*0424*/ 	.word	0xffffffff


	//   ....[102]....
        /*0428*/ 	.word	0xffffffff


	//   ....[103]....
        /*042c*/ 	.word	0xffffffff


	//   ....[104]....
        /*0430*/ 	.word	0xffffffff


	//   ....[105]....
        /*0434*/ 	.word	0xffffffff


	//   ....[106]....
        /*0438*/ 	.word	0xffffffff


	//   ....[107]....
        /*043c*/ 	.word	0xffffffff


	//   ....[108]....
        /*0440*/ 	.word	0xffffffff


	//   ....[109]....
        /*0444*/ 	.word	0xffffffff


	//   ....[110]....
        /*0448*/ 	.word	0xffffffff


	//   ....[111]....
        /*044c*/ 	.word	0xffffffff


	//   ....[112]....
        /*0450*/ 	.word	0xffffffff


	//   ....[113]....
        /*0454*/ 	.word	0xffffffff


	//   ....[114]....
        /*0458*/ 	.word	0xffffffff


	//   ....[115]....
        /*045c*/ 	.word	0xffffffff


	//   ....[116]....
        /*0460*/ 	.word	0xffffffff


	//   ....[117]....
        /*0464*/ 	.word	0xffffffff


	//   ....[118]....
        /*0468*/ 	.word	0xffffffff


	//   ....[119]....
        /*046c*/ 	.word	0xffffffff


	//   ....[120]....
        /*0470*/ 	.word	0xffffffff


	//   ....[121]....
        /*0474*/ 	.word	0xffffffff


	//   ....[122]....
        /*0478*/ 	.word	0xffffffff


	//   ....[123]....
        /*047c*/ 	.word	0xffffffff


	//   ....[124]....
        /*0480*/ 	.word	0xffffffff


	//   ....[125]....
        /*0484*/ 	.word	0xffffffff


	//   ....[126]....
        /*0488*/ 	.word	0xffffffff


	//   ....[127]....
        /*048c*/ 	.word	0xffffffff


	//   ....[128]....
        /*0490*/ 	.word	0xffffffff


	//   ....[129]....
        /*0494*/ 	.word	0xffffffff


	//   ....[130]....
        /*0498*/ 	.word	0xffffffff


	//   ....[131]....
        /*049c*/ 	.word	0xffffffff


	//   ....[132]....
        /*04a0*/ 	.word	0xffffffff


	//   ....[133]....
        /*04a4*/ 	.word	0xffffffff


	//   ....[134]....
        /*04a8*/ 	.word	0xffffffff


	//   ....[135]....
        /*04ac*/ 	.word	0xffffffff


	//   ....[136]....
        /*04b0*/ 	.word	0xffffffff


	//   ....[137]....
        /*04b4*/ 	.word	0xffffffff


	//   ....[138]....
        /*04b8*/ 	.word	0xffffffff


	//   ....[139]....
        /*04bc*/ 	.word	0xffffffff


	//   ....[140]....
        /*04c0*/ 	.word	0xffffffff


	//   ....[141]....
        /*04c4*/ 	.word	0xffffffff


	//   ....[142]....
        /*04c8*/ 	.word	0xffffffff


	//   ....[143]....
        /*04cc*/ 	.word	0xffffffff


	//   ....[144]....
        /*04d0*/ 	.word	0xffffffff


	//   ....[145]....
        /*04d4*/ 	.word	0xffffffff


	//   ....[146]....
        /*04d8*/ 	.word	0xffffffff


	//   ....[147]....
        /*04dc*/ 	.word	0xffffffff


	//   ....[148]....
        /*04e0*/ 	.word	0xffffffff


	//   ....[149]....
        /*04e4*/ 	.word	0xffffffff


	//   ....[150]....
        /*04e8*/ 	.word	0xffffffff


	//   ....[151]....
        /*04ec*/ 	.word	0xffffffff


	//   ....[152]....
        /*04f0*/ 	.word	0xffffffff


	//   ....[153]....
        /*04f4*/ 	.word	0xffffffff


	//   ....[154]....
        /*04f8*/ 	.word	0xffffffff


	//   ....[155]....
        /*04fc*/ 	.word	0xffffffff


	//   ....[156]....
        /*0500*/ 	.word	0xffffffff


	//   ....[157]....
        /*0504*/ 	.word	0xffffffff


	//   ....[158]....
        /*0508*/ 	.word	0xffffffff


	//   ....[159]....
        /*050c*/ 	.word	0xffffffff


	//   ....[160]....
        /*0510*/ 	.word	0xffffffff


	//   ....[161]....
        /*0514*/ 	.word	0xffffffff


	//   ....[162]....
        /*0518*/ 	.word	0xffffffff


	//   ....[163]....
        /*051c*/ 	.word	0xffffffff


	//   ....[164]....
        /*0520*/ 	.word	0xffffffff


	//   ....[165]....
        /*0524*/ 	.word	0xffffffff


	//   ....[166]....
        /*0528*/ 	.word	0xffffffff


	//   ....[167]....
        /*052c*/ 	.word	0xffffffff


	//   ....[168]....
        /*0530*/ 	.word	0xffffffff


	//   ....[169]....
        /*0534*/ 	.word	0xffffffff


	//   ....[170]....
        /*0538*/ 	.word	0xffffffff


	//   ....[171]....
        /*053c*/ 	.word	0xffffffff


	//   ....[172]....
        /*0540*/ 	.word	0xffffffff


	//   ....[173]....
        /*0544*/ 	.word	0xffffffff


	//   ....[174]....
        /*0548*/ 	.word	0xffffffff


	//   ....[175]....
        /*054c*/ 	.word	0xffffffff


	//   ....[176]....
        /*0550*/ 	.word	0xffffffff


	//   ....[177]....
        /*0554*/ 	.word	0xffffffff


	//   ....[178]....
        /*0558*/ 	.word	0xffffffff


	//   ....[179]....
        /*055c*/ 	.word	0xffffffff


	//   ....[180]....
        /*0560*/ 	.word	0xffffffff


	//   ....[181]....
        /*0564*/ 	.word	0xffffffff


	//   ....[182]....
        /*0568*/ 	.word	0xffffffff


	//   ....[183]....
        /*056c*/ 	.word	0xffffffff


	//   ....[184]....
        /*0570*/ 	.word	0xffffffff


	//   ....[185]....
        /*0574*/ 	.word	0xffffffff


	//   ....[186]....
        /*0578*/ 	.word	0xffffffff


	//   ....[187]....
        /*057c*/ 	.word	0xffffffff


	//   ....[188]....
        /*0580*/ 	.word	0xffffffff


	//   ....[189]....
        /*0584*/ 	.word	0xffffffff


	//   ....[190]....
        /*0588*/ 	.word	0xffffffff


	//   ....[191]....
        /*058c*/ 	.word	0xffffffff


	//   ....[192]....
        /*0590*/ 	.word	0xffffffff


	//   ....[193]....
        /*0594*/ 	.word	0xffffffff


	//   ....[194]....
        /*0598*/ 	.word	0xffffffff


	//----- nvinfo : EIATTR_COOP_GROUP_INSTR_OFFSETS
	.align		4
.L_202:
        /*059c*/ 	.byte	0x04, 0x28
        /*059e*/ 	.short	(.L_204 - .L_203)


	//   ....[0]....
.L_203:
        /*05a0*/ 	.word	0x000000a0


	//   ....[1]....
        /*05a4*/ 	.word	0x00001150


	//   ....[2]....
        /*05a8*/ 	.word	0x00001190


	//   ....[3]....
        /*05ac*/ 	.word	0x00001360


	//   ....[4]....
        /*05b0*/ 	.word	0x00001390


	//   ....[5]....
        /*05b4*/ 	.word	0x00001420


	//   ....[6]....
        /*05b8*/ 	.word	0x00001450


	//   ....[7]....
        /*05bc*/ 	.word	0x000014e0


	//   ....[8]....
        /*05c0*/ 	.word	0x00001510


	//   ....[9]....
        /*05c4*/ 	.word	0x000015a0


	//   ....[10]....
        /*05c8*/ 	.word	0x000015d0


	//   ....[11]....
        /*05cc*/ 	.word	0x00001660


	//   ....[12]....
        /*05d0*/ 	.word	0x00001690


	//   ....[13]....
        /*05d4*/ 	.word	0x00001720


	//   ....[14]....
        /*05d8*/ 	.word	0x00001750


	//   ....[15]....
        /*05dc*/ 	.word	0x000017d0


	//   ....[16]....
        /*05e0*/ 	.word	0x00001810


	//   ....[17]....
        /*05e4*/ 	.word	0x00001c80


	//   ....[18]....
        /*05e8*/ 	.word	0x00001ca0


	//   ....[19]....
        /*05ec*/ 	.word	0x00001cb0


	//   ....[20]....
        /*05f0*/ 	.word	0x00001cc0


	//   ....[21]....
        /*05f4*/ 	.word	0x00001cd0


	//   ....[22]....
        /*05f8*/ 	.word	0x00001ce0


	//   ....[23]....
        /*05fc*/ 	.word	0x00001cf0


	//   ....[24]....
        /*0600*/ 	.word	0x00001d20


	//   ....[25]....
        /*0604*/ 	.word	0x00001d40


	//   ....[26]....
        /*0608*/ 	.word	0x00001d70


	//   ....[27]....
        /*060c*/ 	.word	0x00001d80


	//   ....[28]....
        /*0610*/ 	.word	0x00001d90


	//   ....[29]....
        /*0614*/ 	.word	0x00001dc0


	//   ....[30]....
        /*0618*/ 	.word	0x00001df0


	//   ....[31]....
        /*061c*/ 	.word	0x000022f0


	//   ....[32]....
        /*0620*/ 	.word	0x00002300


	//   ....[33]....
        /*0624*/ 	.word	0x00002320


	//   ....[34]....
        /*0628*/ 	.word	0x00002440


	//   ....[35]....
        /*062c*/ 	.word	0x00002450


	//   ....[36]....
        /*0630*/ 	.word	0x00002470


	//   ....[37]....
        /*0634*/ 	.word	0x00002480


	//   ....[38]....
        /*0638*/ 	.word	0x000024c0


	//   ....[39]....
        /*063c*/ 	.word	0x000024e0


	//   ....[40]....
        /*0640*/ 	.word	0x00002520


	//   ....[41]....
        /*0644*/ 	.word	0x00002540


	//   ....[42]....
        /*0648*/ 	.word	0x00002560


	//   ....[43]....
        /*064c*/ 	.word	0x00002570


	//   ....[44]....
        /*0650*/ 	.word	0x00002620


	//   ....[45]....
        /*0654*/ 	.word	0x000030c0


	//   ....[46]....
        /*0658*/ 	.word	0x000030e0


	//   ....[47]....
        /*065c*/ 	.word	0x000030f0


	//   ....[48]....
        /*0660*/ 	.word	0x00003100


	//   ....[49]....
        /*0664*/ 	.word	0x00003110


	//   ....[50]....
        /*0668*/ 	.word	0x00003120


	//   ....[51]....
        /*066c*/ 	.word	0x00003130


	//   ....[52]....
        /*0670*/ 	.word	0x00003140


	//   ....[53]....
        /*0674*/ 	.word	0x00003160


	//   ....[54]....
        /*0678*/ 	.word	0x00003180


	//   ....[55]....
        /*067c*/ 	.word	0x000031a0


	//   ....[56]....
        /*0680*/ 	.word	0x000031d0


	//   ....[57]....
        /*0684*/ 	.word	0x000031f0


	//   ....[58]....
        /*0688*/ 	.word	0x00003210


	//   ....[59]....
        /*068c*/ 	.word	0x00003540


	//   ....[60]....
        /*0690*/ 	.word	0x00003550


	//   ....[61]....
        /*0694*/ 	.word	0x00003560


	//   ....[62]....
        /*0698*/ 	.word	0x00003570


	//   ....[63]....
        /*069c*/ 	.word	0x00004410


	//   ....[64]....
        /*06a0*/ 	.word	0x00004640


	//   ....[65]....
        /*06a4*/ 	.word	0x00004860


	//   ....[66]....
        /*06a8*/ 	.word	0x00004a00


	//   ....[67]....
        /*06ac*/ 	.word	0x00004a30


	//   ....[68]....
        /*06b0*/ 	.word	0x00004bd0


	//   ....[69]....
        /*06b4*/ 	.word	0x00004da0


	//   ....[70]....
        /*06b8*/ 	.word	0x00004ee0


	//   ....[71]....
        /*06bc*/ 	.word	0x00007aa0


	//   ....[72]....
        /*06c0*/ 	.word	0x00007ac0


	//   ....[73]....
        /*06c4*/ 	.word	0x00007ad0


	//   ....[74]....
        /*06c8*/ 	.word	0x00007ae0


	//   ....[75]....
        /*06cc*/ 	.word	0x00007af0


	//   ....[76]....
        /*06d0*/ 	.word	0x00007b00


	//   ....[77]....
        /*06d4*/ 	.word	0x00007b10


	//   ....[78]....
        /*06d8*/ 	.word	0x00007b20


	//   ....[79]....
        /*06dc*/ 	.word	0x00007b30


	//   ....[80]....
        /*06e0*/ 	.word	0x00007b40


	//   ....[81]....
        /*06e4*/ 	.word	0x00007b50


	//   ....[82]....
        /*06e8*/ 	.word	0x00007b60


	//   ....[83]....
        /*06ec*/ 	.word	0x00007b70


	//   ....[84]....
        /*06f0*/ 	.word	0x00007b80


	//   ....[85]....
        /*06f4*/ 	.word	0x00008710


	//   ....[86]....
        /*06f8*/ 	.word	0x00008730


	//   ....[87]....
        /*06fc*/ 	.word	0x00008740


	//   ....[88]....
        /*0700*/ 	.word	0x00008750


	//   ....[89]....
        /*0704*/ 	.word	0x00008760


	//   ....[90]....
        /*0708*/ 	.word	0x00008770


	//   ....[91]....
        /*070c*/ 	.word	0x00008780


	//   ....[92]....
        /*0710*/ 	.word	0x000087a0


	//   ....[93]....
        /*0714*/ 	.word	0x000087b0


	//   ....[94]....
        /*0718*/ 	.word	0x000087d0


	//   ....[95]....
        /*071c*/ 	.word	0x00008820


	//   ....[96]....
        /*0720*/ 	.word	0x00008860


	//   ....[97]....
        /*0724*/ 	.word	0x00008880


	//   ....[98]....
        /*0728*/ 	.word	0x00008890


	//   ....[99]....
        /*072c*/ 	.word	0x00008b00


	//   ....[100]....
        /*0730*/ 	.word	0x00008b10


	//   ....[101]....
        /*0734*/ 	.word	0x00008b20


	//   ....[102]....
        /*0738*/ 	.word	0x00008b30


	//   ....[103]....
        /*073c*/ 	.word	0x00009a10


	//   ....[104]....
        /*0740*/ 	.word	0x00009cd0


	//   ....[105]....
        /*0744*/ 	.word	0x00009ef0


	//   ....[106]....
        /*0748*/ 	.word	0x0000a030


	//   ....[107]....
        /*074c*/ 	.word	0x0000a240


	//   ....[108]....
        /*0750*/ 	.word	0x0000a290


	//   ....[109]....
        /*0754*/ 	.word	0x0000a2b0


	//   ....[110]....
        /*0758*/ 	.word	0x0000a3b0


	//   ....[111]....
        /*075c*/ 	.word	0x0000d120


	//   ....[112]....
        /*0760*/ 	.word	0x0000d140


	//   ....[113]....
        /*0764*/ 	.word	0x0000d150


	//   ....[114]....
        /*0768*/ 	.word	0x0000d160


	//   ....[115]....
        /*076c*/ 	.word	0x0000d170


	//   ....[116]....
        /*0770*/ 	.word	0x0000d180


	//   ....[117]....
        /*0774*/ 	.word	0x0000d190


	//   ....[118]....
        /*0778*/ 	.word	0x0000d1b0


	//   ....[119]....
        /*077c*/ 	.word	0x0000d1c0


	//   ....[120]....
        /*0780*/ 	.word	0x0000d1e0


	//   ....[121]....
        /*0784*/ 	.word	0x0000d200


	//   ....[122]....
        /*0788*/ 	.word	0x0000d270


	//   ....[123]....
        /*078c*/ 	.word	0x0000d290


	//   ....[124]....
        /*0790*/ 	.word	0x0000d2b0


	//   ....[125]....
        /*0794*/ 	.word	0x0000d6b0


	//   ....[126]....
        /*0798*/ 	.word	0x0000d6e0


	//   ....[127]....
        /*079c*/ 	.word	0x0000d6f0


	//   ....[128]....
        /*07a0*/ 	.word	0x0000d710


	//   ....[129]....
        /*07a4*/ 	.word	0x0000d730


	//   ....[130]....
        /*07a8*/ 	.word	0x0000d760


	//   ....[131]....
        /*07ac*/ 	.word	0x0000d780


	//   ....[132]....
        /*07b0*/ 	.word	0x0000d7a0


	//   ....[133]....
        /*07b4*/ 	.word	0x0000d7d0


	//   ....[134]....
        /*07b8*/ 	.word	0x0000d7f0


	//   ....[135]....
        /*07bc*/ 	.word	0x0000d810


	//   ....[136]....
        /*07c0*/ 	.word	0x0000d850


	//   ....[137]....
        /*07c4*/ 	.word	0x0000d900


	//   ....[138]....
        /*07c8*/ 	.word	0x0000d920


	//   ....[139]....
        /*07cc*/ 	.word	0x0000e570


	//   ....[140]....
        /*07d0*/ 	.word	0x0000e5f0


	//   ....[141]....
        /*07d4*/ 	.word	0x0000e6f0


	//   ....[142]....
        /*07d8*/ 	.word	0x0000e750


	//   ....[143]....
        /*07dc*/ 	.word	0x0000e780


	//   ....[144]....
        /*07e0*/ 	.word	0x0000e830


	//   ....[145]....
        /*07e4*/ 	.word	0x0000eab0


	//   ....[146]....
        /*07e8*/ 	.word	0x0000ede0


	//   ....[147]....
        /*07ec*/ 	.word	0x00011200


	//   ....[148]....
        /*07f0*/ 	.word	0x00011210


	//   ....[149]....
        /*07f4*/ 	.word	0x00011220


	//   ....[150]....
        /*07f8*/ 	.word	0x00011240


	//   ....[151]....
        /*07fc*/ 	.word	0x00011260


	//   ....[152]....
        /*0800*/ 	.word	0x00011270


	//   ....[153]....
        /*0804*/ 	.word	0x000112a0


	//   ....[154]....
        /*0808*/ 	.word	0x000112d0


	//   ....[155]....
        /*080c*/ 	.word	0x00012710


	//   ....[156]....
        /*0810*/ 	.word	0x00012750


	//   ....[157]....
        /*0814*/ 	.word	0x00012770


	//   ....[158]....
        /*0818*/ 	.word	0x000127a0


	//   ....[159]....
        /*081c*/ 	.word	0x000127d0


	//   ....[160]....
        /*0820*/ 	.word	0x00012810


	//   ....[161]....
        /*0824*/ 	.word	0x00012850


	//   ....[162]....
        /*0828*/ 	.word	0x00012870


	//   ....[163]....
        /*082c*/ 	.word	0x00012900


	//   ....[164]....
        /*0830*/ 	.word	0x00012910


	//   ....[165]....
        /*0834*/ 	.word	0x00012940


	//   ....[166]....
        /*0838*/ 	.word	0x00012980


	//   ....[167]....
        /*083c*/ 	.word	0x000129a0


	//   ....[168]....
        /*0840*/ 	.word	0x000129d0


	//   ....[169]....
        /*0844*/ 	.word	0x00012a20


	//   ....[170]....
        /*0848*/ 	.word	0x00012a50


	//   ....[171]....
        /*084c*/ 	.word	0x00012a60


	//   ....[172]....
        /*0850*/ 	.word	0x00012b60


	//   ....[173]....
        /*0854*/ 	.word	0x00012b80


	//   ....[174]....
        /*0858*/ 	.word	0x00012ba0


	//   ....[175]....
        /*085c*/ 	.word	0x00012bd0


	//   ....[176]....
        /*0860*/ 	.word	0x00012bf0


	//   ....[177]....
        /*0864*/ 	.word	0x00012c80


	//   ....[178]....
        /*0868*/ 	.word	0x00012ca0


	//   ....[179]....
        /*086c*/ 	.word	0x00013520


	//   ....[180]....
        /*0870*/ 	.word	0x00013550


	//   ....[181]....
        /*0874*/ 	.word	0x00013580


	//   ....[182]....
        /*0878*/ 	.word	0x000135b0


	//   ....[183]....
        /*087c*/ 	.word	0x000135e0


	//   ....[184]....
        /*0880*/ 	.word	0x00013610


	//   ....[185]....
        /*0884*/ 	.word	0x00013640


	//   ....[186]....
        /*0888*/ 	.word	0x00013660


	//   ....[187]....
        /*088c*/ 	.word	0x00013690


	//   ....[188]....
        /*0890*/ 	.word	0x000136a0


	//   ....[189]....
        /*0894*/ 	.word	0x000136b0


	//   ....[190]....
        /*0898*/ 	.word	0x000136c0


	//   ....[191]....
        /*089c*/ 	.word	0x000136d0


	//   ....[192]....
        /*08a0*/ 	.word	0x000136e0


	//   ....[193]....
        /*08a4*/ 	.word	0x00013710


	//   ....[194]....
        /*08a8*/ 	.word	0x00013730


	//----- nvinfo : EIATTR_EXIT_INSTR_OFFSETS
	.align		4
.L_204:
        /*08ac*/ 	.byte	0x04, 0x1c
        /*08ae*/ 	.short	(.L_206 - .L_205)


	//   ....[0]....
.L_205:
        /*08b0*/ 	.word	0x00000450


	//   ....[1]....
        /*08b4*/ 	.word	0x00012d30


	//   ....[2]....
        /*08b8*/ 	.word	0x00012d70


	//   ....[3]....
        /*08bc*/ 	.word	0x00013890


	//   ....[4]....
        /*08c0*/ 	.word	0x000138d0


	//----- nvinfo : EIATTR_CTAIDZ_USED
	.align		4
.L_206:
        /*08c4*/ 	.byte	0x01, 0x04
	.zero		2


	//----- nvinfo : EIATTR_MAX_THREADS
	.align		4
        /*08c8*/ 	.byte	0x04, 0x05
        /*08ca*/ 	.short	(.L_208 - .L_207)
.L_207:
        /*08cc*/ 	.word	0x00000080
        /*08d0*/ 	.word	0x00000001
        /*08d4*/ 	.word	0x00000001


	//----- nvinfo : EIATTR_CRS_STACK_SIZE
	.align		4
.L_208:
        /*08d8*/ 	.byte	0x04, 0x1e
        /*08da*/ 	.short	(.L_210 - .L_209)
.L_209:
        /*08dc*/ 	.word	0x00000000
.L_210:


//--------------------- .nv.info._ZN7cutlass13device_kernelIN5flash19enable_sm80_to_sm89INS1_16FlashAttnFwdSm80INS1_25CollectiveMainloopFwdSm80ILi4ELi1ELb0EN4cute5tupleIJNS5_1CILi128EEENS7_ILi112EEENS7_ILi64EEEEEELi64ENS_10bfloat16_tEfNS_4arch4Sm80ELb1ELb0ELb0ELb1ELb1ELb1ELb1ELb0EEENS1_21CollectiveEpilogueFwdINS6_IJS8_SA_S9_EEENS6_IJNS7_ILi1EEESI_SI_EEESC_SE_Li128ELb1ELb1ELb0ELb0EEENS1_19SingleTileSchedulerILb1ELb0ELb1ELi128EEEEEEEEEvNT_6ParamsE --------------------------
	.section	.nv.info._ZN7cutlass13device_kernelIN5flash19enable_sm80_to_sm89INS1_16FlashAttnFwdSm80INS1_25CollectiveMainloopFwdSm80ILi4ELi1ELb0EN4cute5tupleIJNS5_1CILi128EEENS7_ILi112EEENS7_ILi64EEEEEELi64ENS_10bfloat16_tEfNS_4arch4Sm80ELb1ELb0ELb0ELb1ELb1ELb1ELb1ELb0EEENS1_21CollectiveEpilogueFwdINS6_IJS8_SA_S9_EEENS6_IJNS7_ILi1EEESI_SI_EEESC_SE_Li128ELb1ELb1ELb0ELb0EEENS1_19SingleTileSchedulerILb1ELb0ELb1ELi128EEEEEEEEEvNT_6ParamsE,"",@"SHT_CUDA_INFO"
	.sectionflags	@""
	.align	4


	//----- nvinfo : EIATTR_CUDA_API_VERSION
	.align		4
        /*0000*/ 	.byte	0x04, 0x37
        /*0002*/ 	.short	(.L_212 - .L_211)
.L_211:
        /*0004*/ 	.word	0x00000082


	//----- nvinfo : EIATTR_SW2861232_WAR
	.align		4
.L_212:
        /*0008*/ 	.byte	0x01, 0x35
	.zero		2


	//----- nvinfo : EIATTR_PARAM_CBANK
	.align		4
        /*000c*/ 	.byte	0x04, 0x0a
        /*000e*/ 	.short	(.L_214 - .L_213)
	.align		4
.L_213:
        /*0010*/ 	.word	index@(.nv.constant0._ZN7cutlass13device_kernelIN5flash19enable_sm80_to_sm89INS1_16FlashAttnFwdSm80INS1_25CollectiveMainloopFwdSm80ILi4ELi1ELb0EN4cute5tupleIJNS5_1CILi128EEENS7_ILi112EEENS7_ILi64EEEEEELi64ENS_10bfloat16_tEfNS_4arch4Sm80ELb1ELb0ELb0ELb1ELb1ELb1ELb1ELb0EEENS1_21CollectiveEpilogueFwdINS6_IJS8_SA_S9_EEENS6_IJNS7_ILi1EEESI_SI_EEESC_SE_Li128ELb1ELb1ELb0ELb0EEENS1_19SingleTileSchedulerILb1ELb0ELb1ELi128EEEEEEEEEvNT_6ParamsE)
        /*0014*/ 	.short	0x0160
        /*0016*/ 	.short	0x0418


	//----- nvinfo : EIATTR_CBANK_PARAM_SIZE
	.align		4
.L_214:
        /*0018*/ 	.byte	0x03, 0x19
        /*001a*/ 	.short	0x0418


	//----- nvinfo : EIATTR_KPARAM_INFO
	.align		4
        /*001c*/ 	.byte	0x04, 0x17
        /*001e*/ 	.short	(.L_216 - .L_215)
.L_215:
        /*0020*/ 	.word	0x00000000
        /*0024*/ 	.short	0x0000
        /*0026*/ 	.short	0x0000
        /*0028*/ 	.byte	0x00, 0xf0, 0x61, 0x10


	//----- nvinfo : EIATTR_MAXREG_COUNT
	.align		4
.L_216:
        /*002c*/ 	.byte	0x03, 0x1b
        /*002e*/ 	.short	0x00ff


	//----- nvinfo : EIATTR_NUM_BARRIERS
	.align		4
        /*0030*/ 	.byte	0x02, 0x4c
        /*0032*/ 	.byte	0x02
	.zero		1


	//----- nvinfo : EIATTR_ANNOTATIONS
	.align		4
        /*0034*/ 	.byte	0x04, 0x55
        /*0036*/ 	.short	(.L_218 - .L_217)


	//   ....[0]....
.L_217:
        /* <DEDUP_REMOVED lines=38> */


	//----- nvinfo : EIATTR_MERCURY_ISA_VERSION
	.align		4
.L_218:
        /*0288*/ 	.byte	0x03, 0x5f
        /*028a*/ 	.short	0x0000


	//----- nvinfo : EIATTR_COOP_GROUP_MASK_REGIDS
	.align		4
        /*028c*/ 	.byte	0x04, 0x29
        /*028e*/ 	.short	(.L_220 - .L_219)


	//   ....[0]....
.L_219:
        /*0290*/ 	.word	0xffffffff


	//   ....[1]....
        /*0294*/ 	.word	0xffffffff


	//   ....[2]....
        /*0298*/ 	.word	0xffffffff


	//   ....[3]....
        /*029c*/ 	.word	0xffffffff


	//   ....[4]....
        /*02a0*/ 	.word	0xffffffff


	//   ....[5]....
        /*02a4*/ 	.word	0xffffffff


	//   ....[6]....
        /*02a8*/ 	.word	0xffffffff


	//   ....[7]....
        /*02ac*/ 	.word	0xffffffff


	//   ....[8]....
        /*02b0*/ 	.word	0xffffffff


	//   ....[9]....
        /*02b4*/ 	.word	0xffffffff


	//   ....[10]....
        /*02b8*/ 	.word	0xffffffff


	//   ....[11]....
        /*02bc*/ 	.word	0xffffffff


	//   ....[12]....
        /*02c0*/ 	.word	0xffffffff


	//   ....[13]....
        /*02c4*/ 	.word	0xffffffff


	//   ....[14]....
        /*02c8*/ 	.word	0xffffffff


	//   ....[15]....
        /*02cc*/ 	.word	0xffffffff


	//   ....[16]....
        /*02d0*/ 	.word	0xffffffff


	//   ....[17]....
        /*02d4*/ 	.word	0xffffffff


	//   ....[18]....
        /*02d8*/ 	.word	0xffffffff


	//   ....[19]....
        /*02dc*/ 	.word	0xffffffff


	//   ....[20]....
        /*02e0*/ 	.word	0xffffffff


	//   ....[21]....
        /*02e4*/ 	.word	0xffffffff


	//   ....[22]....
        /*02e8*/ 	.word	0xffffffff


	//   ....[23]....
        /*02ec*/ 	.word	0xffffffff


	//   ....[24]....
        /*02f0*/ 	.word	0xffffffff


	//   ....[25]....
        /*02f4*/ 	.word	0xffffffff


	//   ....[26]....
        /*02f8*/ 	.word	0xffffffff


	//   ....[27]....
        /*02fc*/ 	.word	0xffffffff


	//   ....[28]....
        /*0300*/ 	.word	0xffffffff


	//   ....[29]....
        /*0304*/ 	.word	0xffffffff


	//   ....[30]....
        /*0308*/ 	.word	0xffffffff


	//   ....[31]....
        /*030c*/ 	.word	0xffffffff


	//   ....[32]....
        /*0310*/ 	.word	0xffffffff


	//   ....[33]....
        /*0314*/ 	.word	0xffffffff


	//   ....[34]....
        /*0318*/ 	.word	0xffffffff


	//   ....[35]....
        /*031c*/ 	.word	0xffffffff


	//   ....[36]....
        /*0320*/ 	.word	0xffffffff


	//   ....[37]....
        /*0324*/ 	.word	0xffffffff


	//   ....[38]....
        /*0328*/ 	.word	0xffffffff


	//   ....[39]....
        /*032c*/ 	.word	0xffffffff


	//   ....[40]....
        /*0330*/ 	.word	0xffffffff


	//   ....[41]....
        /*0334*/ 	.word	0xffffffff


	//   ....[42]....
        /*0338*/ 	.word	0xffffffff


	//   ....[43]....
        /*033c*/ 	.word	0xffffffff


	//   ....[44]....
        /*0340*/ 	.word	0xffffffff


	//   ....[45]....
        /*0344*/ 	.word	0xffffffff


	//   ....[46]....
        /*0348*/ 	.word	0xffffffff


	//   ....[47]....
        /*034c*/ 	.word	0xffffffff


	//   ....[48]....
        /*0350*/ 	.word	0xffffffff


	//   ....[49]....
        /*0354*/ 	.word	0xffffffff


	//   ....[50]....
        /*0358*/ 	.word	0xffffffff


	//   ....[51]....
        /*035c*/ 	.word	0xffffffff


	//   ....[52]....
        /*0360*/ 	.word	0xffffffff


	//   ....[53]....
        /*0364*/ 	.word	0xffffffff


	//   ....[54]....
        /*0368*/ 	.word	0xffffffff


	//   ....[55]....
        /*036c*/ 	.word	0xffffffff


	//   ....[56]....
        /*0370*/ 	.word	0xffffffff


	//   ....[57]....
        /*0374*/ 	.word	0xffffffff


	//   ....[58]....
        /*0378*/ 	.word	0xffffffff


	//   ....[59]....
        /*037c*/ 	.word	0xffffffff


	//   ....[60]....
        /*0380*/ 	.word	0xffffffff


	//   ....[61]....
        /*0384*/ 	.word	0xffffffff


	//   ....[62]....
        /*0388*/ 	.word	0xffffffff


	//   ....[63]....
        /*038c*/ 	.word	0xffffffff


	//   ....[64]....
        /*0390*/ 	.word	0xffffffff


	//   ....[65]....
        /*0394*/ 	.word	0xffffffff


	//   ....[66]....
        /*0398*/ 	.word	0xffffffff


	//   ....[67]....
        /*039c*/ 	.word	0xffffffff


	//   ....[68]....
        /*03a0*/ 	.word	0xffffffff


	//   ....[69]....
        /*03a4*/ 	.word	0xffffffff


	//   ....[70]....
        /*03a8*/ 	.word	0xffffffff


	//   ....[71]....
        /*03ac*/ 	.word	0xffffffff


	//   ....[72]....
        /*03b0*/ 	.word	0xffffffff


	//   ....[73]....
        /*03b4*/ 	.word	0xffffffff


	//   ....[74]....
        /*03b8*/ 	.word	0xffffffff


	//   ....[75]....
        /*03bc*/ 	.word	0xffffffff


	//   ....[76]....
        /*03c0*/ 	.word	0xffffffff


	//   ....[77]....
        /*03c4*/ 	.word	0xffffffff


	//   ....[78]....
        /*03c8*/ 	.word	0xffffffff


	//   ....[79]....
        /*03cc*/ 	.word	0xffffffff


	//   ....[80]....
        /*03d0*/ 	.word	0xffffffff


	//   ....[81]....
        /*03d4*/ 	.word	0xffffffff


	//   ....[82]....
        /*03d8*/ 	.word	0xffffffff


	//   ....[83]....
        /*03dc*/ 	.word	0xffffffff


	//   ....[84]....
        /*03e0*/ 	.word	0xffffffff


	//   ....[85]....
        /*03e4*/ 	.word	0xffffffff


	//   ....[86]....
        /*03e8*/ 	.word	0xffffffff


	//   ....[87]....
        /*03ec*/ 	.word	0xffffffff


	//   ....[88]....
        /*03f0*/ 	.word	0xffffffff


	//   ....[89]....
        /*03f4*/ 	.word	0xffffffff


	//   ....[90]....
        /*03f8*/ 	.word	0xffffffff


	//   ....[91]....
        /*03fc*/ 	.word	0xffffffff


	//   ....[92]....
        /*0400*/ 	.word	0xffffffff


	//   ....[93]....
        /*0404*/ 	.word	0xffffffff


	//   ....[94]....
        /*0408*/ 	.word	0xffffffff


	//   ....[95]....
        /*040c*/ 	.word	0xffffffff


	//   ....[96]....
        /*0410*/ 	.word	0xffffffff


	//   ....[97]....
        /*0414*/ 	.word	0xffffffff


	//   ....[98]....
        /*0418*/ 	.word	0xffffffff


	//   ....[99]....
        /*041c*/ 	.word	0xffffffff


	//   ....[100]....
        /*0420*/ 	.word	0xffffffff


	//   ....[101]....
        /*0424*/ 	.word	0xffffffff


	//   ....[102]....
        /*0428*/ 	.word	0xffffffff


	//   ....[103]....
        /*042c*/ 	.word	0xffffffff


	//   ....[104]....
        /*0430*/ 	.word	0xffffffff


	//   ....[105]....
        /*0434*/ 	.word	0xffffffff


	//   ....[106]....
        /*0438*/ 	.word	0xffffffff


	//   ....[107]....
        /*043c*/ 	.word	0xffffffff


	//   ....[108]....
        /*0440*/ 	.word	0xffffffff


	//   ....[109]....
        /*0444*/ 	.word	0xffffffff


	//   ....[110]....
        /*0448*/ 	.word	0xffffffff


	//   ....[111]....
        /*044c*/ 	.word	0xffffffff


	//   ....[112]....
        /*0450*/ 	.word	0xffffffff


	//   ....[113]....
        /*0454*/ 	.word	0xffffffff


	//   ....[114]....
        /*0458*/ 	.word	0xffffffff


	//   ....[115]....
        /*045c*/ 	.word	0xffffffff


	//   ....[116]....
        /*0460*/ 	.word	0xffffffff


	//   ....[117]....
        /*0464*/ 	.word	0xffffffff


	//   ....[118]....
        /*0468*/ 	.word	0xffffffff


	//   ....[119]....
        /*046c*/ 	.word	0xffffffff


	//   ....[120]....
        /*0470*/ 	.word	0xffffffff


	//   ....[121]....
        /*0474*/ 	.word	0xffffffff


	//   ....[122]....
        /*0478*/ 	.word	0xffffffff


	//   ....[123]....
        /*047c*/ 	.word	0xffffffff


	//   ....[124]....
        /*0480*/ 	.word	0xffffffff


	//   ....[125]....
        /*0484*/ 	.word	0xffffffff


	//   ....[126]....
        /*0488*/ 	.word	0xffffffff


	//   ....[127]....
        /*048c*/ 	.word	0xffffffff


	//   ....[128]....
        /*0490*/ 	.word	0xffffffff


	//   ....[129]....
        /*0494*/ 	.word	0xffffffff


	//   ....[130]....
        /*0498*/ 	.word	0xffffffff


	//   ....[131]....
        /*049c*/ 	.word	0xffffffff


	//   ....[132]....
        /*04a0*/ 	.word	0xffffffff


	//   ....[133]....
        /*04a4*/ 	.word	0xffffffff


	//   ....[134]....
        /*04a8*/ 	.word	0xffffffff


	//   ....[135]....
        /*04ac*/ 	.word	0xffffffff


	//   ....[136]....
        /*04b0*/ 	.word	0xffffffff


	//   ....[137]....
        /*04b4*/ 	.word	0xffffffff


	//   ....[138]....
        /*04b8*/ 	.word	0xffffffff


	//   ....[139]....
        /*04bc*/ 	.word	0xffffffff


	//   ....[140]....
        /*04c0*/ 	.word	0xffffffff


	//   ....[141]....
        /*04c4*/ 	.word	0xffffffff


	//   ....[142]....
        /*04c8*/ 	.word	0xffffffff


	//   ....[143]....
        /*04cc*/ 	.word	0xffffffff


	//   ....[144]....
        /*04d0*/ 	.word	0xffffffff


	//   ....[145]....
        /*04d4*/ 	.word	0xffffffff


	//   ....[146]....
        /*04d8*/ 	.word	0xffffffff


	//   ....[147]....
        /*04dc*/ 	.word	0xffffffff


	//   ....[148]....
        /*04e0*/ 	.word	0xffffffff


	//   ....[149]....
        /*04e4*/ 	.word	0xffffffff


	//   ....[150]....
        /*04e8*/ 	.word	0xffffffff


	//   ....[151]....
        /*04ec*/ 	.word	0xffffffff


	//   ....[152]....
        /*04f0*/ 	.word	0xffffffff


	//   ....[153]....
        /*04f4*/ 	.word	0xffffffff


	//   ....[154]....
        /*04f8*/ 	.word	0xffffffff


	//   ....[155]....
        /*04fc*/ 	.word	0xffffffff


	//   ....[156]....
        /*0500*/ 	.word	0xffffffff


	//   ....[157]....
        /*0504*/ 	.word	0xffffffff


	//   ....[158]....
        /*0508*/ 	.word	0xffffffff


	//   ....[159]....
        /*050c*/ 	.word	0xffffffff


	//   ....[160]....
        /*0510*/ 	.word	0xffffffff


	//   ....[161]....
        /*0514*/ 	.word	0xffffffff


	//   ....[162]....
        /*0518*/ 	.word	0xffffffff


	//   ....[163]....
        /*051c*/ 	.word	0xffffffff


	//   ....[164]....
        /*0520*/ 	.word	0xffffffff


	//   ....[165]....
        /*0524*/ 	.word	0xffffffff


	//   ....[166]....
        /*0528*/ 	.word	0xffffffff


	//   ....[167]....
        /*052c*/ 	.word	0xffffffff


	//   ....[168]....
        /*0530*/ 	.word	0xffffffff


	//   ....[169]....
        /*0534*/ 	.word	0xffffffff


	//   ....[170]....
        /*0538*/ 	.word	0xffffffff


	//   ....[171]....
        /*053c*/ 	.word	0xffffffff


	//   ....[172]....
        /*0540*/ 	.word	0xffffffff


	//   ....[173]....
        /*0544*/ 	.word	0xffffffff


	//   ....[174]....
        /*0548*/ 	.word	0xffffffff


	//   ....[175]....
        /*054c*/ 	.word	0xffffffff


	//   ....[176]....
        /*0550*/ 	.word	0xffffffff


	//   ....[177]....
        /*0554*/ 	.word	0xffffffff


	//   ....[178]....
        /*0558*/ 	.word	0xffffffff


	//   ....[179]....
        /*055c*/ 	.word	0xffffffff


	//   ....[180]....
        /*0560*/ 	.word	0xffffffff


	//   ....[181]....
        /*0564*/ 	.word	0xffffffff


	//   ....[182]....
        /*0568*/ 	.word	0xffffffff


	//   ....[183]....
        /*056c*/ 	.word	0xffffffff


	//   ....[184]....
        /*0570*/ 	.word	0xffffffff


	//   ....[185]....
        /*0574*/ 	.word	0xffffffff


	//   ....[186]....
        /*0578*/ 	.word	0xffffffff


	//   ....[187]....
        /*057c*/ 	.word	0xffffffff


	//   ....[188]....
        /*0580*/ 	.word	0xffffffff


	//   ....[189]....
        /*0584*/ 	.word	0xffffffff


	//   ....[190]....
        /*0588*/ 	.word	0xffffffff


	//   ....[191]....
        /*058c*/ 	.word	0xffffffff


	//   ....[192]....
        /*0590*/ 	.word	0xffffffff


	//   ....[193]....
        /*0594*/ 	.word	0xffffffff


	//   ....[194]....
        /*0598*/ 	.word	0xffffffff


	//   ....[195]....
        /*059c*/ 	.word	0xffffffff


	//   ....[196]....
        /*05a0*/ 	.word	0xffffffff


	//   ....[197]....
        /*05a4*/ 	.word	0xffffffff


	//   ....[198]....
        /*05a8*/ 	.word	0xffffffff


	//   ....[199]....
        /*05ac*/ 	.word	0xffffffff


	//   ....[200]....
        /*05b0*/ 	.word	0xffffffff


	//   ....[201]....
        /*05b4*/ 	.word	0xffffffff


	//   ....[202]....
        /*05b8*/ 	.word	0xffffffff


	//   ....[203]....
        /*05bc*/ 	.word	0xffffffff


	//   ....[204]....
        /*05c0*/ 	.word	0xffffffff


	//   ....[205]....
        /*05c4*/ 	.word	0xffffffff


	//   ....[206]....
        /*05c8*/ 	.word	0xffffffff


	//   ....[207]....
        /*05cc*/ 	.word	0xffffffff


	//   ....[208]....
        /*05d0*/ 	.word	0xffffffff


	//   ....[209]....
        /*05d4*/ 	.word	0xffffffff


	//   ....[210]....
        /*05d8*/ 	.word	0xffffffff


	//   ....[211]....
        /*05dc*/ 	.word	0xffffffff


	//   ....[212]....
        /*05e0*/ 	.word	0xffffffff


	//   ....[213]....
        /*05e4*/ 	.word	0xffffffff


	//   ....[214]....
        /*05e8*/ 	.word	0xffffffff


	//   ....[215]....
        /*05ec*/ 	.word	0xffffffff


	//   ....[216]....
        /*05f0*/ 	.word	0xffffffff


	//   ....[217]....
        /*05f4*/ 	.word	0xffffffff


	//   ....[218]....
        /*05f8*/ 	.word	0xffffffff


	//   ....[219]....
        /*05fc*/ 	.word	0xffffffff


	//   ....[220]....
        /*0600*/ 	.word	0xffffffff


	//   ....[221]....
        /*0604*/ 	.word	0xffffffff


	//   ....[222]....
        /*0608*/ 	.word	0xffffffff


	//   ....[223]....
        /*060c*/ 	.word	0xffffffff


	//   ....[224]....
        /*0610*/ 	.word	0xffffffff


	//   ....[225]....
        /*0614*/ 	.word	0xffffffff


	//   ....[226]....
        /*0618*/ 	.word	0xffffffff


	//   ....[227]....
        /*061c*/ 	.word	0xffffffff


	//   ....[228]....
        /*0620*/ 	.word	0xffffffff


	//   ....[229]....
        /*0624*/ 	.word	0xffffffff


	//   ....[230]....
        /*0628*/ 	.word	0xffffffff


	//   ....[231]....
        /*062c*/ 	.word	0xffffffff


	//   ....[232]....
        /*0630*/ 	.word	0xffffffff


	//   ....[233]....
        /*0634*/ 	.word	0xffffffff


	//   ....[234]....
        /*0638*/ 	.word	0xffffffff


	//   ....[235]....
        /*063c*/ 	.word	0xffffffff


	//   ....[236]....
        /*0640*/ 	.word	0xffffffff


	//   ....[237]....
        /*0644*/ 	.word	0xffffffff


	//   ....[238]....
        /*0648*/ 	.word	0xffffffff


	//   ....[239]....
        /*064c*/ 	.word	0xffffffff


	//   ....[240]....
        /*0650*/ 	.word	0xffffffff


	//   ....[241]....
        /*0654*/ 	.word	0xffffffff


	//   ....[242]....
        /*0658*/ 	.word	0xffffffff


	//   ....[243]....
        /*065c*/ 	.word	0xffffffff


	//   ....[244]....
        /*0660*/ 	.word	0xffffffff


	//   ....[245]....
        /*0664*/ 	.word	0xffffffff


	//   ....[246]....
        /*0668*/ 	.word	0xffffffff


	//   ....[247]....
        /*066c*/ 	.word	0xffffffff


	//   ....[248]....
        /*0670*/ 	.word	0xffffffff


	//   ....[249]....
        /*0674*/ 	.word	0xffffffff


	//   ....[250]....
        /*0678*/ 	.word	0xffffffff


	//   ....[251]....
        /*067c*/ 	.word	0xffffffff


	//   ....[252]....
        /*0680*/ 	.word	0xffffffff


	//   ....[253]....
        /*0684*/ 	.word	0xffffffff


	//   ....[254]....
        /*0688*/ 	.word	0xffffffff


	//   ....[255]....
        /*068c*/ 	.word	0xffffffff


	//   ....[0]....
        /*0690*/ 	.word	0xffffffff


	//   ....[1]....
        /*0694*/ 	.word	0xffffffff


	//   ....[2]....
        /*0698*/ 	.word	0xffffffff


	//----- nvinfo : EIATTR_COOP_GROUP_INSTR_OFFSETS
	.align		4
.L_220:
        /*069c*/ 	.byte	0x04, 0x28
        /*069e*/ 	.short	(.L_222 - .L_221)


	//   ....[0]....
.L_221:
        /*06a0*/ 	.word	0x000000a0


	//   ....[1]....
        /*06a4*/ 	.word	0x00002c70


	//   ....[2]....
        /*06a8*/ 	.word	0x00002cc0


	//   ....[3]....
        /*06ac*/ 	.word	0x000034b0


	//   ....[4]....
        /*06b0*/ 	.word	0x000034d0


	//   ....[5]....
        /*06b4*/ 	.word	0x00003c40


	//   ....[6]....
        /*06b8*/ 	.word	0x00003c60


	//   ....[7]....
        /*06bc*/ 	.word	0x000043d0


	//   ....[8]....
        /*06c0*/ 	.word	0x000043e0


	//   ....[9]....
        /*06c4*/ 	.word	0x00004c80


	//   ....[10]....
        /*06c8*/ 	.word	0x00004cd0


	//   ....[11]....
        /*06cc*/ 	.word	0x000059e0


	//   ....[12]....
        /*06d0*/ 	.word	0x00005a10


	//   ....[13]....
        /*06d4*/ 	.word	0x00006150


	//   ....[14]....
        /*06d8*/ 	.word	0x00006180


	//   ....[15]....
        /*06dc*/ 	.word	0x000068c0


	//   ....[16]....
        /*06e0*/ 	.word	0x000068e0


	//   ....[17]....
        /*06e4*/ 	.word	0x00007040


	//   ....[18]....
        /*06e8*/ 	.word	0x00007070


	//   ....[19]....
        /*06ec*/ 	.word	0x000071b0


	//   ....[20]....
        /*06f0*/ 	.word	0x000071e0


	//   ....[21]....
        /*06f4*/ 	.word	0x000072d0


	//   ....[22]....
        /*06f8*/ 	.word	0x00007300


	//   ....[23]....
        /*06fc*/ 	.word	0x000073f0


	//   ....[24]....
        /*0700*/ 	.word	0x00007410


	//   ....[25]....
        /*0704*/ 	.word	0x00007c70


	//   ....[26]....
        /*0708*/ 	.word	0x00007c90


	//   ....[27]....
        /*070c*/ 	.word	0x00007d80


	//   ....[28]....
        /*0710*/ 	.word	0x00007db0


	//   ....[29]....
        /*0714*/ 	.word	0x00007ea0


	//   ....[30]....
        /*0718*/ 	.word	0x00007ed0


	//   ....[31]....
        /*071c*/ 	.word	0x00007fc0


	//   ....[32]....
        /*0720*/ 	.word	0x00007ff0


	//   ....[33]....
        /*0724*/ 	.word	0x00008b90


	//   ....[34]....
        /*0728*/ 	.word	0x00008bd0


	//   ....[35]....
        /*072c*/ 	.word	0x00008da0


	//   ....[36]....
        /*0730*/ 	.word	0x00008dd0


	//   ....[37]....
        /*0734*/ 	.word	0x00008e60


	//   ....[38]....
        /*0738*/ 	.word	0x00008e90


	//   ....[39]....
        /*073c*/ 	.word	0x00008f20


	//   ....[40]....
        /*0740*/ 	.word	0x00008f50


	//   ....[41]....
        /*0744*/ 	.word	0x00008fe0


	//   ....[42]....
        /*0748*/ 	.word	0x00009010


	//   ....[43]....
        /*074c*/ 	.word	0x000090a0


	//   ....[44]....
        /*0750*/ 	.word	0x000090d0


	//   ....[45]....
        /*0754*/ 	.word	0x00009160


	//   ....[46]....
        /*0758*/ 	.word	0x00009190


	//   ....[47]....
        /*075c*/ 	.word	0x00009210


	//   ....[48]....
        /*0760*/ 	.word	0x00009250


	//   ....[49]....
        /*0764*/ 	.word	0x000096c0


	//   ....[50]....
        /*0768*/ 	.word	0x000096e0


	//   ....[51]....
        /*076c*/ 	.word	0x000096f0


	//   ....[52]....
        /*0770*/ 	.word	0x00009700


	//   ....[53]....
        /*0774*/ 	.word	0x00009720


	//   ....[54]....
        /*0778*/ 	.word	0x00009730


	//   ....[55]....
        /*077c*/ 	.word	0x00009740


	//   ....[56]....
        /*0780*/ 	.word	0x00009760


	//   ....[57]....
        /*0784*/ 	.word	0x00009790


	//   ....[58]....
        /*0788*/ 	.word	0x000097b0


	//   ....[59]....
        /*078c*/ 	.word	0x000097c0


	//   ....[60]....
        /*0790*/ 	.word	0x00009810


	//   ....[61]....
        /*0794*/ 	.word	0x00009840


	//   ....[62]....
        /*0798*/ 	.word	0x00009880


	//   ....[63]....
        /*079c*/ 	.word	0x00009ce0


	//   ....[64]....
        /*07a0*/ 	.word	0x00009d00


	//   ....[65]....
        /*07a4*/ 	.word	0x00009d10


	//   ....[66]....
        /*07a8*/ 	.word	0x00009d20


	//   ....[67]....
        /*07ac*/ 	.word	0x00009e90


	//   ....[68]....
        /*07b0*/ 	.word	0x00009ed0


	//   ....[69]....
        /*07b4*/ 	.word	0x00009f20


	//   ....[70]....
        /*07b8*/ 	.word	0x00009f60


	//   ....[71]....
        /*07bc*/ 	.word	0x0000a130


	//   ....[72]....
        /*07c0*/ 	.word	0x0000a170


	//   ....[73]....
        /*07c4*/ 	.word	0x0000a1c0


	//   ....[74]....
        /*07c8*/ 	.word	0x0000a200


	//   ....[75]....
        /*07cc*/ 	.word	0x0000a3f0


	//   ....[76]....
        /*07d0*/ 	.word	0x0000a430


	//   ....[77]....
        /*07d4*/ 	.word	0x0000a480


	//   ....[78]....
        /*07d8*/ 	.word	0x0000a4c0


	//   ....[79]....
        /*07dc*/ 	.word	0x0000c3c0


	//   ....[80]....
        /*07e0*/ 	.word	0x0000c3e0


	//   ....[81]....
        /*07e4*/ 	.word	0x0000c410


	//   ....[82]....
        /*07e8*/ 	.word	0x0000c420


	//   ....[83]....
        /*07ec*/ 	.word	0x0000c500


	//   ....[84]....
        /*07f0*/ 	.word	0x0000c540


	//   ....[85]....
        /*07f4*/ 	.word	0x0000c560


	//   ....[86]....
        /*07f8*/ 	.word	0x0000c570


	//   ....[87]....
        /*07fc*/ 	.word	0x0000c730


	//   ....[88]....
        /*0800*/ 	.word	0x0000c770


	//   ....[89]....
        /*0804*/ 	.word	0x0000c790


	//   ....[90]....
        /*0808*/ 	.word	0x0000c7a0


	//   ....[91]....
        /*080c*/ 	.word	0x0000c8a0


	//   ....[92]....
        /*0810*/ 	.word	0x0000c8e0


	//   ....[93]....
        /*0814*/ 	.word	0x0000c940


	//   ....[94]....
        /*0818*/ 	.word	0x0000c970


	//   ....[95]....
        /*081c*/ 	.word	0x0000ebf0


	//   ....[96]....
        /*0820*/ 	.word	0x0000ec00


	//   ....[97]....
        /*0824*/ 	.word	0x0000ec20


	//   ....[98]....
        /*0828*/ 	.word	0x0000ed60


	//   ....[99]....
        /*082c*/ 	.word	0x0000ed70


	//   ....[100]....
        /*0830*/ 	.word	0x0000ed90


	//   ....[101]....
        /*0834*/ 	.word	0x0000edf0


	//   ....[102]....
        /*0838*/ 	.word	0x0000ee10


	//   ....[103]....
        /*083c*/ 	.word	0x0000eec0


	//   ....[104]....
        /*0840*/ 	.word	0x0000eed0


	//   ....[105]....
        /*0844*/ 	.word	0x0000ef10


	//   ....[106]....
        /*0848*/ 	.word	0x0000ef20


	//   ....[107]....
        /*084c*/ 	.word	0x0000ef50


	//   ....[108]....
        /*0850*/ 	.word	0x0000eff0


	//   ....[109]....
        /*0854*/ 	.word	0x0000f9d0


	//   ....[110]....
        /*0858*/ 	.word	0x0000f9f0


	//   ....[111]....
        /*085c*/ 	.word	0x0000fa00


	//   ....[112]....
        /*0860*/ 	.word	0x0000fa10


	//   ....[113]....
        /*0864*/ 	.word	0x0000fa20


	//   ....[114]....
        /*0868*/ 	.word	0x0000fa30


	//   ....[115]....
        /*086c*/ 	.word	0x0000fa40


	//   ....[116]....
        /*0870*/ 	.word	0x0000fa50


	//   ....[117]....
        /*0874*/ 	.word	0x0000fa70


	//   ....[118]....
        /*0878*/ 	.word	0x0000fa90


	//   ....[119]....
        /*087c*/ 	.word	0x0000fab0


	//   ....[120]....
        /*0880*/ 	.word	0x0000fae0


	//   ....[121]....
        /*0884*/ 	.word	0x0000fb00


	//   ....[122]....
        /*0888*/ 	.word	0x0000fb20


	//   ....[123]....
        /*088c*/ 	.word	0x0000fe60


	//   ....[124]....
        /*0890*/ 	.word	0x0000fe70


	//   ....[125]....
        /*0894*/ 	.word	0x0000fe80


	//   ....[126]....
        /*0898*/ 	.word	0x0000fe90


	//   ....[127]....
        /*089c*/ 	.word	0x00011010


	//   ....[128]....
        /*08a0*/ 	.word	0x000111b0


	//   ....[129]....
        /*08a4*/ 	.word	0x00011290


	//   ....[130]....
        /*08a8*/ 	.word	0x000112d0


	//   ....[131]....
        /*08ac*/ 	.word	0x00011390


	//   ....[132]....
        /*08b0*/ 	.word	0x00011490


	//   ....[133]....
        /*08b4*/ 	.word	0x00011600


	//   ....[134]....
        /*08b8*/ 	.word	0x00011730


	//   ....[135]....
        /*08bc*/ 	.word	0x00014570


	//   ....[136]....
        /*08c0*/ 	.word	0x00014590


	//   ....[137]....
        /*08c4*/ 	.word	0x000145a0


	//   ....[138]....
        /*08c8*/ 	.word	0x000145b0


	//   ....[139]....
        /*08cc*/ 	.word	0x000145c0


	//   ....[140]....
        /*08d0*/ 	.word	0x000145d0


	//   ....[141]....
        /*08d4*/ 	.word	0x000145e0


	//   ....[142]....
        /*08d8*/ 	.word	0x00014600


	//   ....[143]....
        /*08dc*/ 	.word	0x00014620


	//   ....[144]....
        /*08e0*/ 	.word	0x00014640


	//   ....[145]....
        /*08e4*/ 	.word	0x00014660


	//   ....[146]....
        /*08e8*/ 	.word	0x00014670


	//   ....[147]....
        /*08ec*/ 	.word	0x00014680


	//   ....[148]....
        /*08f0*/ 	.word	0x00014690


	//   ....[149]....
        /*08f4*/ 	.word	0x00015240


	//   ....[150]....
        /*08f8*/ 	.word	0x00015260


	//   ....[151]....
        /*08fc*/ 	.word	0x00015270


	//   ....[152]....
        /*0900*/ 	.word	0x00015280


	//   ....[153]....
        /*0904*/ 	.word	0x00015290


	//   ....[154]....
        /*0908*/ 	.word	0x000152a0


	//   ....[155]....
        /*090c*/ 	.word	0x000152b0


	//   ....[156]....
        /*0910*/ 	.word	0x000152d0


	//   ....[157]....
        /*0914*/ 	.word	0x000152e0


	//   ....[158]....
        /*0918*/ 	.word	0x00015300


	//   ....[159]....
        /*091c*/ 	.word	0x00015350


	//   ....[160]....
        /*0920*/ 	.word	0x00015390


	//   ....[161]....
        /*0924*/ 	.word	0x000153b0


	//   ....[162]....
        /*0928*/ 	.word	0x000153c0


	//   ....[163]....
        /*092c*/ 	.word	0x000155c0


	//   ....[164]....
        /*0930*/ 	.word	0x000155d0


	//   ....[165]....
        /*0934*/ 	.word	0x000155e0


	//   ....[166]....
        /*0938*/ 	.word	0x000155f0


	//   ....[167]....
        /*093c*/ 	.word	0x000164b0


	//   ....[168]....
        /*0940*/ 	.word	0x00016700


	//   ....[169]....
        /*0944*/ 	.word	0x00016970


	//   ....[170]....
        /*0948*/ 	.word	0x00016ac0


	//   ....[171]....
        /*094c*/ 	.word	0x00016cc0


	//   ....[172]....
        /*0950*/ 	.word	0x00016d40


	//   ....[173]....
        /*0954*/ 	.word	0x00016d90


	//   ....[174]....
        /*0958*/ 	.word	0x00016e70


	//   ....[175]....
        /*095c*/ 	.word	0x00019bf0


	//   ....[176]....
        /*0960*/ 	.word	0x00019c10


	//   ....[177]....
        /*0964*/ 	.word	0x00019c20


	//   ....[178]....
        /*0968*/ 	.word	0x00019c30


	//   ....[179]....
        /*096c*/ 	.word	0x00019c40


	//   ....[180]....
        /*0970*/ 	.word	0x00019c50


	//   ....[181]....
        /*0974*/ 	.word	0x00019c60


	//   ....[182]....
        /*0978*/ 	.word	0x00019c80


	//   ....[183]....
        /*097c*/ 	.word	0x00019c90


	//   ....[184]....
        /*0980*/ 	.word	0x00019cb0


	//   ....[185]....
        /*0984*/ 	.word	0x00019cd0


	//   ....[186]....
        /*0988*/ 	.word	0x00019d40


	//   ....[187]....
        /*098c*/ 	.word	0x00019d60


	//   ....[188]....
        /*0990*/ 	.word	0x00019d80


	//   ....[189]....
        /*0994*/ 	.word	0x0001a190


	//   ....[190]....
        /*0998*/ 	.word	0x0001a1c0


	//   ....[191]....
        /*099c*/ 	.word	0x0001a1d0


	//   ....[192]....
        /*09a0*/ 	.word	0x0001a1f0


	//   ....[193]....
        /*09a4*/ 	.word	0x0001a210


	//   ....[194]....
        /*09a8*/ 	.word	0x0001a240


	//   ....[195]....
        /*09ac*/ 	.word	0x0001a260


	//   ....[196]....
        /*09b0*/ 	.word	0x0001a280


	//   ....[197]....
        /*09b4*/ 	.word	0x0001a2b0


	//   ....[198]....
        /*09b8*/ 	.word	0x0001a2d0


	//   ....[199]....
        /*09bc*/ 	.word	0x0001a2f0


	//   ....[200]....
        /*09c0*/ 	.word	0x0001a330


	//   ....[201]....
        /*09c4*/ 	.word	0x0001a3e0


	//   ....[202]....
        /*09c8*/ 	.word	0x0001a400


	//   ....[203]....
        /*09cc*/ 	.word	0x0001b050


	//   ....[204]....
        /*09d0*/ 	.word	0x0001b0d0


	//   ....[205]....
        /*09d4*/ 	.word	0x0001b1d0


	//   ....[206]....
        /*09d8*/ 	.word	0x0001b230


	//   ....[207]....
        /*09dc*/ 	.word	0x0001b260


	//   ....[208]....
        /*09e0*/ 	.word	0x0001b310


	//   ....[209]....
        /*09e4*/ 	.word	0x0001b590


	//   ....[210]....
        /*09e8*/ 	.word	0x0001b8c0


	//   ....[211]....
        /*09ec*/ 	.word	0x0001dcc0


	//   ....[212]....
        /*09f0*/ 	.word	0x0001dcd0


	//   ....[213]....
        /*09f4*/ 	.word	0x0001dce0


	//   ....[214]....
        /*09f8*/ 	.word	0x0001dd00


	//   ....[215]....
        /*09fc*/ 	.word	0x0001dd20


	//   ....[216]....
        /*0a00*/ 	.word	0x0001dd30


	//   ....[217]....
        /*0a04*/ 	.word	0x0001dd60


	//   ....[218]....
        /*0a08*/ 	.word	0x0001dd90


	//   ....[219]....
        /*0a0c*/ 	.word	0x0001f1d0


	//   ....[220]....
        /*0a10*/ 	.word	0x0001f200


	//   ....[221]....
        /*0a14*/ 	.word	0x0001f230


	//   ....[222]....
        /*0a18*/ 	.word	0x0001f260


	//   ....[223]....
        /*0a1c*/ 	.word	0x0001f290


	//   ....[224]....
        /*0a20*/ 	.word	0x0001f2d0


	//   ....[225]....
        /*0a24*/ 	.word	0x0001f310


	//   ....[226]....
        /*0a28*/ 	.word	0x0001f340


	//   ....[227]....
        /*0a2c*/ 	.word	0x0001f3f0


	//   ....[228]....
        /*0a30*/ 	.word	0x0001f410


	//   ....[229]....
        /*0a34*/ 	.word	0x0001f440


	//   ....[230]....
        /*0a38*/ 	.word	0x0001f470


	//   ....[231]....
        /*0a3c*/ 	.word	0x0001f4a0


	//   ....[232]....
        /*0a40*/ 	.word	0x0001f4f0


	//   ....[233]....
        /*0a44*/ 	.word	0x0001f520


	//   ....[234]....
        /*0a48*/ 	.word	0x0001f590


	//   ....[235]....
        /*0a4c*/ 	.word	0x0001f650


	//   ....[236]....
        /*0a50*/ 	.word	0x0001f670


	//   ....[237]....
        /*0a54*/ 	.word	0x0001f6a0


	//   ....[238]....
        /*0a58*/ 	.word	0x0001f6b0


	//   ....[239]....
        /*0a5c*/ 	.word	0x0001f6c0


	//   ....[240]....
        /*0a60*/ 	.word	0x0001f6d0


	//   ....[241]....
        /*0a64*/ 	.word	0x0001f7c0


	//   ....[242]....
        /*0a68*/ 	.word	0x0001f7e0


	//   ....[243]....
        /*0a6c*/ 	.word	0x0001fff0


	//   ....[244]....
        /*0a70*/ 	.word	0x00020020


	//   ....[245]....
        /*0a74*/ 	.word	0x00020050


	//   ....[246]....
        /*0a78*/ 	.word	0x00020080


	//   ....[247]....
        /*0a7c*/ 	.word	0x000200b0


	//   ....[248]....
        /*0a80*/ 	.word	0x000200e0


	//   ....[249]....
        /*0a84*/ 	.word	0x00020110


	//   ....[250]....
        /*0a88*/ 	.word	0x00020130


	//   ....[251]....
        /*0a8c*/ 	.word	0x00020150


	//   ....[252]....
        /*0a90*/ 	.word	0x00020170


	//   ....[253]....
        /*0a94*/ 	.word	0x00020180


	//   ....[254]....
        /*0a98*/ 	.word	0x00020190


	//   ....[255]....
        /*0a9c*/ 	.word	0x000201a0


	//   ....[0]....
        /*0aa0*/ 	.word	0x000201b0


	//   ....[1]....
        /*0aa4*/ 	.word	0x000201c0


	//   ....[2]....
        /*0aa8*/ 	.word	0x000201f0


	//----- nvinfo : EIATTR_EXIT_INSTR_OFFSETS
	.align		4
.L_222:
        /*0aac*/ 	.byte	0x04, 0x1c
        /*0aae*/ 	.short	(.L_224 - .L_223)


	//   ....[0]....
.L_223:
        /*0ab0*/ 	.word	0x00000450


	//   ....[1]....
        /*0ab4*/ 	.word	0x0001f800


	//   ....[2]....
        /*0ab8*/ 	.word	0x0001f840


	//   ....[3]....
        /*0abc*/ 	.word	0x00020380


	//   ....[4]....
        /*0ac0*/ 	.word	0x000203c0


	//----- nvinfo : EIATTR_CTAIDZ_USED
	.align		4
.L_224:
        /*0ac4*/ 	.byte	0x01, 0x04
	.zero		2


	//----- nvinfo : EIATTR_MAX_THREADS
	.align		4
        /*0ac8*/ 	.byte	0x04, 0x05
        /*0aca*/ 	.short	(.L_226 - .L_225)
.L_225:
        /*0acc*/ 	.word	0x00000080
        /*0ad0*/ 	.word	0x00000001
        /*0ad4*/ 	.word	0x00000001


	//----- nvinfo : EIATTR_CRS_STACK_SIZE
	.align		4
.L_226:
        /*0ad8*/ 	.byte	0x04, 0x1e
        /*0ada*/ 	.short	(.L_228 - .L_227)
.L_227:
        /*0adc*/ 	.word	0x00000000
.L_228:


//--------------------- .nv.callgraph             --------------------------
	.section	.nv.callgraph,"",@"SHT_CUDA_CALLGRAPH"
	.align	4
	.sectionentsize	8
	.align		4
        /*0000*/ 	.word	0x00000000
	.align		4
        /*0004*/ 	.word	0xffffffff
	.align		4
        /*0008*/ 	.word	0x00000000
	.align		4
        /*000c*/ 	.word	0xfffffffe
	.align		4
        /*0010*/ 	.word	0x00000000
	.align		4
        /*0014*/ 	.word	0xfffffffd
	.align		4
        /*0018*/ 	.word	0x00000000
	.align		4
        /*001c*/ 	.word	0xfffffffc


//--------------------- .nv.rel.action            --------------------------
	.section	.nv.rel.action,"",@"SHT_CUDA_RELOCINFO"
	.align	8
	.sectionentsize	8
        /*0000*/ 	.byte	0x73, 0x00, 0x00, 0x00, 0x00, 0x00, 0x00, 0x00, 0x00, 0x00, 0x00, 0x11, 0x25, 0x00, 0x05, 0x36


//--------------------- .nv.constant4             --------------------------
	.section	.nv.constant4,"a",@progbits
	.align	8
	.align		8
.nv.constant4:
        /*0000*/ 	.dword	_ZN71_INTERNAL_decf364e_35_flash_fwd_hdim64_bf16_paged_sm80_cu_49158569_36034cuda3std3__45__cpo5beginE
	.align		8
        /*0008*/ 	.dword	_ZN71_INTERNAL_decf364e_35_flash_fwd_hdim64_bf16_paged_sm80_cu_49158569_36034cuda3std3__45__cpo3endE
	.align		8
        /*0010*/ 	.dword	_ZN71_INTERNAL_decf364e_35_flash_fwd_hdim64_bf16_paged_sm80_cu_49158569_36034cuda3std3__45__cpo6cbeginE
	.align		8
        /*0018*/ 	.dword	_ZN71_INTERNAL_decf364e_35_flash_fwd_hdim64_bf16_paged_sm80_cu_49158569_36034cuda3std3__45__cpo4cendE
	.align		8
        /*0020*/ 	.dword	_ZN71_INTERNAL_decf364e_35_flash_fwd_hdim64_bf16_paged_sm80_cu_49158569_36034cuda3std3__473_GLOBAL__N__decf364e_35_flash_fwd_hdim64_bf16_paged_sm80_cu_49158569_36036ignoreE
	.align		8
        /*0028*/ 	.dword	_ZN71_INTERNAL_decf364e_35_flash_fwd_hdim64_bf16_paged_sm80_cu_49158569_36034cuda3std3__419piecewise_constructE
	.align		8
        /*0030*/ 	.dword	_ZN71_INTERNAL_decf364e_35_flash_fwd_hdim64_bf16_paged_sm80_cu_49158569_36034cuda3std3__48in_placeE
	.align		8
        /*0038*/ 	.dword	_ZN71_INTERNAL_decf364e_35_flash_fwd_hdim64_bf16_paged_sm80_cu_49158569_36034cuda3std6ranges3__45__cpo4swapE
	.align		8
        /*0040*/ 	.dword	_ZN71_INTERNAL_decf364e_35_flash_fwd_hdim64_bf16_paged_sm80_cu_49158569_36034cuda3std6ranges3__45__cpo9iter_moveE
	.align		8
        /*0048*/ 	.dword	_ZN71_INTERNAL_decf364e_35_flash_fwd_hdim64_bf16_paged_sm80_cu_49158569_36034cute7productE
	.align		8
        /*0050*/ 	.dword	_ZN71_INTERNAL_decf364e_35_flash_fwd_hdim64_bf16_paged_sm80_cu_49158569_36034cute1_E


//--------------------- .nv.constant0._ZN7cutlass13device_kernelIN5flash19enable_sm80_to_sm89INS1_16FlashAttnFwdSm80INS1_25CollectiveMainloopFwdSm80ILi4ELi1ELb0EN4cute5tupleIJNS5_1CILi128EEENS7_ILi112EEENS7_ILi64EEEEEELi64ENS_10bfloat16_tEfNS_4arch4Sm80ELb0ELb0ELb0ELb0ELb1ELb0ELb1ELb0EEENS1_21CollectiveEpilogueFwdINS6_IJS8_SA_S9_EEENS6_IJNS7_ILi1EEESI_SI_EEESC_SE_Li128ELb0ELb1ELb0ELb0EEENS1_19SingleTileSchedulerILb0ELb0ELb1ELi128EEEEEEEEEvNT_6ParamsE --------------------------
	.section	.nv.constant0._ZN7cutlass13device_kernelIN5flash19enable_sm80_to_sm89INS1_16FlashAttnFwdSm80INS1_25CollectiveMainloopFwdSm80ILi4ELi1ELb0EN4cute5tupleIJNS5_1CILi128EEENS7_ILi112EEENS7_ILi64EEEEEELi64ENS_10bfloat16_tEfNS_4arch4Sm80ELb0ELb0ELb0ELb0ELb1ELb0ELb1ELb0EEENS1_21CollectiveEpilogueFwdINS6_IJS8_SA_S9_EEENS6_IJNS7_ILi1EEESI_SI_EEESC_SE_Li128ELb0ELb1ELb0ELb0EEENS1_19SingleTileSchedulerILb0ELb0ELb1ELi128EEEEEEEEEvNT_6ParamsE,"a",@progbits
	.sectionflags	@""
	.align	4
.nv.constant0._ZN7cutlass13device_kernelIN5flash19enable_sm80_to_sm89INS1_16FlashAttnFwdSm80INS1_25CollectiveMainloopFwdSm80ILi4ELi1ELb0EN4cute5tupleIJNS5_1CILi128EEENS7_ILi112EEENS7_ILi64EEEEEELi64ENS_10bfloat16_tEfNS_4arch4Sm80ELb0ELb0ELb0ELb0ELb1ELb0ELb1ELb0EEENS1_21CollectiveEpilogueFwdINS6_IJS8_SA_S9_EEENS6_IJNS7_ILi1EEESI_SI_EEESC_SE_Li128ELb0ELb1ELb0ELb0EEENS1_19SingleTileSchedulerILb0ELb0ELb1ELi128EEEEEEEEEvNT_6ParamsE:
	.zero		1400


//--------------------- .nv.constant0._ZN7cutlass13device_kernelIN5flash19enable_sm80_to_sm89INS1_16FlashAttnFwdSm80INS1_25CollectiveMainloopFwdSm80ILi4ELi1ELb0EN4cute5tupleIJNS5_1CILi128EEENS7_ILi112EEENS7_ILi64EEEEEELi64ENS_10bfloat16_tEfNS_4arch4Sm80ELb0ELb0ELb0ELb1ELb1ELb0ELb1ELb0EEENS1_21CollectiveEpilogueFwdINS6_IJS8_SA_S9_EEENS6_IJNS7_ILi1EEESI_SI_EEESC_SE_Li128ELb1ELb1ELb0ELb0EEENS1_19SingleTileSchedulerILb1ELb0ELb1ELi128EEEEEEEEEvNT_6ParamsE --------------------------
	.section	.nv.constant0._ZN7cutlass13device_kernelIN5flash19enable_sm80_to_sm89INS1_16FlashAttnFwdSm80INS1_25CollectiveMainloopFwdSm80ILi4ELi1ELb0EN4cute5tupleIJNS5_1CILi128EEENS7_ILi112EEENS7_ILi64EEEEEELi64ENS_10bfloat16_tEfNS_4arch4Sm80ELb0ELb0ELb0ELb1ELb1ELb0ELb1ELb0EEENS1_21CollectiveEpilogueFwdINS6_IJS8_SA_S9_EEENS6_IJNS7_ILi1EEESI_SI_EEESC_SE_Li128ELb1ELb1ELb0ELb0EEENS1_19SingleTileSchedulerILb1ELb0ELb1ELi128EEEEEEEEEvNT_6ParamsE,"a",@progbits
	.sectionflags	@""
	.align	4
.nv.constant0._ZN7cutlass13device_kernelIN5flash19enable_sm80_to_sm89INS1_16FlashAttnFwdSm80INS1_25CollectiveMainloopFwdSm80ILi4ELi1ELb0EN4cute5tupleIJNS5_1CILi128EEENS7_ILi112EEENS7_ILi64EEEEEELi64ENS_10bfloat16_tEfNS_4arch4Sm80ELb0ELb0ELb0ELb1ELb1ELb0ELb1ELb0EEENS1_21CollectiveEpilogueFwdINS6_IJS8_SA_S9_EEENS6_IJNS7_ILi1EEESI_SI_EEESC_SE_Li128ELb1ELb1ELb0ELb0EEENS1_19SingleTileSchedulerILb1ELb0ELb1ELi128EEEEEEEEEvNT_6ParamsE:
	.zero		1400


//--------------------- .nv.constant0._ZN7cutlass13device_kernelIN5flash19enable_sm80_to_sm89INS1_16FlashAttnFwdSm80INS1_25CollectiveMainloopFwdSm80ILi4ELi1ELb0EN4cute5tupleIJNS5_1CILi128EEENS7_ILi112EEENS7_ILi64EEEEEELi64ENS_10bfloat16_tEfNS_4arch4Sm80ELb0ELb0ELb0ELb1ELb1ELb1ELb1ELb0EEENS1_21CollectiveEpilogueFwdINS6_IJS8_SA_S9_EEENS6_IJNS7_ILi1EEESI_SI_EEESC_SE_Li128ELb1ELb1ELb0ELb0EEENS1_19SingleTileSchedulerILb1ELb0ELb1ELi128EEEEEEEEEvNT_6ParamsE --------------------------
	.section	.nv.constant0._ZN7cutlass13device_kernelIN5flash19enable_sm80_to_sm89INS1_16FlashAttnFwdSm80INS1_25CollectiveMainloopFwdSm80ILi4ELi1ELb0EN4cute5tupleIJNS5_1CILi128EEENS7_ILi112EEENS7_ILi64EEEEEELi64ENS_10bfloat16_tEfNS_4arch4Sm80ELb0ELb0ELb0ELb1ELb1ELb1ELb1ELb0EEENS1_21CollectiveEpilogueFwdINS6_IJS8_SA_S9_EEENS6_IJNS7_ILi1EEESI_SI_EEESC_SE_Li128ELb1ELb1ELb0ELb0EEENS1_19SingleTileSchedulerILb1ELb0ELb1ELi128EEEEEEEEEvNT_6ParamsE,"a",@progbits
	.sectionflags	@""
	.align	4
.nv.constant0._ZN7cutlass13device_kernelIN5flash19enable_sm80_to_sm89INS1_16FlashAttnFwdSm80INS1_25CollectiveMainloopFwdSm80ILi4ELi1ELb0EN4cute5tupleIJNS5_1CILi128EEENS7_ILi112EEENS7_ILi64EEEEEELi64ENS_10bfloat16_tEfNS_4arch4Sm80ELb0ELb0ELb0ELb1ELb1ELb1ELb1ELb0EEENS1_21CollectiveEpilogueFwdINS6_IJS8_SA_S9_EEENS6_IJNS7_ILi1EEESI_SI_EEESC_SE_Li128ELb1ELb1ELb0ELb0EEENS1_19SingleTileSchedulerILb1ELb0ELb1ELi128EEEEEEEEEvNT_6ParamsE:
	.zero		1400


//--------------------- .nv.constant0._ZN7cutlass13device_kernelIN5flash19enable_sm80_to_sm89INS1_16FlashAttnFwdSm80INS1_25CollectiveMainloopFwdSm80ILi4ELi1ELb0EN4cute5tupleIJNS5_1CILi128EEENS7_ILi96EEENS7_ILi64EEEEEELi64ENS_10bfloat16_tEfNS_4arch4Sm80ELb0ELb1ELb0ELb0ELb1ELb0ELb1ELb0EEENS1_21CollectiveEpilogueFwdINS6_IJS8_SA_S9_EEENS6_IJNS7_ILi1EEESI_SI_EEESC_SE_Li128ELb0ELb1ELb0ELb0EEENS1_19SingleTileSchedulerILb0ELb0ELb1ELi128EEEEEEEEEvNT_6ParamsE --------------------------
	.section	.nv.constant0._ZN7cutlass13device_kernelIN5flash19enable_sm80_to_sm89INS1_16FlashAttnFwdSm80INS1_25CollectiveMainloopFwdSm80ILi4ELi1ELb0EN4cute5tupleIJNS5_1CILi128EEENS7_ILi96EEENS7_ILi64EEEEEELi64ENS_10bfloat16_tEfNS_4arch4Sm80ELb0ELb1ELb0ELb0ELb1ELb0ELb1ELb0EEENS1_21CollectiveEpilogueFwdINS6_IJS8_SA_S9_EEENS6_IJNS7_ILi1EEESI_SI_EEESC_SE_Li128ELb0ELb1ELb0ELb0EEENS1_19SingleTileSchedulerILb0ELb0ELb1ELi128EEEEEEEEEvNT_6ParamsE,"a",@progbits
	.sectionflags	@""
	.align	4
.nv.constant0._ZN7cutlass13device_kernelIN5flash19enable_sm80_to_sm89INS1_16FlashAttnFwdSm80INS1_25CollectiveMainloopFwdSm80ILi4ELi1ELb0EN4cute5tupleIJNS5_1CILi128EEENS7_ILi96EEENS7_ILi64EEEEEELi64ENS_10bfloat16_tEfNS_4arch4Sm80ELb0ELb1ELb0ELb0ELb1ELb0ELb1ELb0EEENS1_21CollectiveEpilogueFwdINS6_IJS8_SA_S9_EEENS6_IJNS7_ILi1EEESI_SI_EEESC_SE_Li128ELb0ELb1ELb0ELb0EEENS1_19SingleTileSchedulerILb0ELb0ELb1ELi128EEEEEEEEEvNT_6ParamsE:
	.zero		1400


//--------------------- .nv.constant0._ZN7cutlass13device_kernelIN5flash19enable_sm80_to_sm89INS1_16FlashAttnFwdSm80INS1_25CollectiveMainloopFwdSm80ILi4ELi1ELb0EN4cute5tupleIJNS5_1CILi128EEENS7_ILi96EEENS7_ILi64EEEEEELi64ENS_10bfloat16_tEfNS_4arch4Sm80ELb0ELb1ELb0ELb1ELb1ELb0ELb1ELb0EEENS1_21CollectiveEpilogueFwdINS6_IJS8_SA_S9_EEENS6_IJNS7_ILi1EEESI_SI_EEESC_SE_Li128ELb1ELb1ELb0ELb0EEENS1_19SingleTileSchedulerILb1ELb0ELb1ELi128EEEEEEEEEvNT_6ParamsE --------------------------
	.section	.nv.constant0._ZN7cutlass13device_kernelIN5flash19enable_sm80_to_sm89INS1_16FlashAttnFwdSm80INS1_25CollectiveMainloopFwdSm80ILi4ELi1ELb0EN4cute5tupleIJNS5_1CILi128EEENS7_ILi96EEENS7_ILi64EEEEEELi64ENS_10bfloat16_tEfNS_4arch4Sm80ELb0ELb1ELb0ELb1ELb1ELb0ELb1ELb0EEENS1_21CollectiveEpilogueFwdINS6_IJS8_SA_S9_EEENS6_IJNS7_ILi1EEESI_SI_EEESC_SE_Li128ELb1ELb1ELb0ELb0EEENS1_19SingleTileSchedulerILb1ELb0ELb1ELi128EEEEEEEEEvNT_6ParamsE,"a",@progbits
	.sectionflags	@""
	.align	4
.nv.constant0._ZN7cutlass13device_kernelIN5flash19enable_sm80_to_sm89INS1_16FlashAttnFwdSm80INS1_25CollectiveMainloopFwdSm80ILi4ELi1ELb0EN4cute5tupleIJNS5_1CILi128EEENS7_ILi96EEENS7_ILi64EEEEEELi64ENS_10bfloat16_tEfNS_4arch4Sm80ELb0ELb1ELb0ELb1ELb1ELb0ELb1ELb0EEENS1_21CollectiveEpilogueFwdINS6_IJS8_SA_S9_EEENS6_IJNS7_ILi1EEESI_SI_EEESC_SE_Li128ELb1ELb1ELb0ELb0EEENS1_19SingleTileSchedulerILb1ELb0ELb1ELi128EEEEEEEEEvNT_6ParamsE:
	.zero		1400


//--------------------- .nv.constant0._ZN7cutlass13device_kernelIN5flash19enable_sm80_to_sm89INS1_16FlashAttnFwdSm80INS1_25CollectiveMainloopFwdSm80ILi4ELi1ELb0EN4cute5tupleIJNS5_1CILi128EEENS7_ILi96EEENS7_ILi64EEEEEELi64ENS_10bfloat16_tEfNS_4arch4Sm80ELb0ELb1ELb0ELb1ELb1ELb1ELb1ELb0EEENS1_21CollectiveEpilogueFwdINS6_IJS8_SA_S9_EEENS6_IJNS7_ILi1EEESI_SI_EEESC_SE_Li128ELb1ELb1ELb0ELb0EEENS1_19SingleTileSchedulerILb1ELb0ELb1ELi128EEEEEEEEEvNT_6ParamsE --------------------------
	.section	.nv.constant0._ZN7cutlass13device_kernelIN5flash19enable_sm80_to_sm89INS1_16FlashAttnFwdSm80INS1_25CollectiveMainloopFwdSm80ILi4ELi1ELb0EN4cute5tupleIJNS5_1CILi128EEENS7_ILi96EEENS7_ILi64EEEEEELi64ENS_10bfloat16_tEfNS_4arch4Sm80ELb0ELb1ELb0ELb1ELb1ELb1ELb1ELb0EEENS1_21CollectiveEpilogueFwdINS6_IJS8_SA_S9_EEENS6_IJNS7_ILi1EEESI_SI_EEESC_SE_Li128ELb1ELb1ELb0ELb0EEENS1_19SingleTileSchedulerILb1ELb0ELb1ELi128EEEEEEEEEvNT_6ParamsE,"a",@progbits
	.sectionflags	@""
	.align	4
.nv.constant0._ZN7cutlass13device_kernelIN5flash19enable_sm80_to_sm89INS1_16FlashAttnFwdSm80INS1_25CollectiveMainloopFwdSm80ILi4ELi1ELb0EN4cute5tupleIJNS5_1CILi128EEENS7_ILi96EEENS7_ILi64EEEEEELi64ENS_10bfloat16_tEfNS_4arch4Sm80ELb0ELb1ELb0ELb1ELb1ELb1ELb1ELb0EEENS1_21CollectiveEpilogueFwdINS6_IJS8_SA_S9_EEENS6_IJNS7_ILi1EEESI_SI_EEESC_SE_Li128ELb1ELb1ELb0ELb0EEENS1_19SingleTileSchedulerILb1ELb0ELb1ELi128EEEEEEEEEvNT_6ParamsE:
	.zero		1400


//--------------------- .nv.constant0._ZN7cutlass13device_kernelIN5flash19enable_sm80_to_sm89INS1_16FlashAttnFwdSm80INS1_25CollectiveMainloopFwdSm80ILi4ELi1ELb0EN4cute5tupleIJNS5_1CILi128EEENS7_ILi112EEENS7_ILi64EEEEEELi64ENS_10bfloat16_tEfNS_4arch4Sm80ELb1ELb0ELb0ELb0ELb1ELb0ELb1ELb0EEENS1_21CollectiveEpilogueFwdINS6_IJS8_SA_S9_EEENS6_IJNS7_ILi1EEESI_SI_EEESC_SE_Li128ELb0ELb1ELb0ELb0EEENS1_30DynamicPersistentTileSchedulerILi128ELi128ELb0ELb1ELb0EEEEEEEEEvNT_6ParamsE --------------------------
	.section	.nv.constant0._ZN7cutlass13device_kernelIN5flash19enable_sm80_to_sm89INS1_16FlashAttnFwdSm80INS1_25CollectiveMainloopFwdSm80ILi4ELi1ELb0EN4cute5tupleIJNS5_1CILi128EEENS7_ILi112EEENS7_ILi64EEEEEELi64ENS_10bfloat16_tEfNS_4arch4Sm80ELb1ELb0ELb0ELb0ELb1ELb0ELb1ELb0EEENS1_21CollectiveEpilogueFwdINS6_IJS8_SA_S9_EEENS6_IJNS7_ILi1EEESI_SI_EEESC_SE_Li128ELb0ELb1ELb0ELb0EEENS1_30DynamicPersistentTileSchedulerILi128ELi128ELb0ELb1ELb0EEEEEEEEEvNT_6ParamsE,"a",@progbits
	.sectionflags	@""
	.align	4
.nv.constant0._ZN7cutlass13device_kernelIN5flash19enable_sm80_to_sm89INS1_16FlashAttnFwdSm80INS1_25CollectiveMainloopFwdSm80ILi4ELi1ELb0EN4cute5tupleIJNS5_1CILi128EEENS7_ILi112EEENS7_ILi64EEEEEELi64ENS_10bfloat16_tEfNS_4arch4Sm80ELb1ELb0ELb0ELb0ELb1ELb0ELb1ELb0EEENS1_21CollectiveEpilogueFwdINS6_IJS8_SA_S9_EEENS6_IJNS7_ILi1EEESI_SI_EEESC_SE_Li128ELb0ELb1ELb0ELb0EEENS1_30DynamicPersistentTileSchedulerILi128ELi128ELb0ELb1ELb0EEEEEEEEEvNT_6ParamsE:
	.zero		1416


//--------------------- .nv.constant0._ZN7cutlass13device_kernelIN5flash19enable_sm80_to_sm89INS1_16FlashAttnFwdSm80INS1_25CollectiveMainloopFwdSm80ILi4ELi1ELb0EN4cute5tupleIJNS5_1CILi128EEENS7_ILi112EEENS7_ILi64EEEEEELi64ENS_10bfloat16_tEfNS_4arch4Sm80ELb1ELb0ELb0ELb1ELb1ELb0ELb1ELb0EEENS1_21CollectiveEpilogueFwdINS6_IJS8_SA_S9_EEENS6_IJNS7_ILi1EEESI_SI_EEESC_SE_Li128ELb1ELb1ELb0ELb0EEENS1_19SingleTileSchedulerILb1ELb0ELb1ELi128EEEEEEEEEvNT_6ParamsE --------------------------
	.section	.nv.constant0._ZN7cutlass13device_kernelIN5flash19enable_sm80_to_sm89INS1_16FlashAttnFwdSm80INS1_25CollectiveMainloopFwdSm80ILi4ELi1ELb0EN4cute5tupleIJNS5_1CILi128EEENS7_ILi112EEENS7_ILi64EEEEEELi64ENS_10bfloat16_tEfNS_4arch4Sm80ELb1ELb0ELb0ELb1ELb1ELb0ELb1ELb0EEENS1_21CollectiveEpilogueFwdINS6_IJS8_SA_S9_EEENS6_IJNS7_ILi1EEESI_SI_EEESC_SE_Li128ELb1ELb1ELb0ELb0EEENS1_19SingleTileSchedulerILb1ELb0ELb1ELi128EEEEEEEEEvNT_6ParamsE,"a",@progbits
	.sectionflags	@""
	.align	4
.nv.constant0._ZN7cutlass13device_kernelIN5flash19enable_sm80_to_sm89INS1_16FlashAttnFwdSm80INS1_25CollectiveMainloopFwdSm80ILi4ELi1ELb0EN4cute5tupleIJNS5_1CILi128EEENS7_ILi112EEENS7_ILi64EEEEEELi64ENS_10bfloat16_tEfNS_4arch4Sm80ELb1ELb0ELb0ELb1ELb1ELb0ELb1ELb0EEENS1_21CollectiveEpilogueFwdINS6_IJS8_SA_S9_EEENS6_IJNS7_ILi1EEESI_SI_EEESC_SE_Li128ELb1ELb1ELb0ELb0EEENS1_19SingleTileSchedulerILb1ELb0ELb1ELi128EEEEEEEEEvNT_6ParamsE:
	.zero		1400


//--------------------- .nv.constant0._ZN7cutlass13device_kernelIN5flash19enable_sm80_to_sm89INS1_16FlashAttnFwdSm80INS1_25CollectiveMainloopFwdSm80ILi4ELi1ELb0EN4cute5tupleIJNS5_1CILi128EEENS7_ILi112EEENS7_ILi64EEEEEELi64ENS_10bfloat16_tEfNS_4arch4Sm80ELb1ELb0ELb0ELb1ELb1ELb1ELb1ELb0EEENS1_21CollectiveEpilogueFwdINS6_IJS8_SA_S9_EEENS6_IJNS7_ILi1EEESI_SI_EEESC_SE_Li128ELb1ELb1ELb0ELb0EEENS1_19SingleTileSchedulerILb1ELb0ELb1ELi128EEEEEEEEEvNT_6ParamsE --------------------------
	.section	.nv.constant0._ZN7cutlass13device_kernelIN5flash19enable_sm80_to_sm89INS1_16FlashAttnFwdSm80INS1_25CollectiveMainloopFwdSm80ILi4ELi1ELb0EN4cute5tupleIJNS5_1CILi128EEENS7_ILi112EEENS7_ILi64EEEEEELi64ENS_10bfloat16_tEfNS_4arch4Sm80ELb1ELb0ELb0ELb1ELb1ELb1ELb1ELb0EEENS1_21CollectiveEpilogueFwdINS6_IJS8_SA_S9_EEENS6_IJNS7_ILi1EEESI_SI_EEESC_SE_Li128ELb1ELb1ELb0ELb0EEENS1_19SingleTileSchedulerILb1ELb0ELb1ELi128EEEEEEEEEvNT_6ParamsE,"a",@progbits
	.sectionflags	@""
	.align	4
.nv.constant0._ZN7cutlass13device_kernelIN5flash19enable_sm80_to_sm89INS1_16FlashAttnFwdSm80INS1_25CollectiveMainloopFwdSm80ILi4ELi1ELb0EN4cute5tupleIJNS5_1CILi128EEENS7_ILi112EEENS7_ILi64EEEEEELi64ENS_10bfloat16_tEfNS_4arch4Sm80ELb1ELb0ELb0ELb1ELb1ELb1ELb1ELb0EEENS1_21CollectiveEpilogueFwdINS6_IJS8_SA_S9_EEENS6_IJNS7_ILi1EEESI_SI_EEESC_SE_Li128ELb1ELb1ELb0ELb0EEENS1_19SingleTileSchedulerILb1ELb0ELb1ELi128EEEEEEEEEvNT_6ParamsE:
	.zero		1400


//--------------------- .text._ZN7cutlass13device_kernelIN5flash19enable_sm80_to_sm89INS1_16FlashAttnFwdSm80INS1_25CollectiveMainloopFwdSm80ILi4ELi1ELb0EN4cute5tupleIJNS5_1CILi128EEENS7_ILi112EEENS7_ILi64EEEEEELi64ENS_10bfloat16_tEfNS_4arch4Sm80ELb0ELb0ELb0ELb0ELb1ELb0ELb1ELb0EEENS1_21CollectiveEpilogueFwdINS6_IJS8_SA_S9_EEENS6_IJNS7_ILi1EEESI_SI_EEESC_SE_Li128ELb0ELb1ELb0ELb0EEENS1_19SingleTileSchedulerILb0ELb0ELb1ELi128EEEEEEEEEvNT_6ParamsE --------------------------
	.section	.text._ZN7cutlass13device_kernelIN5flash19enable_sm80_to_sm89INS1_16FlashAttnFwdSm80INS1_25CollectiveMainloopFwdSm80ILi4ELi1ELb0EN4cute5tupleIJNS5_1CILi128EEENS7_ILi112EEENS7_ILi64EEEEEELi64ENS_10bfloat16_tEfNS_4arch4Sm80ELb0ELb0ELb0ELb0ELb1ELb0ELb1ELb0EEENS1_21CollectiveEpilogueFwdINS6_IJS8_SA_S9_EEENS6_IJNS7_ILi1EEESI_SI_EEESC_SE_Li128ELb0ELb1ELb0ELb0EEENS1_19SingleTileSchedulerILb0ELb0ELb1ELi128EEEEEEEEEvNT_6ParamsE,"ax",@progbits
	.sectioninfo	@"SHI_REGISTERS=255"
	.align	128
.text._ZN7cutlass13device_kernelIN5flash19enable_sm80_to_sm89INS1_16FlashAttnFwdSm80INS1_25CollectiveMainloopFwdSm80ILi4ELi1ELb0EN4cute5tupleIJNS5_1CILi128EEENS7_ILi112EEENS7_ILi64EEEEEELi64ENS_10bfloat16_tEfNS_4arch4Sm80ELb0ELb0ELb0ELb0ELb1ELb0ELb1ELb0EEENS1_21CollectiveEpilogueFwdINS6_IJS8_SA_S9_EEENS6_IJNS7_ILi1EEESI_SI_EEESC_SE_Li128ELb0ELb1ELb0ELb0EEENS1_19SingleTileSchedulerILb0ELb0ELb1ELi128EEEEEEEEEvNT_6ParamsE:
        .type           _ZN7cutlass13device_kernelIN5flash19enable_sm80_to_sm89INS1_16FlashAttnFwdSm80INS1_25CollectiveMainloopFwdSm80ILi4ELi1ELb0EN4cute5tupleIJNS5_1CILi128EEENS7_ILi112EEENS7_ILi64EEEEEELi64ENS_10bfloat16_tEfNS_4arch4Sm80ELb0ELb0ELb0ELb0ELb1ELb0ELb1ELb0EEENS1_21CollectiveEpilogueFwdINS6_IJS8_SA_S9_EEENS6_IJNS7_ILi1EEESI_SI_EEESC_SE_Li128ELb0ELb1ELb0ELb0EEENS1_19SingleTileSchedulerILb0ELb0ELb1ELi128EEEEEEEEEvNT_6ParamsE,@function
        .size           _ZN7cutlass13device_kernelIN5flash19enable_sm80_to_sm89INS1_16FlashAttnFwdSm80INS1_25CollectiveMainloopFwdSm80ILi4ELi1ELb0EN4cute5tupleIJNS5_1CILi128EEENS7_ILi112EEENS7_ILi64EEEEEELi64ENS_10bfloat16_tEfNS_4arch4Sm80ELb0ELb0ELb0ELb0ELb1ELb0ELb1ELb0EEENS1_21CollectiveEpilogueFwdINS6_IJS8_SA_S9_EEENS6_IJNS7_ILi1EEESI_SI_EEESC_SE_Li128ELb0ELb1ELb0ELb0EEENS1_19SingleTileSchedulerILb0ELb0ELb1ELi128EEEEEEEEEvNT_6ParamsE,(.L_x_798 - _ZN7cutlass13device_kernelIN5flash19enable_sm80_to_sm89INS1_16FlashAttnFwdSm80INS1_25CollectiveMainloopFwdSm80ILi4ELi1ELb0EN4cute5tupleIJNS5_1CILi128EEENS7_ILi112EEENS7_ILi64EEEEEELi64ENS_10bfloat16_tEfNS_4arch4Sm80ELb0ELb0ELb0ELb0ELb1ELb0ELb1ELb0EEENS1_21CollectiveEpilogueFwdINS6_IJS8_SA_S9_EEENS6_IJNS7_ILi1EEESI_SI_EEESC_SE_Li128ELb0ELb1ELb0ELb0EEENS1_19SingleTileSchedulerILb0ELb0ELb1ELi128EEEEEEEEEvNT_6ParamsE)
        .other          _ZN7cutlass13device_kernelIN5flash19enable_sm80_to_sm89INS1_16FlashAttnFwdSm80INS1_25CollectiveMainloopFwdSm80ILi4ELi1ELb0EN4cute5tupleIJNS5_1CILi128EEENS7_ILi112EEENS7_ILi64EEEEEELi64ENS_10bfloat16_tEfNS_4arch4Sm80ELb0ELb0ELb0ELb0ELb1ELb0ELb1ELb0EEENS1_21CollectiveEpilogueFwdINS6_IJS8_SA_S9_EEENS6_IJNS7_ILi1EEESI_SI_EEESC_SE_Li128ELb0ELb1ELb0ELb0EEENS1_19SingleTileSchedulerILb0ELb0ELb1ELi128EEEEEEEEEvNT_6ParamsE,@"STO_CUDA_ENTRY STV_DEFAULT"
_ZN7cutlass13device_kernelIN5flash19enable_sm80_to_sm89INS1_16FlashAttnFwdSm80INS1_25CollectiveMainloopFwdSm80ILi4ELi1ELb0EN4cute5tupleIJNS5_1CILi128EEENS7_ILi112EEENS7_ILi64EEEEEELi64ENS_10bfloat16_tEfNS_4arch4Sm80ELb0ELb0ELb0ELb0ELb1ELb0ELb1ELb0EEENS1_21CollectiveEpilogueFwdINS6_IJS8_SA_S9_EEENS6_IJNS7_ILi1EEESI_SI_EEESC_SE_Li128ELb0ELb1ELb0ELb0EEENS1_19SingleTileSchedulerILb0ELb0ELb1ELi128EEEEEEEEEvNT_6ParamsE:
[----:B------:R-:W-:-:S03]  /*0000*/  MOV R1, c[0x0][0x28] ;  /* 0x00000a0000017a02 */ /* 0x000fc60000000f00 */
[----:B------:R-:W1:Y:S01]  /*0010*/  S2UR UR14, SR_CTAID.Z ;  /* 0x00000000000e79c3 */ /* 0x000e620000002700 */
[----:B------:R-:W-:Y:S02]  /*0020*/  IADD3 R1, R1, -0x40, RZ ;  /* 0xffffffc001017810 */ /* 0x000fe40007ffe0ff */
[----:B-1----:R-:W-:-:S13]  /*0030*/  ISETP.LE.AND P0, PT, RZ, UR14, PT ;  /* 0x0000000eff007c0c */ /* 0x002fda000bf03270 */
[----:B------:R-:W-:Y:S05]  /*0040*/  @!P0 EXIT ;  /* 0x000000000000894d */ /* 0x000fea0003800000 */
[----:B------:R-:W-:Y:S02]  /*0050*/  ULDC.64 UR4, c[0x0][0x340] ;  /* 0x0000d00000047ab9 */ /* 0x000fe40000000a00 */
[----:B------:R-:W-:Y:S02]  /*0060*/  UISETP.NE.U32.AND UP1, UPT, URZ, UR4, UPT ;  /* 0x000000043f00728c */ /* 0x000fe4000bf25070 */
[----:B------:R-:W-:Y:S02]  /*0070*/  ULDC.64 UR8, c[0x0][0x340] ;  /* 0x0000d00000087ab9 */ /* 0x000fe40000000a00 */
[----:B------:R-:W-:Y:S02]  /*0080*/  UISETP.NE.AND.EX UP1, UPT, URZ, UR5, UPT, UP1 ;  /* 0x000000053f00728c */ /* 0x000fe4000bf25310 */
[----:B------:R-:W-:Y:S02]  /*0090*/  ULDC.64 UR12, c[0x0][0x118] ;  /* 0x00004600000c7ab9 */ /* 0x000fe40000000a00 */
[----:B------:R-:W-:-:S02]  /*00a0*/  ULDC.64 UR4, c[0x0][0x370] ;  /* 0x0000dc0000047ab9 */ /* 0x000fc40000000a00 */
[----:B------:R-:W-:Y:S01]  /*00b0*/  PLOP3.LUT P1, PT, PT, PT, UP1, 0x80, 0x0 ;  /* 0x000000000000781c */ /* 0x000fe20003f2f018 */
[----:B------:R-:W-:-:S04]  /*00c0*/  UISETP.NE.U32.AND UP0, UPT, URZ, UR4, UPT ;  /* 0x000000043f00728c */ /* 0x000fc8000bf05070 */
[----:B------:R-:W-:Y:S02]  /*00d0*/  @UP1 UMOV UR6, 0x4 ;  /* 0x0000000400061882 */ /* 0x000fe40000000000 */
[----:B------:R-:W-:Y:S02]  /*00e0*/  @UP1 UIMAD.WIDE UR6, UR14, UR6, UR8 ;  /* 0x000000060e0612a5 */ /* 0x000fe4000f8e0208 */
[----:B------:R-:W-:-:S04]  /*00f0*/  UISETP.NE.AND.EX UP0, UPT, URZ, UR5, UPT, UP0 ;  /* 0x000000053f00728c */ /* 0x000fc8000bf05300 */
[----:B------:R-:W-:Y:S02]  /*0100*/  IMAD.U32 R2, RZ, RZ, UR6 ;  /* 0x00000006ff027e24 */ /* 0x000fe4000f8e00ff */
[----:B------:R-:W-:Y:S01]  /*0110*/  IMAD.U32 R3, RZ, RZ, UR7 ;  /* 0x00000007ff037e24 */ /* 0x000fe2000f8e00ff */
[----:B------:R-:W-:Y:S01]  /*0120*/  ULDC.64 UR6, c[0x0][0x370] ;  /* 0x0000dc0000067ab9 */ /* 0x000fe20000000a00 */
[----:B------:R-:W-:-:S03]  /*0130*/  PLOP3.LUT P2, PT, PT, PT, UP0, 0x80, 0x0 ;  /* 0x000000000000781c */ /* 0x000fc60003f4f008 */
[----:B------:R1:W2:Y:S01]  /*0140*/  @P1 LDG.E R12, [R2.64] ;  /* 0x0000000c020c1981 */ /* 0x0002a2000c1e1900 */
[----:B------:R-:W-:Y:S02]  /*0150*/  @UP0 UMOV UR4, 0x4 ;  /* 0x0000000400040882 */ /* 0x000fe40000000000 */
[----:B------:R-:W-:-:S06]  /*0160*/  @UP0 UIMAD.WIDE UR4, UR14, UR4, UR6 ;  /* 0x000000040e0402a5 */ /* 0x000fcc000f8e0206 */
[----:B-1----:R-:W-:Y:S02]  /*0170*/  IMAD.U32 R2, RZ, RZ, UR4 ;  /* 0x00000004ff027e24 */ /* 0x002fe4000f8e00ff */
[----:B------:R-:W-:Y:S01]  /*0180*/  IMAD.U32 R3, RZ, RZ, UR5 ;  /* 0x00000005ff037e24 */ /* 0x000fe2000f8e00ff */
[----:B------:R-:W1:Y:S01]  /*0190*/  S2R R77, SR_TID.X ;  /* 0x00000000004d7919 */ /* 0x000e620000002100 */
[----:B------:R-:W3:Y:S03]  /*01a0*/  S2UR UR7, SR_CTAID.Y ;  /* 0x00000000000779c3 */ /* 0x000ee60000002600 */
[----:B------:R-:W4:Y:S01]  /*01b0*/  S2R R13, SR_CTAID.X ;  /* 0x00000000000d7919 */ /* 0x000f220000002500 */
[----:B------:R-:W-:Y:S01]  /*01c0*/  IMAD.MOV.U32 R18, RZ, RZ, c[0x0][0x2c4] ;  /* 0x0000b100ff127624 */ /* 0x000fe200078e00ff */
[----:B------:R-:W-:Y:S02]  /*01d0*/  ULDC.64 UR4, c[0x0][0x1b8] ;  /* 0x00006e0000047ab9 */ /* 0x000fe40000000a00 */
[----:B------:R5:W2:Y:S01]  /*01e0*/  @P2 LDG.E R14, [R2.64] ;  /* 0x0000000c020e2981 */ /* 0x000aa2000c1e1900 */
[----:B------:R-:W-:Y:S01]  /*01f0*/  USHF.R.S32.HI UR9, URZ, 0x1f, UR14 ;  /* 0x0000001f3f097899 */ /* 0x000fe2000801140e */
[C---:B------:R-:W-:Y:S01]  /*0200*/  ISETP.NE.AND P0, PT, R18.reuse, 0x1, PT ;  /* 0x000000011200780c */ /* 0x040fe20003f05270 */
[----:B------:R-:W-:-:S02]  /*0210*/  IMAD R18, R18, c[0x0][0x168], RZ ;  /* 0x00005a0012127a24 */ /* 0x000fc400078e02ff */
[----:B------:R-:W-:Y:S01]  /*0220*/  IMAD.MOV.U32 R248, RZ, RZ, RZ ;  /* 0x000000fffff87224 */ /* 0x000fe200078e00ff */
[----:B-1----:R-:W-:Y:S01]  /*0230*/  SHF.R.S32.HI R21, RZ, 0x1f, R77 ;  /* 0x0000001fff157819 */ /* 0x002fe2000001144d */
[----:B---3--:R-:W-:Y:S02]  /*0240*/  USHF.R.S32.HI UR6, URZ, 0x1f, UR7 ;  /* 0x0000001f3f067899 */ /* 0x008fe40008011407 */
[----:B------:R-:W-:Y:S01]  /*0250*/  UIMAD.WIDE.U32 UR10, UR7, UR4, URZ ;  /* 0x00000004070a72a5 */ /* 0x000fe2000f8e003f */
[CC--:B------:R-:W-:Y:S01]  /*0260*/  LEA.HI R9, R21.reuse, R77.reuse, RZ, 0x6 ;  /* 0x0000004d15097211 */ /* 0x0c0fe200078f30ff */
[----:B------:R-:W-:Y:S01]  /*0270*/  UIMAD UR8, UR6, UR4, URZ ;  /* 0x00000004060872a4 */ /* 0x000fe2000f8e023f */
[----:B-----5:R-:W-:-:S03]  /*0280*/  LEA.HI R2, R21, R77, RZ, 0x3 ;  /* 0x0000004d15027211 */ /* 0x020fc600078f18ff */
[----:B------:R-:W-:Y:S01]  /*0290*/  UIMAD UR8, UR7, UR5, UR8 ;  /* 0x00000005070872a4 */ /* 0x000fe2000f8e0208 */
[----:B------:R-:W-:Y:S02]  /*02a0*/  LOP3.LUT R0, R2, 0xfffffff8, RZ, 0xc0, !PT ;  /* 0xfffffff802007812 */ /* 0x000fe400078ec0ff */
[----:B------:R-:W-:Y:S01]  /*02b0*/  ULDC.64 UR4, c[0x0][0x1c0] ;  /* 0x0000700000047ab9 */ /* 0x000fe20000000a00 */
[----:B------:R-:W-:Y:S01]  /*02c0*/  SHF.R.S32.HI R16, RZ, 0x3, R2 ;  /* 0x00000003ff107819 */ /* 0x000fe20000011402 */
[----:B------:R-:W-:Y:S01]  /*02d0*/  UIADD3 UR11, UR11, UR8, URZ ;  /* 0x000000080b0b7290 */ /* 0x000fe2000fffe03f */
[----:B------:R-:W-:Y:S01]  /*02e0*/  IMAD.IADD R30, R77, 0x1, -R0 ;  /* 0x000000014d1e7824 */ /* 0x000fe200078e0a00 */
[----:B------:R-:W-:Y:S02]  /*02f0*/  UIMAD UR9, UR9, UR4, URZ ;  /* 0x00000004090972a4 */ /* 0x000fe4000f8e023f */
[----:B------:R-:W-:Y:S01]  /*0300*/  UIMAD.WIDE.U32 UR10, UR14, UR4, UR10 ;  /* 0x000000040e0a72a5 */ /* 0x000fe2000f8e000a */
[C---:B------:R-:W-:Y:S01]  /*0310*/  IMAD R134, R30.reuse, 0x10, R16 ;  /* 0x000000101e867824 */ /* 0x040fe200078e0210 */
[----:B------:R-:W-:Y:S01]  /*0320*/  UIMAD UR5, UR14, UR5, UR9 ;  /* 0x000000050e0572a4 */ /* 0x000fe2000f8e0209 */
[----:B------:R-:W-:Y:S01]  /*0330*/  IMAD.SHL.U32 R76, R30, 0x8, RZ ;  /* 0x000000081e4c7824 */ /* 0x000fe200078e00ff */
[----:B------:R-:W-:Y:S01]  /*0340*/  ULDC UR4, c[0x0][0x2ac] ;  /* 0x0000ab0000047ab9 */ /* 0x000fe20000000800 */
[----:B----4-:R-:W-:Y:S01]  /*0350*/  IMAD R7, R13, 0x80, R134 ;  /* 0x000000800d077824 */ /* 0x010fe200078e0286 */
[----:B------:R-:W-:Y:S01]  /*0360*/  UIADD3 UR5, UR11, UR5, URZ ;  /* 0x000000050b057290 */ /* 0x000fe2000fffe03f */
[----:B------:R-:W-:Y:S01]  /*0370*/  IMAD.U32 R3, RZ, RZ, UR11 ;  /* 0x0000000bff037e24 */ /* 0x000fe2000f8e00ff */
[----:B------:R-:W-:Y:S01]  /*0380*/  STL [R1+0x4], R134 ;  /* 0x0000048601007387 */ /* 0x000fe20000100800 */
[----:B------:R-:W-:Y:S01]  /*0390*/  @P0 IMAD.HI.U32 R0, R7, c[0x0][0x2c8], RZ ;  /* 0x0000b20007000a27 */ /* 0x000fe200078e00ff */
[----:B------:R-:W-:Y:S01]  /*03a0*/  ISETP.GE.AND P5, PT, R76, c[0x0][0x198], PT ;  /* 0x000066004c007a0c */ /* 0x000fe20003fa6270 */
[----:B------:R-:W-:Y:S01]  /*03b0*/  UMOV UR11, URZ ;  /* 0x0000003f000b7c82 */ /* 0x000fe20008000000 */
[----:B------:R1:W-:Y:S01]  /*03c0*/  STL [R1+0x10], R7 ;  /* 0x0000100701007387 */ /* 0x0003e20000100800 */
[----:B------:R-:W-:Y:S01]  /*03d0*/  IMAD.MOV.U32 R4, RZ, RZ, R7 ;  /* 0x000000ffff047224 */ /* 0x000fe200078e0007 */
[----:B------:R-:W-:Y:S01]  /*03e0*/  @P0 SHF.R.U32.HI R4, RZ, c[0x0][0x2cc], R0 ;  /* 0x0000b300ff040a19 */ /* 0x000fe20000011600 */
[----:B------:R-:W-:Y:S01]  /*03f0*/  IMAD.U32 R2, RZ, RZ, UR10 ;  /* 0x0000000aff027e24 */ /* 0x000fe2000f8e00ff */
[----:B------:R-:W-:Y:S01]  /*0400*/  SHF.R.S32.HI R133, RZ, 0x1f, R76 ;  /* 0x0000001fff857819 */ /* 0x000fe2000001144c */
[----:B------:R-:W-:Y:S01]  /*0410*/  IMAD.U32 R3, RZ, RZ, UR5 ;  /* 0x00000005ff037e24 */ /* 0x000fe2000f8e00ff */
[--C-:B------:R-:W-:Y:S01]  /*0420*/  SHF.R.S32.HI R5, RZ, 0x1f, R4.reuse ;  /* 0x0000001fff057819 */ /* 0x100fe20000011404 */
[----:B------:R-:W-:Y:S01]  /*0430*/  IMAD.MOV R0, RZ, RZ, -R4 ;  /* 0x000000ffff007224 */ /* 0x000fe200078e0a04 */
[----:B------:R-:W-:Y:S01]  /*0440*/  ULDC UR10, c[0x0][0x1d0] ;  /* 0x00007400000a7ab9 */ /* 0x000fe20000000800 */
[----:B------:R-:W-:Y:S01]  /*0450*/  IMAD.WIDE.U32 R2, R4, c[0x0][0x1b0], R2 ;  /* 0x00006c0004027a25 */ /* 0x000fe200078e0002 */
[----:B------:R-:W-:-:S02]  /*0460*/  UIMAD UR10, UR4, UR10, URZ ;  /* 0x0000000a040a72a4 */ /* 0x000fc4000f8e023f */
[----:B------:R-:W-:Y:S01]  /*0470*/  UMOV UR8, 0x70 ;  /* 0x0000007000087882 */ /* 0x000fe20000000000 */
[----:B------:R-:W-:Y:S01]  /*0480*/  IMAD R6, R5, c[0x0][0x1b0], RZ ;  /* 0x00006c0005067a24 */ /* 0x000fe200078e02ff */
[----:B------:R-:W-:Y:S01]  /*0490*/  UIADD3 UR5, UR10, 0x6f, URZ ;  /* 0x0000006f0a057890 */ /* 0x000fe2000fffe03f */
[----:B------:R-:W-:Y:S01]  /*04a0*/  IMAD R5, R0, c[0x0][0x2c4], R7 ;  /* 0x0000b10000057a24 */ /* 0x000fe200078e0207 */
[----:B------:R-:W-:Y:S01]  /*04b0*/  UMOV UR4, URZ ;  /* 0x0000003f00047c82 */ /* 0x000fe20008000000 */
[----:B------:R-:W-:Y:S01]  /*04c0*/  IMAD R0, R4, c[0x0][0x1b4], R6 ;  /* 0x00006d0004007a24 */ /* 0x000fe200078e0206 */
[----:B------:R-:W-:Y:S01]  /*04d0*/  UIMAD.WIDE UR4, UR5, -0x6db6db6d, UR4 ;  /* 0x92492493050478a5 */ /* 0x000fe2000f8e0204 */
[----:B------:R-:W-:Y:S01]  /*04e0*/  IMAD R13, R13, 0x80, R16 ;  /* 0x000000800d0d7824 */ /* 0x000fe200078e0210 */
[----:B------:R-:W-:Y:S01]  /*04f0*/  SHF.R.S32.HI R4, RZ, 0x1f, R5 ;  /* 0x0000001fff047819 */ /* 0x000fe20000011405 */
[----:B------:R-:W-:Y:S01]  /*0500*/  IMAD.IADD R3, R3, 0x1, R0 ;  /* 0x0000000103037824 */ /* 0x000fe200078e0200 */
[----:B------:R-:W-:-:S02]  /*0510*/  USHF.R.U32.HI UR9, URZ, 0x1f, UR5 ;  /* 0x0000001f3f097899 */ /* 0x000fc40008011605 */
[CC--:B------:R-:W-:Y:S01]  /*0520*/  ISETP.GE.AND P6, PT, R13.reuse, R18.reuse, PT ;  /* 0x000000120d00720c */ /* 0x0c0fe20003fc6270 */
[----:B------:R-:W-:Y:S01]  /*0530*/  IMAD R0, R4, c[0x0][0x1a8], RZ ;  /* 0x00006a0004007a24 */ /* 0x000fe200078e02ff */
[----:B------:R-:W-:Y:S01]  /*0540*/  IADD3 R10, R13, 0x10, RZ ;  /* 0x000000100d0a7810 */ /* 0x000fe20007ffe0ff */
[----:B------:R-:W-:Y:S01]  /*0550*/  IMAD.WIDE.U32 R2, R5, c[0x0][0x1a8], R2 ;  /* 0x00006a0005027a25 */ /* 0x000fe200078e0002 */
[----:B------:R-:W-:Y:S01]  /*0560*/  IADD3 R11, R13, 0x20, RZ ;  /* 0x000000200d0b7810 */ /* 0x000fe20007ffe0ff */
[----:B------:R-:W-:Y:S01]  /*0570*/  ULEA.HI.SX32 UR9, UR5, UR9, 0x1a ;  /* 0x0000000905097291 */ /* 0x000fe2000f8fd23f */
[-C--:B------:R-:W-:Y:S01]  /*0580*/  ISETP.GE.AND P3, PT, R10, R18.reuse, PT ;  /* 0x000000120a00720c */ /* 0x080fe20003f66270 */
[----:B------:R-:W-:Y:S01]  /*0590*/  IMAD R0, R5, c[0x0][0x1ac], R0 ;  /* 0x00006b0005007a24 */ /* 0x000fe200078e0200 */
[----:B-1----:R-:W-:Y:S01]  /*05a0*/  LEA R7, P0, R2, c[0x0][0x160], 0x1 ;  /* 0x0000580002077a11 */ /* 0x002fe200078008ff */
[----:B------:R-:W-:Y:S01]  /*05b0*/  IMAD.MOV.U32 R10, RZ, RZ, c[0x0][0x2b8] ;  /* 0x0000ae00ff0a7624 */ /* 0x000fe200078e00ff */
[----:B------:R-:W-:Y:S01]  /*05c0*/  ISETP.GE.AND P4, PT, R11, R18, PT ;  /* 0x000000120b00720c */ /* 0x000fe20003f86270 */
[----:B------:R-:W-:Y:S01]  /*05d0*/  IMAD.IADD R0, R3, 0x1, R0 ;  /* 0x0000000103007824 */ /* 0x000fe200078e0200 */
[----:B------:R-:W-:Y:S01]  /*05e0*/  IADD3 R11, R13, 0x50, RZ ;  /* 0x000000500d0b7810 */ /* 0x000fe20007ffe0ff */
[----:B------:R-:W1:Y:S01]  /*05f0*/  SHFL.IDX PT, R3, R7, RZ, 0x181f ;  /* 0x00181fff07037589 */ /* 0x000e6200000e0000 */
[----:B------:R-:W-:-:S02]  /*0600*/  UIMAD UR8, UR9, UR8, -0x70 ;  /* 0xffffff90090874a4 */ /* 0x000fc4000f8e0208 */
[----:B------:R-:W-:Y:S01]  /*0610*/  LEA.HI.X R6, R2, c[0x0][0x164], R0, 0x1, P0 ;  /* 0x0000590002067a11 */ /* 0x000fe200000f0c00 */
[----:B------:R-:W-:Y:S01]  /*0620*/  IMAD.SHL.U32 R0, R16, 0x40, RZ ;  /* 0x0000004010007824 */ /* 0x000fe200078e00ff */
[----:B------:R-:W-:Y:S01]  /*0630*/  SHFL.IDX PT, R4, R7, 0x1, 0x181f ;  /* 0x00381f0007047f89 */ /* 0x000fe200000e0000 */
[----:B------:R-:W-:-:S03]  /*0640*/  ULDC.64 UR4, c[0x0][0x2b0] ;  /* 0x0000ac0000047ab9 */ /* 0x000fc60000000a00 */
[----:B------:R-:W3:Y:S01]  /*0650*/  SHFL.IDX PT, R5, R6, RZ, 0x181f ;  /* 0x00181fff06057589 */ /* 0x000ee200000e0000 */
[----:B------:R-:W-:-:S03]  /*0660*/  LOP3.LUT R0, R0, 0x1c0, RZ, 0xc0, !PT ;  /* 0x000001c000007812 */ /* 0x000fc600078ec0ff */
[----:B------:R-:W4:Y:S01]  /*0670*/  SHFL.IDX PT, R8, R6, 0x1, 0x181f ;  /* 0x00381f0006087f89 */ /* 0x000f2200000e0000 */
[----:B------:R-:W-:Y:S02]  /*0680*/  SHF.R.U32.HI R2, RZ, 0x3, R0 ;  /* 0x00000003ff027819 */ /* 0x000fe40000011600 */
[----:B------:R-:W-:Y:S01]  /*0690*/  LOP3.LUT R0, R0, 0x38, R76, 0xf8, !PT ;  /* 0x0000003800007812 */ /* 0x000fe200078ef84c */
[----:B------:R-:W-:Y:S03]  /*06a0*/  SHFL.IDX PT, R15, R6, 0x5, 0x181f ;  /* 0x00b81f00060f7f89 */ /* 0x000fe600000e0000 */
[----:B------:R-:W-:Y:S01]  /*06b0*/  LOP3.LUT R0, R0, R2, RZ, 0x3c, !PT ;  /* 0x0000000200007212 */ /* 0x000fe200078e3cff */
[----:B------:R-:W-:Y:S01]  /*06c0*/  IMAD.SHL.U32 R2, R9, 0x8, RZ ;  /* 0x0000000809027824 */ /* 0x000fe200078e00ff */
[----:B------:R-:W-:Y:S04]  /*06d0*/  SHFL.IDX PT, R17, R6, 0x7, 0x181f ;  /* 0x00f81f0006117f89 */ /* 0x000fe800000e0000 */
[----:B------:R-:W-:Y:S01]  /*06e0*/  LOP3.LUT R132, R0, 0xfffffe00, R2, 0xf8, !PT ;  /* 0xfffffe0000847812 */ /* 0x000fe200078ef802 */
[----:B------:R-:W-:Y:S01]  /*06f0*/  SHFL.IDX PT, R9, R7, 0x2, 0x181f ;  /* 0x00581f0007097f89 */ /* 0x000fe200000e0000 */
[----:B-1----:R-:W-:-:S03]  /*0700*/  @!P6 LEA R2, P0, R76, R3, 0x1 ;  /* 0x000000034c02e211 */ /* 0x002fc600078008ff */
[----:B------:R-:W-:Y:S01]  /*0710*/  @!P6 IMAD.SHL.U32 R0, R132, 0x2, RZ ;  /* 0x000000028400e824 */ /* 0x000fe200078e00ff */
[----:B--2---:R1:W2:Y:S01]  /*0720*/  @P1 R2UR UR15, R12 ;  /* 0x000000000c0f13c2 */ /* 0x0042a200000e0000 */
[----:B---3--:R-:W-:Y:S01]  /*0730*/  @!P6 LEA.HI.X R3, R76, R5, R133, 0x1, P0 ;  /* 0x000000054c03e211 */ /* 0x008fe200000f0c85 */
[----:B--2---:R-:W-:Y:S01]  /*0740*/  @!UP1 UMOV UR15, UR14 ;  /* 0x0000000e000f9c82 */ /* 0x004fe20008000000 */
[----:B------:R-:W-:Y:S01]  /*0750*/  ISETP.NE.AND P0, PT, R10, 0x1, PT ;  /* 0x000000010a00780c */ /* 0x000fe20003f05270 */
[----:B------:R-:W-:Y:S01]  /*0760*/  SHFL.IDX PT, R5, R6, 0x3, 0x181f ;  /* 0x00781f0006057f89 */ /* 0x000fe200000e0000 */
[----:B------:R-:W-:Y:S02]  /*0770*/  USHF.R.S32.HI UR14, URZ, 0x1f, UR15 ;  /* 0x0000001f3f0e7899 */ /* 0x000fe4000801140f */
[----:B------:R-:W-:Y:S01]  /*0780*/  UIMAD.WIDE.U32 UR16, UR15, UR4, URZ ;  /* 0x000000040f1072a5 */ /* 0x000fe2000f8e003f */
[----:B------:R2:W-:Y:S01]  /*0790*/  @!P6 LDGSTS.E.BYPASS.LTC128B.128 [R0+0x7100], [R2.64], !P5 ;  /* 0x071000000200efae */ /* 0x0005e2000e901d4c */
[----:B------:R-:W-:-:S03]  /*07a0*/  UIMAD UR14, UR14, UR4, URZ ;  /* 0x000000040e0e72a4 */ /* 0x000fc6000f8e023f */
[----:B------:R-:W-:Y:S01]  /*07b0*/  SHFL.IDX PT, R10, R6, 0x2, 0x181f ;  /* 0x00581f00060a7f89 */ /* 0x000fe200000e0000 */
[----:B------:R-:W-:-:S03]  /*07c0*/  UIMAD UR14, UR15, UR5, UR14 ;  /* 0x000000050f0e72a4 */ /* 0x000fc6000f8e020e */
[----:B------:R-:W-:Y:S01]  /*07d0*/  ULDC.64 UR4, c[0x0][0x1e8] ;  /* 0x00007a0000047ab9 */ /* 0x000fe20000000a00 */
[----:B------:R-:W-:Y:S01]  /*07e0*/  STL [R1+0x8], R132 ;  /* 0x0000088401007387 */ /* 0x000fe20000100800 */
[----:B------:R-:W-:Y:S01]  /*07f0*/  UIADD3 UR14, UR17, UR14, URZ ;  /* 0x0000000e110e7290 */ /* 0x000fe2000fffe03f */
[C---:B-1----:R-:W-:Y:S02]  /*0800*/  IADD3 R12, R13.reuse, 0x40, RZ ;  /* 0x000000400d0c7810 */ /* 0x042fe40007ffe0ff */
[----:B--2---:R-:W-:Y:S01]  /*0810*/  @!P3 LEA R2, P6, R76, R4, 0x1 ;  /* 0x000000044c02b211 */ /* 0x004fe200078c08ff */
[----:B------:R-:W-:Y:S01]  /*0820*/  @!P3 IMAD.SHL.U32 R0, R132, 0x2, RZ ;  /* 0x000000028400b824 */ /* 0x000fe200078e00ff */
[----:B------:R-:W-:Y:S01]  /*0830*/  IADD3 R4, R13, 0x30, RZ ;  /* 0x000000300d047810 */ /* 0x000fe20007ffe0ff */
[----:B------:R1:W2:Y:S01]  /*0840*/  @P2 R2UR UR11, R14 ;  /* 0x000000000e0b23c2 */ /* 0x0002a200000e0000 */
[----:B----4-:R-:W-:Y:S01]  /*0850*/  @!P3 LEA.HI.X R3, R76, R8, R133, 0x1, P6 ;  /* 0x000000084c03b211 */ /* 0x010fe200030f0c85 */
[----:B------:R-:W-:Y:S01]  /*0860*/  UIMAD UR15, UR6, UR4, URZ ;  /* 0x00000004060f72a4 */ /* 0x000fe2000f8e023f */
[-C--:B------:R-:W-:Y:S01]  /*0870*/  ISETP.GE.AND P6, PT, R4, R18.reuse, PT ;  /* 0x000000120400720c */ /* 0x080fe20003fc6270 */
[----:B------:R-:W-:Y:S04]  /*0880*/  SHFL.IDX PT, R8, R7, 0x4, 0x181f ;  /* 0x00981f0007087f89 */ /* 0x000fe800000e0000 */
[----:B------:R-:W3:Y:S04]  /*0890*/  SHFL.IDX PT, R4, R7, 0x3, 0x181f ;  /* 0x00781f0007047f89 */ /* 0x000ee800000e0000 */
[----:B------:R4:W-:Y:S01]  /*08a0*/  @!P3 LDGSTS.E.BYPASS.LTC128B.128 [R0+0x7900], [R2.64], !P5 ;  /* 0x079000000200bfae */ /* 0x0009e2000e901d4c */
[----:B------:R-:W-:-:S03]  /*08b0*/  ISETP.GE.AND P3, PT, R12, R18, PT ;  /* 0x000000120c00720c */ /* 0x000fc60003f66270 */
[----:B------:R-:W-:Y:S01]  /*08c0*/  SHFL.IDX PT, R12, R6, 0x6, 0x181f ;  /* 0x00d81f00060c7f89 */ /* 0x000fe200000e0000 */
[----:B------:R-:W-:Y:S02]  /*08d0*/  UIMAD.WIDE.U32 UR20, UR7, UR4, URZ ;  /* 0x00000004071472a5 */ /* 0x000fe4000f8e003f */
[----:B------:R-:W-:Y:S01]  /*08e0*/  UIADD3 UR18, UR9, -0x1, URZ ;  /* 0xffffffff09127890 */ /* 0x000fe2000fffe03f */
[----:B------:R-:W-:Y:S04]  /*08f0*/  STL [R1+0xc], R133 ;  /* 0x00000c8501007387 */ /* 0x000fe80000100800 */
[----:B-1----:R-:W-:Y:S01]  /*0900*/  SHFL.IDX PT, R14, R7, 0x7, 0x181f ;  /* 0x00f81f00070e7f89 */ /* 0x002fe200000e0000 */
[----:B---3--:R-:W-:-:S04]  /*0910*/  @!P6 LEA R4, P2, R76, R4, 0x1 ;  /* 0x000000044c04e211 */ /* 0x008fc800078408ff */
[C-C-:B------:R-:W-:Y:S02]  /*0920*/  @!P6 LEA.HI.X R5, R76.reuse, R5, R133.reuse, 0x1, P2 ;  /* 0x000000054c05e211 */ /* 0x140fe400010f0c85 */
[----:B----4-:R-:W-:Y:S01]  /*0930*/  @!P4 LEA R2, P1, R76, R9, 0x1 ;  /* 0x000000094c02c211 */ /* 0x010fe200078208ff */
[----:B------:R-:W-:Y:S01]  /*0940*/  @!P4 IMAD.SHL.U32 R0, R132, 0x2, RZ ;  /* 0x000000028400c824 */ /* 0x000fe200078e00ff */
[----:B------:R-:W1:Y:S02]  /*0950*/  SHFL.IDX PT, R9, R6, 0x4, 0x181f ;  /* 0x00981f0006097f89 */ /* 0x000e6400000e0000 */
[----:B------:R-:W-:Y:S02]  /*0960*/  @!P4 LEA.HI.X R3, R76, R10, R133, 0x1, P1 ;  /* 0x0000000a4c03c211 */ /* 0x000fe400008f0c85 */
[----:B------:R-:W-:Y:S01]  /*0970*/  ISETP.GE.AND P1, PT, R11, R18, PT ;  /* 0x000000120b00720c */ /* 0x000fe20003f26270 */
[----:B------:R-:W-:Y:S04]  /*0980*/  SHFL.IDX PT, R10, R7, 0x6, 0x181f ;  /* 0x00d81f00070a7f89 */ /* 0x000fe800000e0000 */
[----:B------:R-:W3:Y:S04]  /*0990*/  SHFL.IDX PT, R11, R7, 0x5, 0x181f ;  /* 0x00b81f00070b7f89 */ /* 0x000ee800000e0000 */
[----:B------:R4:W-:Y:S02]  /*09a0*/  @!P4 LDGSTS.E.BYPASS.LTC128B.128 [R0+0x8100], [R2.64], !P5 ;  /* 0x081000000200cfae */ /* 0x0009e4000e901d4c */
[----:B----4-:R-:W-:-:S02]  /*09b0*/  IADD3 R0, R13, 0x60, RZ ;  /* 0x000000600d007810 */ /* 0x010fc40007ffe0ff */
[----:B------:R-:W-:Y:S01]  /*09c0*/  @!P3 LEA R2, P2, R76, R8, 0x1 ;  /* 0x000000084c02b211 */ /* 0x000fe200078408ff */
[----:B------:R-:W-:Y:S01]  /*09d0*/  @!P6 IMAD.SHL.U32 R8, R132, 0x2, RZ ;  /* 0x000000028408e824 */ /* 0x000fe200078e00ff */
[----:B------:R-:W-:Y:S01]  /*09e0*/  ISETP.GE.AND P4, PT, R0, R18, PT ;  /* 0x000000120000720c */ /* 0x000fe20003f86270 */
[----:B------:R-:W-:Y:S01]  /*09f0*/  @!P3 IMAD.SHL.U32 R0, R132, 0x2, RZ ;  /* 0x000000028400b824 */ /* 0x000fe200078e00ff */
[----:B-1----:R-:W-:Y:S02]  /*0a00*/  @!P3 LEA.HI.X R3, R76, R9, R133, 0x1, P2 ;  /* 0x000000094c03b211 */ /* 0x002fe400010f0c85 */
[----:B------:R1:W-:Y:S04]  /*0a10*/  @!P6 LDGSTS.E.BYPASS.LTC128B.128 [R8+0x8900], [R4.64], !P5 ;  /* 0x089000000408efae */ /* 0x0003e8000e901d4c */
[----:B------:R4:W-:Y:S01]  /*0a20*/  @!P3 LDGSTS.E.BYPASS.LTC128B.128 [R0+0x9100], [R2.64], !P5 ;  /* 0x091000000200bfae */ /* 0x0009e2000e901d4c */
[----:B-1----:R-:W-:-:S02]  /*0a30*/  IADD3 R5, R13, 0x70, RZ ;  /* 0x000000700d057810 */ /* 0x002fc40007ffe0ff */
[----:B----4-:R-:W-:Y:S02]  /*0a40*/  IADD3 R0, R134, UR8, RZ ;  /* 0x0000000886007c10 */ /* 0x010fe4000fffe0ff */
[----:B---3--:R-:W-:Y:S02]  /*0a50*/  @!P1 LEA R2, P2, R76, R11, 0x1 ;  /* 0x0000000b4c029211 */ /* 0x008fe400078408ff */
[C---:B------:R-:W-:Y:S02]  /*0a60*/  ISETP.GE.AND P6, PT, R0.reuse, UR10, PT ;  /* 0x0000000a00007c0c */ /* 0x040fe4000bfc6270 */
[----:B--2---:R-:W-:Y:S01]  /*0a70*/  IADD3 R9, R0, UR11, RZ ;  /* 0x0000000b00097c10 */ /* 0x004fe2000fffe0ff */
[----:B------:R-:W-:Y:S01]  /*0a80*/  @!P1 IMAD.SHL.U32 R0, R132, 0x2, RZ ;  /* 0x0000000284009824 */ /* 0x000fe200078e00ff */
[----:B------:R-:W-:Y:S02]  /*0a90*/  ISETP.GT.OR P6, PT, R134, 0x6f, P6 ;  /* 0x0000006f8600780c */ /* 0x000fe400037c4670 */
[----:B------:R-:W-:Y:S01]  /*0aa0*/  ISETP.GE.AND P3, PT, R5, R18, PT ;  /* 0x000000120500720c */ /* 0x000fe20003f66270 */
[----:B------:R-:W-:Y:S01]  /*0ab0*/  @P0 IMAD.HI.U32 R4, R9, c[0x0][0x2bc], RZ ;  /* 0x0000af0009040a27 */ /* 0x000fe200078e00ff */
[----:B------:R-:W-:-:S02]  /*0ac0*/  @!P1 LEA.HI.X R3, R76, R15, R133, 0x1, P2 ;  /* 0x0000000f4c039211 */ /* 0x000fc400010f0c85 */
[C---:B------:R-:W-:Y:S01]  /*0ad0*/  @!P4 LEA R6, P2, R76.reuse, R10, 0x1 ;  /* 0x0000000a4c06c211 */ /* 0x040fe200078408ff */
[----:B------:R-:W-:Y:S01]  /*0ae0*/  IMAD.MOV.U32 R8, RZ, RZ, R9 ;  /* 0x000000ffff087224 */ /* 0x000fe200078e0009 */
[----:B------:R-:W-:Y:S01]  /*0af0*/  @P0 SHF.R.U32.HI R8, RZ, c[0x0][0x2c0], R4 ;  /* 0x0000b000ff080a19 */ /* 0x000fe20000011604 */
[----:B------:R1:W-:Y:S01]  /*0b00*/  @!P1 LDGSTS.E.BYPASS.LTC128B.128 [R0+0x9900], [R2.64], !P5 ;  /* 0x0990000002009fae */ /* 0x0003e2000e901d4c */
[----:B------:R-:W-:Y:S01]  /*0b10*/  @!P4 LEA.HI.X R7, R76, R12, R133, 0x1, P2 ;  /* 0x0000000c4c07c211 */ /* 0x000fe200010f0c85 */
[----:B------:R-:W-:-:S04]  /*0b20*/  @!P4 IMAD.SHL.U32 R10, R132, 0x2, RZ ;  /* 0x00000002840ac824 */ /* 0x000fc800078e00ff */
[C---:B------:R-:W-:Y:S01]  /*0b30*/  @!P3 LEA R4, P2, R76.reuse, R14, 0x1 ;  /* 0x0000000e4c04b211 */ /* 0x040fe200078408ff */
[----:B------:R2:W-:Y:S03]  /*0b40*/  @!P4 LDGSTS.E.BYPASS.LTC128B.128 [R10+0xa100], [R6.64], !P5 ;  /* 0x0a100000060acfae */ /* 0x0005e6000e901d4c */
[----:B------:R-:W-:Y:S02]  /*0b50*/  @!P3 LEA.HI.X R5, R76, R17, R133, 0x1, P2 ;  /* 0x000000114c05b211 */ /* 0x000fe400010f0c85 */
[----:B-1----:R-:W-:-:S04]  /*0b60*/  @!P6 IADD3 R0, P1, R8, UR16, RZ ;  /* 0x000000100800ec10 */ /* 0x002fc8000ff3e0ff */
[----:B------:R-:W-:Y:S02]  /*0b70*/  @!P6 LEA.HI.X.SX32 R3, R8, UR14, 0x1, P1 ;  /* 0x0000000e0803ec11 */ /* 0x000fe400088f0eff */
[----:B------:R-:W-:-:S04]  /*0b80*/  @!P6 LEA R2, P1, R0, c[0x0][0x2a0], 0x2 ;  /* 0x0000a8000002ea11 */ /* 0x000fc800078210ff */
[----:B------:R-:W-:Y:S01]  /*0b90*/  @!P6 LEA.HI.X R3, R0, c[0x0][0x2a4], R3, 0x2, P1 ;  /* 0x0000a9000003ea11 */ /* 0x000fe200008f1403 */
[----:B------:R-:W-:-:S05]  /*0ba0*/  @!P3 IMAD.SHL.U32 R0, R132, 0x2, RZ ;  /* 0x000000028400b824 */ /* 0x000fca00078e00ff */
[----:B------:R1:W-:Y:S04]  /*0bb0*/  @!P3 LDGSTS.E.BYPASS.LTC128B.128 [R0+0xa900], [R4.64], !P5 ;  /* 0x0a9000000400bfae */ /* 0x0003e8000e901d4c */
[----:B------:R-:W0:Y:S04]  /*0bc0*/  LDGDEPBAR ;  /* 0x00000000000079af */ /* 0x000e280000000000 */
[----:B------:R-:W-:Y:S06]  /*0bd0*/  BAR.SYNC.DEFER_BLOCKING 0x0 ;  /* 0x0000000000007b1d */ /* 0x000fec0000010000 */
[----:B------:R3:W4:Y:S01]  /*0be0*/  @!P6 LDG.E R248, [R2.64] ;  /* 0x0000000c02f8e981 */ /* 0x000722000c1e1900 */
[----:B-1----:R-:W-:Y:S01]  /*0bf0*/  IMAD.MOV R0, RZ, RZ, -R8 ;  /* 0x000000ffff007224 */ /* 0x002fe200078e0a08 */
[----:B------:R-:W-:Y:S01]  /*0c00*/  UIMAD UR15, UR7, UR5, UR15 ;  /* 0x00000005070f72a4 */ /* 0x000fe2000f8e020f */
[----:B------:R-:W-:Y:S01]  /*0c10*/  ISETP.GE.AND P3, PT, R76, c[0x0][0x1d4], PT ;  /* 0x000075004c007a0c */ /* 0x000fe20003f66270 */
[----:B------:R-:W-:Y:S01]  /*0c20*/  UIMAD UR18, UR18, -0x70, UR10 ;  /* 0xffffff90121278a4 */ /* 0x000fe2000f8e020a */
[----:B------:R-:W-:Y:S01]  /*0c30*/  IMAD R249, R0, c[0x0][0x2b8], R9 ;  /* 0x0000ae0000f97a24 */ /* 0x000fe200078e0209 */
[----:B------:R-:W-:Y:S01]  /*0c40*/  UIADD3 UR15, UR21, UR15, URZ ;  /* 0x0000000f150f7290 */ /* 0x000fe2000fffe03f */
[----:B--2---:R-:W-:Y:S01]  /*0c50*/  LEA.HI R10, R21, R77, RZ, 0x4 ;  /* 0x0000004d150a7211 */ /* 0x004fe200078f20ff */
[----:B------:R-:W-:-:S02]  /*0c60*/  UISETP.GE.AND UP0, UPT, UR10, 0x1, UPT ;  /* 0x000000010a00788c */ /* 0x000fc4000bf06270 */
[----:B------:R-:W-:Y:S01]  /*0c70*/  SHF.R.S32.HI R24, RZ, 0x1f, R249 ;  /* 0x0000001fff187819 */ /* 0x000fe200000114f9 */
[----:B------:R-:W-:Y:S01]  /*0c80*/  ULDC.64 UR4, c[0x0][0x210] ;  /* 0x0000840000047ab9 */ /* 0x000fe20000000a00 */
[----:B------:R-:W-:Y:S01]  /*0c90*/  IADD3 R31, -R16, UR18, RZ ;  /* 0x00000012101f7c10 */ /* 0x000fe2000fffe1ff */
[----:B------:R-:W-:Y:S01]  /*0ca0*/  UIMAD UR6, UR6, UR4, URZ ;  /* 0x00000004060672a4 */ /* 0x000fe2000f8e023f */
[----:B------:R-:W-:Y:S01]  /*0cb0*/  SHF.R.S32.HI R9, RZ, 0x4, R10 ;  /* 0x00000004ff097819 */ /* 0x000fe2000001140a */
[----:B------:R-:W-:Y:S01]  /*0cc0*/  IMAD R0, R24, c[0x0][0x1e0], RZ ;  /* 0x0000780018007a24 */ /* 0x000fe200078e02ff */
[C---:B------:R-:W-:Y:S01]  /*0cd0*/  ISETP.GE.AND P5, PT, R31.reuse, 0x1, PT ;  /* 0x000000011f00780c */ /* 0x040fe20003fa6270 */
[----:B------:R-:W-:Y:S01]  /*0ce0*/  UIMAD.WIDE.U32 UR22, UR7, UR4, URZ ;  /* 0x00000004071672a5 */ /* 0x000fe2000f8e003f */
[----:B------:R-:W-:Y:S01]  /*0cf0*/  ISETP.GE.AND P4, PT, R31, 0x11, PT ;  /* 0x000000111f00780c */ /* 0x000fe20003f86270 */
[----:B------:R-:W-:Y:S01]  /*0d00*/  IMAD R0, R249, c[0x0][0x1e4], R0 ;  /* 0x00007900f9007a24 */ /* 0x000fe200078e0200 */
[----:B------:R-:W-:Y:S01]  /*0d10*/  ISETP.GE.AND P6, PT, R31, 0x41, PT ;  /* 0x000000411f00780c */ /* 0x000fe20003fc6270 */
[----:B------:R-:W-:Y:S01]  /*0d20*/  UIMAD UR5, UR7, UR5, UR6 ;  /* 0x00000005070572a4 */ /* 0x000fe2000f8e0206 */
[----:B---3--:R-:W-:-:S03]  /*0d30*/  IMAD.WIDE.U32 R2, R249, c[0x0][0x1e0], RZ ;  /* 0x00007800f9027a25 */ /* 0x008fc600078e00ff */
[----:B------:R-:W-:Y:S01]  /*0d40*/  UIADD3 UR5, UR23, UR5, URZ ;  /* 0x0000000517057290 */ /* 0x000fe2000fffe03f */
[----:B------:R-:W-:Y:S01]  /*0d50*/  IMAD.IADD R3, R3, 0x1, R0 ;  /* 0x0000000103037824 */ /* 0x000fe200078e0200 */
[----:B----4-:R-:W-:-:S03]  /*0d60*/  SHF.R.S32.HI R25, RZ, 0x1f, R248 ;  /* 0x0000001fff197819 */ /* 0x010fc600000114f8 */
[----:B------:R-:W-:-:S04]  /*0d70*/  IMAD.WIDE.U32 R2, R248, c[0x0][0x1f0], R2 ;  /* 0x00007c00f8027a25 */ /* 0x000fc800078e0002 */
[----:B------:R-:W-:Y:S01]  /*0d80*/  IMAD R0, R25, c[0x0][0x1f0], RZ ;  /* 0x00007c0019007a24 */ /* 0x000fe200078e02ff */
[----:B------:R-:W-:-:S03]  /*0d90*/  IADD3 R6, P2, R2, UR20, RZ ;  /* 0x0000001402067c10 */ /* 0x000fc6000ff5e0ff */
[----:B------:R-:W-:Y:S01]  /*0da0*/  IMAD R0, R248, c[0x0][0x1f4], R0 ;  /* 0x00007d00f8007a24 */ /* 0x000fe200078e0200 */
[----:B------:R-:W-:-:S04]  /*0db0*/  LEA R7, P1, R6, c[0x0][0x1c8], 0x1 ;  /* 0x0000720006077a11 */ /* 0x000fc800078208ff */
[----:B------:R-:W-:Y:S01]  /*0dc0*/  IADD3.X R2, R3, UR15, R0, P2, !PT ;  /* 0x0000000f03027c10 */ /* 0x000fe200097fe400 */
[----:B------:R-:W-:Y:S01]  /*0dd0*/  SHFL.IDX PT, R11, R7, 0x2, 0x181f ;  /* 0x00581f00070b7f89 */ /* 0x000fe200000e0000 */
[----:B------:R-:W-:Y:S02]  /*0de0*/  LEA.HI R3, R10, R9, RZ, 0x1 ;  /* 0x000000090a037211 */ /* 0x000fe400078f08ff */
[----:B------:R-:W-:Y:S01]  /*0df0*/  LEA.HI.X R6, R6, c[0x0][0x1cc], R2, 0x1, P1 ;  /* 0x0000730006067a11 */ /* 0x000fe200008f0c02 */
[----:B------:R-:W1:Y:S01]  /*0e00*/  SHFL.IDX PT, R0, R7, RZ, 0x181f ;  /* 0x00181fff07007589 */ /* 0x000e6200000e0000 */
[----:B------:R-:W-:-:S03]  /*0e10*/  LOP3.LUT R3, R3, 0xfffffffe, RZ, 0xc0, !PT ;  /* 0xfffffffe03037812 */ /* 0x000fc600078ec0ff */
[----:B------:R-:W2:Y:S02]  /*0e20*/  SHFL.IDX PT, R5, R6, RZ, 0x181f ;  /* 0x00181fff06057589 */ /* 0x000ea400000e0000 */
[----:B------:R-:W-:Y:S02]  /*0e30*/  IMAD.IADD R19, R9, 0x1, -R3 ;  /* 0x0000000109137824 */ /* 0x000fe400078e0a03 */
[----:B------:R-:W3:Y:S01]  /*0e40*/  SHFL.IDX PT, R2, R7, 0x1, 0x181f ;  /* 0x00381f0007027f89 */ /* 0x000ee200000e0000 */
[----:B------:R-:W-:-:S03]  /*0e50*/  @P4 IMAD.SHL.U32 R9, R132, 0x2, RZ ;  /* 0x0000000284094824 */ /* 0x000fc600078e00ff */
[----:B------:R-:W4:Y:S04]  /*0e60*/  SHFL.IDX PT, R8, R6, 0x1, 0x181f ;  /* 0x00381f0006087f89 */ /* 0x000f2800000e0000 */
[----:B------:R-:W5:Y:S04]  /*0e70*/  SHFL.IDX PT, R12, R6, 0x2, 0x181f ;  /* 0x00581f00060c7f89 */ /* 0x000f6800000e0000 */
[----:B------:R-:W-:Y:S01]  /*0e80*/  SHFL.IDX PT, R13, R7, 0x4, 0x181f ;  /* 0x00981f00070d7f89 */ /* 0x000fe200000e0000 */
[----:B-1----:R-:W-:Y:S01]  /*0e90*/  @P5 LEA R4, P2, R76, R0, 0x1 ;  /* 0x000000004c045211 */ /* 0x002fe200078408ff */
[----:B------:R-:W-:-:S02]  /*0ea0*/  @P5 IMAD.SHL.U32 R0, R132, 0x2, RZ ;  /* 0x0000000284005824 */ /* 0x000fc400078e00ff */
[----:B------:R-:W-:Y:S01]  /*0eb0*/  SHFL.IDX PT, R14, R7, 0x5, 0x181f ;  /* 0x00b81f00070e7f89 */ /* 0x000fe200000e0000 */
[C---:B--2---:R-:W-:Y:S02]  /*0ec0*/  @P5 LEA.HI.X R5, R76.reuse, R5, R133, 0x1, P2 ;  /* 0x000000054c055211 */ /* 0x044fe400010f0c85 */
[----:B------:R-:W-:Y:S01]  /*0ed0*/  ISETP.GE.AND P2, PT, R31, 0x31, PT ;  /* 0x000000311f00780c */ /* 0x000fe20003f46270 */
[----:B------:R-:W-:Y:S01]  /*0ee0*/  SHFL.IDX PT, R18, R6, 0x5, 0x181f ;  /* 0x00b81f0006127f89 */ /* 0x000fe200000e0000 */
[----:B---3--:R-:W-:-:S03]  /*0ef0*/  @P4 LEA R2, P1, R76, R2, 0x1 ;  /* 0x000000024c024211 */ /* 0x008fc600078208ff */
[----:B------:R1:W-:Y:S01]  /*0f00*/  @P5 LDGSTS.E.BYPASS.LTC128B.128 [R0+0x3900], [R4.64], !P3 ;  /* 0x0390000004005fae */ /* 0x0003e2000d901d4c */
[----:B----4-:R-:W-:Y:S02]  /*0f10*/  @P4 LEA.HI.X R3, R76, R8, R133, 0x1, P1 ;  /* 0x000000084c034211 */ /* 0x010fe400008f0c85 */
[C---:B------:R-:W-:Y:S01]  /*0f20*/  ISETP.GE.AND P1, PT, R31.reuse, 0x21, PT ;  /* 0x000000211f00780c */ /* 0x040fe20003f26270 */
[----:B------:R-:W-:Y:S01]  /*0f30*/  SHFL.IDX PT, R17, R6, 0x6, 0x181f ;  /* 0x00d81f0006117f89 */ /* 0x000fe200000e0000 */
[----:B------:R-:W-:Y:S02]  /*0f40*/  LOP3.LUT R8, R10, 0xfffffff0, RZ, 0xc0, !PT ;  /* 0xfffffff00a087812 */ /* 0x000fe400078ec0ff */
[----:B------:R-:W-:Y:S01]  /*0f50*/  ISETP.GE.AND P5, PT, R31, 0x51, PT ;  /* 0x000000511f00780c */ /* 0x000fe20003fa6270 */
[----:B------:R-:W-:Y:S02]  /*0f60*/  SHFL.IDX PT, R10, R6, 0x3, 0x181f ;  /* 0x00781f00060a7f89 */ /* 0x000fe400000e0000 */
[----:B------:R-:W-:-:S02]  /*0f70*/  IMAD.IADD R8, R77, 0x1, -R8 ;  /* 0x000000014d087824 */ /* 0x000fc400078e0a08 */
[----:B------:R2:W-:Y:S03]  /*0f80*/  @P4 LDGSTS.E.BYPASS.LTC128B.128 [R9+0x4100], [R2.64], !P3 ;  /* 0x0410000002094fae */ /* 0x0005e6000d901d4c */
[----:B------:R-:W-:Y:S01]  /*0f90*/  SHF.R.S32.HI R20, RZ, 0x1f, R8 ;  /* 0x0000001fff147819 */ /* 0x000fe20000011408 */
[----:B-1----:R-:W-:Y:S01]  /*0fa0*/  IMAD R0, R249, c[0x0][0x1e0], RZ ;  /* 0x00007800f9007a24 */ /* 0x002fe200078e02ff */
[----:B------:R1:W3:Y:S01]  /*0fb0*/  SHFL.IDX PT, R5, R7, 0x3, 0x181f ;  /* 0x00781f0007057f89 */ /* 0x0002e200000e0000 */
[----:B------:R-:W-:Y:S02]  /*0fc0*/  IMAD.SHL.U32 R4, R16, 0x8, RZ ;  /* 0x0000000810047824 */ /* 0x000fe400078e00ff */
[----:B------:R-:W-:Y:S01]  /*0fd0*/  IMAD R0, R248, c[0x0][0x1f0], R0 ;  /* 0x00007c00f8007a24 */ /* 0x000fe200078e0200 */
[----:B------:R-:W4:Y:S04]  /*0fe0*/  SHFL.IDX PT, R16, R6, 0x4, 0x181f ;  /* 0x00981f0006107f89 */ /* 0x000f2800000e0000 */
[----:B------:R-:W-:-:S02]  /*0ff0*/  IADD3 R0, R0, UR20, RZ ;  /* 0x0000001400007c10 */ /* 0x000fc4000fffe0ff */
[----:B--2---:R-:W-:Y:S01]  /*1000*/  @P1 LEA R2, P4, R76, R11, 0x1 ;  /* 0x0000000b4c021211 */ /* 0x004fe200078808ff */
[----:B------:R-:W-:Y:S01]  /*1010*/  IMAD.SHL.U32 R9, R30, 0x40, RZ ;  /* 0x000000401e097824 */ /* 0x000fe200078e00ff */
[----:B------:R-:W-:Y:S02]  /*1020*/  LEA R0, R0, c[0x0][0x1c8], 0x1 ;  /* 0x0000720000007a11 */ /* 0x000fe400078e08ff */
[----:B-----5:R-:W-:Y:S02]  /*1030*/  @P1 LEA.HI.X R3, R76, R12, R133, 0x1, P4 ;  /* 0x0000000c4c031211 */ /* 0x020fe400020f0c85 */
[----:B------:R-:W-:Y:S01]  /*1040*/  ISETP.GE.AND P4, PT, R31, 0x61, PT ;  /* 0x000000611f00780c */ /* 0x000fe20003f86270 */
[----:B------:R2:W5:Y:S01]  /*1050*/  SHFL.IDX PT, R15, R0, 0x6, 0x181f ;  /* 0x00d81f00000f7f89 */ /* 0x00056200000e0000 */
[----:B------:R-:W-:Y:S02]  /*1060*/  LOP3.LUT R9, R9, 0x1c0, RZ, 0xc0, !PT ;  /* 0x000001c009097812 */ /* 0x000fe400078ec0ff */
[----:B------:R-:W-:Y:S01]  /*1070*/  LEA.HI R12, R20, R8, RZ, 0x3 ;  /* 0x00000008140c7211 */ /* 0x000fe200078f18ff */
[C---:B-1----:R-:W-:Y:S01]  /*1080*/  @P2 IMAD.SHL.U32 R7, R132.reuse, 0x2, RZ ;  /* 0x0000000284072824 */ /* 0x042fe200078e00ff */
[----:B------:R-:W-:Y:S01]  /*1090*/  LOP3.LUT R4, R9, 0x8, R4, 0xf8, !PT ;  /* 0x0000000809047812 */ /* 0x000fe200078ef804 */
[----:B--2---:R-:W-:-:S05]  /*10a0*/  @P1 IMAD.SHL.U32 R0, R132, 0x2, RZ ;  /* 0x0000000284001824 */ /* 0x004fca00078e00ff */
[----:B------:R3:W-:Y:S02]  /*10b0*/  @P1 LDGSTS.E.BYPASS.LTC128B.128 [R0+0x4900], [R2.64], !P3 ;  /* 0x0490000002001fae */ /* 0x0007e4000d901d4c */
[----:B---3--:R-:W-:Y:S02]  /*10c0*/  @P2 LEA R2, P1, R76, R5, 0x1 ;  /* 0x000000054c022211 */ /* 0x008fe400078208ff */
[----:B------:R-:W-:Y:S01]  /*10d0*/  SHF.R.U32.HI R0, RZ, 0x3, R9 ;  /* 0x00000003ff007819 */ /* 0x000fe20000011609 */
[----:B------:R-:W-:Y:S01]  /*10e0*/  @P6 IMAD.SHL.U32 R9, R132, 0x2, RZ ;  /* 0x0000000284096824 */ /* 0x000fe200078e00ff */
[C---:B------:R-:W-:Y:S02]  /*10f0*/  @P2 LEA.HI.X R3, R76.reuse, R10, R133, 0x1, P1 ;  /* 0x0000000a4c032211 */ /* 0x040fe400008f0c85 */
[----:B------:R-:W-:Y:S02]  /*1100*/  @P6 LEA R6, P1, R76, R13, 0x1 ;  /* 0x0000000d4c066211 */ /* 0x000fe400078208ff */
[----:B------:R-:W-:Y:S01]  /*1110*/  LOP3.LUT R5, R12, 0xfffffff8, RZ, 0xc0, !PT ;  /* 0xfffffff80c057812 */ /* 0x000fe200078ec0ff */
[----:B------:R4:W-:Y:S01]  /*1120*/  @P2 LDGSTS.E.BYPASS.LTC128B.128 [R7+0x5100], [R2.64], !P3 ;  /* 0x0510000002072fae */ /* 0x0009e2000d901d4c */
[----:B------:R-:W-:Y:S01]  /*1130*/  LOP3.LUT R10, R4, R0, RZ, 0x3c, !PT ;  /* 0x00000000040a7212 */ /* 0x000fe200078e3cff */
[----:B------:R-:W-:Y:S01]  /*1140*/  @P4 IMAD.SHL.U32 R0, R132, 0x2, RZ ;  /* 0x0000000284004824 */ /* 0x000fe200078e00ff */
[----:B------:R-:W-:Y:S01]  /*1150*/  @P5 LEA R4, P2, R76, R14, 0x1 ;  /* 0x0000000e4c045211 */ /* 0x000fe200078408ff */
[----:B------:R-:W-:-:S02]  /*1160*/  IMAD.IADD R11, R8, 0x1, -R5 ;  /* 0x00000001080b7824 */ /* 0x000fc400078e0a05 */
[----:B------:R-:W-:Y:S01]  /*1170*/  @P5 IMAD.SHL.U32 R8, R132, 0x2, RZ ;  /* 0x0000000284085824 */ /* 0x000fe200078e00ff */
[C-C-:B------:R-:W-:Y:S02]  /*1180*/  @P5 LEA.HI.X R5, R76.reuse, R18, R133.reuse, 0x1, P2 ;  /* 0x000000124c055211 */ /* 0x140fe400010f0c85 */
[C---:B----4-:R-:W-:Y:S02]  /*1190*/  @P6 LEA.HI.X R7, R76.reuse, R16, R133, 0x1, P1 ;  /* 0x000000104c076211 */ /* 0x050fe400008f0c85 */
[----:B-----5:R-:W-:-:S03]  /*11a0*/  @P4 LEA R2, P1, R76, R15, 0x1 ;  /* 0x0000000f4c024211 */ /* 0x020fc600078208ff */
[----:B------:R1:W-:Y:S01]  /*11b0*/  @P6 LDGSTS.E.BYPASS.LTC128B.128 [R9+0x5900], [R6.64], !P3 ;  /* 0x0590000006096fae */ /* 0x0003e2000d901d4c */
[----:B------:R-:W-:-:S03]  /*11c0*/  @P4 LEA.HI.X R3, R76, R17, R133, 0x1, P1 ;  /* 0x000000114c034211 */ /* 0x000fc600008f0c85 */
[----:B------:R2:W-:Y:S04]  /*11d0*/  @P5 LDGSTS.E.BYPASS.LTC128B.128 [R8+0x6100], [R4.64], !P3 ;  /* 0x0610000004085fae */ /* 0x0005e8000d901d4c */
[----:B------:R3:W-:Y:S02]  /*11e0*/  @P4 LDGSTS.E.BYPASS.LTC128B.128 [R0+0x6900], [R2.64], !P3 ;  /* 0x0690000002004fae */ /* 0x0007e4000d901d4c */
[----:B------:R-:W-:Y:S02]  /*11f0*/  R2P PR, R11, 0x6 ;  /* 0x000000060b007804 */ /* 0x000fe40000000000 */
[----:B------:R-:W0:Y:S01]  /*1200*/  LDGDEPBAR ;  /* 0x00000000000079af */ /* 0x000e220000000000 */
[----:B------:R-:W-:Y:S02]  /*1210*/  LOP3.LUT P4, RZ, R30, 0x2, RZ, 0xc0, !PT ;  /* 0x000000021eff7812 */ /* 0x000fe4000788c0ff */
[----:B-1----:R-:W-:Y:S01]  /*1220*/  LEA.HI R6, R21, R77, RZ, 0x5 ;  /* 0x0000004d15067211 */ /* 0x002fe200078f28ff */
[----:B--2---:R-:W-:-:S03]  /*1230*/  IMAD.SHL.U32 R4, R12, 0x40, RZ ;  /* 0x000000400c047824 */ /* 0x004fc600078e00ff */
[----:B------:R-:W-:Y:S01]  /*1240*/  SHF.R.S32.HI R5, RZ, 0x5, R6 ;  /* 0x00000005ff057819 */ /* 0x000fe20000011406 */
[----:B---3--:R-:W-:Y:S01]  /*1250*/  IMAD.SHL.U32 R2, R11, 0x40, RZ ;  /* 0x000000400b027824 */ /* 0x008fe200078e00ff */
[----:B------:R-:W-:Y:S01]  /*1260*/  LOP3.LUT R79, R4, 0xfffffe00, RZ, 0xc0, !PT ;  /* 0xfffffe00044f7812 */ /* 0x000fe200078ec0ff */
[----:B------:R-:W-:Y:S01]  /*1270*/  IMAD.SHL.U32 R3, R19, 0x8, RZ ;  /* 0x0000000813037824 */ /* 0x000fe200078e00ff */
[----:B------:R-:W-:-:S04]  /*1280*/  DEPBAR.LE SB0, 0x1 ;  /* 0x000080400000791a */ /* 0x000fc80000000000 */
[----:B------:R-:W-:Y:S01]  /*1290*/  LOP3.LUT R2, R2, 0x1c0, RZ, 0xc0, !PT ;  /* 0x000001c002027812 */ /* 0x000fe200078ec0ff */
[----:B------:R-:W-:Y:S01]  /*12a0*/  IMAD R0, R19, 0x200, R10 ;  /* 0x0000020013007824 */ /* 0x000fe200078e020a */
[----:B------:R-:W-:-:S04]  /*12b0*/  DEPBAR.LE SB0, 0x0 ;  /* 0x000080000000791a */ /* 0x000fc80000000000 */
[----:B------:R-:W-:Y:S01]  /*12c0*/  LOP3.LUT R3, R2, 0x8, R3, 0xf8, !PT ;  /* 0x0000000802037812 */ /* 0x000fe200078ef803 */
[----:B------:R-:W-:Y:S01]  /*12d0*/  IMAD.SHL.U32 R135, R0, 0x2, RZ ;  /* 0x0000000200877824 */ /* 0x000fe200078e00ff */
[----:B------:R-:W-:Y:S01]  /*12e0*/  SHF.R.U32.HI R2, RZ, 0x3, R2 ;  /* 0x00000003ff027819 */ /* 0x000fe20000011602 */
[----:B------:R-:W-:Y:S01]  /*12f0*/  BAR.SYNC.DEFER_BLOCKING 0x0 ;  /* 0x0000000000007b1d */ /* 0x000fe20000010000 */
[----:B------:R-:W-:Y:S02]  /*1300*/  IMAD.MOV.U32 R4, RZ, RZ, 0x20 ;  /* 0x00000020ff047424 */ /* 0x000fe400078e00ff */
[----:B------:R-:W-:Y:S01]  /*1310*/  LOP3.LUT R78, R3, R2, RZ, 0x3c, !PT ;  /* 0x00000002034e7212 */ /* 0x000fe200078e3cff */
[----:B------:R-:W-:Y:S01]  /*1320*/  IMAD R2, R5, 0x400, R79 ;  /* 0x0000040005027824 */ /* 0x000fe200078e024f */
[C---:B------:R-:W-:Y:S01]  /*1330*/  IADD3 R238, R135.reuse, 0x3920, RZ ;  /* 0x0000392087ee7810 */ /* 0x040fe20007ffe0ff */
[----:B------:R-:W-:Y:S01]  /*1340*/  IMAD.MOV.U32 R3, RZ, RZ, 0x10 ;  /* 0x00000010ff037424 */ /* 0x000fe200078e00ff */
[----:B------:R-:W-:Y:S01]  /*1350*/  SEL R4, R4, 0xffffffe0, !P2 ;  /* 0xffffffe004047807 */ /* 0x000fe20005000000 */
[----:B------:R-:W-:Y:S01]  /*1360*/  IMAD.IADD R0, R78, 0x1, R2 ;  /* 0x000000014e007824 */ /* 0x000fe200078e0202 */
[----:B------:R-:W-:-:S02]  /*1370*/  IADD3 R2, R135, 0x3900, RZ ;  /* 0x0000390087027810 */ /* 0x000fc40007ffe0ff */
[----:B------:R-:W-:Y:S01]  /*1380*/  SEL R3, R3, 0xfffffff0, !P1 ;  /* 0xfffffff003037807 */ /* 0x000fe20004800000 */
[----:B------:R-:W-:Y:S01]  /*1390*/  IMAD.SHL.U32 R234, R0, 0x2, RZ ;  /* 0x0000000200ea7824 */ /* 0x000fe200078e00ff */
[----:B------:R-:W-:Y:S02]  /*13a0*/  @P4 IADD3 R238, R2, -0x20, RZ ;  /* 0xffffffe002ee4810 */ /* 0x000fe40007ffe0ff */
[----:B------:R-:W-:Y:S01]  /*13b0*/  PLOP3.LUT P4, PT, PT, PT, UP0, 0x80, 0x0 ;  /* 0x000000000000781c */ /* 0x000fe20003f8f008 */
[----:B------:R-:W-:Y:S01]  /*13c0*/  IMAD R237, R3, 0x2, R234 ;  /* 0x0000000203ed7824 */ /* 0x000fe200078e02ea */
[----:B------:R-:W-:Y:S02]  /*13d0*/  LOP3.LUT R0, R6, 0xffffffe0, RZ, 0xc0, !PT ;  /* 0xffffffe006007812 */ /* 0x000fe400078ec0ff */
[----:B------:R-:W-:Y:S02]  /*13e0*/  ISETP.GT.AND P1, PT, R134, 0x6f, PT ;  /* 0x0000006f8600780c */ /* 0x000fe40003f24270 */
[C---:B------:R-:W-:Y:S01]  /*13f0*/  IADD3 R244, R238.reuse, 0x800, RZ ;  /* 0x00000800eef47810 */ /* 0x040fe20007ffe0ff */
[----:B------:R-:W-:Y:S01]  /*1400*/  IMAD.IADD R77, R77, 0x1, -R0 ;  /* 0x000000014d4d7824 */ /* 0x000fe200078e0a00 */
[C---:B------:R-:W-:Y:S01]  /*1410*/  IADD3 R243, R238.reuse, 0x1000, RZ ;  /* 0x00001000eef37810 */ /* 0x040fe20007ffe0ff */
[----:B------:R1:W2:Y:S01]  /*1420*/  LDSM.16.M88.4 R12, [R234+0x7100] ;  /* 0x00710000ea0c783b */ /* 0x0002a20000000200 */
[----:B------:R-:W-:-:S02]  /*1430*/  IADD3 R242, R238, 0x1800, RZ ;  /* 0x00001800eef27810 */ /* 0x000fc40007ffe0ff */
[C---:B------:R-:W-:Y:S01]  /*1440*/  IADD3 R241, R238.reuse, 0x2000, RZ ;  /* 0x00002000eef17810 */ /* 0x040fe20007ffe0ff */
[----:B------:R1:W3:Y:S01]  /*1450*/  LDSM.16.M88.4 R8, [R234+0x9100] ;  /* 0x00910000ea08783b */ /* 0x0002e20000000200 */
[C---:B------:R-:W-:Y:S02]  /*1460*/  IADD3 R240, R238.reuse, 0x2800, RZ ;  /* 0x00002800eef07810 */ /* 0x040fe40007ffe0ff */
[----:B------:R-:W-:Y:S01]  /*1470*/  IADD3 R239, R238, 0x3000, RZ ;  /* 0x00003000eeef7810 */ /* 0x000fe20007ffe0ff */
[----:B------:R1:W4:Y:S04]  /*1480*/  LDSM.16.M88.4 R64, [R135+0x3900] ;  /* 0x003900008740783b */ /* 0x0003280000000200 */
[----:B------:R1:W1:Y:S04]  /*1490*/  LDSM.16.M88.4 R60, [R135+0x4100] ;  /* 0x00410000873c783b */ /* 0x0002680000000200 */
[----:B------:R1:W1:Y:S04]  /*14a0*/  LDSM.16.M88.4 R56, [R135+0x4900] ;  /* 0x004900008738783b */ /* 0x0002680000000200 */
[----:B------:R1:W1:Y:S04]  /*14b0*/  LDSM.16.M88.4 R52, [R135+0x5100] ;  /* 0x005100008734783b */ /* 0x0002680000000200 */
[----:B------:R1:W1:Y:S04]  /*14c0*/  LDSM.16.M88.4 R48, [R135+0x5900] ;  /* 0x005900008730783b */ /* 0x0002680000000200 */
[----:B------:R1:W1:Y:S04]  /*14d0*/  LDSM.16.M88.4 R44, [R135+0x6100] ;  /* 0x00610000872c783b */ /* 0x0002680000000200 */
[----:B------:R1:W1:Y:S04]  /*14e0*/  LDSM.16.M88.4 R40, [R135+0x6900] ;  /* 0x006900008728783b */ /* 0x0002680000000200 */
[----:B------:R1:W1:Y:S04]  /*14f0*/  LDSM.16.M88.4 R20, [R237+0x7100] ;  /* 0x00710000ed14783b */ /* 0x0002680000000200 */
[----:B------:R1:W1:Y:S04]  /*1500*/  LDSM.16.M88.4 R16, [R237+0x9100] ;  /* 0x00910000ed10783b */ /* 0x0002680000000200 */
[----:B------:R1:W1:Y:S04]  /*1510*/  LDSM.16.M88.4 R128, [R238] ;  /* 0x00000000ee80783b */ /* 0x0002680000000200 */
[----:B------:R1:W1:Y:S04]  /*1520*/  LDSM.16.M88.4 R124, [R238+0x800] ;  /* 0x00080000ee7c783b */ /* 0x0002680000000200 */
[----:B------:R1:W1:Y:S04]  /*1530*/  LDSM.16.M88.4 R120, [R238+0x1000] ;  /* 0x00100000ee78783b */ /* 0x0002680000000200 */
[----:B------:R1:W1:Y:S04]  /*1540*/  LDSM.16.M88.4 R116, [R238+0x1800] ;  /* 0x00180000ee74783b */ /* 0x0002680000000200 */
[----:B------:R1:W1:Y:S04]  /*1550*/  LDSM.16.M88.4 R112, [R238+0x2000] ;  /* 0x00200000ee70783b */ /* 0x0002680000000200 */
[----:B------:R1:W1:Y:S04]  /*1560*/  LDSM.16.M88.4 R108, [R238+0x2800] ;  /* 0x00280000ee6c783b */ /* 0x0002680000000200 */
[----:B------:R1:W1:Y:S01]  /*1570*/  LDSM.16.M88.4 R104, [R238+0x3000] ;  /* 0x00300000ee68783b */ /* 0x0002620000000200 */
[----:B------:R-:W-:Y:S05]  /*1580*/  @!P4 BRA `(.L_x_0) ;  /* 0x000003900000c947 */ /* 0x000fea0003800000 */
[----:B--234-:R-:W-:Y:S01]  /*1590*/  IMAD R0, R24, c[0x0][0x208], RZ ;  /* 0x0000820018007a24 */ /* 0x01cfe200078e02ff */
[----:B------:R-:W-:Y:S01]  /*15a0*/  ISETP.GE.AND P4, PT, R76, c[0x0][0x1d4], PT ;  /* 0x000075004c007a0c */ /* 0x000fe20003f86270 */
[----:B------:R-:W-:-:S03]  /*15b0*/  IMAD.WIDE.U32 R6, R249, c[0x0][0x208], RZ ;  /* 0x00008200f9067a25 */ /* 0x000fc600078e00ff */
[----:B------:R-:W-:Y:S01]  /*15c0*/  ISETP.LT.OR P6, PT, R31, 0x1, P4 ;  /* 0x000000011f00780c */ /* 0x000fe200027c1670 */
[----:B------:R-:W-:Y:S01]  /*15d0*/  IMAD R0, R249, c[0x0][0x20c], R0 ;  /* 0x00008300f9007a24 */ /* 0x000fe200078e0200 */
[----:B------:R-:W-:Y:S01]  /*15e0*/  ISETP.LT.OR P5, PT, R31, 0x11, P4 ;  /* 0x000000111f00780c */ /* 0x000fe200027a1670 */
[----:B------:R-:W-:Y:S02]  /*15f0*/  IMAD.SHL.U32 R37, R76, 0x2, RZ ;  /* 0x000000024c257824 */ /* 0x000fe400078e00ff */
[----:B------:R-:W-:Y:S02]  /*1600*/  IMAD.IADD R7, R7, 0x1, R0 ;  /* 0x0000000107077824 */ /* 0x000fe400078e0200 */
[----:B------:R-:W-:Y:S02]  /*1610*/  IMAD R0, R25, c[0x0][0x218], RZ ;  /* 0x0000860019007a24 */ /* 0x000fe400078e02ff */
[----:B------:R-:W-:-:S04]  /*1620*/  IMAD.WIDE.U32 R6, R248, c[0x0][0x218], R6 ;  /* 0x00008600f8067a25 */ /* 0x000fc800078e0006 */
[----:B------:R-:W-:Y:S01]  /*1630*/  IMAD R0, R248, c[0x0][0x21c], R0 ;  /* 0x00008700f8007a24 */ /* 0x000fe200078e0200 */
[----:B------:R-:W-:Y:S02]  /*1640*/  IADD3 R2, P2, R6, UR22, RZ ;  /* 0x0000001606027c10 */ /* 0x000fe4000ff5e0ff */
[----:B------:R-:W-:Y:S02]  /*1650*/  SHF.L.U64.HI R6, R76, 0x1, R133 ;  /* 0x000000014c067819 */ /* 0x000fe40000010285 */
[----:B------:R-:W-:Y:S02]  /*1660*/  IADD3.X R0, R7, UR5, R0, P2, !PT ;  /* 0x0000000507007c10 */ /* 0x000fe400097fe400 */
[----:B------:R-:W-:-:S04]  /*1670*/  LEA R5, P2, R2, c[0x0][0x1f8], 0x1 ;  /* 0x00007e0002057a11 */ /* 0x000fc800078408ff */
[----:B------:R-:W-:Y:S01]  /*1680*/  LEA.HI.X R2, R2, c[0x0][0x1fc], R0, 0x1, P2 ;  /* 0x00007f0002027a11 */ /* 0x000fe200010f0c00 */
[----:B------:R-:W-:Y:S04]  /*1690*/  SHFL.IDX PT, R7, R5, 0x1, 0x181f ;  /* 0x00381f0005077f89 */ /* 0x000fe800000e0000 */
[----:B------:R-:W2:Y:S04]  /*16a0*/  SHFL.IDX PT, R0, R5, RZ, 0x181f ;  /* 0x00181fff05007589 */ /* 0x000ea800000e0000 */
[----:B------:R-:W3:Y:S04]  /*16b0*/  SHFL.IDX PT, R24, R2, RZ, 0x181f ;  /* 0x00181fff02187589 */ /* 0x000ee800000e0000 */
[----:B------:R-:W4:Y:S04]  /*16c0*/  SHFL.IDX PT, R25, R2, 0x1, 0x181f ;  /* 0x00381f0002197f89 */ /* 0x000f2800000e0000 */
[----:B------:R-:W5:Y:S04]  /*16d0*/  SHFL.IDX PT, R28, R5, 0x2, 0x181f ;  /* 0x00581f00051c7f89 */ /* 0x000f6800000e0000 */
[----:B------:R-:W1:Y:S04]  /*16e0*/  SHFL.IDX PT, R35, R2, 0x2, 0x181f ;  /* 0x00581f0002237f89 */ /* 0x000e6800000e0000 */
[----:B------:R-:W1:Y:S01]  /*16f0*/  SHFL.IDX PT, R34, R5, 0x3, 0x181f ;  /* 0x00781f0005227f89 */ /* 0x000e6200000e0000 */
[----:B--2---:R-:W-:-:S03]  /*1700*/  IADD3 R26, P2, R0, R37, RZ ;  /* 0x00000025001a7210 */ /* 0x004fc60007f5e0ff */
[----:B------:R-:W2:Y:S01]  /*1710*/  SHFL.IDX PT, R36, R2, 0x3, 0x181f ;  /* 0x00781f0002247f89 */ /* 0x000ea200000e0000 */
[----:B------:R-:W-:Y:S02]  /*1720*/  IMAD.SHL.U32 R0, R132, 0x2, RZ ;  /* 0x0000000284007824 */ /* 0x000fe400078e00ff */
[--C-:B---3--:R-:W-:Y:S01]  /*1730*/  IMAD.X R27, R24, 0x1, R6.reuse, P2 ;  /* 0x00000001181b7824 */ /* 0x108fe200010e0606 */
[----:B------:R-:W-:Y:S01]  /*1740*/  IADD3 R24, P2, R7, R37, RZ ;  /* 0x0000002507187210 */ /* 0x000fe20007f5e0ff */
[----:B------:R-:W3:Y:S04]  /*1750*/  SHFL.IDX PT, R29, R5, 0x4, 0x181f ;  /* 0x00981f00051d7f89 */ /* 0x000ee800000e0000 */
[----:B------:R-:W-:Y:S01]  /*1760*/  SHFL.IDX PT, R7, R5, 0x5, 0x181f ;  /* 0x00b81f0005077f89 */ /* 0x000fe200000e0000 */
[----:B----4-:R-:W-:Y:S01]  /*1770*/  IMAD.X R25, R25, 0x1, R6, P2 ;  /* 0x0000000119197824 */ /* 0x010fe200010e0606 */
[----:B------:R-:W-:-:S02]  /*1780*/  ISETP.LT.OR P2, PT, R31, 0x31, P4 ;  /* 0x000000311f00780c */ /* 0x000fc40002741670 */
[----:B------:R-:W4:Y:S04]  /*1790*/  SHFL.IDX PT, R33, R2, 0x4, 0x181f ;  /* 0x00981f0002217f89 */ /* 0x000f2800000e0000 */
[----:B------:R5:W-:Y:S01]  /*17a0*/  LDGSTS.E.BYPASS.LTC128B.128 [R0+0x100], [R26.64], !P6 ;  /* 0x001000001a007fae */ /* 0x000be2000f101d4c */
[----:B------:R-:W-:-:S03]  /*17b0*/  ISETP.LT.OR P6, PT, R31, 0x21, P4 ;  /* 0x000000211f00780c */ /* 0x000fc600027c1670 */
[----:B------:R-:W1:Y:S04]  /*17c0*/  SHFL.IDX PT, R32, R2, 0x5, 0x181f ;  /* 0x00b81f0002207f89 */ /* 0x000e6800000e0000 */
[----:B------:R2:W-:Y:S04]  /*17d0*/  LDGSTS.E.BYPASS.LTC128B.128 [R0+0x900], [R24.64], !P5 ;  /* 0x0090000018007fae */ /* 0x0005e8000e901d4c */
[----:B------:R-:W3:Y:S04]  /*17e0*/  SHFL.IDX PT, R5, R5, 0x6, 0x181f ;  /* 0x00d81f0005057f89 */ /* 0x000ee800000e0000 */
[----:B------:R-:W3:Y:S01]  /*17f0*/  SHFL.IDX PT, R2, R2, 0x6, 0x181f ;  /* 0x00d81f0002027f89 */ /* 0x000ee200000e0000 */
[----:B-----5:R-:W-:-:S05]  /*1800*/  IADD3 R26, P5, R28, R37, RZ ;  /* 0x000000251c1a7210 */ /* 0x020fca0007fbe0ff */
[----:B-1----:R-:W-:Y:S01]  /*1810*/  IMAD.X R27, R35, 0x1, R6, P5 ;  /* 0x00000001231b7824 */ /* 0x002fe200028e0606 */
[----:B--2---:R-:W-:-:S04]  /*1820*/  IADD3 R24, P5, R34, R37, RZ ;  /* 0x0000002522187210 */ /* 0x004fc80007fbe0ff */
[----:B------:R1:W-:Y:S01]  /*1830*/  LDGSTS.E.BYPASS.LTC128B.128 [R0+0x1100], [R26.64], !P6 ;  /* 0x011000001a007fae */ /* 0x0003e2000f101d4c */
[----:B------:R-:W-:Y:S01]  /*1840*/  ISETP.LT.OR P6, PT, R31, 0x41, P4 ;  /* 0x000000411f00780c */ /* 0x000fe200027c1670 */
[----:B------:R-:W-:Y:S01]  /*1850*/  IMAD.X R25, R36, 0x1, R6, P5 ;  /* 0x0000000124197824 */ /* 0x000fe200028e0606 */
[----:B---3--:R-:W-:-:S04]  /*1860*/  IADD3 R28, P5, R29, R37, RZ ;  /* 0x000000251d1c7210 */ /* 0x008fc80007fbe0ff */
[----:B------:R2:W-:Y:S01]  /*1870*/  LDGSTS.E.BYPASS.LTC128B.128 [R0+0x1900], [R24.64], !P2 ;  /* 0x0190000018007fae */ /* 0x0005e2000d101d4c */
[----:B----4-:R-:W-:Y:S01]  /*1880*/  IMAD.X R29, R33, 0x1, R6, P5 ;  /* 0x00000001211d7824 */ /* 0x010fe200028e0606 */
[C---:B------:R-:W-:Y:S02]  /*1890*/  ISETP.LT.OR P5, PT, R31.reuse, 0x51, P4 ;  /* 0x000000511f00780c */ /* 0x040fe400027a1670 */
[----:B------:R-:W-:-:S03]  /*18a0*/  ISETP.LT.OR P4, PT, R31, 0x61, P4 ;  /* 0x000000611f00780c */ /* 0x000fc60002781670 */
[----:B------:R3:W-:Y:S01]  /*18b0*/  LDGSTS.E.BYPASS.LTC128B.128 [R0+0x2100], [R28.64], !P6 ;  /* 0x021000001c007fae */ /* 0x0007e2000f101d4c */
[----:B-1----:R-:W-:-:S05]  /*18c0*/  IADD3 R26, P2, R7, R37, RZ ;  /* 0x00000025071a7210 */ /* 0x002fca0007f5e0ff */
[----:B------:R-:W-:Y:S01]  /*18d0*/  IMAD.X R27, R32, 0x1, R6, P2 ;  /* 0x00000001201b7824 */ /* 0x000fe200010e0606 */
[----:B--2---:R-:W-:-:S04]  /*18e0*/  IADD3 R24, P2, R5, R37, RZ ;  /* 0x0000002505187210 */ /* 0x004fc80007f5e0ff */
[----:B------:R3:W-:Y:S01]  /*18f0*/  LDGSTS.E.BYPASS.LTC128B.128 [R0+0x2900], [R26.64], !P5 ;  /* 0x029000001a007fae */ /* 0x0007e2000e901d4c */
[----:B------:R-:W-:-:S05]  /*1900*/  IMAD.X R25, R2, 0x1, R6, P2 ;  /* 0x0000000102197824 */ /* 0x000fca00010e0606 */
[----:B------:R3:W-:Y:S03]  /*1910*/  LDGSTS.E.BYPASS.LTC128B.128 [R0+0x3100], [R24.64], !P4 ;  /* 0x0310000018007fae */ /* 0x0007e6000e101d4c */
.L_x_0:
[C---:B-1234-:R-:W-:Y:S01]  /*1920*/  HMMA.16816.F32.BF16 R32, R8.reuse, R60, RZ ;  /* 0x0000003c0820723c */ /* 0x05efe200000418ff */
[----:B------:R-:W-:Y:S01]  /*1930*/  IMAD.MOV.U32 R0, RZ, RZ, 0x40 ;  /* 0x00000040ff007424 */ /* 0x000fe200078e00ff */
[----:B------:R-:W-:Y:S01]  /*1940*/  LOP3.LUT P2, RZ, R30, 0x4, RZ, 0xc0, !PT ;  /* 0x000000041eff7812 */ /* 0x000fe2000784c0ff */
[----:B------:R-:W-:Y:S01]  /*1950*/  IMAD R235, R4, 0x2, R234 ;  /* 0x0000000204eb7824 */ /* 0x000fe200078e02ea */
[----:B------:R-:W0:Y:S01]  /*1960*/  LDGDEPBAR ;  /* 0x00000000000079af */ /* 0x000e220000000000 */
[----:B------:R-:W-:Y:S01]  /*1970*/  UISETP.GE.AND UP0, UPT, UR10, 0x71, UPT ;  /* 0x000000710a00788c */ /* 0x000fe2000bf06270 */
[----:B------:R-:W-:Y:S01]  /*1980*/  SEL R0, R0, 0xffffffc0, !P2 ;  /* 0xffffffc000007807 */ /* 0x000fe20005000000 */
[----:B------:R-:W-:Y:S01]  /*1990*/  IMAD R236, R3, 0x2, R235 ;  /* 0x0000000203ec7824 */ /* 0x000fe200078e02eb */
[----:B------:R-:W-:Y:S02]  /*19a0*/  HMMA.16816.F32.BF16 R24, R8, R56, RZ ;  /* 0x000000380818723c */ /* 0x000fe400000418ff */
[----:B------:R-:W-:-:S02]  /*19b0*/  IADD3 R233, R135, R0, RZ ;  /* 0x0000000087e97210 */ /* 0x000fc40007ffe0ff */
[----:B------:R-:W-:Y:S01]  /*19c0*/  IADD3 R232, R238, R0, RZ ;  /* 0x00000000eee87210 */ /* 0x000fe20007ffe0ff */
[----:B------:R-:W-:Y:S01]  /*19d0*/  IMAD.IADD R0, R79, 0x1, R78 ;  /* 0x000000014f007824 */ /* 0x000fe200078e024e */
[----:B------:R-:W-:Y:S02]  /*19e0*/  PLOP3.LUT P2, PT, PT, PT, UP0, 0x80, 0x0 ;  /* 0x000000000000781c */ /* 0x000fe40003f4f008 */
[C---:B------:R-:W-:Y:S01]  /*19f0*/  HMMA.16816.F32.BF16 R36, R8.reuse, R64, RZ ;  /* 0x000000400824723c */ /* 0x040fe200000418ff */
[----:B------:R-:W-:Y:S07]  /*1a00*/  LDSM.16.M88.4 R28, [R232+0x2800] ;  /* 0x00280000e81c783b */ /* 0x000fee0000000200 */
[C---:B------:R-:W-:Y:S08]  /*1a10*/  HMMA.16816.F32.BF16 R68, R8.reuse, R52, RZ ;  /* 0x000000340844723c */ /* 0x040ff000000418ff */
[C---:B------:R-:W-:Y:S08]  /*1a20*/  HMMA.16816.F32.BF16 R72, R8.reuse, R48, RZ ;  /* 0x000000300848723c */ /* 0x040ff000000418ff */
[----:B------:R-:W-:Y:S08]  /*1a30*/  HMMA.16816.F32.BF16 R80, R8, R44, RZ ;  /* 0x0000002c0850723c */ /* 0x000ff000000418ff */
[-C--:B------:R-:W-:Y:S08]  /*1a40*/  HMMA.16816.F32.BF16 R164, R12, R40.reuse, RZ ;  /* 0x000000280ca4723c */ /* 0x080ff000000418ff */
[C---:B------:R-:W-:Y:S08]  /*1a50*/  HMMA.16816.F32.BF16 R84, R8.reuse, R40, RZ ;  /* 0x000000280854723c */ /* 0x040ff000000418ff */
[C---:B------:R-:W-:Y:S08]  /*1a60*/  HMMA.16816.F32.BF16 R100, R8.reuse, R66, RZ ;  /* 0x000000420864723c */ /* 0x040ff000000418ff */
[C---:B------:R-:W-:Y:S08]  /*1a70*/  HMMA.16816.F32.BF16 R96, R8.reuse, R62, RZ ;  /* 0x0000003e0860723c */ /* 0x040ff000000418ff */
[C---:B------:R-:W-:Y:S08]  /*1a80*/  HMMA.16816.F32.BF16 R92, R8.reuse, R58, RZ ;  /* 0x0000003a085c723c */ /* 0x040ff000000418ff */
[C---:B------:R-:W-:Y:S08]  /*1a90*/  HMMA.16816.F32.BF16 R136, R8.reuse, R54, RZ ;  /* 0x000000360888723c */ /* 0x040ff000000418ff */
[C---:B------:R-:W-:Y:S08]  /*1aa0*/  HMMA.16816.F32.BF16 R184, R8.reuse, R50, RZ ;  /* 0x0000003208b8723c */ /* 0x040ff000000418ff */
[C---:B------:R-:W-:Y:S08]  /*1ab0*/  HMMA.16816.F32.BF16 R200, R8.reuse, R46, RZ ;  /* 0x0000002e08c8723c */ /* 0x040ff000000418ff */
[----:B------:R-:W-:Y:S08]  /*1ac0*/  HMMA.16816.F32.BF16 R196, R8, R42, RZ ;  /* 0x0000002a08c4723c */ /* 0x000ff000000418ff */
[C---:B------:R-:W-:Y:S08]  /*1ad0*/  HMMA.16816.F32.BF16 R168, R12.reuse, R44, RZ ;  /* 0x0000002c0ca8723c */ /* 0x040ff000000418ff */
[----:B------:R-:W-:Y:S08]  /*1ae0*/  HMMA.16816.F32.BF16 R140, R12, R46, RZ ;  /* 0x0000002e0c8c723c */ /* 0x000ff000000418ff */
[----:B------:R-:W-:Y:S08]  /*1af0*/  HMMA.16816.F32.BF16 R44, R16, R124, R32 ;  /* 0x0000007c102c723c */ /* 0x000ff00000041820 */
[C---:B------:R-:W-:Y:S08]  /*1b00*/  HMMA.16816.F32.BF16 R192, R12.reuse, R64, RZ ;  /* 0x000000400cc0723c */ /* 0x040ff000000418ff */
[C---:B------:R-:W-:Y:S08]  /*1b10*/  HMMA.16816.F32.BF16 R188, R12.reuse, R60, RZ ;  /* 0x0000003c0cbc723c */ /* 0x040ff000000418ff */
[C---:B------:R-:W-:Y:S08]  /*1b20*/  HMMA.16816.F32.BF16 R180, R12.reuse, R56, RZ ;  /* 0x000000380cb4723c */ /* 0x040ff000000418ff */
[C---:B------:R-:W-:Y:S08]  /*1b30*/  HMMA.16816.F32.BF16 R176, R12.reuse, R52, RZ ;  /* 0x000000340cb0723c */ /* 0x040ff000000418ff */
[C---:B------:R-:W-:Y:S08]  /*1b40*/  HMMA.16816.F32.BF16 R172, R12.reuse, R48, RZ ;  /* 0x000000300cac723c */ /* 0x040ff000000418ff */
[C---:B------:R-:W-:Y:S01]  /*1b50*/  HMMA.16816.F32.BF16 R160, R12.reuse, R66, RZ ;  /* 0x000000420ca0723c */ /* 0x040fe200000418ff */
[----:B------:R-:W-:Y:S07]  /*1b60*/  LDSM.16.M88.4 R64, [R233+0x4900] ;  /* 0x00490000e940783b */ /* 0x000fee0000000200 */
[C---:B------:R-:W-:Y:S01]  /*1b70*/  HMMA.16816.F32.BF16 R156, R12.reuse, R62, RZ ;  /* 0x0000003e0c9c723c */ /* 0x040fe200000418ff */
[----:B------:R-:W-:Y:S07]  /*1b80*/  LDSM.16.M88.4 R60, [R233+0x5100] ;  /* 0x00510000e93c783b */ /* 0x000fee0000000200 */
[C---:B------:R-:W-:Y:S01]  /*1b90*/  HMMA.16816.F32.BF16 R152, R12.reuse, R58, RZ ;  /* 0x0000003a0c98723c */ /* 0x040fe200000418ff */
[----:B------:R-:W-:Y:S07]  /*1ba0*/  LDSM.16.M88.4 R56, [R233+0x5900] ;  /* 0x00590000e938783b */ /* 0x000fee0000000200 */
[C---:B------:R-:W-:Y:S01]  /*1bb0*/  HMMA.16816.F32.BF16 R148, R12.reuse, R54, RZ ;  /* 0x000000360c94723c */ /* 0x040fe200000418ff */
[----:B------:R-:W-:Y:S07]  /*1bc0*/  LDSM.16.M88.4 R52, [R233+0x6100] ;  /* 0x00610000e934783b */ /* 0x000fee0000000200 */
[C---:B------:R-:W-:Y:S08]  /*1bd0*/  HMMA.16816.F32.BF16 R144, R12.reuse, R50, RZ ;  /* 0x000000320c90723c */ /* 0x040ff000000418ff */
[----:B------:R-:W-:Y:S08]  /*1be0*/  HMMA.16816.F32.BF16 R88, R12, R42, RZ ;  /* 0x0000002a0c58723c */ /* 0x000ff000000418ff */
[C---:B------:R-:W-:Y:S01]  /*1bf0*/  HMMA.16816.F32.BF16 R32, R16.reuse, R120, R24 ;  /* 0x000000781020723c */ /* 0x040fe20000041818 */
[----:B------:R-:W1:Y:S07]  /*1c00*/  LDSM.16.M88.4 R24, [R235+0x9100] ;  /* 0x00910000eb18783b */ /* 0x000e6e0000000200 */
[C---:B------:R-:W-:Y:S08]  /*1c10*/  HMMA.16816.F32.BF16 R48, R16.reuse, R128, R36 ;  /* 0x000000801030723c */ /* 0x040ff00000041824 */
[C---:B------:R-:W-:Y:S01]  /*1c20*/  HMMA.16816.F32.BF16 R12, R16.reuse, R116, R68 ;  /* 0x00000074100c723c */ /* 0x040fe20000041844 */
[----:B------:R-:W-:Y:S07]  /*1c30*/  LDSM.16.M88.4 R68, [R233+0x4100] ;  /* 0x00410000e944783b */ /* 0x000fee0000000200 */
[C---:B------:R-:W-:Y:S01]  /*1c40*/  HMMA.16816.F32.BF16 R8, R16.reuse, R112, R72 ;  /* 0x000000701008723c */ /* 0x040fe20000041848 */
[----:B------:R-:W2:Y:S07]  /*1c50*/  LDSM.16.M88.4 R72, [R233+0x3900] ;  /* 0x00390000e948783b */ /* 0x000eae0000000200 */
[----:B------:R-:W-:Y:S01]  /*1c60*/  HMMA.16816.F32.BF16 R36, R16, R108, R80 ;  /* 0x0000006c1024723c */ /* 0x000fe20000041850 */
[----:B------:R-:W3:Y:S07]  /*1c70*/  LDSM.16.M88.4 R80, [R233+0x6900] ;  /* 0x00690000e950783b */ /* 0x000eee0000000200 */
[-C--:B------:R-:W-:Y:S08]  /*1c80*/  HMMA.16816.F32.BF16 R164, R20, R104.reuse, R164 ;  /* 0x0000006814a4723c */ /* 0x080ff000000418a4 */
[C---:B------:R-:W-:Y:S08]  /*1c90*/  HMMA.16816.F32.BF16 R40, R16.reuse, R104, R84 ;  /* 0x000000681028723c */ /* 0x040ff00000041854 */
[C---:B------:R-:W-:Y:S08]  /*1ca0*/  HMMA.16816.F32.BF16 R204, R16.reuse, R130, R100 ;  /* 0x0000008210cc723c */ /* 0x040ff00000041864 */
[----:B------:R-:W-:Y:S01]  /*1cb0*/  HMMA.16816.F32.BF16 R208, R16, R126, R96 ;  /* 0x0000007e10d0723c */ /* 0x000fe20000041860 */
[----:B------:R-:W-:Y:S01]  /*1cc0*/  IMAD.MOV.U32 R7, RZ, RZ, R164 ;  /* 0x000000ffff077224 */ /* 0x000fe200078e00a4 */
[----:B------:R-:W-:Y:S01]  /*1cd0*/  MOV R6, R165 ;  /* 0x000000a500067202 */ /* 0x000fe20000000f00 */
[----:B------:R-:W-:Y:S01]  /*1ce0*/  IMAD.MOV.U32 R5, RZ, RZ, R166 ;  /* 0x000000ffff057224 */ /* 0x000fe200078e00a6 */
[----:B------:R-:W-:-:S04]  /*1cf0*/  MOV R2, R167 ;  /* 0x000000a700027202 */ /* 0x000fc80000000f00 */
[C---:B------:R-:W-:Y:S08]  /*1d00*/  HMMA.16816.F32.BF16 R220, R16.reuse, R122, R92 ;  /* 0x0000007a10dc723c */ /* 0x040ff0000004185c */
[C---:B------:R-:W-:Y:S08]  /*1d10*/  HMMA.16816.F32.BF16 R216, R16.reuse, R118, R136 ;  /* 0x0000007610d8723c */ /* 0x040ff00000041888 */
[C---:B------:R-:W-:Y:S08]  /*1d20*/  HMMA.16816.F32.BF16 R212, R16.reuse, R114, R184 ;  /* 0x0000007210d4723c */ /* 0x040ff000000418b8 */
[C---:B------:R-:W-:Y:S08]  /*1d30*/  HMMA.16816.F32.BF16 R200, R16.reuse, R110, R200 ;  /* 0x0000006e10c8723c */ /* 0x040ff000000418c8 */
[----:B------:R-:W-:Y:S01]  /*1d40*/  HMMA.16816.F32.BF16 R196, R16, R106, R196 ;  /* 0x0000006a10c4723c */ /* 0x000fe200000418c4 */
[----:B------:R-:W4:Y:S07]  /*1d50*/  LDSM.16.M88.4 R16, [R235+0x7100] ;  /* 0x00710000eb10783b */ /* 0x000f2e0000000200 */
[C---:B------:R-:W-:Y:S08]  /*1d60*/  HMMA.16816.F32.BF16 R192, R20.reuse, R128, R192 ;  /* 0x0000008014c0723c */ /* 0x040ff000000418c0 */
        /* <DEDUP_REMOVED lines=11> */
[----:B------:R-:W-:Y:S01]  /*1e20*/  HMMA.16816.F32.BF16 R172, R20, R106, R88 ;  /* 0x0000006a14ac723c */ /* 0x000fe20000041858 */
[----:B------:R-:W-:Y:S07]  /*1e30*/  LDSM.16.M88.4 R20, [R232+0x3000] ;  /* 0x00300000e814783b */ /* 0x000fee0000000200 */
[C---:B-1----:R-:W-:Y:S01]  /*1e40*/  HMMA.16816.F32.BF16 R148, R24.reuse, R56, R8 ;  /* 0x000000381894723c */ /* 0x042fe20000041808 */
[----:B------:R-:W-:Y:S07]  /*1e50*/  LDSM.16.M88.4 R8, [R236+0x9100] ;  /* 0x00910000ec08783b */ /* 0x000fee0000000200 */
[C---:B------:R-:W-:Y:S01]  /*1e60*/  HMMA.16816.F32.BF16 R144, R24.reuse, R52, R36 ;  /* 0x000000341890723c */ /* 0x040fe20000041824 */
[----:B------:R-:W1:Y:S07]  /*1e70*/  LDSM.16.M88.4 R36, [R232+0x1800] ;  /* 0x00180000e824783b */ /* 0x000e6e0000000200 */
[C---:B--2---:R-:W-:Y:S01]  /*1e80*/  HMMA.16816.F32.BF16 R168, R24.reuse, R72, R48 ;  /* 0x0000004818a8723c */ /* 0x044fe20000041830 */
[----:B------:R-:W2:Y:S07]  /*1e90*/  LDSM.16.M88.4 R48, [R232] ;  /* 0x00000000e830783b */ /* 0x000eae0000000200 */
[C---:B------:R-:W-:Y:S01]  /*1ea0*/  HMMA.16816.F32.BF16 R160, R24.reuse, R68, R44 ;  /* 0x0000004418a0723c */ /* 0x040fe2000004182c */
[----:B------:R-:W5:Y:S07]  /*1eb0*/  LDSM.16.M88.4 R44, [R232+0x800] ;  /* 0x00080000e82c783b */ /* 0x000f6e0000000200 */
[C---:B------:R-:W-:Y:S01]  /*1ec0*/  HMMA.16816.F32.BF16 R152, R24.reuse, R60, R12 ;  /* 0x0000003c1898723c */ /* 0x040fe2000004180c */
[----:B------:R-:W1:Y:S07]  /*1ed0*/  LDSM.16.M88.4 R12, [R236+0x7100] ;  /* 0x00710000ec0c783b */ /* 0x000e6e0000000200 */
[C---:B------:R-:W-:Y:S01]  /*1ee0*/  HMMA.16816.F32.BF16 R156, R24.reuse, R64, R32 ;  /* 0x00000040189c723c */ /* 0x040fe20000041820 */
[----:B------:R-:W-:Y:S07]  /*1ef0*/  LDSM.16.M88.4 R32, [R232+0x2000] ;  /* 0x00200000e820783b */ /* 0x000fee0000000200 */
[----:B---3--:R-:W-:Y:S01]  /*1f00*/  HMMA.16816.F32.BF16 R112, R24, R80, R40 ;  /* 0x000000501870723c */ /* 0x008fe20000041828 */
[----:B------:R-:W3:Y:S01]  /*1f10*/  LDSM.16.M88.4 R40, [R232+0x1000] ;  /* 0x00100000e828783b */ /* 0x000ee20000000200 */
[----:B------:R-:W-:-:S06]  /*1f20*/  DEPBAR.LE SB0, 0x0 ;  /* 0x000080000000791a */ /* 0x000fcc0000000000 */
[C---:B------:R-:W-:Y:S07]  /*1f30*/  HMMA.16816.F32.BF16 R140, R24.reuse, R74, R204 ;  /* 0x0000004a188c723c */ /* 0x040fee00000418cc */
[----:B------:R-:W-:Y:S01]  /*1f40*/  IMAD.MOV.U32 R204, RZ, RZ, R7 ;  /* 0x000000ffffcc7224 */ /* 0x000fe200078e0007 */
[----:B------:R-:W-:Y:S01]  /*1f50*/  MOV R205, R6 ;  /* 0x0000000600cd7202 */ /* 0x000fe20000000f00 */
[----:B------:R-:W-:Y:S01]  /*1f60*/  IMAD.MOV.U32 R206, RZ, RZ, R5 ;  /* 0x000000ffffce7224 */ /* 0x000fe200078e0005 */
[----:B------:R-:W-:Y:S01]  /*1f70*/  MOV R207, R2 ;  /* 0x0000000200cf7202 */ /* 0x000fe20000000f00 */
[----:B------:R-:W-:Y:S08]  /*1f80*/  HMMA.16816.F32.BF16 R136, R24, R70, R208 ;  /* 0x000000461888723c */ /* 0x000ff000000418d0 */
[C---:B----4-:R-:W-:Y:S08]  /*1f90*/  HMMA.16816.F32.BF16 R104, R16.reuse, R72, R192 ;  /* 0x000000481068723c */ /* 0x050ff000000418c0 */
[C---:B------:R-:W-:Y:S08]  /*1fa0*/  HMMA.16816.F32.BF16 R100, R16.reuse, R74, R100 ;  /* 0x0000004a1064723c */ /* 0x040ff00000041864 */
[C---:B------:R-:W-:Y:S08]  /*1fb0*/  HMMA.16816.F32.BF16 R96, R16.reuse, R68, R96 ;  /* 0x000000441060723c */ /* 0x040ff00000041860 */
[----:B------:R-:W-:Y:S08]  /*1fc0*/  HMMA.16816.F32.BF16 R92, R16, R70, R92 ;  /* 0x00000046105c723c */ /* 0x000ff0000004185c */
[C---:B------:R-:W-:Y:S08]  /*1fd0*/  HMMA.16816.F32.BF16 R128, R24.reuse, R66, R220 ;  /* 0x000000421880723c */ /* 0x040ff000000418dc */
[----:B------:R-:W-:Y:S08]  /*1fe0*/  HMMA.16816.F32.BF16 R124, R24, R62, R216 ;  /* 0x0000003e187c723c */ /* 0x000ff000000418d8 */
[C---:B------:R-:W-:Y:S08]  /*1ff0*/  HMMA.16816.F32.BF16 R88, R16.reuse, R64, R184 ;  /* 0x000000401058723c */ /* 0x040ff000000418b8 */
[C---:B------:R-:W-:Y:S08]  /*2000*/  HMMA.16816.F32.BF16 R84, R16.reuse, R66, R84 ;  /* 0x000000421054723c */ /* 0x040ff00000041854 */
[C---:B------:R-:W-:Y:S08]  /*2010*/  HMMA.16816.F32.BF16 R72, R16.reuse, R60, R188 ;  /* 0x0000003c1048723c */ /* 0x040ff000000418bc */
[----:B------:R-:W-:Y:S08]  /*2020*/  HMMA.16816.F32.BF16 R68, R16, R62, R164 ;  /* 0x0000003e1044723c */ /* 0x000ff000000418a4 */
[----:B------:R-:W-:Y:S08]  /*2030*/  HMMA.16816.F32.BF16 R120, R24, R58, R212 ;  /* 0x0000003a1878723c */ /* 0x000ff000000418d4 */
        /* <DEDUP_REMOVED lines=8> */
[C---:B-1----:R-:W-:Y:S08]  /*20c0*/  HMMA.16816.F32.BF16 R172, R8.reuse, R36, R152 ;  /* 0x0000002408ac723c */ /* 0x042ff00000041898 */
[C---:B--2---:R-:W-:Y:S08]  /*20d0*/  HMMA.16816.F32.BF16 R168, R8.reuse, R48, R168 ;  /* 0x0000003008a8723c */ /* 0x044ff000000418a8 */
[C---:B------:R-:W-:Y:S08]  /*20e0*/  HMMA.16816.F32.BF16 R140, R8.reuse, R50, R140 ;  /* 0x00000032088c723c */ /* 0x040ff0000004188c */
[C---:B-----5:R-:W-:Y:S08]  /*20f0*/  HMMA.16816.F32.BF16 R160, R8.reuse, R44, R160 ;  /* 0x0000002c08a0723c */ /* 0x060ff000000418a0 */
[C---:B------:R-:W-:Y:S08]  /*2100*/  HMMA.16816.F32.BF16 R136, R8.reuse, R46, R136 ;  /* 0x0000002e0888723c */ /* 0x040ff00000041888 */
[----:B------:R-:W-:Y:S08]  /*2110*/  HMMA.16816.F32.BF16 R152, R8, R38, R124 ;  /* 0x000000260898723c */ /* 0x000ff0000004187c */
[C---:B------:R-:W-:Y:S08]  /*2120*/  HMMA.16816.F32.BF16 R104, R12.reuse, R48, R104 ;  /* 0x000000300c68723c */ /* 0x040ff00000041868 */
[C---:B------:R-:W-:Y:S08]  /*2130*/  HMMA.16816.F32.BF16 R100, R12.reuse, R50, R100 ;  /* 0x000000320c64723c */ /* 0x040ff00000041864 */
[C---:B------:R-:W-:Y:S08]  /*2140*/  HMMA.16816.F32.BF16 R96, R12.reuse, R44, R96 ;  /* 0x0000002c0c60723c */ /* 0x040ff00000041860 */
[C---:B------:R-:W-:Y:S08]  /*2150*/  HMMA.16816.F32.BF16 R72, R12.reuse, R36, R72 ;  /* 0x000000240c48723c */ /* 0x040ff00000041848 */
[----:B------:R-:W-:Y:S08]  /*2160*/  HMMA.16816.F32.BF16 R68, R12, R38, R68 ;  /* 0x000000260c44723c */ /* 0x000ff00000041844 */
[C---:B---3--:R-:W-:Y:S08]  /*2170*/  HMMA.16816.F32.BF16 R156, R8.reuse, R40, R156 ;  /* 0x00000028089c723c */ /* 0x048ff0000004189c */
[C---:B------:R-:W-:Y:S08]  /*2180*/  HMMA.16816.F32.BF16 R164, R8.reuse, R42, R128 ;  /* 0x0000002a08a4723c */ /* 0x040ff00000041880 */
[C---:B------:R-:W-:Y:S08]  /*2190*/  HMMA.16816.F32.BF16 R148, R8.reuse, R32, R148 ;  /* 0x000000200894723c */ /* 0x040ff00000041894 */
[C---:B------:R-:W-:Y:S08]  /*21a0*/  HMMA.16816.F32.BF16 R80, R8.reuse, R34, R120 ;  /* 0x000000220850723c */ /* 0x040ff00000041878 */
[C---:B------:R-:W-:Y:S08]  /*21b0*/  HMMA.16816.F32.BF16 R144, R8.reuse, R28, R144 ;  /* 0x0000001c0890723c */ /* 0x040ff00000041890 */
[C---:B------:R-:W-:Y:S08]  /*21c0*/  HMMA.16816.F32.BF16 R116, R8.reuse, R30, R116 ;  /* 0x0000001e0874723c */ /* 0x040ff00000041874 */
[C---:B------:R-:W-:Y:S08]  /*21d0*/  HMMA.16816.F32.BF16 R112, R8.reuse, R20, R112 ;  /* 0x000000140870723c */ /* 0x040ff00000041870 */
[----:B------:R-:W-:Y:S08]  /*21e0*/  HMMA.16816.F32.BF16 R108, R8, R22, R108 ;  /* 0x00000016086c723c */ /* 0x000ff0000004186c */
        /* <DEDUP_REMOVED lines=9> */
[----:B------:R-:W-:Y:S06]  /*2280*/  BAR.SYNC.DEFER_BLOCKING 0x0 ;  /* 0x0000000000007b1d */ /* 0x000fec0000010000 */
[----:B------:R-:W-:Y:S05]  /*2290*/  @!P2 BRA `(.L_x_1) ;  /* 0x000004100000a947 */ /* 0x000fea0003800000 */
[----:B------:R-:W-:Y:S02]  /*22a0*/  IMAD.U32 R2, RZ, RZ, UR11 ;  /* 0x0000000bff027e24 */ /* 0x000fe4000f8e00ff */
[----:B------:R-:W-:-:S03]  /*22b0*/  IMAD.MOV.U32 R248, RZ, RZ, RZ ;  /* 0x000000fffff87224 */ /* 0x000fc600078e00ff */
[----:B------:R-:W-:-:S04]  /*22c0*/  IADD3 R2, R134, UR8, R2 ;  /* 0x0000000886027c10 */ /* 0x000fc8000fffe002 */
[----:B------:R-:W-:-:S05]  /*22d0*/  IADD3 R5, R2, -0x70, RZ ;  /* 0xffffff9002057810 */ /* 0x000fca0007ffe0ff */
[----:B------:R-:W-:-:S04]  /*22e0*/  @P0 IMAD.HI.U32 R6, R5, c[0x0][0x2bc], RZ ;  /* 0x0000af0005060a27 */ /* 0x000fc800078e00ff */
[----:B------:R-:W-:Y:S01]  /*22f0*/  IMAD.MOV.U32 R2, RZ, RZ, R5 ;  /* 0x000000ffff027224 */ /* 0x000fe200078e0005 */
[----:B------:R-:W-:-:S04]  /*2300*/  @P0 SHF.R.U32.HI R2, RZ, c[0x0][0x2c0], R6 ;  /* 0x0000b000ff020a19 */ /* 0x000fc80000011606 */
[----:B------:R-:W-:-:S04]  /*2310*/  @!P1 IADD3 R7, P4, R2, UR16, RZ ;  /* 0x0000001002079c10 */ /* 0x000fc8000ff9e0ff */
[----:B------:R-:W-:Y:S02]  /*2320*/  @!P1 LEA.HI.X.SX32 R8, R2, UR14, 0x1, P4 ;  /* 0x0000000e02089c11 */ /* 0x000fe4000a0f0eff */
[----:B------:R-:W-:-:S04]  /*2330*/  @!P1 LEA R6, P4, R7, c[0x0][0x2a0], 0x2 ;  /* 0x0000a80007069a11 */ /* 0x000fc800078810ff */
[----:B------:R-:W-:-:S05]  /*2340*/  @!P1 LEA.HI.X R7, R7, c[0x0][0x2a4], R8, 0x2, P4 ;  /* 0x0000a90007079a11 */ /* 0x000fca00020f1408 */
[----:B------:R1:W2:Y:S01]  /*2350*/  @!P1 LDG.E R248, [R6.64] ;  /* 0x0000000c06f89981 */ /* 0x0002a2000c1e1900 */
[----:B------:R-:W-:-:S04]  /*2360*/  IMAD.MOV R2, RZ, RZ, -R2 ;  /* 0x000000ffff027224 */ /* 0x000fc800078e0a02 */
[----:B------:R-:W-:-:S05]  /*2370*/  IMAD R249, R2, c[0x0][0x2b8], R5 ;  /* 0x0000ae0002f97a24 */ /* 0x000fca00078e0205 */
[----:B------:R-:W-:-:S05]  /*2380*/  SHF.R.S32.HI R2, RZ, 0x1f, R249 ;  /* 0x0000001fff027819 */ /* 0x000fca00000114f9 */
[----:B------:R-:W-:-:S04]  /*2390*/  IMAD R2, R2, c[0x0][0x1e0], RZ ;  /* 0x0000780002027a24 */ /* 0x000fc800078e02ff */
[C---:B------:R-:W-:Y:S02]  /*23a0*/  IMAD R2, R249.reuse, c[0x0][0x1e4], R2 ;  /* 0x00007900f9027a24 */ /* 0x040fe400078e0202 */
[----:B-1----:R-:W-:-:S04]  /*23b0*/  IMAD.WIDE.U32 R6, R249, c[0x0][0x1e0], RZ ;  /* 0x00007800f9067a25 */ /* 0x002fc800078e00ff */
[----:B------:R-:W-:Y:S01]  /*23c0*/  IMAD.IADD R7, R7, 0x1, R2 ;  /* 0x0000000107077824 */ /* 0x000fe200078e0202 */
[----:B--2---:R-:W-:-:S03]  /*23d0*/  SHF.R.S32.HI R2, RZ, 0x1f, R248 ;  /* 0x0000001fff027819 */ /* 0x004fc600000114f8 */
[----:B------:R-:W-:-:S04]  /*23e0*/  IMAD.WIDE.U32 R6, R248, c[0x0][0x1f0], R6 ;  /* 0x00007c00f8067a25 */ /* 0x000fc800078e0006 */
[----:B------:R-:W-:-:S04]  /*23f0*/  IMAD R2, R2, c[0x0][0x1f0], RZ ;  /* 0x00007c0002027a24 */ /* 0x000fc800078e02ff */
[----:B------:R-:W-:Y:S01]  /*2400*/  IMAD R5, R248, c[0x0][0x1f4], R2 ;  /* 0x00007d00f8057a24 */ /* 0x000fe200078e0202 */
[----:B------:R-:W-:-:S04]  /*2410*/  IADD3 R2, P4, R6, UR20, RZ ;  /* 0x0000001406027c10 */ /* 0x000fc8000ff9e0ff */
[----:B------:R-:W-:Y:S02]  /*2420*/  IADD3.X R6, R7, UR15, R5, P4, !PT ;  /* 0x0000000f07067c10 */ /* 0x000fe4000a7fe405 */
[----:B------:R-:W-:-:S04]  /*2430*/  LEA R5, P4, R2, c[0x0][0x1c8], 0x1 ;  /* 0x0000720002057a11 */ /* 0x000fc800078808ff */
[----:B------:R-:W-:Y:S01]  /*2440*/  LEA.HI.X R2, R2, c[0x0][0x1cc], R6, 0x1, P4 ;  /* 0x0000730002027a11 */ /* 0x000fe200020f0c06 */
[----:B------:R-:W-:Y:S04]  /*2450*/  SHFL.IDX PT, R7, R5, 0x1, 0x181f ;  /* 0x00381f0005077f89 */ /* 0x000fe800000e0000 */
[----:B------:R-:W1:Y:S04]  /*2460*/  SHFL.IDX PT, R6, R5, RZ, 0x181f ;  /* 0x00181fff05067589 */ /* 0x000e6800000e0000 */
[----:B------:R-:W-:Y:S04]  /*2470*/  SHFL.IDX PT, R10, R2, RZ, 0x181f ;  /* 0x00181fff020a7589 */ /* 0x000fe800000e0000 */
[----:B------:R-:W2:Y:S04]  /*2480*/  SHFL.IDX PT, R8, R5, 0x2, 0x181f ;  /* 0x00581f0005087f89 */ /* 0x000ea800000e0000 */
[----:B------:R-:W3:Y:S04]  /*2490*/  SHFL.IDX PT, R9, R5, 0x3, 0x181f ;  /* 0x00781f0005097f89 */ /* 0x000ee800000e0000 */
[----:B------:R-:W4:Y:S04]  /*24a0*/  SHFL.IDX PT, R13, R2, 0x1, 0x181f ;  /* 0x00381f00020d7f89 */ /* 0x000f2800000e0000 */
[----:B------:R-:W5:Y:S04]  /*24b0*/  SHFL.IDX PT, R15, R2, 0x2, 0x181f ;  /* 0x00581f00020f7f89 */ /* 0x000f6800000e0000 */
[----:B------:R-:W-:Y:S04]  /*24c0*/  SHFL.IDX PT, R22, R2, 0x3, 0x181f ;  /* 0x00781f0002167f89 */ /* 0x000fe800000e0000 */
[----:B------:R-:W1:Y:S04]  /*24d0*/  SHFL.IDX PT, R11, R5, 0x4, 0x181f ;  /* 0x00981f00050b7f89 */ /* 0x000e6800000e0000 */
[----:B------:R-:W1:Y:S04]  /*24e0*/  SHFL.IDX PT, R20, R5, 0x5, 0x181f ;  /* 0x00b81f0005147f89 */ /* 0x000e6800000e0000 */
[----:B------:R1:W2:Y:S04]  /*24f0*/  SHFL.IDX PT, R21, R5, 0x6, 0x181f ;  /* 0x00d81f0005157f89 */ /* 0x0002a800000e0000 */
[----:B------:R-:W2:Y:S04]  /*2500*/  SHFL.IDX PT, R25, R2, 0x4, 0x181f ;  /* 0x00981f0002197f89 */ /* 0x000ea800000e0000 */
[----:B------:R-:W2:Y:S04]  /*2510*/  SHFL.IDX PT, R24, R2, 0x5, 0x181f ;  /* 0x00b81f0002187f89 */ /* 0x000ea800000e0000 */
[----:B------:R2:W3:Y:S01]  /*2520*/  SHFL.IDX PT, R23, R2, 0x6, 0x181f ;  /* 0x00d81f0002177f89 */ /* 0x0004e200000e0000 */
[C---:B-1----:R-:W-:Y:S01]  /*2530*/  SHF.L.U64.HI R5, R76.reuse, 0x1, R133 ;  /* 0x000000014c057819 */ /* 0x042fe20000010285 */
[----:B--2---:R-:W-:-:S05]  /*2540*/  IMAD.SHL.U32 R2, R76, 0x2, RZ ;  /* 0x000000024c027824 */ /* 0x004fca00078e00ff */
[-C--:B------:R-:W-:Y:S02]  /*2550*/  IADD3 R18, P4, R6, R2.reuse, RZ ;  /* 0x0000000206127210 */ /* 0x080fe40007f9e0ff */
[-C--:B------:R-:W-:Y:S02]  /*2560*/  IADD3 R16, P6, R7, R2.reuse, RZ ;  /* 0x0000000207107210 */ /* 0x080fe40007fde0ff */
[-C--:B------:R-:W-:Y:S01]  /*2570*/  IADD3 R14, P5, R8, R2.reuse, RZ ;  /* 0x00000002080e7210 */ /* 0x080fe20007fbe0ff */
[--C-:B------:R-:W-:Y:S01]  /*2580*/  IMAD.X R19, R10, 0x1, R5.reuse, P4 ;  /* 0x000000010a137824 */ /* 0x100fe200020e0605 */
[-C--:B---3--:R-:W-:Y:S02]  /*2590*/  IADD3 R12, P4, R9, R2.reuse, RZ ;  /* 0x00000002090c7210 */ /* 0x088fe40007f9e0ff */
[----:B----4-:R-:W-:Y:S01]  /*25a0*/  IADD3.X R17, R13, R5, RZ, P6, !PT ;  /* 0x000000050d117210 */ /* 0x010fe200037fe4ff */
[--C-:B-----5:R-:W-:Y:S01]  /*25b0*/  IMAD.X R15, R15, 0x1, R5.reuse, P5 ;  /* 0x000000010f0f7824 */ /* 0x120fe200028e0605 */
[-C--:B------:R-:W-:Y:S01]  /*25c0*/  IADD3 R10, P6, R11, R2.reuse, RZ ;  /* 0x000000020b0a7210 */ /* 0x080fe20007fde0ff */
[----:B------:R-:W-:Y:S01]  /*25d0*/  IMAD.X R13, R22, 0x1, R5, P4 ;  /* 0x00000001160d7824 */ /* 0x000fe200020e0605 */
[----:B------:R-:W-:-:S02]  /*25e0*/  IADD3 R8, P5, R20, R2, RZ ;  /* 0x0000000214087210 */ /* 0x000fc40007fbe0ff */
[----:B------:R-:W-:Y:S01]  /*25f0*/  IADD3 R6, P4, R21, R2, RZ ;  /* 0x0000000215067210 */ /* 0x000fe20007f9e0ff */
[----:B------:R-:W-:Y:S01]  /*2600*/  IMAD.SHL.U32 R2, R132, 0x2, RZ ;  /* 0x0000000284027824 */ /* 0x000fe200078e00ff */
[----:B------:R-:W-:Y:S01]  /*2610*/  IADD3.X R11, R25, R5, RZ, P6, !PT ;  /* 0x00000005190b7210 */ /* 0x000fe200037fe4ff */
[--C-:B------:R-:W-:Y:S02]  /*2620*/  IMAD.X R9, R24, 0x1, R5.reuse, P5 ;  /* 0x0000000118097824 */ /* 0x100fe400028e0605 */
[----:B------:R-:W-:Y:S01]  /*2630*/  IMAD.X R7, R23, 0x1, R5, P4 ;  /* 0x0000000117077824 */ /* 0x000fe200020e0605 */
[----:B------:R1:W-:Y:S04]  /*2640*/  LDGSTS.E.BYPASS.LTC128B.128 [R2+0x3900], [R18.64], !P3 ;  /* 0x0390000012027fae */ /* 0x0003e8000d901d4c */
[----:B------:R1:W-:Y:S04]  /*2650*/  LDGSTS.E.BYPASS.LTC128B.128 [R2+0x4100], [R16.64], !P3 ;  /* 0x0410000010027fae */ /* 0x0003e8000d901d4c */
[----:B------:R1:W-:Y:S04]  /*2660*/  LDGSTS.E.BYPASS.LTC128B.128 [R2+0x4900], [R14.64], !P3 ;  /* 0x049000000e027fae */ /* 0x0003e8000d901d4c */
[----:B------:R1:W-:Y:S04]  /*2670*/  LDGSTS.E.BYPASS.LTC128B.128 [R2+0x5100], [R12.64], !P3 ;  /* 0x051000000c027fae */ /* 0x0003e8000d901d4c */
[----:B------:R1:W-:Y:S04]  /*2680*/  LDGSTS.E.BYPASS.LTC128B.128 [R2+0x5900], [R10.64], !P3 ;  /* 0x059000000a027fae */ /* 0x0003e8000d901d4c */
[----:B------:R1:W-:Y:S04]  /*2690*/  LDGSTS.E.BYPASS.LTC128B.128 [R2+0x6100], [R8.64], !P3 ;  /* 0x0610000008027fae */ /* 0x0003e8000d901d4c */
[----:B------:R1:W-:Y:S02]  /*26a0*/  LDGSTS.E.BYPASS.LTC128B.128 [R2+0x6900], [R6.64], !P3 ;  /* 0x0690000006027fae */ /* 0x0003e4000d901d4c */
.L_x_1:
[----:B-1----:R-:W-:Y:S01]  /*26b0*/  SHF.R.S32.HI R2, RZ, 0x1f, R77 ;  /* 0x0000001fff027819 */ /* 0x002fe2000001144d */
[----:B------:R-:W-:Y:S01]  /*26c0*/  STL [R1+0x3c], R239 ;  /* 0x00003cef01007387 */ /* 0x000fe20000100800 */
[----:B------:R-:W-:-:S02]  /*26d0*/  IMAD.SHL.U32 R228, R0, 0x2, RZ ;  /* 0x0000000200e47824 */ /* 0x000fc400078e00ff */
[----:B------:R-:W-:Y:S01]  /*26e0*/  LEA.HI R5, R2, R77, RZ, 0x2 ;  /* 0x0000004d02057211 */ /* 0x000fe200078f10ff */
[----:B------:R-:W-:Y:S01]  /*26f0*/  STL [R1+0x38], R238 ;  /* 0x000038ee01007387 */ /* 0x000fe20000100800 */
[----:B------:R-:W-:Y:S01]  /*2700*/  IMAD R231, R3, 0x2, R228 ;  /* 0x0000000203e77824 */ /* 0x000fe200078e02e4 */
[----:B------:R-:W-:Y:S02]  /*2710*/  LEA R229, R4, R228, 0x1 ;  /* 0x000000e404e57211 */ /* 0x000fe400078e08ff */
[----:B------:R-:W-:Y:S01]  /*2720*/  STL [R1+0x34], R237 ;  /* 0x000034ed01007387 */ /* 0x000fe20000100800 */
[----:B------:R-:W-:Y:S02]  /*2730*/  LOP3.LUT R2, R5, 0x7ffffffc, RZ, 0xc0, !PT ;  /* 0x7ffffffc05027812 */ /* 0x000fe400078ec0ff */
[----:B------:R-:W-:Y:S01]  /*2740*/  IMAD R230, R3, 0x2, R229 ;  /* 0x0000000203e67824 */ /* 0x000fe200078e02e5 */
[----:B------:R-:W-:Y:S02]  /*2750*/  STL [R1+0x30], R236 ;  /* 0x000030ec01007387 */ /* 0x000fe40000100800 */
[----:B------:R-:W-:-:S02]  /*2760*/  IMAD.IADD R2, R77, 0x1, -R2 ;  /* 0x000000014d027824 */ /* 0x000fc400078e0a02 */
[----:B------:R-:W-:Y:S04]  /*2770*/  STL [R1+0x2c], R235 ;  /* 0x00002ceb01007387 */ /* 0x000fe80000100800 */
[----:B------:R-:W-:Y:S04]  /*2780*/  STL [R1+0x28], R234 ;  /* 0x000028ea01007387 */ /* 0x000fe80000100800 */
[----:B------:R-:W-:Y:S04]  /*2790*/  STL [R1+0x24], R233 ;  /* 0x000024e901007387 */ /* 0x000fe80000100800 */
[----:B------:R-:W-:Y:S04]  /*27a0*/  STL [R1+0x20], R232 ;  /* 0x000020e801007387 */ /* 0x000fe80000100800 */
[----:B------:R-:W-:Y:S04]  /*27b0*/  STL [R1+0x1c], R135 ;  /* 0x00001c8701007387 */ /* 0x000fe80000100800 */
[----:B------:R-:W-:Y:S04]  /*27c0*/  STL [R1+0x18], R76 ;  /* 0x0000184c01007387 */ /* 0x000fe80000100800 */
[----:B------:R1:W-:Y:S04]  /*27d0*/  STL [R1+0x14], R5 ;  /* 0x0000140501007387 */ /* 0x0003e80000100800 */
[----:B------:R-:W-:Y:S04]  /*27e0*/  LDSM.16.MT88.4 R20, [R228+0x100] ;  /* 0x00010000e414783b */ /* 0x000fe80000004200 */
[----:B------:R-:W-:Y:S04]  /*27f0*/  LDSM.16.MT88.4 R24, [R229+0x100] ;  /* 0x00010000e518783b */ /* 0x000fe80000004200 */
[----:B------:R-:W0:Y:S01]  /*2800*/  LDGDEPBAR ;  /* 0x00000000000079af */ /* 0x000e220000000000 */
[----:B-1----:R-:W-:-:S04]  /*2810*/  IMAD.MOV.U32 R5, RZ, RZ, -0x2 ;  /* 0xfffffffeff057424 */ /* 0x002fc800078e00ff */
[----:B------:R-:W-:-:S05]  /*2820*/  IMAD R2, R2, R5, UR18 ;  /* 0x0000001202027e24 */ /* 0x000fca000f8e0205 */
[C---:B------:R-:W-:Y:S02]  /*2830*/  ISETP.GT.AND P4, PT, R2.reuse, RZ, PT ;  /* 0x000000ff0200720c */ /* 0x040fe40003f84270 */
[C---:B------:R-:W-:Y:S02]  /*2840*/  ISETP.GT.AND P6, PT, R2.reuse, 0x1, PT ;  /* 0x000000010200780c */ /* 0x040fe40003fc4270 */
[----:B------:R-:W-:Y:S02]  /*2850*/  ISETP.GT.AND P5, PT, R2, 0x8, PT ;  /* 0x000000080200780c */ /* 0x000fe40003fa4270 */
[----:B------:R-:W-:Y:S02]  /*2860*/  FSEL R10, R104, -INF , P4 ;  /* 0xff800000680a7808 */ /* 0x000fe40002000000 */
[----:B------:R-:W-:Y:S02]  /*2870*/  FSEL R29, R105, -INF , P6 ;  /* 0xff800000691d7808 */ /* 0x000fe40003000000 */
[----:B------:R-:W-:-:S02]  /*2880*/  FSEL R15, R170, -INF , P4 ;  /* 0xff800000aa0f7808 */ /* 0x000fc40002000000 */
[----:B------:R-:W-:Y:S02]  /*2890*/  FSEL R11, R168, -INF , P4 ;  /* 0xff800000a80b7808 */ /* 0x000fe40002000000 */
[----:B------:R-:W-:Y:S02]  /*28a0*/  FSEL R12, R169, -INF , P6 ;  /* 0xff800000a90c7808 */ /* 0x000fe40003000000 */
[----:B------:R-:W-:Y:S02]  /*28b0*/  FSEL R32, R106, -INF , P4 ;  /* 0xff8000006a207808 */ /* 0x000fe40002000000 */
[----:B------:R-:W-:Y:S02]  /*28c0*/  ISETP.GT.AND P4, PT, R2, 0x9, PT ;  /* 0x000000090200780c */ /* 0x000fe40003f84270 */
[----:B------:R-:W-:Y:S02]  /*28d0*/  FSEL R30, R100, -INF , P5 ;  /* 0xff800000641e7808 */ /* 0x000fe40002800000 */
[----:B------:R-:W-:-:S02]  /*28e0*/  FMNMX.FTZ R5, R10, R29, !PT ;  /* 0x0000001d0a057209 */ /* 0x000fc40007810000 */
[----:B------:R-:W-:Y:S02]  /*28f0*/  FSEL R17, R142, -INF , P5 ;  /* 0xff8000008e117808 */ /* 0x000fe40002800000 */
[----:B------:R-:W-:Y:S02]  /*2900*/  FSEL R13, R140, -INF , P5 ;  /* 0xff8000008c0d7808 */ /* 0x000fe40002800000 */
[----:B------:R-:W-:Y:S02]  /*2910*/  FSEL R34, R102, -INF , P5 ;  /* 0xff80000066227808 */ /* 0x000fe40002800000 */
[----:B------:R-:W-:Y:S02]  /*2920*/  FSEL R16, R171, -INF , P6 ;  /* 0xff800000ab107808 */ /* 0x000fe40003000000 */
[----:B------:R-:W-:Y:S02]  /*2930*/  FSEL R33, R107, -INF , P6 ;  /* 0xff8000006b217808 */ /* 0x000fe40003000000 */
[----:B------:R-:W-:-:S02]  /*2940*/  ISETP.GT.AND P5, PT, R2, 0x11, PT ;  /* 0x000000110200780c */ /* 0x000fc40003fa4270 */
[----:B------:R-:W-:Y:S02]  /*2950*/  FMNMX.FTZ R6, R11, R12, !PT ;  /* 0x0000000c0b067209 */ /* 0x000fe40007810000 */
[----:B------:R-:W-:Y:S02]  /*2960*/  ISETP.GT.AND P6, PT, R2, 0x10, PT ;  /* 0x000000100200780c */ /* 0x000fe40003fc4270 */
[----:B------:R-:W-:Y:S02]  /*2970*/  FSEL R31, R101, -INF , P4 ;  /* 0xff800000651f7808 */ /* 0x000fe40002000000 */
[----:B------:R-:W-:Y:S02]  /*2980*/  FMNMX.FTZ R5, R30, R5, !PT ;  /* 0x000000051e057209 */ /* 0x000fe40007810000 */
[----:B------:R-:W-:Y:S02]  /*2990*/  FSEL R14, R141, -INF , P4 ;  /* 0xff8000008d0e7808 */ /* 0x000fe40002000000 */
[----:B------:R-:W-:-:S02]  /*29a0*/  FSEL R92, R163, -INF , P5 ;  /* 0xff800000a35c7808 */ /* 0x000fc40002800000 */
[----:B------:R-:W-:Y:S02]  /*29b0*/  FSEL R41, R161, -INF , P5 ;  /* 0xff800000a1297808 */ /* 0x000fe40002800000 */
[----:B------:R-:W-:Y:S02]  /*29c0*/  FSEL R120, R99, -INF , P5 ;  /* 0xff80000063787808 */ /* 0x000fe40002800000 */
[----:B------:R-:W-:Y:S02]  /*29d0*/  FSEL R100, R97, -INF , P5 ;  /* 0xff80000061647808 */ /* 0x000fe40002800000 */
[----:B------:R-:W-:Y:S02]  /*29e0*/  FMNMX.FTZ R6, R13, R6, !PT ;  /* 0x000000060d067209 */ /* 0x000fe40007810000 */
[----:B------:R-:W-:Y:S02]  /*29f0*/  FSEL R35, R103, -INF , P4 ;  /* 0xff80000067237808 */ /* 0x000fe40002000000 */
[----:B------:R-:W-:-:S02]  /*2a00*/  FSEL R95, R96, -INF , P6 ;  /* 0xff800000605f7808 */ /* 0x000fc40003000000 */
[----:B------:R-:W-:Y:S02]  /*2a10*/  ISETP.GT.AND P5, PT, R2, 0x20, PT ;  /* 0x000000200200780c */ /* 0x000fe40003fa4270 */
[----:B------:R-:W-:Y:S02]  /*2a20*/  FMNMX.FTZ R5, R31, R5, !PT ;  /* 0x000000051f057209 */ /* 0x000fe40007810000 */
[----:B------:R-:W-:Y:S02]  /*2a30*/  FSEL R28, R143, -INF , P4 ;  /* 0xff8000008f1c7808 */ /* 0x000fe40002000000 */
[----:B------:R-:W-:Y:S02]  /*2a40*/  FSEL R79, R162, -INF , P6 ;  /* 0xff800000a24f7808 */ /* 0x000fe40003000000 */
[----:B------:R-:W-:Y:S02]  /*2a50*/  FSEL R40, R160, -INF , P6 ;  /* 0xff800000a0287808 */ /* 0x000fe40003000000 */
[----:B------:R-:W-:-:S02]  /*2a60*/  FSEL R103, R98, -INF , P6 ;  /* 0xff80000062677808 */ /* 0x000fc40003000000 */
[C---:B------:R-:W-:Y:S02]  /*2a70*/  ISETP.GT.AND P4, PT, R2.reuse, 0x18, PT ;  /* 0x000000180200780c */ /* 0x040fe40003f84270 */
[----:B------:R-:W-:Y:S02]  /*2a80*/  ISETP.GT.AND P6, PT, R2, 0x19, PT ;  /* 0x000000190200780c */ /* 0x000fe40003fc4270 */
[----:B------:R-:W-:Y:S02]  /*2a90*/  FMNMX.FTZ R6, R14, R6, !PT ;  /* 0x000000060e067209 */ /* 0x000fe40007810000 */
[----:B------:R-:W-:Y:S02]  /*2aa0*/  FSEL R124, R156, -INF , P5 ;  /* 0xff8000009c7c7808 */ /* 0x000fe40002800000 */
[----:B------:R-:W-:Y:S02]  /*2ab0*/  FMNMX.FTZ R5, R95, R5, !PT ;  /* 0x000000055f057209 */ /* 0x000fe40007810000 */
[----:B------:R-:W-:-:S02]  /*2ac0*/  FSEL R128, R158, -INF , P5 ;  /* 0xff8000009e807808 */ /* 0x000fc40002800000 */
[----:B------:R-:W-:Y:S02]  /*2ad0*/  FSEL R156, R90, -INF , P5 ;  /* 0xff8000005a9c7808 */ /* 0x000fe40002800000 */
[----:B------:R-:W-:Y:S02]  /*2ae0*/  FSEL R123, R88, -INF , P5 ;  /* 0xff800000587b7808 */ /* 0x000fe40002800000 */
[----:B------:R-:W-:Y:S02]  /*2af0*/  FSEL R93, R138, -INF , P4 ;  /* 0xff8000008a5d7808 */ /* 0x000fe40002000000 */
[----:B------:R-:W-:Y:S02]  /*2b00*/  FSEL R77, R136, -INF , P4 ;  /* 0xff800000884d7808 */ /* 0x000fe40002000000 */
[----:B------:R-:W-:Y:S02]  /*2b10*/  FSEL R94, R139, -INF , P6 ;  /* 0xff8000008b5e7808 */ /* 0x000fe40003000000 */
[----:B------:R-:W-:-:S02]  /*2b20*/  FSEL R78, R137, -INF , P6 ;  /* 0xff800000894e7808 */ /* 0x000fc40003000000 */
[----:B------:R-:W-:Y:S02]  /*2b30*/  FSEL R121, R46, -INF , P4 ;  /* 0xff8000002e797808 */ /* 0x000fe40002000000 */
[----:B------:R-:W-:Y:S02]  /*2b40*/  FSEL R101, R44, -INF , P4 ;  /* 0xff8000002c657808 */ /* 0x000fe40002000000 */
[----:B------:R-:W-:Y:S02]  /*2b50*/  FSEL R122, R47, -INF , P6 ;  /* 0xff8000002f7a7808 */ /* 0x000fe40003000000 */
[----:B------:R-:W-:Y:S02]  /*2b60*/  FSEL R102, R45, -INF , P6 ;  /* 0xff8000002d667808 */ /* 0x000fe40003000000 */
[C---:B------:R-:W-:Y:S02]  /*2b70*/  ISETP.GT.AND P5, PT, R2.reuse, 0x29, PT ;  /* 0x000000290200780c */ /* 0x040fe40003fa4270 */
[----:B------:R-:W-:-:S02]  /*2b80*/  ISETP.GT.AND P4, PT, R2, 0x21, PT ;  /* 0x000000210200780c */ /* 0x000fc40003f84270 */
[----:B------:R-:W-:Y:S02]  /*2b90*/  ISETP.GT.AND P6, PT, R2, 0x28, PT ;  /* 0x000000280200780c */ /* 0x000fe40003fc4270 */
[----:B------:R-:W-:Y:S02]  /*2ba0*/  FMNMX.FTZ R6, R40, R6, !PT ;  /* 0x0000000628067209 */ /* 0x000fe40007810000 */
[----:B------:R-:W-:Y:S02]  /*2bb0*/  FMNMX.FTZ R5, R100, R5, !PT ;  /* 0x0000000564057209 */ /* 0x000fe40007810000 */
[----:B------:R-:W-:Y:S02]  /*2bc0*/  FSEL R134, R167, -INF , P5 ;  /* 0xff800000a7867808 */ /* 0x000fe40002800000 */
[----:B------:R-:W-:Y:S02]  /*2bd0*/  FSEL R127, R165, -INF , P5 ;  /* 0xff800000a57f7808 */ /* 0x000fe40002800000 */
[----:B------:R-:W-:-:S02]  /*2be0*/  FSEL R160, R87, -INF , P5 ;  /* 0xff80000057a07808 */ /* 0x000fc40002800000 */
[----:B------:R-:W-:Y:S02]  /*2bf0*/  FSEL R142, R85, -INF , P5 ;  /* 0xff800000558e7808 */ /* 0x000fe40002800000 */
[----:B------:R-:W-:Y:S02]  /*2c00*/  FSEL R125, R157, -INF , P4 ;  /* 0xff8000009d7d7808 */ /* 0x000fe40002000000 */
[----:B------:R-:W-:Y:S02]  /*2c10*/  FSEL R130, R166, -INF , P6 ;  /* 0xff800000a6827808 */ /* 0x000fe40003000000 */
[----:B------:R-:W-:Y:S02]  /*2c20*/  FSEL R126, R164, -INF , P6 ;  /* 0xff800000a47e7808 */ /* 0x000fe40003000000 */
[----:B------:R-:W-:Y:S02]  /*2c30*/  FSEL R158, R86, -INF , P6 ;  /* 0xff800000569e7808 */ /* 0x000fe40003000000 */
[----:B------:R-:W-:-:S02]  /*2c40*/  FSEL R140, R84, -INF , P6 ;  /* 0xff800000548c7808 */ /* 0x000fc40003000000 */
[C---:B------:R-:W-:Y:S02]  /*2c50*/  ISETP.GT.AND P5, PT, R2.reuse, 0x38, PT ;  /* 0x000000380200780c */ /* 0x040fe40003fa4270 */
[----:B------:R-:W-:Y:S02]  /*2c60*/  FMNMX.FTZ R6, R41, R6, !PT ;  /* 0x0000000629067209 */ /* 0x000fe40007810000 */
        /* <DEDUP_REMOVED lines=16> */
[----:B------:R-:W-:Y:S02]  /*2d70*/  FSEL R167, R74, -INF , P4 ;  /* 0xff8000004aa77808 */ /* 0x000fe40002000000 */
[----:B------:R-:W-:Y:S02]  /*2d80*/  FSEL R143, R72, -INF , P4 ;  /* 0xff800000488f7808 */ /* 0x000fe40002000000 */
[----:B------:R-:W-:Y:S02]  /*2d90*/  ISETP.GT.AND P6, PT, R2, 0x40, PT ;  /* 0x000000400200780c */ /* 0x000fe40003fc4270 */
[----:B------:R-:W-:Y:S02]  /*2da0*/  FSEL R168, R70, -INF , P5 ;  /* 0xff80000046a87808 */ /* 0x000fe40002800000 */
[----:B------:R-:W-:Y:S02]  /*2db0*/  FSEL R152, R68, -INF , P5 ;  /* 0xff80000044987808 */ /* 0x000fe40002800000 */
[----:B------:R-:W-:-:S02]  /*2dc0*/  ISETP.GT.AND P4, PT, R2, 0x39, PT ;  /* 0x000000390200780c */ /* 0x000fc40003f84270 */
[----:B------:R-:W-:Y:S02]  /*2dd0*/  ISETP.GT.AND P5, PT, R2, 0x41, PT ;  /* 0x000000410200780c */ /* 0x000fe40003fa4270 */
[----:B------:R-:W-:Y:S02]  /*2de0*/  FMNMX.FTZ R7, R15, R16, !PT ;  /* 0x000000100f077209 */ /* 0x000fe40007810000 */
[----:B------:R-:W-:Y:S02]  /*2df0*/  FMNMX.FTZ R6, R78, R6, !PT ;  /* 0x000000064e067209 */ /* 0x000fe40007810000 */
[----:B------:R-:W-:Y:S02]  /*2e00*/  FMNMX.FTZ R5, R123, R5, !PT ;  /* 0x000000057b057209 */ /* 0x000fe40007810000 */
        /* <DEDUP_REMOVED lines=9> */
[----:B------:R-:W-:Y:S02]  /*2ea0*/  FMNMX.FTZ R7, R17, R7, !PT ;  /* 0x0000000711077209 */ /* 0x000fe40007810000 */
[C---:B------:R-:W-:Y:S02]  /*2eb0*/  ISETP.GT.AND P4, PT, R2.reuse, 0x48, PT ;  /* 0x000000480200780c */ /* 0x040fe40003f84270 */
[----:B------:R-:W-:Y:S02]  /*2ec0*/  ISETP.GT.AND P5, PT, R2, 0x50, PT ;  /* 0x000000500200780c */ /* 0x000fe40003fa4270 */
[----:B------:R-:W-:Y:S02]  /*2ed0*/  FMNMX.FTZ R6, R124, R6, !PT ;  /* 0x000000067c067209 */ /* 0x000fe40007810000 */
[----:B------:R-:W-:-:S02]  /*2ee0*/  FMNMX.FTZ R5, R141, R5, !PT ;  /* 0x000000058d057209 */ /* 0x000fc40007810000 */
[----:B------:R-:W-:Y:S02]  /*2ef0*/  FMNMX.FTZ R7, R28, R7, !PT ;  /* 0x000000071c077209 */ /* 0x000fe40007810000 */
        /* <DEDUP_REMOVED lines=8> */
[----:B------:R-:W-:Y:S02]  /*2f80*/  FMNMX.FTZ R6, R125, R6, !PT ;  /* 0x000000067d067209 */ /* 0x000fe40007810000 */
[C---:B------:R-:W-:Y:S02]  /*2f90*/  ISETP.GT.AND P4, PT, R2.reuse, 0x51, PT ;  /* 0x000000510200780c */ /* 0x040fe40003f84270 */
[----:B------:R-:W-:-:S02]  /*2fa0*/  ISETP.GT.AND P5, PT, R2, 0x58, PT ;  /* 0x000000580200780c */ /* 0x000fc40003fa4270 */
[----:B------:R-:W-:Y:S02]  /*2fb0*/  FMNMX.FTZ R5, R140, R5, !PT ;  /* 0x000000058c057209 */ /* 0x000fe40007810000 */
[----:B------:R-:W-:Y:S02]  /*2fc0*/  FMNMX.FTZ R7, R79, R7, !PT ;  /* 0x000000074f077209 */ /* 0x000fe40007810000 */
[----:B------:R-:W-:Y:S02]  /*2fd0*/  FSEL R171, R148, -INF , P6 ;  /* 0xff80000094ab7808 */ /* 0x000fe40003000000 */
        /* <DEDUP_REMOVED lines=11> */
[----:B------:R-:W-:Y:S02]  /*3090*/  FMNMX.FTZ R5, R142, R5, !PT ;  /* 0x000000058e057209 */ /* 0x000fe40007810000 */
[C---:B------:R-:W-:Y:S02]  /*30a0*/  ISETP.GT.AND P6, PT, R2.reuse, 0x49, PT ;  /* 0x000000490200780c */ /* 0x040fe40003fc4270 */
[C---:B------:R-:W-:Y:S02]  /*30b0*/  ISETP.GT.AND P4, PT, R2.reuse, 0x59, PT ;  /* 0x000000590200780c */ /* 0x040fe40003f84270 */
[----:B------:R-:W-:-:S02]  /*30c0*/  ISETP.GT.AND P5, PT, R2, 0x60, PT ;  /* 0x000000600200780c */ /* 0x000fc40003fa4270 */
[----:B------:R-:W-:Y:S02]  /*30d0*/  FMNMX.FTZ R7, R92, R7, !PT ;  /* 0x000000075c077209 */ /* 0x000fe40007810000 */
        /* <DEDUP_REMOVED lines=14> */
[C---:B------:R-:W-:Y:S02]  /*31c0*/  ISETP.GT.AND P4, PT, R2.reuse, 0x61, PT ;  /* 0x000000610200780c */ /* 0x040fe40003f84270 */
[C---:B------:R-:W-:Y:S02]  /*31d0*/  ISETP.GT.AND P6, PT, R2.reuse, 0x68, PT ;  /* 0x000000680200780c */ /* 0x040fe40003fc4270 */
[----:B------:R-:W-:-:S02]  /*31e0*/  ISETP.GT.AND P5, PT, R2, 0x69, PT ;  /* 0x000000690200780c */ /* 0x000fc40003fa4270 */
[----:B------:R-:W-:Y:S02]  /*31f0*/  FMNMX.FTZ R7, R93, R7, !PT ;  /* 0x000000075d077209 */ /* 0x000fe40007810000 */
[----:B------:R-:W-:Y:S02]  /*3200*/  FMNMX.FTZ R2, R161, R6, !PT ;  /* 0x00000006a1027209 */ /* 0x000fe40007810000 */
[----:B------:R-:W-:Y:S02]  /*3210*/  FMNMX.FTZ R5, R159, R5, !PT ;  /* 0x000000059f057209 */ /* 0x000fe40007810000 */
[----:B------:R-:W-:Y:S02]  /*3220*/  FMNMX.FTZ R6, R94, R7, !PT ;  /* 0x000000075e067209 */ /* 0x000fe40007810000 */
[----:B------:R-:W-:Y:S02]  /*3230*/  FMNMX.FTZ R2, R162, R2, !PT ;  /* 0x00000002a2027209 */ /* 0x000fe40007810000 */
[----:B------:R-:W-:-:S02]  /*3240*/  FMNMX.FTZ R5, R152, R5, !PT ;  /* 0x0000000598057209 */ /* 0x000fc40007810000 */
        /* <DEDUP_REMOVED lines=34> */
[----:B------:R-:W-:Y:S02]  /*3470*/  FSEL R189, R37, -INF , P4 ;  /* 0xff80000025bd7808 */ /* 0x000fe40002000000 */
[----:B------:R-:W-:-:S02]  /*3480*/  FMNMX.FTZ R5, R200, R5, !PT ;  /* 0x00000005c8057209 */ /* 0x000fc40007810000 */
[----:B------:R-:W-:Y:S02]  /*3490*/  FMNMX.FTZ R7, R121, R7, !PT ;  /* 0x0000000779077209 */ /* 0x000fe40007810000 */
[----:B------:R-:W-:Y:S02]  /*34a0*/  FMNMX.FTZ R6, R180, R6, !PT ;  /* 0x00000006b4067209 */ /* 0x000fe40007810000 */
[----:B------:R-:W-:Y:S02]  /*34b0*/  FSEL R145, R113, -INF , P4 ;  /* 0xff80000071917808 */ /* 0x000fe40002000000 */
        /* <DEDUP_REMOVED lines=13> */
[----:B------:R-:W-:Y:S02]  /*3590*/  FMNMX.FTZ R133, R192, R5, !PT ;  /* 0x00000005c0857209 */ /* 0x000fe40007810000 */
[----:B------:R-:W-:-:S02]  /*35a0*/  FMNMX.FTZ R5, R157, R7, !PT ;  /* 0x000000079d057209 */ /* 0x000fc40007810000 */
[----:B------:R-:W-:Y:S01]  /*35b0*/  FMNMX.FTZ R6, R220, R6, !PT ;  /* 0x00000006dc067209 */ /* 0x000fe20007810000 */
[----:B------:R-:W1:Y:S01]  /*35c0*/  SHFL.BFLY PT, R7, R133, 0x2, 0x1f ;  /* 0x0c401f0085077f89 */ /* 0x000e6200000e0000 */
[----:B------:R-:W-:Y:S02]  /*35d0*/  FMNMX.FTZ R131, R237, R2, !PT ;  /* 0x00000002ed837209 */ /* 0x000fe40007810000 */
[----:B------:R-:W-:Y:S02]  /*35e0*/  FMNMX.FTZ R5, R158, R5, !PT ;  /* 0x000000059e057209 */ /* 0x000fe40007810000 */
[----:B------:R-:W-:Y:S02]  /*35f0*/  FMNMX.FTZ R2, R218, R6, !PT ;  /* 0x00000006da027209 */ /* 0x000fe40007810000 */
[----:B------:R-:W2:Y:S01]  /*3600*/  SHFL.BFLY PT, R6, R131, 0x2, 0x1f ;  /* 0x0c401f0083067f89 */ /* 0x000ea200000e0000 */
[----:B------:R-:W-:Y:S02]  /*3610*/  FMNMX.FTZ R5, R160, R5, !PT ;  /* 0x00000005a0057209 */ /* 0x000fe40007810000 */
[----:B------:R-:W-:-:S02]  /*3620*/  FMNMX.FTZ R2, R221, R2, !PT ;  /* 0x00000002dd027209 */ /* 0x000fc40007810000 */
[----:B------:R-:W-:Y:S02]  /*3630*/  FMNMX.FTZ R5, R167, R5, !PT ;  /* 0x00000005a7057209 */ /* 0x000fe40007810000 */
[----:B------:R-:W-:Y:S02]  /*3640*/  FSEL R219, R115, -INF , P4 ;  /* 0xff80000073db7808 */ /* 0x000fe40002000000 */
[----:B------:R-:W-:Y:S02]  /*3650*/  FMNMX.FTZ R2, R201, R2, !PT ;  /* 0x00000002c9027209 */ /* 0x000fe40007810000 */
[----:B------:R-:W-:Y:S02]  /*3660*/  FMNMX.FTZ R5, R169, R5, !PT ;  /* 0x00000005a9057209 */ /* 0x000fe40007810000 */
[----:B------:R-:W-:Y:S02]  /*3670*/  FSEL R222, R110, -INF , P6 ;  /* 0xff8000006ede7808 */ /* 0x000fe40003000000 */
[----:B------:R-:W-:-:S02]  /*3680*/  FMNMX.FTZ R2, R219, R2, !PT ;  /* 0x00000002db027209 */ /* 0x000fc40007810000 */
[----:B------:R-:W-:Y:S02]  /*3690*/  FMNMX.FTZ R5, R168, R5, !PT ;  /* 0x00000005a8057209 */ /* 0x000fe40007810000 */
[----:B------:R-:W-:Y:S02]  /*36a0*/  FSEL R234, R111, -INF , P5 ;  /* 0xff8000006fea7808 */ /* 0x000fe40002800000 */
[----:B------:R-:W-:Y:S02]  /*36b0*/  FMNMX.FTZ R2, R222, R2, !PT ;  /* 0x00000002de027209 */ /* 0x000fe40007810000 */
[----:B------:R-:W-:Y:S02]  /*36c0*/  FMNMX.FTZ R5, R170, R5, !PT ;  /* 0x00000005aa057209 */ /* 0x000fe40007810000 */
[----:B------:R-:W-:Y:S02]  /*36d0*/  FMNMX.FTZ R2, R234, R2, !PT ;  /* 0x00000002ea027209 */ /* 0x000fe40007810000 */
[----:B------:R-:W-:-:S02]  /*36e0*/  FMNMX.FTZ R5, R184, R5, !PT ;  /* 0x00000005b8057209 */ /* 0x000fc40007810000 */
[----:B-1----:R-:W-:Y:S02]  /*36f0*/  FMNMX.FTZ R133, R133, R7, !PT ;  /* 0x0000000785857209 */ /* 0x002fe40007810000 */
[----:B--2---:R-:W-:Y:S02]  /*3700*/  FMNMX.FTZ R131, R131, R6, !PT ;  /* 0x0000000683837209 */ /* 0x004fe40007810000 */
[----:B------:R-:W1:Y:S01]  /*3710*/  SHFL.BFLY PT, R6, R2, 0x2, 0x1f ;  /* 0x0c401f0002067f89 */ /* 0x000e6200000e0000 */
[----:B------:R-:W-:Y:S02]  /*3720*/  FMNMX.FTZ R5, R183, R5, !PT ;  /* 0x00000005b7057209 */ /* 0x000fe40007810000 */
[----:B------:R-:W-:Y:S01]  /*3730*/  FSEL R232, R39, -INF , P4 ;  /* 0xff80000027e87808 */ /* 0x000fe20002000000 */
[----:B------:R-:W2:Y:S01]  /*3740*/  SHFL.BFLY PT, R7, R133, 0x1, 0x1f ;  /* 0x0c201f0085077f89 */ /* 0x000ea200000e0000 */
[----:B------:R-:W-:Y:S02]  /*3750*/  FMNMX.FTZ R5, R185, R5, !PT ;  /* 0x00000005b9057209 */ /* 0x000fe40007810000 */
[----:B------:R-:W-:Y:S01]  /*3760*/  FSEL R203, R50, -INF , P6 ;  /* 0xff80000032cb7808 */ /* 0x000fe20003000000 */
[----:B------:R-:W3:Y:S01]  /*3770*/  SHFL.BFLY PT, R8, R131, 0x1, 0x1f ;  /* 0x0c201f0083087f89 */ /* 0x000ee200000e0000 */
[----:B------:R-:W-:-:S02]  /*3780*/  FMNMX.FTZ R5, R186, R5, !PT ;  /* 0x00000005ba057209 */ /* 0x000fc40007810000 */
[----:B------:R-:W-:Y:S01]  /*3790*/  FSEL R226, R51, -INF , P5 ;  /* 0xff80000033e27808 */ /* 0x000fe20002800000 */
[----:B------:R-:W-:Y:S01]  /*37a0*/  LDSM.16.MT88.4 R36, [R230+0x100] ;  /* 0x00010000e624783b */ /* 0x000fe20000004200 */
[----:B------:R-:W-:-:S04]  /*37b0*/  FMNMX.FTZ R5, R202, R5, !PT ;  /* 0x00000005ca057209 */ /* 0x000fc80007810000 */
[----:B------:R-:W-:-:S04]  /*37c0*/  FMNMX.FTZ R5, R196, R5, !PT ;  /* 0x00000005c4057209 */ /* 0x000fc80007810000 */
[----:B------:R-:W-:Y:S02]  /*37d0*/  FMNMX.FTZ R5, R188, R5, !PT ;  /* 0x00000005bc057209 */ /* 0x000fe40007810000 */
[----:B-1----:R-:W-:Y:S02]  /*37e0*/  FMNMX.FTZ R2, R2, R6, !PT ;  /* 0x0000000602027209 */ /* 0x002fe40007810000 */
[----:B------:R-:W-:Y:S02]  /*37f0*/  FMNMX.FTZ R5, R190, R5, !PT ;  /* 0x00000005be057209 */ /* 0x000fe40007810000 */
[----:B--2---:R-:W-:Y:S01]  /*3800*/  FMNMX.FTZ R133, R133, R7, !PT ;  /* 0x0000000785857209 */ /* 0x004fe20007810000 */
[----:B------:R-:W1:Y:S01]  /*3810*/  SHFL.BFLY PT, R9, R2, 0x1, 0x1f ;  /* 0x0c201f0002097f89 */ /* 0x000e6200000e0000 */
[----:B------:R-:W-:Y:S02]  /*3820*/  FMNMX.FTZ R5, R193, R5, !PT ;  /* 0x00000005c1057209 */ /* 0x000fe40007810000 */
[----:B---3--:R-:W-:Y:S01]  /*3830*/  FMNMX.FTZ R131, R131, R8, !PT ;  /* 0x0000000883837209 */ /* 0x008fe20007810000 */
[----:B------:R-:W-:Y:S01]  /*3840*/  FMUL.FTZ R7, R133, c[0x0][0x2d0] ;  /* 0x0000b40085077a20 */ /* 0x000fe20000410000 */
[----:B------:R-:W-:-:S02]  /*3850*/  FMNMX.FTZ R5, R232, R5, !PT ;  /* 0x00000005e8057209 */ /* 0x000fc40007810000 */
[----:B------:R-:W-:Y:S01]  /*3860*/  FSETP.NEU.FTZ.AND P4, PT, R133, -INF , PT ;  /* 0xff8000008500780b */ /* 0x000fe20003f9d000 */
[----:B------:R-:W-:Y:S01]  /*3870*/  FMUL.FTZ R6, R131, c[0x0][0x2d0] ;  /* 0x0000b40083067a20 */ /* 0x000fe20000410000 */
[----:B------:R-:W-:Y:S02]  /*3880*/  FMNMX.FTZ R8, R203, R5, !PT ;  /* 0x00000005cb087209 */ /* 0x000fe40007810000 */
[----:B------:R-:W-:Y:S02]  /*3890*/  FSEL R7, R7, RZ, P4 ;  /* 0x000000ff07077208 */ /* 0x000fe40002000000 */
[----:B------:R-:W-:Y:S02]  /*38a0*/  FSETP.NEU.FTZ.AND P4, PT, R131, -INF , PT ;  /* 0xff8000008300780b */ /* 0x000fe40003f9d000 */
[----:B------:R-:W-:Y:S01]  /*38b0*/  FMNMX.FTZ R8, R226, R8, !PT ;  /* 0x00000008e2087209 */ /* 0x000fe20007810000 */
[----:B------:R-:W-:Y:S01]  /*38c0*/  FFMA.FTZ R5, R10, c[0x0][0x2d0], -R7 ;  /* 0x0000b4000a057a23 */ /* 0x000fe20000010807 */
[----:B------:R-:W-:-:S03]  /*38d0*/  FSEL R6, R6, RZ, P4 ;  /* 0x000000ff06067208 */ /* 0x000fc60002000000 */
[----:B------:R-:W2:Y:S01]  /*38e0*/  SHFL.BFLY PT, R10, R8, 0x2, 0x1f ;  /* 0x0c401f00080a7f89 */ /* 0x000ea200000e0000 */
[----:B------:R3:W-:Y:S01]  /*38f0*/  MUFU.EX2 R223, R5 ;  /* 0x0000000500df7308 */ /* 0x0007e20000000800 */
[----:B-1----:R-:W-:Y:S01]  /*3900*/  FMNMX.FTZ R2, R2, R9, !PT ;  /* 0x0000000902027209 */ /* 0x002fe20007810000 */
[----:B------:R-:W-:-:S03]  /*3910*/  FFMA.FTZ R9, R13, c[0x0][0x2d0], -R6 ;  /* 0x0000b4000d097a23 */ /* 0x000fc60000010806 */
[----:B------:R-:W-:-:S03]  /*3920*/  FSETP.NEU.FTZ.AND P4, PT, R2, -INF , PT ;  /* 0xff8000000200780b */ /* 0x000fc60003f9d000 */
[----:B------:R1:W4:Y:S01]  /*3930*/  MUFU.EX2 R18, R9 ;  /* 0x0000000900127308 */ /* 0x0003220000000800 */
[----:B---3--:R-:W-:-:S07]  /*3940*/  FFMA.FTZ R5, R11, c[0x0][0x2d0], -R6 ;  /* 0x0000b4000b057a23 */ /* 0x008fce0000010806 */
[----:B------:R3:W-:Y:S01]  /*3950*/  MUFU.EX2 R144, R5 ;  /* 0x0000000500907308 */ /* 0x0007e20000000800 */
[----:B--2---:R-:W-:Y:S01]  /*3960*/  FMNMX.FTZ R8, R8, R10, !PT ;  /* 0x0000000a08087209 */ /* 0x004fe20007810000 */
[----:B-1----:R-:W-:Y:S02]  /*3970*/  FFMA.FTZ R9, R14, c[0x0][0x2d0], -R6 ;  /* 0x0000b4000e097a23 */ /* 0x002fe40000010806 */
[----:B----4-:R-:W-:-:S04]  /*3980*/  IMAD.MOV.U32 R4, RZ, RZ, R18 ;  /* 0x000000ffff047224 */ /* 0x010fc800078e0012 */
[----:B------:R-:W1:Y:S01]  /*3990*/  MUFU.EX2 R194, R9 ;  /* 0x0000000900c27308 */ /* 0x000e620000000800 */
[----:B---3--:R-:W-:-:S07]  /*39a0*/  FFMA.FTZ R5, R12, c[0x0][0x2d0], -R6 ;  /* 0x0000b4000c057a23 */ /* 0x008fce0000010806 */
[----:B------:R2:W3:Y:S01]  /*39b0*/  MUFU.EX2 R147, R5 ;  /* 0x0000000500937308 */ /* 0x0004e20000000800 */
[----:B-1----:R-:W-:Y:S01]  /*39c0*/  F2FP.BF16.PACK_AB R10, R194, R4 ;  /* 0x00000004c20a723e */ /* 0x002fe200000010ff */
[----:B--2---:R-:W-:-:S05]  /*39d0*/  FMUL.FTZ R5, R2, c[0x0][0x2d0] ;  /* 0x0000b40002057a20 */ /* 0x004fca0000410000 */
[----:B------:R-:W-:-:S05]  /*39e0*/  FSEL R5, R5, RZ, P4 ;  /* 0x000000ff05057208 */ /* 0x000fca0002000000 */
[--C-:B------:R-:W-:Y:S02]  /*39f0*/  FFMA.FTZ R9, R15, c[0x0][0x2d0], -R5.reuse ;  /* 0x0000b4000f097a23 */ /* 0x100fe40000010805 */
[--C-:B------:R-:W-:Y:S02]  /*3a00*/  FFMA.FTZ R0, R16, c[0x0][0x2d0], -R5.reuse ;  /* 0x0000b40010007a23 */ /* 0x100fe40000010805 */
[----:B------:R1:W-:Y:S08]  /*3a10*/  MUFU.EX2 R76, R9 ;  /* 0x00000009004c7308 */ /* 0x0003f00000000800 */
[----:B------:R2:W4:Y:S01]  /*3a20*/  MUFU.EX2 R173, R0 ;  /* 0x0000000000ad7308 */ /* 0x0005220000000800 */
[----:B-1----:R-:W1:Y:S01]  /*3a30*/  SHFL.BFLY PT, R9, R8, 0x1, 0x1f ;  /* 0x0c201f0008097f89 */ /* 0x002e6200000e0000 */
[----:B--2---:R-:W-:-:S03]  /*3a40*/  FFMA.FTZ R0, R17, c[0x0][0x2d0], -R5 ;  /* 0x0000b40011007a23 */ /* 0x004fc60000010805 */
[----:B------:R-:W2:Y:S03]  /*3a50*/  LDSM.16.MT88.4 R16, [R231+0x100] ;  /* 0x00010000e710783b */ /* 0x000ea60000004200 */
[----:B------:R4:W-:Y:S01]  /*3a60*/  MUFU.EX2 R205, R0 ;  /* 0x0000000000cd7308 */ /* 0x0009e20000000800 */
[----:B-1----:R-:W-:Y:S02]  /*3a70*/  FMNMX.FTZ R132, R8, R9, !PT ;  /* 0x0000000908847209 */ /* 0x002fe40007810000 */
[----:B---3--:R-:W-:Y:S01]  /*3a80*/  F2FP.BF16.PACK_AB R8, R147, R144 ;  /* 0x000000909308723e */ /* 0x008fe200000010ff */
[----:B----4-:R-:W-:Y:S01]  /*3a90*/  FFMA.FTZ R0, R28, c[0x0][0x2d0], -R5 ;  /* 0x0000b4001c007a23 */ /* 0x010fe20000010805 */
[C---:B------:R-:W-:Y:S01]  /*3aa0*/  FSETP.NEU.FTZ.AND P4, PT, R132.reuse, -INF , PT ;  /* 0xff8000008400780b */ /* 0x040fe20003f9d000 */
[----:B------:R-:W-:Y:S01]  /*3ab0*/  FMUL.FTZ R3, R132, c[0x0][0x2d0] ;  /* 0x0000b40084037a20 */ /* 0x000fe20000410000 */
[----:B------:R-:W-:Y:S01]  /*3ac0*/  F2FP.BF16.PACK_AB R9, R173, R76 ;  /* 0x0000004cad09723e */ /* 0x000fe200000010ff */
[----:B------:R1:W3:Y:S02]  /*3ad0*/  MUFU.EX2 R135, R0 ;  /* 0x0000000000877308 */ /* 0x0002e40000000800 */
[----:B-1----:R-:W-:Y:S01]  /*3ae0*/  FFMA.FTZ R0, R29, c[0x0][0x2d0], -R7 ;  /* 0x0000b4001d007a23 */ /* 0x002fe20000010807 */
[----:B---3--:R-:W-:-:S05]  /*3af0*/  F2FP.BF16.PACK_AB R11, R135, R205 ;  /* 0x000000cd870b723e */ /* 0x008fca00000010ff */
[----:B------:R1:W3:Y:S02]  /*3b00*/  MUFU.EX2 R211, R0 ;  /* 0x0000000000d37308 */ /* 0x0002e40000000800 */
[C---:B------:R-:W-:Y:S08]  /*3b10*/  HMMA.16816.F32.BF16 R68, R8.reuse, R20, RZ ;  /* 0x000000140844723c */ /* 0x040ff000000418ff */
[----:B------:R-:W-:Y:S01]  /*3b20*/  HMMA.16816.F32.BF16 R64, R8, R22, RZ ;  /* 0x000000160840723c */ /* 0x000fe200000418ff */
[----:B-1----:R-:W-:Y:S01]  /*3b30*/  FFMA.FTZ R0, R30, c[0x0][0x2d0], -R7 ;  /* 0x0000b4001e007a23 */ /* 0x002fe20000010807 */
[----:B---3--:R-:W-:-:S03]  /*3b40*/  F2FP.BF16.PACK_AB R12, R211, R223 ;  /* 0x000000dfd30c723e */ /* 0x008fc600000010ff */
[----:B------:R1:W-:Y:S03]  /*3b50*/  MUFU.EX2 R235, R0 ;  /* 0x0000000000eb7308 */ /* 0x0003e60000000800 */
[C---:B--2---:R-:W-:Y:S08]  /*3b60*/  HMMA.16816.F32.BF16 R60, R8.reuse, R16, RZ ;  /* 0x00000010083c723c */ /* 0x044ff000000418ff */
[----:B------:R-:W-:Y:S01]  /*3b70*/  HMMA.16816.F32.BF16 R56, R8, R18, RZ ;  /* 0x000000120838723c */ /* 0x000fe200000418ff */
[----:B-1----:R-:W-:Y:S01]  /*3b80*/  FSEL R0, R3, RZ, P4 ;  /* 0x000000ff03007208 */ /* 0x002fe20002000000 */
[----:B------:R-:W-:-:S06]  /*3b90*/  FFMA.FTZ R3, R31, c[0x0][0x2d0], -R7 ;  /* 0x0000b4001f037a23 */ /* 0x000fcc0000010807 */
[C---:B------:R-:W-:Y:S01]  /*3ba0*/  HMMA.16816.F32.BF16 R44, R8.reuse, R36, RZ ;  /* 0x00000024082c723c */ /* 0x040fe200000418ff */
[----:B------:R-:W-:Y:S01]  /*3bb0*/  LDSM.16.MT88.4 R28, [R230+0x900] ;  /* 0x00090000e61c783b */ /* 0x000fe20000004200 */
[----:B------:R1:W2:Y:S06]  /*3bc0*/  MUFU.EX2 R239, R3 ;  /* 0x0000000300ef7308 */ /* 0x0002ac0000000800 */
[C---:B------:R-:W-:Y:S08]  /*3bd0*/  HMMA.16816.F32.BF16 R52, R8.reuse, R24, RZ ;  /* 0x000000180834723c */ /* 0x040ff000000418ff */
[----:B------:R-:W-:Y:S01]  /*3be0*/  HMMA.16816.F32.BF16 R48, R8, R26, RZ ;  /* 0x0000001a0830723c */ /* 0x000fe200000418ff */
[----:B-1----:R-:W-:Y:S01]  /*3bf0*/  FFMA.FTZ R3, R32, c[0x0][0x2d0], -R0 ;  /* 0x0000b40020037a23 */ /* 0x002fe20000010800 */
[----:B--2---:R-:W-:-:S03]  /*3c00*/  F2FP.BF16.PACK_AB R14, R239, R235 ;  /* 0x000000ebef0e723e */ /* 0x004fc600000010ff */
[----:B------:R1:W-:Y:S02]  /*3c10*/  MUFU.EX2 R227, R3 ;  /* 0x0000000300e37308 */ /* 0x0003e40000000800 */
[----:B-1----:R-:W-:-:S06]  /*3c20*/  FFMA.FTZ R3, R33, c[0x0][0x2d0], -R0 ;  /* 0x0000b40021037a23 */ /* 0x002fcc0000010800 */
[----:B------:R1:W2:Y:S02]  /*3c30*/  MUFU.EX2 R224, R3 ;  /* 0x0000000300e07308 */ /* 0x0002a40000000800 */
[----:B-1----:R-:W-:Y:S01]  /*3c40*/  FFMA.FTZ R3, R34, c[0x0][0x2d0], -R0 ;  /* 0x0000b40022037a23 */ /* 0x002fe20000010800 */
[----:B--2---:R-:W-:-:S05]  /*3c50*/  F2FP.BF16.PACK_AB R13, R224, R227 ;  /* 0x000000e3e00d723e */ /* 0x004fca00000010ff */
[----:B------:R1:W-:Y:S02]  /*3c60*/  MUFU.EX2 R73, R3 ;  /* 0x0000000300497308 */ /* 0x0003e40000000800 */
[----:B-1----:R-:W-:Y:S02]  /*3c70*/  FFMA.FTZ R3, R35, c[0x0][0x2d0], -R0 ;  /* 0x0000b40023037a23 */ /* 0x002fe40000010800 */
[----:B------:R-:W-:Y:S04]  /*3c80*/  LDSM.16.MT88.4 R32, [R231+0x900] ;  /* 0x00090000e720783b */ /* 0x000fe80000004200 */
[----:B------:R1:W2:Y:S02]  /*3c90*/  MUFU.EX2 R195, R3 ;  /* 0x0000000300c37308 */ /* 0x0002a40000000800 */
[----:B-1----:R-:W-:Y:S01]  /*3ca0*/  FFMA.FTZ R3, R40, c[0x0][0x2d0], -R6 ;  /* 0x0000b40028037a23 */ /* 0x002fe20000010806 */
[----:B--2---:R-:W-:-:S05]  /*3cb0*/  F2FP.BF16.PACK_AB R15, R195, R73 ;  /* 0x00000049c30f723e */ /* 0x004fca00000010ff */
[----:B------:R1:W-:Y:S02]  /*3cc0*/  MUFU.EX2 R72, R3 ;  /* 0x0000000300487308 */ /* 0x0003e40000000800 */
[C---:B------:R-:W-:Y:S08]  /*3cd0*/  HMMA.16816.F32.BF16 R84, R12.reuse, R20, RZ ;  /* 0x000000140c54723c */ /* 0x040ff000000418ff */
[----:B------:R-:W-:Y:S01]  /*3ce0*/  HMMA.16816.F32.BF16 R96, R12, R22, RZ ;  /* 0x000000160c60723c */ /* 0x000fe200000418ff */
[----:B------:R-:W2:Y:S01]  /*3cf0*/  LDSM.16.MT88.4 R20, [R228+0x900] ;  /* 0x00090000e414783b */ /* 0x000ea20000004200 */
[----:B-1----:R-:W-:-:S04]  /*3d00*/  FFMA.FTZ R3, R41, c[0x0][0x2d0], -R6 ;  /* 0x0000b40029037a23 */ /* 0x002fc80000010806 */
[----:B------:R1:W-:Y:S02]  /*3d10*/  MUFU.EX2 R198, R3 ;  /* 0x0000000300c67308 */ /* 0x0003e40000000800 */
[C---:B------:R-:W-:Y:S08]  /*3d20*/  HMMA.16816.F32.BF16 R80, R12.reuse, R16, RZ ;  /* 0x000000100c50723c */ /* 0x040ff000000418ff */
[----:B------:R-:W-:Y:S01]  /*3d30*/  HMMA.16816.F32.BF16 R108, R12, R18, RZ ;  /* 0x000000120c6c723c */ /* 0x000fe200000418ff */
[----:B------:R-:W3:Y:S01]  /*3d40*/  LDSM.16.MT88.4 R16, [R229+0x900] ;  /* 0x00090000e510783b */ /* 0x000ee20000004200 */
[----:B-1----:R-:W-:-:S06]  /*3d50*/  FFMA.FTZ R3, R77, c[0x0][0x2d0], -R6 ;  /* 0x0000b4004d037a23 */ /* 0x002fcc0000010806 */
[----:B------:R-:W-:Y:S01]  /*3d60*/  HMMA.16816.F32.BF16 R40, R8, R38, RZ ;  /* 0x000000260828723c */ /* 0x000fe200000418ff */
[----:B------:R-:W-:Y:S01]  /*3d70*/  IMAD.MOV.U32 R77, RZ, RZ, R73 ;  /* 0x000000ffff4d7224 */ /* 0x000fe200078e0049 */
[----:B------:R1:W-:Y:S06]  /*3d80*/  MUFU.EX2 R236, R3 ;  /* 0x0000000300ec7308 */ /* 0x0003ec0000000800 */
[C---:B------:R-:W-:Y:S08]  /*3d90*/  HMMA.16816.F32.BF16 R116, R12.reuse, R26, RZ ;  /* 0x0000001a0c74723c */ /* 0x040ff000000418ff */
[----:B------:R-:W-:Y:S01]  /*3da0*/  HMMA.16816.F32.BF16 R104, R12, R38, RZ ;  /* 0x000000260c68723c */ /* 0x000fe200000418ff */
[----:B-1----:R-:W-:Y:S01]  /*3db0*/  FFMA.FTZ R3, R78, c[0x0][0x2d0], -R6 ;  /* 0x0000b4004e037a23 */ /* 0x002fe20000010806 */
[----:B------:R-:W-:-:S03]  /*3dc0*/  MOV R78, R197 ;  /* 0x000000c5004e7202 */ /* 0x000fc60000000f00 */
[----:B------:R1:W4:Y:S02]  /*3dd0*/  MUFU.EX2 R172, R3 ;  /* 0x0000000300ac7308 */ /* 0x0003240000000800 */
[----:B-1----:R-:W-:Y:S01]  /*3de0*/  FFMA.FTZ R3, R79, c[0x0][0x2d0], -R5 ;  /* 0x0000b4004f037a23 */ /* 0x002fe20000010805 */
[----:B----4-:R-:W-:Y:S01]  /*3df0*/  F2FP.BF16.PACK_AB R10, R172, R236 ;  /* 0x000000ecac0a723e */ /* 0x010fe200000010ff */
[----:B------:R-:W-:-:S04]  /*3e00*/  IMAD.MOV.U32 R79, RZ, RZ, R72 ;  /* 0x000000ffff4f7224 */ /* 0x000fc800078e0048 */
[----:B------:R1:W-:Y:S01]  /*3e10*/  MUFU.EX2 R88, R3 ;  /* 0x0000000300587308 */ /* 0x0003e20000000800 */
[----:B------:R-:W-:Y:S01]  /*3e20*/  HMMA.16816.F32.BF16 R72, R12, R24, RZ ;  /* 0x000000180c48723c */ /* 0x000fe200000418ff */
[----:B------:R-:W-:-:S07]  /*3e30*/  F2FP.BF16.PACK_AB R8, R198, R79 ;  /* 0x0000004fc608723e */ /* 0x000fce00000010ff */
[----:B------:R-:W-:Y:S01]  /*3e40*/  HMMA.16816.F32.BF16 R24, R12, R36, RZ ;  /* 0x000000240c18723c */ /* 0x000fe200000418ff */
[----:B------:R-:W-:Y:S01]  /*3e50*/  LDSM.16.MT88.4 R12, [R228+0x1100] ;  /* 0x00110000e40c783b */ /* 0x000fe20000004200 */
[----:B-1----:R-:W-:-:S04]  /*3e60*/  FFMA.FTZ R3, R92, c[0x0][0x2d0], -R5 ;  /* 0x0000b4005c037a23 */ /* 0x002fc80000010805 */
[----:B------:R1:W4:Y:S02]  /*3e70*/  MUFU.EX2 R197, R3 ;  /* 0x0000000300c57308 */ /* 0x0003240000000800 */
[----:B-1----:R-:W-:Y:S01]  /*3e80*/  FFMA.FTZ R3, R93, c[0x0][0x2d0], -R5 ;  /* 0x0000b4005d037a23 */ /* 0x002fe20000010805 */
[----:B----4-:R-:W-:-:S05]  /*3e90*/  F2FP.BF16.PACK_AB R9, R197, R88 ;  /* 0x00000058c509723e */ /* 0x010fca00000010ff */
[----:B------:R1:W-:Y:S02]  /*3ea0*/  MUFU.EX2 R233, R3 ;  /* 0x0000000300e97308 */ /* 0x0003e40000000800 */
[----:B-1----:R-:W-:-:S06]  /*3eb0*/  FFMA.FTZ R3, R94, c[0x0][0x2d0], -R5 ;  /* 0x0000b4005e037a23 */ /* 0x002fcc0000010805 */
[----:B------:R1:W4:Y:S02]  /*3ec0*/  MUFU.EX2 R238, R3 ;  /* 0x0000000300ee7308 */ /* 0x0003240000000800 */
[----:B-1----:R-:W-:Y:S01]  /*3ed0*/  FFMA.FTZ R3, R95, c[0x0][0x2d0], -R7 ;  /* 0x0000b4005f037a23 */ /* 0x002fe20000010807 */
[----:B----4-:R-:W-:-:S05]  /*3ee0*/  F2FP.BF16.PACK_AB R11, R238, R233 ;  /* 0x000000e9ee0b723e */ /* 0x010fca00000010ff */
[----:B------:R1:W-:Y:S02]  /*3ef0*/  MUFU.EX2 R247, R3 ;  /* 0x0000000300f77308 */ /* 0x0003e40000000800 */
[C---:B--2---:R-:W-:Y:S08]  /*3f00*/  HMMA.16816.F32.BF16 R136, R8.reuse, R20, R68 ;  /* 0x000000140888723c */ /* 0x044ff00000041844 */
[----:B------:R-:W-:Y:S01]  /*3f10*/  HMMA.16816.F32.BF16 R112, R8, R32, R60 ;  /* 0x000000200870723c */ /* 0x000fe2000004183c */
[----:B-1----:R-:W-:-:S04]  /*3f20*/  FFMA.FTZ R3, R100, c[0x0][0x2d0], -R7 ;  /* 0x0000b40064037a23 */ /* 0x002fc80000010807 */
[----:B------:R1:W2:Y:S03]  /*3f30*/  MUFU.EX2 R246, R3 ;  /* 0x0000000300f67308 */ /* 0x0002a60000000800 */
[C---:B------:R-:W-:Y:S08]  /*3f40*/  HMMA.16816.F32.BF16 R92, R8.reuse, R28, R44 ;  /* 0x0000001c085c723c */ /* 0x040ff0000004182c */
[----:B------:R-:W-:Y:S01]  /*3f50*/  HMMA.16816.F32.BF16 R68, R8, R34, R56 ;  /* 0x000000220844723c */ /* 0x000fe20000041838 */
[----:B-1----:R-:W-:-:S07]  /*3f60*/  FFMA.FTZ R3, R101, c[0x0][0x2d0], -R7 ;  /* 0x0000b40065037a23 */ /* 0x002fce0000010807 */
[C---:B---3--:R-:W-:Y:S01]  /*3f70*/  HMMA.16816.F32.BF16 R60, R8.reuse, R18, R48 ;  /* 0x00000012083c723c */ /* 0x048fe20000041830 */
[----:B------:R1:W-:Y:S07]  /*3f80*/  MUFU.EX2 R225, R3 ;  /* 0x0000000300e17308 */ /* 0x0003ee0000000800 */
[----:B------:R-:W-:Y:S01]  /*3f90*/  HMMA.16816.F32.BF16 R44, R8, R30, R40 ;  /* 0x0000001e082c723c */ /* 0x000fe20000041828 */
[----:B-1----:R-:W-:-:S04]  /*3fa0*/  FFMA.FTZ R3, R102, c[0x0][0x2d0], -R7 ;  /* 0x0000b40066037a23 */ /* 0x002fc80000010807 */
[----:B------:R1:W3:Y:S02]  /*3fb0*/  MUFU.EX2 R245, R3 ;  /* 0x0000000300f57308 */ /* 0x0002e40000000800 */
[--C-:B-1----:R-:W-:Y:S02]  /*3fc0*/  FFMA.FTZ R3, R103, c[0x0][0x2d0], -R0.reuse ;  /* 0x0000b40067037a23 */ /* 0x102fe40000010800 */
[----:B------:R-:W-:Y:S04]  /*3fd0*/  HMMA.16816.F32.BF16 R100, R8, R16, R52 ;  /* 0x000000100864723c */ /* 0x000fe80000041834 */
[----:B------:R1:W-:Y:S02]  /*3fe0*/  MUFU.EX2 R213, R3 ;  /* 0x0000000300d57308 */ /* 0x0003e40000000800 */
[----:B-1----:R-:W-:-:S02]  /*3ff0*/  FFMA.FTZ R3, R120, c[0x0][0x2d0], -R0 ;  /* 0x0000b40078037a23 */ /* 0x002fc40000010800 */
[----:B------:R-:W-:-:S04]  /*4000*/  IMAD.MOV.U32 R120, RZ, RZ, R88 ;  /* 0x000000ffff787224 */ /* 0x000fc800078e0058 */
[----:B------:R1:W4:Y:S01]  /*4010*/  MUFU.EX2 R215, R3 ;  /* 0x0000000300d77308 */ /* 0x0003220000000800 */
[----:B------:R-:W-:Y:S07]  /*4020*/  HMMA.16816.F32.BF16 R88, R8, R22, R64 ;  /* 0x000000160858723c */ /* 0x000fee0000041840 */
[----:B--2---:R-:W-:Y:S02]  /*4030*/  F2FP.BF16.PACK_AB R8, R246, R247 ;  /* 0x000000f7f608723e */ /* 0x004fe400000010ff */
[----:B---3--:R-:W-:Y:S01]  /*4040*/  F2FP.BF16.PACK_AB R10, R245, R225 ;  /* 0x000000e1f50a723e */ /* 0x008fe200000010ff */
[----:B-1----:R-:W-:Y:S01]  /*4050*/  FFMA.FTZ R3, R121, c[0x0][0x2d0], -R0 ;  /* 0x0000b40079037a23 */ /* 0x002fe20000010800 */
[----:B------:R-:W-:-:S02]  /*4060*/  MOV R121, R201 ;  /* 0x000000c900797202 */ /* 0x000fc40000000f00 */
[----:B----4-:R-:W-:Y:S01]  /*4070*/  F2FP.BF16.PACK_AB R9, R215, R213 ;  /* 0x000000d5d709723e */ /* 0x010fe200000010ff */
[----:B------:R1:W-:Y:S02]  /*4080*/  MUFU.EX2 R216, R3 ;  /* 0x0000000300d87308 */ /* 0x0003e40000000800 */
[----:B-1----:R-:W-:Y:S02]  /*4090*/  FFMA.FTZ R3, R122, c[0x0][0x2d0], -R0 ;  /* 0x0000b4007a037a23 */ /* 0x002fe40000010800 */
[----:B------:R-:W-:-:S04]  /*40a0*/  IMAD.MOV.U32 R122, RZ, RZ, R4 ;  /* 0x000000ffff7a7224 */ /* 0x000fc800078e0004 */
[----:B------:R1:W2:Y:S01]  /*40b0*/  MUFU.EX2 R214, R3 ;  /* 0x0000000300d67308 */ /* 0x0002a20000000800 */
[----:B------:R-:W-:Y:S02]  /*40c0*/  IMAD.MOV.U32 R4, RZ, RZ, R200 ;  /* 0x000000ffff047224 */ /* 0x000fe400078e00c8 */
[----:B-1----:R-:W-:Y:S01]  /*40d0*/  FFMA.FTZ R3, R123, c[0x0][0x2d0], -R7 ;  /* 0x0000b4007b037a23 */ /* 0x002fe20000010807 */
[----:B--2---:R-:W-:Y:S01]  /*40e0*/  F2FP.BF16.PACK_AB R11, R214, R216 ;  /* 0x000000d8d60b723e */ /* 0x004fe200000010ff */
[----:B------:R-:W-:-:S03]  /*40f0*/  IMAD.MOV.U32 R123, RZ, RZ, R77 ;  /* 0x000000ffff7b7224 */ /* 0x000fc600078e004d */
[----:B------:R1:W-:Y:S01]  /*4100*/  MUFU.EX2 R250, R3 ;  /* 0x0000000300fa7308 */ /* 0x0003e20000000800 */
[----:B------:R-:W-:Y:S02]  /*4110*/  IMAD.MOV.U32 R77, RZ, RZ, R194 ;  /* 0x000000ffff4d7224 */ /* 0x000fe400078e00c2 */
[C---:B------:R-:W-:Y:S07]  /*4120*/  HMMA.16816.F32.BF16 R56, R8.reuse, R18, R116 ;  /* 0x000000120838723c */ /* 0x040fee0000041874 */
[----:B------:R-:W-:Y:S01]  /*4130*/  IMAD.MOV.U32 R116, RZ, RZ, R79 ;  /* 0x000000ffff747224 */ /* 0x000fe200078e004f */
[----:B------:R-:W-:Y:S01]  /*4140*/  HMMA.16816.F32.BF16 R36, R8, R34, R108 ;  /* 0x000000220824723c */ /* 0x000fe2000004186c */
[----:B------:R-:W-:-:S02]  /*4150*/  IMAD.MOV.U32 R79, RZ, RZ, R199 ;  /* 0x000000ffff4f7224 */ /* 0x000fc400078e00c7 */
[----:B------:R-:W-:Y:S02]  /*4160*/  IMAD.MOV.U32 R117, RZ, RZ, R120 ;  /* 0x000000ffff757224 */ /* 0x000fe400078e0078 */
[----:B-1----:R-:W-:Y:S01]  /*4170*/  FFMA.FTZ R3, R124, c[0x0][0x2d0], -R6 ;  /* 0x0000b4007c037a23 */ /* 0x002fe20000010806 */
[----:B------:R-:W-:Y:S01]  /*4180*/  MOV R124, R78 ;  /* 0x0000004e007c7202 */ /* 0x000fe20000000f00 */
[----:B------:R-:W-:Y:S01]  /*4190*/  IMAD.MOV.U32 R110, RZ, RZ, R196 ;  /* 0x000000ffff6e7224 */ /* 0x000fe200078e00c4 */
[----:B------:R-:W-:Y:S01]  /*41a0*/  HMMA.16816.F32.BF16 R48, R8, R20, R84 ;  /* 0x000000140830723c */ /* 0x000fe20000041854 */
[----:B------:R1:W-:Y:S01]  /*41b0*/  MUFU.EX2 R252, R3 ;  /* 0x0000000300fc7308 */ /* 0x0003e20000000800 */
[----:B------:R-:W-:Y:S01]  /*41c0*/  IMAD.MOV.U32 R78, RZ, RZ, R195 ;  /* 0x000000ffff4e7224 */ /* 0x000fe200078e00c3 */
[----:B------:R-:W-:Y:S01]  /*41d0*/  MOV R109, R193 ;  /* 0x000000c1006d7202 */ /* 0x000fe20000000f00 */
[----:B------:R-:W-:Y:S02]  /*41e0*/  IMAD.MOV.U32 R108, RZ, RZ, R192 ;  /* 0x000000ffff6c7224 */ /* 0x000fe400078e00c0 */
[----:B------:R-:W-:-:S02]  /*41f0*/  IMAD.MOV.U32 R120, RZ, RZ, R191 ;  /* 0x000000ffff787224 */ /* 0x000fc400078e00bf */
[C---:B------:R-:W-:Y:S01]  /*4200*/  HMMA.16816.F32.BF16 R40, R8.reuse, R22, R96 ;  /* 0x000000160828723c */ /* 0x040fe20000041860 */
[----:B------:R-:W2:Y:S01]  /*4210*/  LDSM.16.MT88.4 R20, [R231+0x1100] ;  /* 0x00110000e714783b */ /* 0x000ea20000004200 */
[----:B------:R-:W-:Y:S02]  /*4220*/  IMAD.MOV.U32 R111, RZ, RZ, R189 ;  /* 0x000000ffff6f7224 */ /* 0x000fe400078e00bd */
[----:B------:R-:W-:Y:S02]  /*4230*/  IMAD.MOV.U32 R118, RZ, RZ, R188 ;  /* 0x000000ffff767224 */ /* 0x000fe400078e00bc */
[----:B------:R-:W-:Y:S02]  /*4240*/  IMAD.MOV.U32 R119, RZ, RZ, R110 ;  /* 0x000000ffff777224 */ /* 0x000fe400078e006e */
[----:B------:R-:W-:Y:S01]  /*4250*/  HMMA.16816.F32.BF16 R84, R8, R28, R24 ;  /* 0x0000001c0854723c */ /* 0x000fe20000041818 */
[----:B-1----:R-:W-:Y:S01]  /*4260*/  FFMA.FTZ R3, R125, c[0x0][0x2d0], -R6 ;  /* 0x0000b4007d037a23 */ /* 0x002fe20000010806 */
[----:B------:R-:W1:Y:S01]  /*4270*/  LDSM.16.MT88.4 R24, [R229+0x1100] ;  /* 0x00110000e518783b */ /* 0x000e620000004200 */
[----:B------:R-:W-:-:S02]  /*4280*/  IMAD.MOV.U32 R125, RZ, RZ, R205 ;  /* 0x000000ffff7d7224 */ /* 0x000fc400078e00cd */
[----:B------:R3:W4:Y:S03]  /*4290*/  MUFU.EX2 R212, R3 ;  /* 0x0000000300d47308 */ /* 0x0007260000000800 */
[C---:B------:R-:W-:Y:S01]  /*42a0*/  HMMA.16816.F32.BF16 R52, R8.reuse, R32, R80 ;  /* 0x000000200834723c */ /* 0x040fe20000041850 */
[----:B------:R-:W1:Y:S07]  /*42b0*/  LDSM.16.MT88.4 R32, [R230+0x1100] ;  /* 0x00110000e620783b */ /* 0x000e6e0000004200 */
[----:B------:R-:W-:Y:S01]  /*42c0*/  HMMA.16816.F32.BF16 R72, R8, R16, R72 ;  /* 0x000000100848723c */ /* 0x000fe20000041848 */
[----:B---3--:R-:W-:Y:S01]  /*42d0*/  FFMA.FTZ R3, R126, c[0x0][0x2d0], -R6 ;  /* 0x0000b4007e037a23 */ /* 0x008fe20000010806 */
[----:B------:R-:W-:-:S05]  /*42e0*/  MOV R126, R204 ;  /* 0x000000cc007e7202 */ /* 0x000fca0000000f00 */
[----:B------:R-:W-:Y:S01]  /*42f0*/  IMAD.MOV.U32 R17, RZ, RZ, R190 ;  /* 0x000000ffff117224 */ /* 0x000fe200078e00be */
[----:B------:R-:W-:Y:S01]  /*4300*/  HMMA.16816.F32.BF16 R64, R8, R30, R104 ;  /* 0x0000001e0840723c */ /* 0x000fe20000041868 */
[----:B------:R3:W-:Y:S06]  /*4310*/  MUFU.EX2 R210, R3 ;  /* 0x0000000300d27308 */ /* 0x0007ec0000000800 */
[----:B----4-:R-:W-:Y:S01]  /*4320*/  F2FP.BF16.PACK_AB R8, R212, R252 ;  /* 0x000000fcd408723e */ /* 0x010fe200000010ff */
[----:B---3--:R-:W-:Y:S02]  /*4330*/  FFMA.FTZ R3, R127, c[0x0][0x2d0], -R6 ;  /* 0x0000b4007f037a23 */ /* 0x008fe40000010806 */
[----:B------:R-:W-:-:S02]  /*4340*/  IMAD.MOV.U32 R127, RZ, RZ, R203 ;  /* 0x000000ffff7f7224 */ /* 0x000fc400078e00cb */
[----:B------:R3:W4:Y:S02]  /*4350*/  MUFU.EX2 R209, R3 ;  /* 0x0000000300d17308 */ /* 0x0007240000000800 */
[----:B---3--:R-:W-:Y:S01]  /*4360*/  FFMA.FTZ R3, R128, c[0x0][0x2d0], -R5 ;  /* 0x0000b40080037a23 */ /* 0x008fe20000010805 */
[----:B----4-:R-:W-:Y:S01]  /*4370*/  F2FP.BF16.PACK_AB R10, R209, R210 ;  /* 0x000000d2d10a723e */ /* 0x010fe200000010ff */
[----:B------:R-:W-:-:S04]  /*4380*/  IMAD.MOV.U32 R128, RZ, RZ, R202 ;  /* 0x000000ffff807224 */ /* 0x000fc800078e00ca */
[----:B------:R3:W-:Y:S02]  /*4390*/  MUFU.EX2 R251, R3 ;  /* 0x0000000300fb7308 */ /* 0x0007e40000000800 */
[----:B---3--:R-:W-:Y:S02]  /*43a0*/  FFMA.FTZ R3, R129, c[0x0][0x2d0], -R5 ;  /* 0x0000b40081037a23 */ /* 0x008fe40000010805 */
[----:B------:R-:W-:-:S04]  /*43b0*/  IMAD.MOV.U32 R129, RZ, RZ, R198 ;  /* 0x000000ffff817224 */ /* 0x000fc800078e00c6 */
[----:B------:R3:W4:Y:S01]  /*43c0*/  MUFU.EX2 R205, R3 ;  /* 0x0000000300cd7308 */ /* 0x0007220000000800 */
[----:B------:R-:W-:Y:S02]  /*43d0*/  IMAD.MOV.U32 R110, RZ, RZ, R129 ;  /* 0x000000ffff6e7224 */ /* 0x000fe400078e0081 */
[--C-:B---3--:R-:W-:Y:S01]  /*43e0*/  FFMA.FTZ R3, R130, c[0x0][0x2d0], -R5.reuse ;  /* 0x0000b40082037a23 */ /* 0x108fe20000010805 */
[----:B------:R-:W-:Y:S02]  /*43f0*/  MOV R130, R197 ;  /* 0x000000c500827202 */ /* 0x000fe40000000f00 */
[----:B----4-:R-:W-:Y:S02]  /*4400*/  F2FP.BF16.PACK_AB R9, R205, R251 ;  /* 0x000000fbcd09723e */ /* 0x010fe400000010ff */
[----:B------:R3:W-:Y:S02]  /*4410*/  MUFU.EX2 R204, R3 ;  /* 0x0000000300cc7308 */ /* 0x0007e40000000800 */
[----:B---3--:R-:W-:-:S06]  /*4420*/  FFMA.FTZ R3, R134, c[0x0][0x2d0], -R5 ;  /* 0x0000b40086037a23 */ /* 0x008fcc0000010805 */
[----:B------:R3:W4:Y:S02]  /*4430*/  MUFU.EX2 R203, R3 ;  /* 0x0000000300cb7308 */ /* 0x0007240000000800 */
[----:B---3--:R-:W-:Y:S01]  /*4440*/  FFMA.FTZ R3, R141, c[0x0][0x2d0], -R7 ;  /* 0x0000b4008d037a23 */ /* 0x008fe20000010807 */
[----:B----4-:R-:W-:Y:S01]  /*4450*/  F2FP.BF16.PACK_AB R11, R203, R204 ;  /* 0x000000cccb0b723e */ /* 0x010fe200000010ff */
[----:B------:R-:W-:-:S04]  /*4460*/  IMAD.MOV.U32 R141, RZ, RZ, R173 ;  /* 0x000000ffff8d7224 */ /* 0x000fc800078e00ad */
[----:B------:R3:W4:Y:S02]  /*4470*/  MUFU.EX2 R202, R3 ;  /* 0x0000000300ca7308 */ /* 0x0007240000000800 */
[C---:B--2---:R-:W-:Y:S08]  /*4480*/  HMMA.16816.F32.BF16 R80, R8.reuse, R22, R68 ;  /* 0x000000160850723c */ /* 0x044ff00000041844 */
[----:B-1----:R-:W-:Y:S01]  /*4490*/  HMMA.16816.F32.BF16 R68, R8, R26, R60 ;  /* 0x0000001a0844723c */ /* 0x002fe2000004183c */
[----:B---3--:R-:W-:-:S02]  /*44a0*/  FFMA.FTZ R3, R140, c[0x0][0x2d0], -R7 ;  /* 0x0000b4008c037a23 */ /* 0x008fc40000010807 */
[----:B------:R-:W-:Y:S02]  /*44b0*/  IMAD.MOV.U32 R140, RZ, RZ, R146 ;  /* 0x000000ffff8c7224 */ /* 0x000fe400078e0092 */
[----:B------:R1:W-:Y:S03]  /*44c0*/  MUFU.EX2 R201, R3 ;  /* 0x0000000300c97308 */ /* 0x0003e60000000800 */
[C---:B------:R-:W-:Y:S08]  /*44d0*/  HMMA.16816.F32.BF16 R136, R8.reuse, R12, R136 ;  /* 0x0000000c0888723c */ /* 0x040ff00000041888 */
[----:B------:R-:W-:Y:S01]  /*44e0*/  HMMA.16816.F32.BF16 R112, R8, R20, R112 ;  /* 0x000000140870723c */ /* 0x000fe20000041870 */
[----:B-1----:R-:W-:-:S07]  /*44f0*/  FFMA.FTZ R3, R142, c[0x0][0x2d0], -R7 ;  /* 0x0000b4008e037a23 */ /* 0x002fce0000010807 */
[C---:B------:R-:W-:Y:S01]  /*4500*/  HMMA.16816.F32.BF16 R100, R8.reuse, R24, R100 ;  /* 0x000000180864723c */ /* 0x040fe20000041864 */
[----:B------:R-:W-:Y:S01]  /*4510*/  MOV R142, R147 ;  /* 0x00000093008e7202 */ /* 0x000fe20000000f00 */
[----:B------:R1:W2:Y:S06]  /*4520*/  MUFU.EX2 R200, R3 ;  /* 0x0000000300c87308 */ /* 0x0002ac0000000800 */
[C---:B------:R-:W-:Y:S08]  /*4530*/  HMMA.16816.F32.BF16 R96, R8.reuse, R32, R92 ;  /* 0x000000200860723c */ /* 0x040ff0000004185c */
[----:B------:R-:W-:Y:S01]  /*4540*/  HMMA.16816.F32.BF16 R88, R8, R14, R88 ;  /* 0x0000000e0858723c */ /* 0x000fe20000041858 */
[----:B-1----:R-:W-:-:S02]  /*4550*/  FFMA.FTZ R3, R143, c[0x0][0x2d0], -R7 ;  /* 0x0000b4008f037a23 */ /* 0x002fc40000010807 */
[----:B------:R-:W-:Y:S02]  /*4560*/  IMAD.MOV.U32 R143, RZ, RZ, R144 ;  /* 0x000000ffff8f7224 */ /* 0x000fe400078e0090 */
[----:B------:R1:W-:Y:S03]  /*4570*/  MUFU.EX2 R199, R3 ;  /* 0x0000000300c77308 */ /* 0x0003e60000000800 */
[----:B------:R-:W-:Y:S07]  /*4580*/  HMMA.16816.F32.BF16 R60, R8, R34, R44 ;  /* 0x00000022083c723c */ /* 0x000fee000004182c */
[----:B----4-:R-:W-:-:S02]  /*4590*/  F2FP.BF16.PACK_AB R8, R202, R250 ;  /* 0x000000faca08723e */ /* 0x010fc400000010ff */
[----:B--2---:R-:W-:Y:S01]  /*45a0*/  F2FP.BF16.PACK_AB R10, R200, R201 ;  /* 0x000000c9c80a723e */ /* 0x004fe200000010ff */
[----:B-1----:R-:W-:-:S04]  /*45b0*/  FFMA.FTZ R3, R156, c[0x0][0x2d0], -R0 ;  /* 0x0000b4009c037a23 */ /* 0x002fc80000010800 */
[----:B------:R1:W-:Y:S02]  /*45c0*/  MUFU.EX2 R198, R3 ;  /* 0x0000000300c67308 */ /* 0x0003e40000000800 */
[----:B-1----:R-:W-:-:S06]  /*45d0*/  FFMA.FTZ R3, R157, c[0x0][0x2d0], -R0 ;  /* 0x0000b4009d037a23 */ /* 0x002fcc0000010800 */
[----:B------:R1:W2:Y:S02]  /*45e0*/  MUFU.EX2 R197, R3 ;  /* 0x0000000300c57308 */ /* 0x0002a40000000800 */
[----:B-1----:R-:W-:Y:S01]  /*45f0*/  FFMA.FTZ R3, R158, c[0x0][0x2d0], -R0 ;  /* 0x0000b4009e037a23 */ /* 0x002fe20000010800 */
[----:B--2---:R-:W-:-:S05]  /*4600*/  F2FP.BF16.PACK_AB R9, R197, R198 ;  /* 0x000000c6c509723e */ /* 0x004fca00000010ff */
[----:B------:R1:W-:Y:S02]  /*4610*/  MUFU.EX2 R196, R3 ;  /* 0x0000000300c47308 */ /* 0x0003e40000000800 */
[----:B-1----:R-:W-:-:S06]  /*4620*/  FFMA.FTZ R3, R160, c[0x0][0x2d0], -R0 ;  /* 0x0000b400a0037a23 */ /* 0x002fcc0000010800 */
[----:B------:R1:W2:Y:S02]  /*4630*/  MUFU.EX2 R194, R3 ;  /* 0x0000000300c27308 */ /* 0x0002a40000000800 */
[----:B-1----:R-:W-:Y:S01]  /*4640*/  FFMA.FTZ R3, R159, c[0x0][0x2d0], -R7 ;  /* 0x0000b4009f037a23 */ /* 0x002fe20000010807 */
[----:B--2---:R-:W-:-:S05]  /*4650*/  F2FP.BF16.PACK_AB R11, R194, R196 ;  /* 0x000000c4c20b723e */ /* 0x004fca00000010ff */
[----:B------:R1:W-:Y:S02]  /*4660*/  MUFU.EX2 R195, R3 ;  /* 0x0000000300c37308 */ /* 0x0003e40000000800 */
[C---:B------:R-:W-:Y:S08]  /*4670*/  HMMA.16816.F32.BF16 R48, R8.reuse, R12, R48 ;  /* 0x0000000c0830723c */ /* 0x040ff00000041830 */
[----:B------:R-:W-:Y:S01]  /*4680*/  HMMA.16816.F32.BF16 R44, R8, R14, R40 ;  /* 0x0000000e082c723c */ /* 0x000fe20000041828 */
[----:B------:R-:W2:Y:S01]  /*4690*/  LDSM.16.MT88.4 R12, [R231+0x1900] ;  /* 0x00190000e70c783b */ /* 0x000ea20000004200 */
[----:B-1----:R-:W-:-:S02]  /*46a0*/  FFMA.FTZ R3, R152, c[0x0][0x2d0], -R7 ;  /* 0x0000b40098037a23 */ /* 0x002fc40000010807 */
[----:B------:R-:W-:Y:S02]  /*46b0*/  IMAD.MOV.U32 R152, RZ, RZ, R78 ;  /* 0x000000ffff987224 */ /* 0x000fe400078e004e */
[----:B------:R1:W-:Y:S02]  /*46c0*/  MUFU.EX2 R193, R3 ;  /* 0x0000000300c17308 */ /* 0x0003e40000000800 */
[C---:B------:R-:W-:Y:S08]  /*46d0*/  HMMA.16816.F32.BF16 R40, R8.reuse, R20, R52 ;  /* 0x000000140828723c */ /* 0x040ff00000041834 */
[----:B------:R-:W-:Y:S01]  /*46e0*/  HMMA.16816.F32.BF16 R36, R8, R22, R36 ;  /* 0x000000160824723c */ /* 0x000fe20000041824 */
[----:B------:R-:W3:Y:S01]  /*46f0*/  LDSM.16.MT88.4 R20, [R229+0x1900] ;  /* 0x00190000e514783b */ /* 0x000ee20000004200 */
[----:B-1----:R-:W-:-:S06]  /*4700*/  FFMA.FTZ R3, R161, c[0x0][0x2d0], -R6 ;  /* 0x0000b400a1037a23 */ /* 0x002fcc0000010806 */
[C---:B------:R-:W-:Y:S01]  /*4710*/  HMMA.16816.F32.BF16 R28, R8.reuse, R24, R72 ;  /* 0x00000018081c723c */ /* 0x040fe20000041848 */
[----:B------:R1:W-:Y:S07]  /*4720*/  MUFU.EX2 R192, R3 ;  /* 0x0000000300c07308 */ /* 0x0003ee0000000800 */
[C---:B------:R-:W-:Y:S01]  /*4730*/  HMMA.16816.F32.BF16 R56, R8.reuse, R26, R56 ;  /* 0x0000001a0838723c */ /* 0x040fe20000041838 */
[----:B------:R-:W-:Y:S07]  /*4740*/  LDSM.16.MT88.4 R24, [R230+0x1900] ;  /* 0x00190000e618783b */ /* 0x000fee0000004200 */
[----:B------:R-:W-:Y:S01]  /*4750*/  HMMA.16816.F32.BF16 R92, R8, R32, R84 ;  /* 0x00000020085c723c */ /* 0x000fe20000041854 */
[----:B-1----:R-:W-:-:S04]  /*4760*/  FFMA.FTZ R3, R162, c[0x0][0x2d0], -R6 ;  /* 0x0000b400a2037a23 */ /* 0x002fc80000010806 */
[----:B------:R1:W4:Y:S03]  /*4770*/  MUFU.EX2 R191, R3 ;  /* 0x0000000300bf7308 */ /* 0x0003260000000800 */
[----:B------:R-:W-:Y:S01]  /*4780*/  HMMA.16816.F32.BF16 R72, R8, R34, R64 ;  /* 0x000000220848723c */ /* 0x000fe20000041840 */
[----:B-1----:R-:W-:-:S06]  /*4790*/  FFMA.FTZ R3, R154, c[0x0][0x2d0], -R6 ;  /* 0x0000b4009a037a23 */ /* 0x002fcc0000010806 */
[----:B----4-:R-:W-:Y:S01]  /*47a0*/  F2FP.BF16.PACK_AB R8, R191, R192 ;  /* 0x000000c0bf08723e */ /* 0x010fe200000010ff */
[----:B------:R-:W-:Y:S01]  /*47b0*/  IMAD.MOV.U32 R154, RZ, RZ, R77 ;  /* 0x000000ffff9a7224 */ /* 0x000fe200078e004d */
[----:B------:R1:W-:Y:S02]  /*47c0*/  MUFU.EX2 R190, R3 ;  /* 0x0000000300be7308 */ /* 0x0003e40000000800 */
[----:B-1----:R-:W-:Y:S01]  /*47d0*/  FFMA.FTZ R3, R153, c[0x0][0x2d0], -R6 ;  /* 0x0000b40099037a23 */ /* 0x002fe20000010806 */
[----:B------:R-:W-:Y:S02]  /*47e0*/  MOV R153, R17 ;  /* 0x0000001100997202 */ /* 0x000fe40000000f00 */
[----:B------:R-:W1:Y:S03]  /*47f0*/  LDSM.16.MT88.4 R16, [R228+0x1900] ;  /* 0x00190000e410783b */ /* 0x000e660000004200 */
[----:B------:R4:W2:Y:S02]  /*4800*/  MUFU.EX2 R189, R3 ;  /* 0x0000000300bd7308 */ /* 0x0008a40000000800 */
[----:B----4-:R-:W-:Y:S01]  /*4810*/  FFMA.FTZ R3, R163, c[0x0][0x2d0], -R5 ;  /* 0x0000b400a3037a23 */ /* 0x010fe20000010805 */
[----:B--2---:R-:W-:-:S05]  /*4820*/  F2FP.BF16.PACK_AB R10, R189, R190 ;  /* 0x000000bebd0a723e */ /* 0x004fca00000010ff */
[----:B------:R2:W-:Y:S02]  /*4830*/  MUFU.EX2 R188, R3 ;  /* 0x0000000300bc7308 */ /* 0x0005e40000000800 */
[----:B--2---:R-:W-:Y:S01]  /*4840*/  FFMA.FTZ R3, R165, c[0x0][0x2d0], -R5 ;  /* 0x0000b400a5037a23 */ /* 0x004fe20000010805 */
[----:B------:R-:W-:Y:S02]  /*4850*/  MOV R165, R109 ;  /* 0x0000006d00a57202 */ /* 0x000fe40000000f00 */
[----:B------:R-:W-:-:S03]  /*4860*/  MOV R109, R128 ;  /* 0x00000080006d7202 */ /* 0x000fc60000000f00 */
[----:B------:R2:W4:Y:S02]  /*4870*/  MUFU.EX2 R134, R3 ;  /* 0x0000000300867308 */ /* 0x0005240000000800 */
[----:B--2---:R-:W-:Y:S01]  /*4880*/  FFMA.FTZ R3, R164, c[0x0][0x2d0], -R5 ;  /* 0x0000b400a4037a23 */ /* 0x004fe20000010805 */
[----:B----4-:R-:W-:Y:S01]  /*4890*/  F2FP.BF16.PACK_AB R9, R134, R188 ;  /* 0x000000bc8609723e */ /* 0x010fe200000010ff */
[----:B------:R-:W-:-:S04]  /*48a0*/  IMAD.MOV.U32 R164, RZ, RZ, R108 ;  /* 0x000000ffffa47224 */ /* 0x000fc800078e006c */
[----:B------:R2:W-:Y:S01]  /*48b0*/  MUFU.EX2 R129, R3 ;  /* 0x0000000300817308 */ /* 0x0005e20000000800 */
[----:B------:R-:W-:Y:S02]  /*48c0*/  IMAD.MOV.U32 R108, RZ, RZ, R130 ;  /* 0x000000ffff6c7224 */ /* 0x000fe400078e0082 */
[----:B--2---:R-:W-:Y:S02]  /*48d0*/  FFMA.FTZ R3, R155, c[0x0][0x2d0], -R5 ;  /* 0x0000b4009b037a23 */ /* 0x004fe40000010805 */
[----:B------:R-:W-:-:S03]  /*48e0*/  IMAD.MOV.U32 R155, RZ, RZ, R111 ;  /* 0x000000ffff9b7224 */ /* 0x000fc600078e006f */
[----:B------:R2:W4:Y:S02]  /*48f0*/  MUFU.EX2 R130, R3 ;  /* 0x0000000300827308 */ /* 0x0005240000000800 */
[----:B--2---:R-:W-:Y:S01]  /*4900*/  FFMA.FTZ R3, R166, c[0x0][0x2d0], -R7 ;  /* 0x0000b400a6037a23 */ /* 0x004fe20000010807 */
[----:B----4-:R-:W-:Y:S01]  /*4910*/  F2FP.BF16.PACK_AB R11, R130, R129 ;  /* 0x00000081820b723e */ /* 0x010fe200000010ff */
[----:B------:R-:W-:-:S04]  /*4920*/  IMAD.MOV.U32 R166, RZ, RZ, R145 ;  /* 0x000000ffffa67224 */ /* 0x000fc800078e0091 */
[----:B------:R2:W4:Y:S02]  /*4930*/  MUFU.EX2 R128, R3 ;  /* 0x0000000300807308 */ /* 0x0005240000000800 */
[C---:B------:R-:W-:Y:S07]  /*4940*/  HMMA.16816.F32.BF16 R156, R8.reuse, R12, R112 ;  /* 0x0000000c089c723c */ /* 0x040fee0000041870 */
[----:B------:R-:W-:Y:S01]  /*4950*/  MOV R114, R175 ;  /* 0x000000af00727202 */ /* 0x000fe20000000f00 */
[----:B------:R-:W-:Y:S01]  /*4960*/  IMAD.MOV.U32 R113, RZ, RZ, R174 ;  /* 0x000000ffff717224 */ /* 0x000fe200078e00ae */
[----:B------:R-:W-:Y:S01]  /*4970*/  HMMA.16816.F32.BF16 R160, R8, R14, R80 ;  /* 0x0000000e08a0723c */ /* 0x000fe20000041850 */
[----:B------:R-:W-:Y:S01]  /*4980*/  MOV R115, R79 ;  /* 0x0000004f00737202 */ /* 0x000fe20000000f00 */
[----:B--2---:R-:W-:-:S02]  /*4990*/  FFMA.FTZ R3, R148, c[0x0][0x2d0], -R7 ;  /* 0x0000b40094037a23 */ /* 0x004fc40000010807 */
[----:B------:R-:W-:Y:S02]  /*49a0*/  IMAD.MOV.U32 R148, RZ, RZ, R118 ;  /* 0x000000ffff947224 */ /* 0x000fe400078e0076 */
[----:B------:R2:W-:Y:S01]  /*49b0*/  MUFU.EX2 R111, R3 ;  /* 0x00000003006f7308 */ /* 0x0005e20000000800 */
[----:B------:R-:W-:Y:S01]  /*49c0*/  IMAD.MOV.U32 R118, RZ, RZ, R110 ;  /* 0x000000ffff767224 */ /* 0x000fe200078e006e */
[C---:B---3--:R-:W-:Y:S08]  /*49d0*/  HMMA.16816.F32.BF16 R84, R8.reuse, R22, R68 ;  /* 0x000000160854723c */ /* 0x048ff00000041844 */
[----:B-1----:R-:W-:Y:S01]  /*49e0*/  HMMA.16816.F32.BF16 R136, R8, R16, R136 ;  /* 0x000000100888723c */ /* 0x002fe20000041888 */
[----:B--2---:R-:W-:-:S02]  /*49f0*/  FFMA.FTZ R3, R150, c[0x0][0x2d0], -R7 ;  /* 0x0000b40096037a23 */ /* 0x004fc40000010807 */
[----:B------:R-:W-:Y:S01]  /*4a00*/  IMAD.MOV.U32 R150, RZ, RZ, R119 ;  /* 0x000000ffff967224 */ /* 0x000fe200078e0077 */
[----:B------:R-:W-:Y:S01]  /*4a10*/  MOV R119, R108 ;  /* 0x0000006c00777202 */ /* 0x000fe20000000f00 */
[----:B------:R1:W-:Y:S03]  /*4a20*/  MUFU.EX2 R110, R3 ;  /* 0x00000003006e7308 */ /* 0x0003e60000000800 */
[C---:B------:R-:W-:Y:S08]  /*4a30*/  HMMA.16816.F32.BF16 R88, R8.reuse, R18, R88 ;  /* 0x000000120858723c */ /* 0x040ff00000041858 */
[----:B------:R-:W-:Y:S01]  /*4a40*/  HMMA.16816.F32.BF16 R80, R8, R24, R96 ;  /* 0x000000180850723c */ /* 0x000fe20000041860 */
[----:B-1----:R-:W-:-:S07]  /*4a50*/  FFMA.FTZ R3, R149, c[0x0][0x2d0], -R7 ;  /* 0x0000b40095037a23 */ /* 0x002fce0000010807 */
[----:B------:R-:W-:Y:S01]  /*4a60*/  HMMA.16816.F32.BF16 R68, R8, R26, R60 ;  /* 0x0000001a0844723c */ /* 0x000fe2000004183c */
[----:B------:R-:W-:Y:S02]  /*4a70*/  IMAD.MOV.U32 R149, RZ, RZ, R109 ;  /* 0x000000ffff957224 */ /* 0x000fe400078e006d */
[----:B------:R1:W-:Y:S02]  /*4a80*/  MUFU.EX2 R109, R3 ;  /* 0x00000003006d7308 */ /* 0x0003e40000000800 */
[----:B-1----:R-:W-:Y:S02]  /*4a90*/  FFMA.FTZ R3, R167, c[0x0][0x2d0], -R0 ;  /* 0x0000b400a7037a23 */ /* 0x002fe40000010800 */
[----:B------:R-:W-:-:S04]  /*4aa0*/  IMAD.MOV.U32 R167, RZ, RZ, R124 ;  /* 0x000000ffffa77224 */ /* 0x000fc800078e007c */
[----:B------:R1:W-:Y:S01]  /*4ab0*/  MUFU.EX2 R107, R3 ;  /* 0x00000003006b7308 */ /* 0x0003e20000000800 */
[----:B------:R-:W-:Y:S02]  /*4ac0*/  IMAD.MOV.U32 R124, RZ, RZ, R172 ;  /* 0x000000ffff7c7224 */ /* 0x000fe400078e00ac */
[----:B------:R-:W-:Y:S07]  /*4ad0*/  HMMA.16816.F32.BF16 R172, R8, R20, R100 ;  /* 0x0000001408ac723c */ /* 0x000fee0000041864 */
[----:B------:R-:W-:-:S02]  /*4ae0*/  F2FP.BF16.PACK_AB R8, R195, R199 ;  /* 0x000000c7c308723e */ /* 0x000fc400000010ff */
[----:B----4-:R-:W-:Y:S01]  /*4af0*/  F2FP.BF16.PACK_AB R10, R128, R193 ;  /* 0x000000c1800a723e */ /* 0x010fe200000010ff */
[----:B-1----:R-:W-:-:S04]  /*4b00*/  FFMA.FTZ R3, R169, c[0x0][0x2d0], -R0 ;  /* 0x0000b400a9037a23 */ /* 0x002fc80000010800 */
        /* <DEDUP_REMOVED lines=12> */
[----:B-1----:R-:W-:-:S04]  /*4bd0*/  FFMA.FTZ R3, R171, c[0x0][0x2d0], -R6 ;  /* 0x0000b400ab037a23 */ /* 0x002fc80000010806 */
[----:B------:R1:W-:Y:S02]  /*4be0*/  MUFU.EX2 R102, R3 ;  /* 0x0000000300667308 */ /* 0x0003e40000000800 */
[C---:B------:R-:W-:Y:S08]  /*4bf0*/  HMMA.16816.F32.BF16 R44, R8.reuse, R24, R92 ;  /* 0x00000018082c723c */ /* 0x040ff0000004185c */
[----:B------:R-:W-:Y:S01]  /*4c00*/  HMMA.16816.F32.BF16 R52, R8, R12, R40 ;  /* 0x0000000c0834723c */ /* 0x000fe20000041828 */
[----:B-1----:R-:W-:-:S07]  /*4c10*/  FFMA.FTZ R3, R177, c[0x0][0x2d0], -R6 ;  /* 0x0000b400b1037a23 */ /* 0x002fce0000010806 */
[C---:B------:R-:W-:Y:S01]  /*4c20*/  HMMA.16816.F32.BF16 R48, R8.reuse, R14, R36 ;  /* 0x0000000e0830723c */ /* 0x040fe20000041824 */
[----:B------:R-:W1:Y:S01]  /*4c30*/  LDSM.16.MT88.4 R12, [R231+0x2100] ;  /* 0x00210000e70c783b */ /* 0x000e620000004200 */
[----:B------:R3:W4:Y:S06]  /*4c40*/  MUFU.EX2 R103, R3 ;  /* 0x0000000300677308 */ /* 0x00072c0000000800 */
[C---:B------:R-:W-:Y:S01]  /*4c50*/  HMMA.16816.F32.BF16 R32, R8.reuse, R20, R28 ;  /* 0x000000140820723c */ /* 0x040fe2000004181c */
[----:B------:R-:W-:Y:S07]  /*4c60*/  LDSM.16.MT88.4 R28, [R230+0x2100] ;  /* 0x00210000e61c783b */ /* 0x000fee0000004200 */
[----:B------:R-:W-:Y:S01]  /*4c70*/  HMMA.16816.F32.BF16 R36, R8, R22, R56 ;  /* 0x000000160824723c */ /* 0x000fe20000041838 */
[----:B------:R-:W1:Y:S01]  /*4c80*/  LDSM.16.MT88.4 R20, [R229+0x2100] ;  /* 0x00210000e514783b */ /* 0x000e620000004200 */
[----:B---3--:R-:W-:-:S04]  /*4c90*/  FFMA.FTZ R3, R176, c[0x0][0x2d0], -R6 ;  /* 0x0000b400b0037a23 */ /* 0x008fc80000010806 */
[----:B------:R3:W-:Y:S02]  /*4ca0*/  MUFU.EX2 R101, R3 ;  /* 0x0000000300657308 */ /* 0x0007e40000000800 */
[----:B------:R-:W-:Y:S01]  /*4cb0*/  HMMA.16816.F32.BF16 R40, R8, R26, R72 ;  /* 0x0000001a0828723c */ /* 0x000fe20000041848 */
[----:B------:R-:W1:Y:S06]  /*4cc0*/  LDSM.16.MT88.4 R24, [R228+0x2900] ;  /* 0x00290000e418783b */ /* 0x000e6c0000004200 */
[----:B----4-:R-:W-:Y:S01]  /*4cd0*/  F2FP.BF16.PACK_AB R8, R103, R102 ;  /* 0x000000666708723e */ /* 0x010fe200000010ff */
[----:B---3--:R-:W-:-:S04]  /*4ce0*/  FFMA.FTZ R3, R178, c[0x0][0x2d0], -R6 ;  /* 0x0000b400b2037a23 */ /* 0x008fc80000010806 */
[----:B------:R3:W4:Y:S02]  /*4cf0*/  MUFU.EX2 R100, R3 ;  /* 0x0000000300647308 */ /* 0x0007240000000800 */
[----:B---3--:R-:W-:Y:S01]  /*4d00*/  FFMA.FTZ R3, R179, c[0x0][0x2d0], -R5 ;  /* 0x0000b400b3037a23 */ /* 0x008fe20000010805 */
[----:B----4-:R-:W-:-:S05]  /*4d10*/  F2FP.BF16.PACK_AB R10, R100, R101 ;  /* 0x00000065640a723e */ /* 0x010fca00000010ff */
[----:B------:R3:W-:Y:S02]  /*4d20*/  MUFU.EX2 R99, R3 ;  /* 0x0000000300637308 */ /* 0x0007e40000000800 */
[----:B---3--:R-:W-:-:S06]  /*4d30*/  FFMA.FTZ R3, R181, c[0x0][0x2d0], -R5 ;  /* 0x0000b400b5037a23 */ /* 0x008fcc0000010805 */
        /* <DEDUP_REMOVED lines=9> */
[C---:B--2---:R-:W-:Y:S08]  /*4dd0*/  HMMA.16816.F32.BF16 R144, R8.reuse, R18, R88 ;  /* 0x000000120890723c */ /* 0x044ff00000041858 */
[----:B------:R-:W-:Y:S01]  /*4de0*/  HMMA.16816.F32.BF16 R136, R8, R16, R136 ;  /* 0x000000100888723c */ /* 0x000fe20000041888 */
[----:B---3--:R-:W-:-:S02]  /*4df0*/  FFMA.FTZ R3, R183, c[0x0][0x2d0], -R0 ;  /* 0x0000b400b7037a23 */ /* 0x008fc40000010800 */
[----:B------:R-:W-:Y:S01]  /*4e00*/  FFMA.FTZ R4, R4, c[0x0][0x2d0], -R7 ;  /* 0x0000b40004047a23 */ /* 0x000fe20000010807 */
[----:B------:R-:W-:Y:S01]  /*4e10*/  LDSM.16.MT88.4 R180, [R229+0x3100] ;  /* 0x00310000e5b4783b */ /* 0x000fe20000004200 */
[----:B------:R2:W3:Y:S03]  /*4e20*/  MUFU.EX2 R94, R3 ;  /* 0x00000003005e7308 */ /* 0x0004e60000000800 */
[C---:B-1----:R-:W-:Y:S08]  /*4e30*/  HMMA.16816.F32.BF16 R156, R8.reuse, R12, R156 ;  /* 0x0000000c089c723c */ /* 0x042ff0000004189c */
[----:B------:R-:W-:Y:S01]  /*4e40*/  HMMA.16816.F32.BF16 R160, R8, R14, R160 ;  /* 0x0000000e08a0723c */ /* 0x000fe200000418a0 */
[----:B--2---:R-:W-:-:S07]  /*4e50*/  FFMA.FTZ R3, R185, c[0x0][0x2d0], -R0 ;  /* 0x0000b400b9037a23 */ /* 0x004fce0000010800 */
[C---:B------:R-:W-:Y:S01]  /*4e60*/  HMMA.16816.F32.BF16 R172, R8.reuse, R20, R172 ;  /* 0x0000001408ac723c */ /* 0x040fe200000418ac */
[----:B------:R1:W-:Y:S07]  /*4e70*/  MUFU.EX2 R93, R3 ;  /* 0x00000003005d7308 */ /* 0x0003ee0000000800 */
[C---:B------:R-:W-:Y:S08]  /*4e80*/  HMMA.16816.F32.BF16 R84, R8.reuse, R22, R84 ;  /* 0x000000160854723c */ /* 0x040ff00000041854 */
[----:B------:R-:W-:Y:S01]  /*4e90*/  HMMA.16816.F32.BF16 R80, R8, R28, R80 ;  /* 0x0000001c0850723c */ /* 0x000fe20000041850 */
[----:B-1----:R-:W-:-:S04]  /*4ea0*/  FFMA.FTZ R3, R186, c[0x0][0x2d0], -R0 ;  /* 0x0000b400ba037a23 */ /* 0x002fc80000010800 */
[----:B------:R1:W2:Y:S03]  /*4eb0*/  MUFU.EX2 R92, R3 ;  /* 0x00000003005c7308 */ /* 0x0002a60000000800 */
[----:B------:R-:W-:Y:S07]  /*4ec0*/  HMMA.16816.F32.BF16 R68, R8, R30, R68 ;  /* 0x0000001e0844723c */ /* 0x000fee0000041844 */
[----:B------:R-:W-:-:S02]  /*4ed0*/  F2FP.BF16.PACK_AB R8, R110, R111 ;  /* 0x0000006f6e08723e */ /* 0x000fc400000010ff */
[----:B---3--:R-:W-:Y:S02]  /*4ee0*/  F2FP.BF16.PACK_AB R9, R94, R95 ;  /* 0x0000005f5e09723e */ /* 0x008fe400000010ff */
[----:B------:R-:W-:Y:S01]  /*4ef0*/  F2FP.BF16.PACK_AB R10, R108, R109 ;  /* 0x0000006d6c0a723e */ /* 0x000fe200000010ff */
[----:B-1----:R-:W-:Y:S01]  /*4f00*/  FFMA.FTZ R3, R187, c[0x0][0x2d0], -R6 ;  /* 0x0000b400bb037a23 */ /* 0x002fe20000010806 */
[----:B--2---:R-:W-:-:S03]  /*4f10*/  F2FP.BF16.PACK_AB R11, R92, R93 ;  /* 0x0000005d5c0b723e */ /* 0x004fc600000010ff */
[----:B------:R1:W-:Y:S04]  /*4f20*/  MUFU.EX2 R91, R3 ;  /* 0x00000003005b7308 */ /* 0x0003e80000000800 */
[C---:B------:R-:W-:Y:S08]  /*4f30*/  HMMA.16816.F32.BF16 R64, R8.reuse, R16, R64 ;  /* 0x000000100840723c */ /* 0x040ff00000041840 */
[----:B------:R-:W-:Y:S01]  /*4f40*/  HMMA.16816.F32.BF16 R60, R8, R18, R60 ;  /* 0x00000012083c723c */ /* 0x000fe2000004183c */
[----:B------:R-:W-:Y:S01]  /*4f50*/  LDSM.16.MT88.4 R16, [R229+0x2900] ;  /* 0x00290000e510783b */ /* 0x000fe20000004200 */
[----:B-1----:R-:W-:-:S04]  /*4f60*/  FFMA.FTZ R3, R207, c[0x0][0x2d0], -R6 ;  /* 0x0000b400cf037a23 */ /* 0x002fc80000010806 */
[----:B------:R1:W2:Y:S02]  /*4f70*/  MUFU.EX2 R90, R3 ;  /* 0x00000003005a7308 */ /* 0x0002a40000000800 */
[C---:B------:R-:W-:Y:S08]  /*4f80*/  HMMA.16816.F32.BF16 R52, R8.reuse, R12, R52 ;  /* 0x0000000c0834723c */ /* 0x040ff00000041834 */
[----:B------:R-:W-:Y:S01]  /*4f90*/  HMMA.16816.F32.BF16 R48, R8, R14, R48 ;  /* 0x0000000e0830723c */ /* 0x000fe20000041830 */
[----:B------:R-:W-:Y:S01]  /*4fa0*/  LDSM.16.MT88.4 R12, [R230+0x2900] ;  /* 0x00290000e60c783b */ /* 0x000fe20000004200 */
[----:B-1----:R-:W-:-:S06]  /*4fb0*/  FFMA.FTZ R3, R206, c[0x0][0x2d0], -R6 ;  /* 0x0000b400ce037a23 */ /* 0x002fcc0000010806 */
[C---:B------:R-:W-:Y:S01]  /*4fc0*/  HMMA.16816.F32.BF16 R32, R8.reuse, R20, R32 ;  /* 0x000000140820723c */ /* 0x040fe20000041820 */
[----:B------:R1:W-:Y:S07]  /*4fd0*/  MUFU.EX2 R89, R3 ;  /* 0x0000000300597308 */ /* 0x0003ee0000000800 */
[C---:B------:R-:W-:Y:S01]  /*4fe0*/  HMMA.16816.F32.BF16 R36, R8.reuse, R22, R36 ;  /* 0x000000160824723c */ /* 0x040fe20000041824 */
[----:B------:R-:W3:Y:S07]  /*4ff0*/  LDSM.16.MT88.4 R20, [R231+0x2900] ;  /* 0x00290000e714783b */ /* 0x000eee0000004200 */
[----:B------:R-:W-:Y:S01]  /*5000*/  HMMA.16816.F32.BF16 R40, R8, R30, R40 ;  /* 0x0000001e0828723c */ /* 0x000fe20000041828 */
[----:B-1----:R-:W-:-:S04]  /*5010*/  FFMA.FTZ R3, R208, c[0x0][0x2d0], -R6 ;  /* 0x0000b400d0037a23 */ /* 0x002fc80000010806 */
[----:B------:R1:W-:Y:S03]  /*5020*/  MUFU.EX2 R88, R3 ;  /* 0x0000000300587308 */ /* 0x0003e60000000800 */
[----:B------:R-:W-:Y:S01]  /*5030*/  HMMA.16816.F32.BF16 R44, R8, R28, R44 ;  /* 0x0000001c082c723c */ /* 0x000fe2000004182c */
[----:B-1----:R-:W-:-:S04]  /*5040*/  FFMA.FTZ R3, R217, c[0x0][0x2d0], -R5 ;  /* 0x0000b400d9037a23 */ /* 0x002fc80000010805 */
[----:B------:R1:W-:Y:S02]  /*5050*/  MUFU.EX2 R79, R3 ;  /* 0x00000003004f7308 */ /* 0x0003e40000000800 */
[----:B-1----:R-:W-:-:S06]  /*5060*/  FFMA.FTZ R3, R220, c[0x0][0x2d0], -R5 ;  /* 0x0000b400dc037a23 */ /* 0x002fcc0000010805 */
[----:B------:R1:W4:Y:S02]  /*5070*/  MUFU.EX2 R78, R3 ;  /* 0x00000003004e7308 */ /* 0x0003240000000800 */
[----:B-1----:R-:W-:-:S06]  /*5080*/  FFMA.FTZ R3, R218, c[0x0][0x2d0], -R5 ;  /* 0x0000b400da037a23 */ /* 0x002fcc0000010805 */
[----:B------:R1:W-:Y:S02]  /*5090*/  MUFU.EX2 R75, R3 ;  /* 0x00000003004b7308 */ /* 0x0003e40000000800 */
[----:B-1----:R-:W-:-:S06]  /*50a0*/  FFMA.FTZ R3, R221, c[0x0][0x2d0], -R5 ;  /* 0x0000b400dd037a23 */ /* 0x002fcc0000010805 */
[----:B------:R1:W1:Y:S02]  /*50b0*/  MUFU.EX2 R77, R3 ;  /* 0x00000003004d7308 */ /* 0x0002640000000800 */
[----:B-1----:R-:W-:Y:S02]  /*50c0*/  FFMA.FTZ R3, R113, c[0x0][0x2d0], -R7 ;  /* 0x0000b40071037a23 */ /* 0x002fe40000010807 */
[----:B------:R-:W-:Y:S01]  /*50d0*/  IMAD.MOV.U32 R113, RZ, RZ, R114 ;  /* 0x000000ffff717224 */ /* 0x000fe200078e0072 */
[----:B------:R-:W-:Y:S01]  /*50e0*/  MOV R114, R115 ;  /* 0x0000007300727202 */ /* 0x000fe20000000f00 */
[----:B------:R-:W-:Y:S02]  /*50f0*/  IMAD.MOV.U32 R115, RZ, RZ, R167 ;  /* 0x000000ffff737224 */ /* 0x000fe400078e00a7 */
[----:B------:R-:W-:Y:S01]  /*5100*/  IMAD.MOV.U32 R167, RZ, RZ, R149 ;  /* 0x000000ffffa77224 */ /* 0x000fe200078e0095 */
[----:B------:R1:W-:Y:S01]  /*5110*/  MUFU.EX2 R74, R3 ;  /* 0x00000003004a7308 */ /* 0x0003e20000000800 */
[----:B------:R-:W-:Y:S01]  /*5120*/  IMAD.MOV.U32 R149, RZ, RZ, R150 ;  /* 0x000000ffff957224 */ /* 0x000fe200078e0096 */
[----:B------:R-:W-:Y:S01]  /*5130*/  MOV R150, R148 ;  /* 0x0000009400967202 */ /* 0x000fe20000000f00 */
[----:B------:R-:W-:-:S02]  /*5140*/  IMAD.MOV.U32 R148, RZ, RZ, R153 ;  /* 0x000000ffff947224 */ /* 0x000fc400078e0099 */
[----:B------:R-:W-:Y:S02]  /*5150*/  IMAD.MOV.U32 R153, RZ, RZ, R127 ;  /* 0x000000ffff997224 */ /* 0x000fe400078e007f */
[----:B------:R-:W-:Y:S01]  /*5160*/  IMAD.MOV.U32 R127, RZ, RZ, R126 ;  /* 0x000000ffff7f7224 */ /* 0x000fe200078e007e */
[----:B--2---:R-:W-:Y:S02]  /*5170*/  F2FP.BF16.PACK_AB R8, R90, R91 ;  /* 0x0000005b5a08723e */ /* 0x004fe400000010ff */
[----:B----4-:R-:W-:Y:S02]  /*5180*/  F2FP.BF16.PACK_AB R9, R78, R79 ;  /* 0x0000004f4e09723e */ /* 0x010fe400000010ff */
[----:B------:R-:W-:Y:S02]  /*5190*/  F2FP.BF16.PACK_AB R10, R88, R89 ;  /* 0x00000059580a723e */ /* 0x000fe400000010ff */
[----:B------:R-:W-:Y:S01]  /*51a0*/  F2FP.BF16.PACK_AB R11, R77, R75 ;  /* 0x0000004b4d0b723e */ /* 0x000fe200000010ff */
[----:B-1----:R-:W-:Y:S01]  /*51b0*/  FFMA.FTZ R3, R113, c[0x0][0x2d0], -R7 ;  /* 0x0000b40071037a23 */ /* 0x002fe20000010807 */
[----:B------:R-:W-:Y:S01]  /*51c0*/  MOV R126, R125 ;  /* 0x0000007d007e7202 */ /* 0x000fe20000000f00 */
[----:B------:R-:W-:-:S02]  /*51d0*/  IMAD.MOV.U32 R113, RZ, RZ, R114 ;  /* 0x000000ffff717224 */ /* 0x000fc400078e0072 */
[----:B------:R-:W-:Y:S01]  /*51e0*/  IMAD.MOV.U32 R114, RZ, RZ, R115 ;  /* 0x000000ffff727224 */ /* 0x000fe200078e0073 */
[----:B------:R-:W-:Y:S01]  /*51f0*/  MOV R115, R167 ;  /* 0x000000a700737202 */ /* 0x000fe20000000f00 */
[----:B------:R-:W-:Y:S01]  /*5200*/  IMAD.MOV.U32 R167, RZ, RZ, R149 ;  /* 0x000000ffffa77224 */ /* 0x000fe200078e0095 */
[----:B------:R1:W2:Y:S01]  /*5210*/  MUFU.EX2 R73, R3 ;  /* 0x0000000300497308 */ /* 0x0002a20000000800 */
[----:B------:R-:W-:Y:S02]  /*5220*/  IMAD.MOV.U32 R149, RZ, RZ, R150 ;  /* 0x000000ffff957224 */ /* 0x000fe400078e0096 */
[----:B------:R-:W-:Y:S01]  /*5230*/  IMAD.MOV.U32 R150, RZ, RZ, R148 ;  /* 0x000000ffff967224 */ /* 0x000fe200078e0094 */
[----:B------:R-:W-:Y:S01]  /*5240*/  MOV R148, R127 ;  /* 0x0000007f00947202 */ /* 0x000fe20000000f00 */
[----:B------:R-:W-:Y:S01]  /*5250*/  HMMA.16816.F32.BF16 R136, R8, R24, R136 ;  /* 0x000000180888723c */ /* 0x000fe20000041888 */
[----:B------:R-:W-:Y:S02]  /*5260*/  IMAD.MOV.U32 R125, RZ, RZ, R239 ;  /* 0x000000ffff7d7224 */ /* 0x000fe400078e00ef */
[----:B-1----:R-:W-:-:S05]  /*5270*/  FFMA.FTZ R3, R113, c[0x0][0x2d0], -R7 ;  /* 0x0000b40071037a23 */ /* 0x002fca0000010807 */
[C---:B------:R-:W-:Y:S01]  /*5280*/  HMMA.16816.F32.BF16 R144, R8.reuse, R26, R144 ;  /* 0x0000001a0890723c */ /* 0x040fe20000041890 */
[----:B------:R-:W-:Y:S01]  /*5290*/  IMAD.MOV.U32 R113, RZ, RZ, R114 ;  /* 0x000000ffff717224 */ /* 0x000fe200078e0072 */
[----:B------:R1:W5:Y:S01]  /*52a0*/  LDL.LU R239, [R1+0x3c] ;  /* 0x00003c0001ef7983 */ /* 0x0003620000300800 */
[----:B------:R-:W-:Y:S02]  /*52b0*/  IMAD.MOV.U32 R114, RZ, RZ, R115 ;  /* 0x000000ffff727224 */ /* 0x000fe400078e0073 */
[----:B------:R-:W-:Y:S01]  /*52c0*/  IMAD.MOV.U32 R115, RZ, RZ, R167 ;  /* 0x000000ffff737224 */ /* 0x000fe200078e00a7 */
[----:B------:R-:W-:Y:S01]  /*52d0*/  MOV R167, R149 ;  /* 0x0000009500a77202 */ /* 0x000fe20000000f00 */
[----:B------:R-:W-:Y:S01]  /*52e0*/  IMAD.MOV.U32 R149, RZ, RZ, R150 ;  /* 0x000000ffff957224 */ /* 0x000fe200078e0096 */
[----:B------:R4:W-:Y:S01]  /*52f0*/  MUFU.EX2 R72, R3 ;  /* 0x0000000300487308 */ /* 0x0009e20000000800 */
[----:B------:R-:W-:Y:S02]  /*5300*/  IMAD.MOV.U32 R150, RZ, RZ, R148 ;  /* 0x000000ffff967224 */ /* 0x000fe400078e0094 */
[----:B------:R-:W-:Y:S01]  /*5310*/  IMAD.MOV.U32 R148, RZ, RZ, R166 ;  /* 0x000000ffff947224 */ /* 0x000fe200078e00a6 */
[----:B------:R-:W-:Y:S01]  /*5320*/  MOV R166, R140 ;  /* 0x0000008c00a67202 */ /* 0x000fe20000000f00 */
[----:B------:R-:W-:Y:S01]  /*5330*/  IMAD.MOV.U32 R140, RZ, RZ, R141 ;  /* 0x000000ffff8c7224 */ /* 0x000fe200078e008d */
[----:B---3--:R-:W-:Y:S01]  /*5340*/  HMMA.16816.F32.BF16 R156, R8, R20, R156 ;  /* 0x00000014089c723c */ /* 0x008fe2000004189c */
[----:B------:R-:W-:-:S02]  /*5350*/  IMAD.MOV.U32 R127, RZ, RZ, R126 ;  /* 0x000000ffff7f7224 */ /* 0x000fc400078e007e */
[----:B----4-:R-:W-:Y:S02]  /*5360*/  FFMA.FTZ R3, R113, c[0x0][0x2d0], -R7 ;  /* 0x0000b40071037a23 */ /* 0x010fe40000010807 */
[----:B------:R-:W-:Y:S01]  /*5370*/  IMAD.MOV.U32 R113, RZ, RZ, R114 ;  /* 0x000000ffff717224 */ /* 0x000fe200078e0072 */
[----:B------:R-:W-:Y:S01]  /*5380*/  MOV R114, R115 ;  /* 0x0000007300727202 */ /* 0x000fe20000000f00 */
[----:B------:R-:W-:Y:S01]  /*5390*/  IMAD.MOV.U32 R115, RZ, RZ, R167 ;  /* 0x000000ffff737224 */ /* 0x000fe200078e00a7 */
[----:B------:R3:W-:Y:S01]  /*53a0*/  MUFU.EX2 R59, R3 ;  /* 0x00000003003b7308 */ /* 0x0007e20000000800 */
[----:B------:R-:W-:Y:S02]  /*53b0*/  IMAD.MOV.U32 R167, RZ, RZ, R149 ;  /* 0x000000ffffa77224 */ /* 0x000fe400078e0095 */
[----:B------:R-:W-:Y:S01]  /*53c0*/  IMAD.MOV.U32 R149, RZ, RZ, R150 ;  /* 0x000000ffff957224 */ /* 0x000fe200078e0096 */
[----:B------:R-:W-:Y:S01]  /*53d0*/  MOV R150, R148 ;  /* 0x0000009400967202 */ /* 0x000fe20000000f00 */
[----:B------:R-:W-:-:S02]  /*53e0*/  IMAD.MOV.U32 R148, RZ, RZ, R166 ;  /* 0x000000ffff947224 */ /* 0x000fc400078e00a6 */
[----:B------:R-:W-:Y:S01]  /*53f0*/  IMAD.MOV.U32 R141, RZ, RZ, R237 ;  /* 0x000000ffff8d7224 */ /* 0x000fe200078e00ed */
[----:B------:R-:W-:Y:S01]  /*5400*/  HMMA.16816.F32.BF16 R160, R8, R22, R160 ;  /* 0x0000001608a0723c */ /* 0x000fe200000418a0 */
[----:B------:R-:W-:Y:S02]  /*5410*/  IMAD.MOV.U32 R126, RZ, RZ, R125 ;  /* 0x000000ffff7e7224 */ /* 0x000fe400078e007d */
[----:B---3--:R-:W-:Y:S02]  /*5420*/  FFMA.FTZ R3, R113, c[0x0][0x2d0], -R0 ;  /* 0x0000b40071037a23 */ /* 0x008fe40000010800 */
[----:B------:R-:W-:Y:S02]  /*5430*/  IMAD.MOV.U32 R113, RZ, RZ, R114 ;  /* 0x000000ffff717224 */ /* 0x000fe400078e0072 */
[----:B------:R-:W-:Y:S01]  /*5440*/  IMAD.MOV.U32 R114, RZ, RZ, R115 ;  /* 0x000000ffff727224 */ /* 0x000fe200078e0073 */
[----:B------:R3:W-:Y:S01]  /*5450*/  MUFU.EX2 R58, R3 ;  /* 0x00000003003a7308 */ /* 0x0007e20000000800 */
[----:B------:R-:W-:Y:S01]  /*5460*/  IMAD.MOV.U32 R115, RZ, RZ, R167 ;  /* 0x000000ffff737224 */ /* 0x000fe200078e00a7 */
[----:B------:R-:W-:Y:S01]  /*5470*/  MOV R167, R149 ;  /* 0x0000009500a77202 */ /* 0x000fe20000000f00 */
[----:B------:R-:W-:-:S02]  /*5480*/  IMAD.MOV.U32 R149, RZ, RZ, R150 ;  /* 0x000000ffff957224 */ /* 0x000fc400078e0096 */
[----:B------:R-:W-:Y:S02]  /*5490*/  IMAD.MOV.U32 R150, RZ, RZ, R148 ;  /* 0x000000ffff967224 */ /* 0x000fe400078e0094 */
[----:B------:R-:W-:Y:S02]  /*54a0*/  IMAD.MOV.U32 R166, RZ, RZ, R141 ;  /* 0x000000ffffa67224 */ /* 0x000fe400078e008d */
[----:B------:R-:W-:Y:S01]  /*54b0*/  IMAD.MOV.U32 R141, RZ, RZ, R121 ;  /* 0x000000ffff8d7224 */ /* 0x000fe200078e0079 */
[----:B------:R-:W-:Y:S01]  /*54c0*/  HMMA.16816.F32.BF16 R172, R8, R16, R172 ;  /* 0x0000001008ac723c */ /* 0x000fe200000418ac */
[----:B------:R-:W-:Y:S02]  /*54d0*/  IMAD.MOV.U32 R125, RZ, RZ, R124 ;  /* 0x000000ffff7d7224 */ /* 0x000fe400078e007c */
[----:B---3--:R-:W-:Y:S02]  /*54e0*/  FFMA.FTZ R3, R113, c[0x0][0x2d0], -R0 ;  /* 0x0000b40071037a23 */ /* 0x008fe40000010800 */
[----:B------:R-:W-:-:S03]  /*54f0*/  IMAD.MOV.U32 R148, RZ, RZ, R166 ;  /* 0x000000ffff947224 */ /* 0x000fc600078e00a6 */
[----:B------:R-:W-:Y:S01]  /*5500*/  HMMA.16816.F32.BF16 R176, R8, R18, R84 ;  /* 0x0000001208b0723c */ /* 0x000fe20000041854 */
[----:B------:R-:W-:-:S07]  /*5510*/  IMAD.MOV.U32 R113, RZ, RZ, R114 ;  /* 0x000000ffff717224 */ /* 0x000fce00078e0072 */
[C---:B------:R-:W-:Y:S01]  /*5520*/  HMMA.16816.F32.BF16 R80, R8.reuse, R12, R80 ;  /* 0x0000000c0850723c */ /* 0x040fe20000041850 */
[----:B------:R-:W-:Y:S01]  /*5530*/  IMAD.MOV.U32 R114, RZ, RZ, R115 ;  /* 0x000000ffff727224 */ /* 0x000fe200078e0073 */
[----:B------:R-:W-:Y:S01]  /*5540*/  MOV R115, R167 ;  /* 0x000000a700737202 */ /* 0x000fe20000000f00 */
[----:B------:R-:W-:Y:S01]  /*5550*/  IMAD.MOV.U32 R167, RZ, RZ, R149 ;  /* 0x000000ffffa77224 */ /* 0x000fe200078e0095 */
[----:B------:R3:W4:Y:S01]  /*5560*/  MUFU.EX2 R57, R3 ;  /* 0x0000000300397308 */ /* 0x0007220000000800 */
[----:B------:R-:W-:Y:S01]  /*5570*/  IMAD.MOV.U32 R149, RZ, RZ, R150 ;  /* 0x000000ffff957224 */ /* 0x000fe200078e0096 */
[----:B------:R-:W-:Y:S01]  /*5580*/  MOV R166, R141 ;  /* 0x0000008d00a67202 */ /* 0x000fe20000000f00 */
[----:B------:R-:W-:Y:S01]  /*5590*/  IMAD.MOV.U32 R150, RZ, RZ, R148 ;  /* 0x000000ffff967224 */ /* 0x000fe200078e0094 */
[----:B------:R-:W-:Y:S01]  /*55a0*/  HMMA.16816.F32.BF16 R68, R8, R14, R68 ;  /* 0x0000000e0844723c */ /* 0x000fe20000041844 */
[----:B------:R-:W-:Y:S02]  /*55b0*/  MOV R121, R236 ;  /* 0x000000ec00797202 */ /* 0x000fe40000000f00 */
[----:B------:R-:W-:Y:S01]  /*55c0*/  MOV R124, R238 ;  /* 0x000000ee007c7202 */ /* 0x000fe20000000f00 */
[----:B---3--:R-:W-:Y:S01]  /*55d0*/  FFMA.FTZ R3, R113, c[0x0][0x2d0], -R0 ;  /* 0x0000b40071037a23 */ /* 0x008fe20000010800 */
[----:B------:R-:W-:Y:S01]  /*55e0*/  MOV R148, R166 ;  /* 0x000000a600947202 */ /* 0x000fe20000000f00 */
[----:B------:R-:W-:Y:S01]  /*55f0*/  IMAD.MOV.U32 R113, RZ, RZ, R114 ;  /* 0x000000ffff717224 */ /* 0x000fe200078e0072 */
[----:B--2---:R-:W-:Y:S01]  /*5600*/  F2FP.BF16.PACK_AB R8, R73, R74 ;  /* 0x0000004a4908723e */ /* 0x004fe200000010ff */
[----:B------:R-:W-:Y:S01]  /*5610*/  IMAD.MOV.U32 R114, RZ, RZ, R115 ;  /* 0x000000ffff727224 */ /* 0x000fe200078e0073 */
[----:B------:R-:W-:Y:S01]  /*5620*/  MOV R115, R167 ;  /* 0x000000a700737202 */ /* 0x000fe20000000f00 */
[----:B------:R2:W-:Y:S01]  /*5630*/  MUFU.EX2 R56, R3 ;  /* 0x0000000300387308 */ /* 0x0005e20000000800 */
[----:B------:R-:W-:Y:S01]  /*5640*/  IMAD.MOV.U32 R167, RZ, RZ, R149 ;  /* 0x000000ffffa77224 */ /* 0x000fe200078e0095 */
[----:B----4-:R-:W-:Y:S01]  /*5650*/  F2FP.BF16.PACK_AB R9, R57, R58 ;  /* 0x0000003a3909723e */ /* 0x010fe200000010ff */
[----:B------:R-:W-:Y:S01]  /*5660*/  IMAD.MOV.U32 R149, RZ, RZ, R150 ;  /* 0x000000ffff957224 */ /* 0x000fe200078e0096 */
[----:B------:R-:W-:Y:S01]  /*5670*/  F2FP.BF16.PACK_AB R10, R59, R72 ;  /* 0x000000483b0a723e */ /* 0x000fe200000010ff */
[----:B------:R-:W-:Y:S01]  /*5680*/  IMAD.MOV.U32 R166, RZ, RZ, R234 ;  /* 0x000000ffffa67224 */ /* 0x000fe200078e00ea */
[----:B------:R1:W5:Y:S01]  /*5690*/  LDL.LU R238, [R1+0x38] ;  /* 0x0000380001ee7983 */ /* 0x0003620000300800 */
[----:B--2---:R-:W-:Y:S01]  /*56a0*/  FFMA.FTZ R3, R113, c[0x0][0x2d0], -R0 ;  /* 0x0000b40071037a23 */ /* 0x004fe20000010800 */
[----:B------:R-:W-:Y:S01]  /*56b0*/  MOV R113, R114 ;  /* 0x0000007200717202 */ /* 0x000fe20000000f00 */
[----:B------:R-:W-:Y:S01]  /*56c0*/  IMAD.MOV.U32 R114, RZ, RZ, R115 ;  /* 0x000000ffff727224 */ /* 0x000fe200078e0073 */
[----:B------:R1:W5:Y:S01]  /*56d0*/  LDL.LU R237, [R1+0x34] ;  /* 0x0000340001ed7983 */ /* 0x0003620000300800 */
[----:B------:R2:W3:Y:S01]  /*56e0*/  MUFU.EX2 R31, R3 ;  /* 0x00000003001f7308 */ /* 0x0004e20000000800 */
[----:B------:R-:W-:-:S02]  /*56f0*/  IMAD.MOV.U32 R115, RZ, RZ, R167 ;  /* 0x000000ffff737224 */ /* 0x000fc400078e00a7 */
[----:B------:R-:W-:Y:S01]  /*5700*/  IMAD.MOV.U32 R167, RZ, RZ, R149 ;  /* 0x000000ffffa77224 */ /* 0x000fe200078e0095 */
[----:B------:R1:W5:Y:S01]  /*5710*/  LDL.LU R236, [R1+0x30] ;  /* 0x0000300001ec7983 */ /* 0x0003620000300800 */
[----:B------:R-:W-:Y:S01]  /*5720*/  IMAD.MOV.U32 R150, RZ, RZ, R148 ;  /* 0x000000ffff967224 */ /* 0x000fe200078e0094 */
[----:B------:R-:W-:Y:S01]  /*5730*/  MOV R148, R166 ;  /* 0x000000a600947202 */ /* 0x000fe20000000f00 */
[----:B------:R-:W-:Y:S02]  /*5740*/  IMAD.MOV.U32 R141, RZ, RZ, R235 ;  /* 0x000000ffff8d7224 */ /* 0x000fe400078e00eb */
[----:B--2---:R-:W-:Y:S01]  /*5750*/  FFMA.FTZ R3, R113, c[0x0][0x2d0], -R6 ;  /* 0x0000b40071037a23 */ /* 0x004fe20000010806 */
[----:B------:R-:W-:Y:S01]  /*5760*/  MOV R149, R150 ;  /* 0x0000009600957202 */ /* 0x000fe20000000f00 */
[----:B------:R-:W-:Y:S01]  /*5770*/  IMAD.MOV.U32 R113, RZ, RZ, R114 ;  /* 0x000000ffff717224 */ /* 0x000fe200078e0072 */
[----:B------:R-:W-:Y:S01]  /*5780*/  MOV R114, R115 ;  /* 0x0000007300727202 */ /* 0x000fe20000000f00 */
[----:B------:R2:W-:Y:S01]  /*5790*/  MUFU.EX2 R29, R3 ;  /* 0x00000003001d7308 */ /* 0x0005e20000000800 */
[----:B------:R-:W-:Y:S01]  /*57a0*/  IMAD.MOV.U32 R115, RZ, RZ, R167 ;  /* 0x000000ffff737224 */ /* 0x000fe200078e00a7 */
[----:B---3--:R-:W-:Y:S01]  /*57b0*/  F2FP.BF16.PACK_AB R11, R31, R56 ;  /* 0x000000381f0b723e */ /* 0x008fe200000010ff */
[----:B------:R-:W-:Y:S01]  /*57c0*/  IMAD.MOV.U32 R166, RZ, RZ, R155 ;  /* 0x000000ffffa67224 */ /* 0x000fe200078e009b */
[----:B------:R1:W5:Y:S01]  /*57d0*/  LDL.LU R235, [R1+0x2c] ;  /* 0x00002c0001eb7983 */ /* 0x0003620000300800 */
[----:B------:R-:W-:-:S02]  /*57e0*/  IMAD.MOV.U32 R155, RZ, RZ, R120 ;  /* 0x000000ffff9b7224 */ /* 0x000fc400078e0078 */
[----:B------:R-:W-:Y:S01]  /*57f0*/  IMAD.MOV.U32 R150, RZ, RZ, R148 ;  /* 0x000000ffff967224 */ /* 0x000fe200078e0094 */
[----:B------:R1:W5:Y:S01]  /*5800*/  LDL.LU R234, [R1+0x28] ;  /* 0x0000280001ea7983 */ /* 0x0003620000300800 */
[----:B------:R-:W-:Y:S02]  /*5810*/  IMAD.MOV.U32 R167, RZ, RZ, R149 ;  /* 0x000000ffffa77224 */ /* 0x000fe400078e0095 */
[----:B--2---:R-:W-:Y:S02]  /*5820*/  FFMA.FTZ R3, R113, c[0x0][0x2d0], -R6 ;  /* 0x0000b40071037a23 */ /* 0x004fe40000010806 */
[----:B------:R-:W-:Y:S01]  /*5830*/  IMAD.MOV.U32 R113, RZ, RZ, R114 ;  /* 0x000000ffff717224 */ /* 0x000fe200078e0072 */
[----:B------:R-:W-:Y:S01]  /*5840*/  MOV R114, R115 ;  /* 0x0000007300727202 */ /* 0x000fe20000000f00 */
[----:B------:R2:W3:Y:S01]  /*5850*/  MUFU.EX2 R30, R3 ;  /* 0x00000003001e7308 */ /* 0x0004e20000000800 */
[----:B------:R-:W-:Y:S02]  /*5860*/  IMAD.MOV.U32 R148, RZ, RZ, R166 ;  /* 0x000000ffff947224 */ /* 0x000fe400078e00a6 */
[----:B------:R-:W-:Y:S01]  /*5870*/  IMAD.MOV.U32 R166, RZ, RZ, R155 ;  /* 0x000000ffffa67224 */ /* 0x000fe200078e009b */
[----:B------:R-:W-:Y:S01]  /*5880*/  MOV R155, R164 ;  /* 0x000000a4009b7202 */ /* 0x000fe20000000f00 */
[----:B------:R-:W-:-:S02]  /*5890*/  IMAD.MOV.U32 R164, RZ, RZ, R165 ;  /* 0x000000ffffa47224 */ /* 0x000fc400078e00a5 */
[----:B------:R-:W-:Y:S01]  /*58a0*/  IMAD.MOV.U32 R115, RZ, RZ, R167 ;  /* 0x000000ffff737224 */ /* 0x000fe200078e00a7 */
[C---:B------:R-:W-:Y:S01]  /*58b0*/  HMMA.16816.F32.BF16 R60, R8.reuse, R26, R60 ;  /* 0x0000001a083c723c */ /* 0x040fe2000004183c */
[----:B------:R-:W-:Y:S02]  /*58c0*/  IMAD.MOV.U32 R165, RZ, RZ, R232 ;  /* 0x000000ffffa57224 */ /* 0x000fe400078e00e8 */
[----:B------:R-:W-:Y:S02]  /*58d0*/  IMAD.MOV.U32 R120, RZ, RZ, R233 ;  /* 0x000000ffff787224 */ /* 0x000fe400078e00e9 */
[----:B------:R-:W-:Y:S02]  /*58e0*/  IMAD.MOV.U32 R149, RZ, RZ, R150 ;  /* 0x000000ffff957224 */ /* 0x000fe400078e0096 */
[----:B--2---:R-:W-:Y:S01]  /*58f0*/  FFMA.FTZ R3, R113, c[0x0][0x2d0], -R6 ;  /* 0x0000b40071037a23 */ /* 0x004fe20000010806 */
[----:B------:R-:W-:Y:S01]  /*5900*/  HMMA.16816.F32.BF16 R64, R8, R24, R64 ;  /* 0x000000180840723c */ /* 0x000fe20000041840 */
[----:B------:R1:W5:Y:S02]  /*5910*/  LDL.LU R233, [R1+0x24] ;  /* 0x0000240001e97983 */ /* 0x0003640000300800 */
[----:B------:R2:W-:Y:S01]  /*5920*/  MUFU.EX2 R28, R3 ;  /* 0x00000003001c7308 */ /* 0x0005e20000000800 */
[----:B------:R-:W-:Y:S01]  /*5930*/  MOV R150, R148 ;  /* 0x0000009400967202 */ /* 0x000fe20000000f00 */
[----:B------:R-:W-:Y:S01]  /*5940*/  IMAD.MOV.U32 R148, RZ, RZ, R166 ;  /* 0x000000ffff947224 */ /* 0x000fe200078e00a6 */
[----:B------:R1:W5:Y:S01]  /*5950*/  LDL.LU R232, [R1+0x20] ;  /* 0x0000200001e87983 */ /* 0x0003620000300800 */
[----:B------:R-:W-:-:S02]  /*5960*/  IMAD.MOV.U32 R166, RZ, RZ, R155 ;  /* 0x000000ffffa67224 */ /* 0x000fc400078e009b */
[----:B------:R-:W-:Y:S01]  /*5970*/  IMAD.MOV.U32 R155, RZ, RZ, R164 ;  /* 0x000000ffff9b7224 */ /* 0x000fe200078e00a4 */
[----:B------:R-:W-:Y:S01]  /*5980*/  MOV R164, R165 ;  /* 0x000000a500a47202 */ /* 0x000fe20000000f00 */
[----:B------:R-:W-:Y:S02]  /*5990*/  IMAD.MOV.U32 R167, RZ, RZ, R149 ;  /* 0x000000ffffa77224 */ /* 0x000fe400078e0095 */
[----:B------:R-:W-:Y:S02]  /*59a0*/  IMAD.MOV.U32 R165, RZ, RZ, R153 ;  /* 0x000000ffffa57224 */ /* 0x000fe400078e0099 */
[----:B--2---:R-:W-:Y:S02]  /*59b0*/  FFMA.FTZ R3, R114, c[0x0][0x2d0], -R6 ;  /* 0x0000b40072037a23 */ /* 0x004fe40000010806 */
[----:B------:R-:W-:Y:S02]  /*59c0*/  IMAD.MOV.U32 R149, RZ, RZ, R150 ;  /* 0x000000ffff957224 */ /* 0x000fe400078e0096 */
[----:B------:R2:W-:Y:S01]  /*59d0*/  MUFU.EX2 R26, R3 ;  /* 0x00000003001a7308 */ /* 0x0005e20000000800 */
[----:B------:R-:W-:Y:S01]  /*59e0*/  MOV R150, R148 ;  /* 0x0000009400967202 */ /* 0x000fe20000000f00 */
[----:B------:R-:W-:-:S02]  /*59f0*/  IMAD.MOV.U32 R153, RZ, RZ, R135 ;  /* 0x000000ffff997224 */ /* 0x000fc400078e0087 */
[----:B------:R-:W-:Y:S01]  /*5a00*/  IMAD.MOV.U32 R148, RZ, RZ, R166 ;  /* 0x000000ffff947224 */ /* 0x000fe200078e00a6 */
[----:B------:R-:W-:Y:S01]  /*5a10*/  HMMA.16816.F32.BF16 R48, R8, R22, R48 ;  /* 0x000000160830723c */ /* 0x000fe20000041830 */
[----:B------:R-:W-:Y:S01]  /*5a20*/  IMAD.MOV.U32 R166, RZ, RZ, R155 ;  /* 0x000000ffffa67224 */ /* 0x000fe200078e009b */
[----:B------:R1:W5:Y:S01]  /*5a30*/  LDL.LU R135, [R1+0x1c] ;  /* 0x00001c0001877983 */ /* 0x0003620000300800 */
[----:B------:R-:W-:Y:S01]  /*5a40*/  IMAD.MOV.U32 R155, RZ, RZ, R164 ;  /* 0x000000ffff9b7224 */ /* 0x000fe200078e00a4 */
[----:B------:R-:W-:Y:S01]  /*5a50*/  MOV R164, R165 ;  /* 0x000000a500a47202 */ /* 0x000fe20000000f00 */
[----:B------:R-:W-:Y:S02]  /*5a60*/  IMAD.MOV.U32 R165, RZ, RZ, R153 ;  /* 0x000000ffffa57224 */ /* 0x000fe400078e0099 */
[----:B--2---:R-:W-:Y:S02]  /*5a70*/  FFMA.FTZ R3, R115, c[0x0][0x2d0], -R5 ;  /* 0x0000b40073037a23 */ /* 0x004fe40000010805 */
[----:B------:R-:W-:-:S02]  /*5a80*/  IMAD.MOV.U32 R170, RZ, RZ, R167 ;  /* 0x000000ffffaa7224 */ /* 0x000fc400078e00a7 */
[----:B------:R2:W-:Y:S01]  /*5a90*/  MUFU.EX2 R25, R3 ;  /* 0x0000000300197308 */ /* 0x0005e20000000800 */
[----:B------:R-:W-:Y:S01]  /*5aa0*/  IMAD.MOV.U32 R114, RZ, RZ, R155 ;  /* 0x000000ffff727224 */ /* 0x000fe200078e009b */
[----:B------:R-:W-:Y:S01]  /*5ab0*/  MOV R155, R165 ;  /* 0x000000a5009b7202 */ /* 0x000fe20000000f00 */
[----:B------:R-:W-:Y:S02]  /*5ac0*/  IMAD.MOV.U32 R153, RZ, RZ, R154 ;  /* 0x000000ffff997224 */ /* 0x000fe400078e009a */
[----:B------:R-:W-:Y:S02]  /*5ad0*/  IMAD.MOV.U32 R169, RZ, RZ, R150 ;  /* 0x000000ffffa97224 */ /* 0x000fe400078e0096 */
[----:B------:R-:W-:Y:S01]  /*5ae0*/  IMAD.MOV.U32 R154, RZ, RZ, R152 ;  /* 0x000000ffff9a7224 */ /* 0x000fe200078e0098 */
[----:B------:R-:W-:Y:S01]  /*5af0*/  MOV R152, R76 ;  /* 0x0000004c00987202 */ /* 0x000fe20000000f00 */
[----:B--2---:R-:W-:Y:S01]  /*5b00*/  FFMA.FTZ R3, R219, c[0x0][0x2d0], -R5 ;  /* 0x0000b400db037a23 */ /* 0x004fe20000010805 */
[----:B------:R-:W-:Y:S01]  /*5b10*/  HMMA.16816.F32.BF16 R52, R8, R20, R52 ;  /* 0x000000140834723c */ /* 0x000fe20000041834 */
[----:B------:R-:W-:-:S02]  /*5b20*/  IMAD.MOV.U32 R113, RZ, RZ, R166 ;  /* 0x000000ffff717224 */ /* 0x000fc400078e00a6 */
[----:B------:R-:W-:Y:S01]  /*5b30*/  IMAD.MOV.U32 R168, RZ, RZ, R149 ;  /* 0x000000ffffa87224 */ /* 0x000fe200078e0095 */
[----:B------:R2:W4:Y:S01]  /*5b40*/  MUFU.EX2 R24, R3 ;  /* 0x0000000300187308 */ /* 0x0005220000000800 */
[----:B------:R-:W-:Y:S01]  /*5b50*/  IMAD.MOV.U32 R115, RZ, RZ, R164 ;  /* 0x000000ffff737224 */ /* 0x000fe200078e00a4 */
[----:B------:R-:W-:Y:S01]  /*5b60*/  MOV R112, R148 ;  /* 0x0000009400707202 */ /* 0x000fe20000000f00 */
[----:B------:R-:W-:Y:S01]  /*5b70*/  IMAD.MOV.U32 R207, RZ, RZ, R155 ;  /* 0x000000ffffcf7224 */ /* 0x000fe200078e009b */
[C---:B------:R-:W-:Y:S01]  /*5b80*/  HMMA.16816.F32.BF16 R44, R8.reuse, R12, R44 ;  /* 0x0000000c082c723c */ /* 0x040fe2000004182c */
[----:B------:R-:W-:Y:S01]  /*5b90*/  IMAD.MOV.U32 R208, RZ, RZ, R154 ;  /* 0x000000ffffd07224 */ /* 0x000fe200078e009a */
[----:B------:R-:W-:Y:S01]  /*5ba0*/  MOV R154, R152 ;  /* 0x00000098009a7202 */ /* 0x000fe20000000f00 */
[--C-:B------:R-:W-:Y:S01]  /*5bb0*/  FFMA.FTZ R6, R114, c[0x0][0x2d0], -R0.reuse ;  /* 0x0000b40072067a23 */ /* 0x100fe20000010800 */
[----:B------:R1:W-:Y:S01]  /*5bc0*/  MUFU.EX2 R21, R4 ;  /* 0x0000000400157308 */ /* 0x0003e20000000800 */
[----:B------:R-:W-:Y:S01]  /*5bd0*/  IMAD.MOV.U32 R206, RZ, RZ, R153 ;  /* 0x000000ffffce7224 */ /* 0x000fe200078e0099 */
[----:B------:R-:W4:Y:S02]  /*5be0*/  LDSM.16.MT88.4 R148, [R228+0x3100] ;  /* 0x00310000e494783b */ /* 0x000f240000004200 */
[C---:B------:R-:W-:Y:S02]  /*5bf0*/  HMMA.16816.F32.BF16 R40, R8.reuse, R14, R40 ;  /* 0x0000000e0828723c */ /* 0x040fe40000041828 */
[----:B------:R4:W5:Y:S01]  /*5c00*/  LDL.LU R76, [R1+0x18] ;  /* 0x00001800014c7983 */ /* 0x0009620000300800 */
[----:B------:R-:W-:Y:S01]  /*5c10*/  FFMA.FTZ R12, R115, c[0x0][0x2d0], -R0 ;  /* 0x0000b400730c7a23 */ /* 0x000fe20000010800 */
[----:B------:R-:W-:Y:S01]  /*5c20*/  MOV R152, R141 ;  /* 0x0000008d00987202 */ /* 0x000fe20000000f00 */
[----:B--2---:R-:W-:Y:S01]  /*5c30*/  FFMA.FTZ R3, R222, c[0x0][0x2d0], -R5 ;  /* 0x0000b400de037a23 */ /* 0x004fe20000010805 */
[----:B------:R-:W-:Y:S01]  /*5c40*/  MOV R141, R120 ;  /* 0x00000078008d7202 */ /* 0x000fe20000000f00 */
[----:B------:R-:W-:Y:S01]  /*5c50*/  IMAD.MOV.U32 R155, RZ, RZ, R143 ;  /* 0x000000ffff9b7224 */ /* 0x000fe200078e008f */
[C---:B------:R-:W-:Y:S01]  /*5c60*/  HMMA.16816.F32.BF16 R32, R8.reuse, R16, R32 ;  /* 0x000000100820723c */ /* 0x040fe20000041820 */
[----:B------:R2:W-:Y:S01]  /*5c70*/  MUFU.EX2 R23, R3 ;  /* 0x0000000300177308 */ /* 0x0005e20000000800 */
[----:B------:R-:W-:Y:S01]  /*5c80*/  IMAD.MOV.U32 R115, RZ, RZ, R142 ;  /* 0x000000ffff737224 */ /* 0x000fe200078e008e */
[----:B------:R-:W-:Y:S01]  /*5c90*/  MOV R114, R125 ;  /* 0x0000007d00727202 */ /* 0x000fe20000000f00 */
[----:B-1----:R-:W-:Y:S01]  /*5ca0*/  FFMA.FTZ R4, R113, c[0x0][0x2d0], -R0 ;  /* 0x0000b40071047a23 */ /* 0x002fe20000010800 */
[----:B------:R-:W1:Y:S01]  /*5cb0*/  LDSM.16.MT88.4 R164, [R231+0x3100] ;  /* 0x00310000e7a4783b */ /* 0x000e620000004200 */
[----:B------:R-:W-:Y:S01]  /*5cc0*/  IMAD.MOV.U32 R153, RZ, RZ, R140 ;  /* 0x000000ffff997224 */ /* 0x000fe200078e008c */
[----:B---3--:R-:W-:Y:S01]  /*5cd0*/  F2FP.BF16.PACK_AB R184, R30, R29 ;  /* 0x0000001d1eb8723e */ /* 0x008fe200000010ff */
[----:B------:R-:W-:Y:S01]  /*5ce0*/  FFMA.FTZ R0, R226, c[0x0][0x2d0], -R0 ;  /* 0x0000b400e2007a23 */ /* 0x000fe20000010800 */
[----:B------:R-:W-:Y:S01]  /*5cf0*/  HMMA.16816.F32.BF16 R36, R8, R18, R36 ;  /* 0x000000120824723c */ /* 0x000fe20000041824 */
[----:B------:R-:W-:Y:S01]  /*5d00*/  FADD.FTZ R13, R223, R211 ;  /* 0x000000d3df0d7221 */ /* 0x000fe20000010000 */
[----:B------:R3:W-:Y:S01]  /*5d10*/  MUFU.EX2 R9, R4 ;  /* 0x0000000400097308 */ /* 0x0007e20000000800 */
[----:B------:R-:W-:Y:S01]  /*5d20*/  IMAD.MOV.U32 R143, RZ, RZ, R123 ;  /* 0x000000ffff8f7224 */ /* 0x000fe200078e007b */
[----:B------:R-:W1:Y:S01]  /*5d30*/  LDSM.16.MT88.4 R16, [R230+0x3100] ;  /* 0x00310000e610783b */ /* 0x000e620000004200 */
[----:B------:R-:W-:Y:S01]  /*5d40*/  IMAD.MOV.U32 R142, RZ, RZ, R122 ;  /* 0x000000ffff8e7224 */ /* 0x000fe200078e007a */
[----:B----4-:R-:W-:Y:S01]  /*5d50*/  F2FP.BF16.PACK_AB R185, R24, R25 ;  /* 0x0000001918b9723e */ /* 0x010fe200000010ff */
[----:B------:R-:W-:Y:S01]  /*5d60*/  IMAD.MOV.U32 R140, RZ, RZ, R121 ;  /* 0x000000ffff8c7224 */ /* 0x000fe200078e0079 */
[----:B------:R-:W-:Y:S01]  /*5d70*/  F2FP.BF16.PACK_AB R186, R26, R28 ;  /* 0x0000001c1aba723e */ /* 0x000fe200000010ff */
[----:B--2---:R-:W-:Y:S01]  /*5d80*/  FFMA.FTZ R3, R170, c[0x0][0x2d0], -R5 ;  /* 0x0000b400aa037a23 */ /* 0x004fe20000010805 */
[----:B------:R-:W-:Y:S01]  /*5d90*/  MUFU.EX2 R11, R12 ;  /* 0x0000000c000b7308 */ /* 0x000fe20000000800 */
[----:B------:R-:W-:-:S02]  /*5da0*/  FFMA.FTZ R5, R169, c[0x0][0x2d0], -R7 ;  /* 0x0000b400a9057a23 */ /* 0x000fc40000010807 */
[----:B------:R-:W-:-:S05]  /*5db0*/  IMAD.MOV.U32 R113, RZ, RZ, R141 ;  /* 0x000000ffff717224 */ /* 0x000fca00078e008d */
[----:B------:R2:W4:Y:S01]  /*5dc0*/  MUFU.EX2 R22, R3 ;  /* 0x0000000300167308 */ /* 0x0005220000000800 */
[----:B---3--:R-:W-:Y:S02]  /*5dd0*/  FADD.FTZ R4, R155, R115 ;  /* 0x000000739b047221 */ /* 0x008fe40000010000 */
[----:B------:R-:W-:Y:S02]  /*5de0*/  IMAD.MOV.U32 R115, RZ, RZ, R124 ;  /* 0x000000ffff737224 */ /* 0x000fe400078e007c */
[----:B------:R-:W-:-:S03]  /*5df0*/  FADD.FTZ R4, R142, R4 ;  /* 0x000000048e047221 */ /* 0x000fc60000010000 */
[----:B------:R3:W-:Y:S01]  /*5e00*/  MUFU.EX2 R15, R5 ;  /* 0x00000005000f7308 */ /* 0x0007e20000000800 */
[----:B--2---:R-:W-:-:S07]  /*5e10*/  FFMA.FTZ R3, R168, c[0x0][0x2d0], -R7 ;  /* 0x0000b400a8037a23 */ /* 0x004fce0000010807 */
[----:B------:R2:W-:Y:S01]  /*5e20*/  MUFU.EX2 R12, R0 ;  /* 0x00000000000c7308 */ /* 0x0005e20000000800 */
[----:B------:R-:W-:Y:S01]  /*5e30*/  FFMA.FTZ R7, R112, c[0x0][0x2d0], -R7 ;  /* 0x0000b40070077a23 */ /* 0x000fe20000010807 */
[----:B----4-:R-:W-:Y:S01]  /*5e40*/  F2FP.BF16.PACK_AB R187, R22, R23 ;  /* 0x0000001716bb723e */ /* 0x010fe200000010ff */
[----:B------:R-:W-:Y:S02]  /*5e50*/  IMAD.MOV.U32 R112, RZ, RZ, R140 ;  /* 0x000000ffff707224 */ /* 0x000fe400078e008c */
[----:B---3--:R-:W-:-:S03]  /*5e60*/  FADD.FTZ R5, R227, R224 ;  /* 0x000000e0e3057221 */ /* 0x008fc60000010000 */
[----:B------:R3:W4:Y:S01]  /*5e70*/  MUFU.EX2 R20, R3 ;  /* 0x0000000300147308 */ /* 0x0007220000000800 */
[C---:B------:R-:W-:Y:S07]  /*5e80*/  HMMA.16816.F32.BF16 R136, R184.reuse, R148, R136 ;  /* 0x00000094b888723c */ /* 0x040fee0000041888 */
[----:B------:R1:W1:Y:S01]  /*5e90*/  MUFU.EX2 R10, R6 ;  /* 0x00000006000a7308 */ /* 0x0002620000000800 */
[----:B--2---:R-:W-:Y:S01]  /*5ea0*/  FADD.FTZ R0, R152, R13 ;  /* 0x0000000d98007221 */ /* 0x004fe20000010000 */
[----:B------:R-:W-:Y:S01]  /*5eb0*/  HMMA.16816.F32.BF16 R144, R184, R150, R144 ;  /* 0x00000096b890723c */ /* 0x000fe20000041890 */
[----:B---3--:R-:W-:-:S05]  /*5ec0*/  FADD.FTZ R3, R154, R153 ;  /* 0x000000999a037221 */ /* 0x008fca0000010000 */
[----:B------:R2:W3:Y:S01]  /*5ed0*/  MUFU.EX2 R14, R7 ;  /* 0x00000007000e7308 */ /* 0x0004e20000000800 */
[----:B----4-:R-:W-:Y:S01]  /*5ee0*/  F2FP.BF16.PACK_AB R124, R20, R21 ;  /* 0x00000015147c723e */ /* 0x010fe200000010ff */
[----:B-1----:R-:W-:Y:S01]  /*5ef0*/  HMMA.16816.F32.BF16 R156, R184, R164, R156 ;  /* 0x000000a4b89c723c */ /* 0x002fe2000004189c */
[----:B------:R-:W-:Y:S01]  /*5f00*/  FADD.FTZ R6, R143, R5 ;  /* 0x000000058f067221 */ /* 0x000fe20000010000 */
[----:B------:R-:W-:Y:S01]  /*5f10*/  F2FP.BF16.PACK_AB R125, R10, R9 ;  /* 0x000000090a7d723e */ /* 0x000fe200000010ff */
[----:B------:R-:W-:Y:S01]  /*5f20*/  FADD.FTZ R5, R127, R3 ;  /* 0x000000037f057221 */ /* 0x000fe20000010000 */
[----:B------:R-:W-:Y:S01]  /*5f30*/  F2FP.BF16.PACK_AB R127, R12, R11 ;  /* 0x0000000b0c7f723e */ /* 0x000fe200000010ff */
[----:B------:R-:W-:-:S03]  /*5f40*/  FADD.FTZ R3, R206, R4 ;  /* 0x00000004ce037221 */ /* 0x000fc60000010000 */
[C---:B------:R-:W-:Y:S01]  /*5f50*/  HMMA.16816.F32.BF16 R160, R184.reuse, R166, R160 ;  /* 0x000000a6b8a0723c */ /* 0x040fe200000418a0 */
[----:B------:R-:W-:Y:S02]  /*5f60*/  FADD.FTZ R5, R207, R5 ;  /* 0x00000005cf057221 */ /* 0x000fe40000010000 */
[----:B------:R-:W-:Y:S02]  /*5f70*/  FADD.FTZ R4, R116, R3 ;  /* 0x0000000374047221 */ /* 0x000fe40000010000 */
[----:B--2---:R-:W-:Y:S01]  /*5f80*/  FADD.FTZ R7, R126, R0 ;  /* 0x000000007e077221 */ /* 0x004fe20000010000 */
[----:B---3--:R-:W-:Y:S01]  /*5f90*/  F2FP.BF16.PACK_AB R126, R14, R15 ;  /* 0x0000000f0e7e723e */ /* 0x008fe200000010ff */
[----:B------:R-:W-:Y:S01]  /*5fa0*/  FADD.FTZ R0, R208, R6 ;  /* 0x00000006d0007221 */ /* 0x000fe20000010000 */
[----:B------:R-:W-:Y:S01]  /*5fb0*/  HMMA.16816.F32.BF16 R172, R184, R180, R172 ;  /* 0x000000b4b8ac723c */ /* 0x000fe200000418ac */
[----:B------:R-:W-:Y:S02]  /*5fc0*/  FADD.FTZ R7, R247, R7 ;  /* 0x00000007f7077221 */ /* 0x000fe40000010000 */
[----:B------:R-:W-:-:S02]  /*5fd0*/  FADD.FTZ R6, R213, R0 ;  /* 0x00000000d5067221 */ /* 0x000fc40000010000 */
[----:B------:R-:W-:Y:S02]  /*5fe0*/  FADD.FTZ R3, R117, R5 ;  /* 0x0000000575037221 */ /* 0x000fe40000010000 */
[----:B------:R-:W-:Y:S01]  /*5ff0*/  FADD.FTZ R0, R246, R7 ;  /* 0x00000007f6007221 */ /* 0x000fe20000010000 */
[----:B------:R-:W-:Y:S01]  /*6000*/  HMMA.16816.F32.BF16 R176, R184, R182, R176 ;  /* 0x000000b6b8b0723c */ /* 0x000fe200000418b0 */
[----:B------:R-:W-:Y:S02]  /*6010*/  FADD.FTZ R8, R215, R6 ;  /* 0x00000006d7087221 */ /* 0x000fe40000010000 */
[----:B------:R-:W-:Y:S02]  /*6020*/  FADD.FTZ R7, R118, R4 ;  /* 0x0000000476077221 */ /* 0x000fe40000010000 */
[----:B------:R-:W-:Y:S02]  /*6030*/  FADD.FTZ R6, R119, R3 ;  /* 0x0000000377067221 */ /* 0x000fe40000010000 */
[----:B------:R-:W-:Y:S01]  /*6040*/  FADD.FTZ R5, R225, R0 ;  /* 0x00000000e1057221 */ /* 0x000fe20000010000 */
[----:B------:R-:W-:Y:S01]  /*6050*/  HMMA.16816.F32.BF16 R140, R124, R148, R64 ;  /* 0x000000947c8c723c */ /* 0x000fe20000041840 */
[----:B------:R-:W-:-:S02]  /*6060*/  FADD.FTZ R4, R216, R8 ;  /* 0x00000008d8047221 */ /* 0x000fc40000010000 */
[----:B------:R-:W-:Y:S02]  /*6070*/  FADD.FTZ R3, R112, R7 ;  /* 0x0000000770037221 */ /* 0x000fe40000010000 */
[----:B------:R-:W-:Y:S02]  /*6080*/  FADD.FTZ R0, R113, R6 ;  /* 0x0000000671007221 */ /* 0x000fe40000010000 */
[----:B------:R-:W-:Y:S01]  /*6090*/  FADD.FTZ R6, R245, R5 ;  /* 0x00000005f5067221 */ /* 0x000fe20000010000 */
[----:B------:R-:W-:Y:S01]  /*60a0*/  HMMA.16816.F32.BF16 R152, R124, R164, R52 ;  /* 0x000000a47c98723c */ /* 0x000fe20000041834 */
[----:B------:R-:W-:Y:S02]  /*60b0*/  FADD.FTZ R5, R214, R4 ;  /* 0x00000004d6057221 */ /* 0x000fe40000010000 */
[----:B------:R-:W-:Y:S02]  /*60c0*/  FADD.FTZ R4, R114, R3 ;  /* 0x0000000372047221 */ /* 0x000fe40000010000 */
[----:B------:R-:W-:-:S02]  /*60d0*/  FADD.FTZ R3, R115, R0 ;  /* 0x0000000073037221 */ /* 0x000fc40000010000 */
        /* <DEDUP_REMOVED lines=16> */
[C---:B------:R-:W-:Y:S01]  /*61e0*/  HMMA.16816.F32.BF16 R164, R124.reuse, R166, R48 ;  /* 0x000000a67ca4723c */ /* 0x040fe20000041830 */
        /* <DEDUP_REMOVED lines=14> */
[-C--:B------:R-:W-:Y:S01]  /*62d0*/  HMMA.16816.F32.BF16 R184, R184, R18.reuse, R68 ;  /* 0x00000012b8b8723c */ /* 0x080fe20000041844 */
        /* <DEDUP_REMOVED lines=8> */
[----:B------:R-:W-:Y:S02]  /*6360*/  FADD.FTZ R252, R190, R252 ;  /* 0x000000fcbefc7221 */ /* 0x000fe40000010000 */
[----:B------:R-:W-:Y:S02]  /*6370*/  FADD.FTZ R251, R129, R251 ;  /* 0x000000fb81fb7221 */ /* 0x000fe40000010000 */
[----:B------:R-:W-:Y:S02]  /*6380*/  FADD.FTZ R0, R57, R0 ;  /* 0x0000000039007221 */ /* 0x000fe40000010000 */
        /* <DEDUP_REMOVED lines=25> */
[----:B------:R-:W-:Y:S01]  /*6520*/  FADD.FTZ R252, R90, R252 ;  /* 0x000000fc5afc7221 */ /* 0x000fe20000010000 */
[----:B------:R1:W-:Y:S01]  /*6530*/  STL [R1], R0 ;  /* 0x0000000001007387 */ /* 0x0003e20000100800 */
        /* <DEDUP_REMOVED lines=18> */
[----:B------:R-:W-:Y:S01]  /*6660*/  FADD.FTZ R251, R22, R251 ;  /* 0x000000fb16fb7221 */ /* 0x000fe20000010000 */
[----:B------:R-:W-:Y:S05]  /*6670*/  @!P2 BRA `(.L_x_2) ;  /* 0x000043200000a947 */ /* 0x000fea0003800000 */
[----:B-1---5:R-:W-:Y:S01]  /*6680*/  SHF.R.S32.HI R115, RZ, 0x1f, R76 ;  /* 0x0000001fff737819 */ /* 0x022fe2000001144c */
[----:B------:R-:W-:Y:S01]  /*6690*/  IMAD.MOV.U32 R3, RZ, RZ, R132 ;  /* 0x000000ffff037224 */ /* 0x000fe200078e0084 */
[----:B------:R-:W-:Y:S01]  /*66a0*/  MOV R0, R133 ;  /* 0x0000008500007202 */ /* 0x000fe20000000f00 */
[----:B------:R-:W-:Y:S01]  /*66b0*/  IMAD.MOV.U32 R134, RZ, RZ, R2 ;  /* 0x000000ffff867224 */ /* 0x000fe200078e0002 */
[----:B------:R-:W-:Y:S01]  /*66c0*/  MOV R128, R131 ;  /* 0x0000008300807202 */ /* 0x000fe20000000f00 */
[C---:B------:R-:W-:Y:S01]  /*66d0*/  IMAD.SHL.U32 R246, R76.reuse, 0x2, RZ ;  /* 0x000000024cf67824 */ /* 0x040fe200078e00ff */
[----:B------:R-:W-:Y:S01]  /*66e0*/  SHF.L.U64.HI R247, R76, 0x1, R115 ;  /* 0x000000014cf77819 */ /* 0x000fe20000010273 */
[----:B------:R-:W-:-:S03]  /*66f0*/  UIADD3 UR9, UR9, -0x2, URZ ;  /* 0xfffffffe09097890 */ /* 0x000fc6000fffe03f */
[----:B------:R-:W2:Y:S02]  /*6700*/  LDL R115, [R1+0x8] ;  /* 0x0000080001737983 */ /* 0x000ea40000100800 */
[----:B--2---:R-:W-:Y:S01]  /*6710*/  SHF.L.U32 R245, R115, 0x1, RZ ;  /* 0x0000000173f57819 */ /* 0x004fe200000006ff */
[----:B------:R-:W-:Y:S06]  /*6720*/  BRA `(.L_x_3) ;  /* 0x0000040000007947 */ /* 0x000fec0003800000 */
.L_x_5:
[----:B------:R-:W2:Y:S01]  /*6730*/  LDL R130, [R1+0x4] ;  /* 0x0000040001827983 */ /* 0x000ea20000100800 */
[----:B------:R-:W-:Y:S01]  /*6740*/  UIMAD UR4, UR9, 0x70, UR11 ;  /* 0x00000070090478a4 */ /* 0x000fe2000f8e020b */
[----:B------:R-:W-:Y:S05]  /*6750*/  IMAD.MOV.U32 R248, RZ, RZ, RZ ;  /* 0x000000fffff87224 */ /* 0x000fea00078e00ff */
[----:B------:R-:W-:Y:S05]  /*6760*/  IMAD.U32 R129, RZ, RZ, UR4 ;  /* 0x00000004ff817e24 */ /* 0x000fea000f8e00ff */
[----:B--2---:R-:W-:Y:S05]  /*6770*/  IADD3 R129, R129, -0x70, R130 ;  /* 0xffffff9081817810 */ /* 0x004fea0007ffe082 */
[----:B------:R-:W-:Y:S04]  /*6780*/  @P0 IMAD.HI.U32 R130, R129, c[0x0][0x2bc], RZ ;  /* 0x0000af0081820a27 */ /* 0x000fe800078e00ff */
[--C-:B------:R-:W-:Y:S01]  /*6790*/  IMAD.MOV.U32 R2, RZ, RZ, R129.reuse ;  /* 0x000000ffff027224 */ /* 0x100fe200078e0081 */
[----:B------:R-:W-:Y:S04]  /*67a0*/  @P0 SHF.R.U32.HI R2, RZ, c[0x0][0x2c0], R130 ;  /* 0x0000b000ff020a19 */ /* 0x000fe80000011682 */
[C---:B------:R-:W-:Y:S04]  /*67b0*/  @!P1 IADD3 R131, P2, R2.reuse, UR16, RZ ;  /* 0x0000001002839c10 */ /* 0x040fe8000ff5e0ff */
[----:B------:R-:W-:Y:S01]  /*67c0*/  @!P1 LEA.HI.X.SX32 R132, R2, UR14, 0x1, P2 ;  /* 0x0000000e02849c11 */ /* 0x000fe200090f0eff */
[----:B------:R-:W-:Y:S01]  /*67d0*/  IMAD.MOV R2, RZ, RZ, -R2 ;  /* 0x000000ffff027224 */ /* 0x000fe200078e0a02 */
[C---:B------:R-:W-:Y:S03]  /*67e0*/  @!P1 LEA R130, P2, R131.reuse, c[0x0][0x2a0], 0x2 ;  /* 0x0000a80083829a11 */ /* 0x040fe600078410ff */
[----:B------:R-:W-:Y:S01]  /*67f0*/  IMAD R249, R2, c[0x0][0x2b8], R129 ;  /* 0x0000ae0002f97a24 */ /* 0x000fe200078e0281 */
[----:B------:R-:W-:Y:S04]  /*6800*/  @!P1 LEA.HI.X R131, R131, c[0x0][0x2a4], R132, 0x2, P2 ;  /* 0x0000a90083839a11 */ /* 0x000fe800010f1484 */
[----:B------:R-:W-:Y:S01]  /*6810*/  SHF.R.S32.HI R2, RZ, 0x1f, R249 ;  /* 0x0000001fff027819 */ /* 0x000fe200000114f9 */
[----:B------:R1:W2:Y:S04]  /*6820*/  @!P1 LDG.E R248, [R130.64] ;  /* 0x0000000c82f89981 */ /* 0x0002a8000c1e1900 */
[----:B------:R-:W-:Y:S04]  /*6830*/  IMAD R2, R2, c[0x0][0x1e0], RZ ;  /* 0x0000780002027a24 */ /* 0x000fe800078e02ff */
[C---:B------:R-:W-:Y:S02]  /*6840*/  IMAD R2, R249.reuse, c[0x0][0x1e4], R2 ;  /* 0x00007900f9027a24 */ /* 0x040fe400078e0202 */
[----:B-1----:R-:W-:Y:S04]  /*6850*/  IMAD.WIDE.U32 R130, R249, c[0x0][0x1e0], RZ ;  /* 0x00007800f9827a25 */ /* 0x002fe800078e00ff */
[----:B------:R-:W-:Y:S01]  /*6860*/  IMAD.IADD R131, R131, 0x1, R2 ;  /* 0x0000000183837824 */ /* 0x000fe200078e0202 */
[----:B--2---:R-:W-:Y:S03]  /*6870*/  SHF.R.S32.HI R129, RZ, 0x1f, R248 ;  /* 0x0000001fff817819 */ /* 0x004fe600000114f8 */
[----:B------:R-:W-:Y:S04]  /*6880*/  IMAD.WIDE.U32 R130, R248, c[0x0][0x1f0], R130 ;  /* 0x00007c00f8827a25 */ /* 0x000fe800078e0082 */
[----:B------:R-:W-:Y:S01]  /*6890*/  IMAD R129, R129, c[0x0][0x1f0], RZ ;  /* 0x00007c0081817a24 */ /* 0x000fe200078e02ff */
[----:B------:R-:W-:Y:S03]  /*68a0*/  IADD3 R2, P4, R130, UR20, RZ ;  /* 0x0000001482027c10 */ /* 0x000fe6000ff9e0ff */
[----:B------:R-:W-:Y:S01]  /*68b0*/  IMAD R130, R248, c[0x0][0x1f4], R129 ;  /* 0x00007d00f8827a24 */ /* 0x000fe200078e0281 */
[C---:B------:R-:W-:Y:S04]  /*68c0*/  LEA R129, P2, R2.reuse, c[0x0][0x1c8], 0x1 ;  /* 0x0000720002817a11 */ /* 0x040fe800078408ff */
[----:B------:R-:W-:Y:S01]  /*68d0*/  IADD3.X R130, R131, UR15, R130, P4, !PT ;  /* 0x0000000f83827c10 */ /* 0x000fe2000a7fe482 */
[----:B------:R-:W1:Y:S03]  /*68e0*/  SHFL.IDX PT, R132, R129, RZ, 0x181f ;  /* 0x00181fff81847589 */ /* 0x000e6600000e0000 */
[----:B------:R-:W-:Y:S01]  /*68f0*/  LEA.HI.X R2, R2, c[0x0][0x1cc], R130, 0x1, P2 ;  /* 0x0000730002027a11 */ /* 0x000fe200010f0c82 */
[----:B------:R-:W-:Y:S04]  /*6900*/  SHFL.IDX PT, R192, R129, 0x2, 0x181f ;  /* 0x00581f0081c07f89 */ /* 0x000fe800000e0000 */
[----:B------:R-:W2:Y:S04]  /*6910*/  SHFL.IDX PT, R133, R2, RZ, 0x181f ;  /* 0x00181fff02857589 */ /* 0x000ea800000e0000 */
[----:B------:R-:W3:Y:S04]  /*6920*/  SHFL.IDX PT, R130, R129, 0x1, 0x181f ;  /* 0x00381f0081827f89 */ /* 0x000ee800000e0000 */
[----:B------:R-:W4:Y:S04]  /*6930*/  SHFL.IDX PT, R131, R2, 0x1, 0x181f ;  /* 0x00381f0002837f89 */ /* 0x000f2800000e0000 */
[----:B------:R-:W5:Y:S04]  /*6940*/  SHFL.IDX PT, R190, R129, 0x3, 0x181f ;  /* 0x00781f0081be7f89 */ /* 0x000f6800000e0000 */
[----:B------:R-:W5:Y:S01]  /*6950*/  SHFL.IDX PT, R189, R2, 0x2, 0x181f ;  /* 0x00581f0002bd7f89 */ /* 0x000f6200000e0000 */
[-C--:B-1----:R-:W-:Y:S03]  /*6960*/  IADD3 R132, P4, R132, R246.reuse, RZ ;  /* 0x000000f684847210 */ /* 0x082fe60007f9e0ff */
[----:B------:R-:W1:Y:S04]  /*6970*/  SHFL.IDX PT, R188, R129, 0x4, 0x181f ;  /* 0x00981f0081bc7f89 */ /* 0x000e6800000e0000 */
[----:B------:R-:W1:Y:S01]  /*6980*/  SHFL.IDX PT, R191, R129, 0x5, 0x181f ;  /* 0x00b81f0081bf7f89 */ /* 0x000e6200000e0000 */
[--C-:B--2---:R-:W-:Y:S03]  /*6990*/  IMAD.X R133, R133, 0x1, R247.reuse, P4 ;  /* 0x0000000185857824 */ /* 0x104fe600020e06f7 */
[----:B------:R-:W2:Y:S01]  /*69a0*/  SHFL.IDX PT, R196, R2, 0x3, 0x181f ;  /* 0x00781f0002c47f89 */ /* 0x000ea200000e0000 */
[-C--:B---3--:R-:W-:Y:S03]  /*69b0*/  IADD3 R130, P2, R130, R246.reuse, RZ ;  /* 0x000000f682827210 */ /* 0x088fe60007f5e0ff */
[----:B------:R3:W-:Y:S01]  /*69c0*/  LDGSTS.E.BYPASS.LTC128B.128 [R245+0x3900], [R132.64], !P3 ;  /* 0x0390000084f57fae */ /* 0x0007e2000d901d4c */
[-C--:B----4-:R-:W-:Y:S02]  /*69d0*/  IADD3.X R131, R131, R247.reuse, RZ, P2, !PT ;  /* 0x000000f783837210 */ /* 0x090fe400017fe4ff */
[-C--:B------:R-:W-:Y:S01]  /*69e0*/  IADD3 R192, P2, R192, R246.reuse, RZ ;  /* 0x000000f6c0c07210 */ /* 0x080fe20007f5e0ff */
[----:B------:R-:W4:Y:S01]  /*69f0*/  SHFL.IDX PT, R195, R2, 0x4, 0x181f ;  /* 0x00981f0002c37f89 */ /* 0x000f2200000e0000 */
[-C--:B-----5:R-:W-:Y:S03]  /*6a00*/  IADD3 R190, P6, R190, R246.reuse, RZ ;  /* 0x000000f6bebe7210 */ /* 0x0a0fe60007fde0ff */
[----:B------:R5:W-:Y:S01]  /*6a10*/  LDGSTS.E.BYPASS.LTC128B.128 [R245+0x4100], [R130.64], !P3 ;  /* 0x0410000082f57fae */ /* 0x000be2000d901d4c */
[--C-:B------:R-:W-:Y:S03]  /*6a20*/  IMAD.X R193, R189, 0x1, R247.reuse, P2 ;  /* 0x00000001bdc17824 */ /* 0x100fe600010e06f7 */
[----:B------:R-:W5:Y:S01]  /*6a30*/  SHFL.IDX PT, R129, R129, 0x6, 0x181f ;  /* 0x00d81f0081817f89 */ /* 0x000f6200000e0000 */
[-C--:B-1----:R-:W-:Y:S03]  /*6a40*/  IADD3 R188, P5, R188, R246.reuse, RZ ;  /* 0x000000f6bcbc7210 */ /* 0x082fe60007fbe0ff */
[----:B------:R-:W1:Y:S04]  /*6a50*/  SHFL.IDX PT, R194, R2, 0x5, 0x181f ;  /* 0x00b81f0002c27f89 */ /* 0x000e6800000e0000 */
[----:B------:R-:W1:Y:S04]  /*6a60*/  SHFL.IDX PT, R2, R2, 0x6, 0x181f ;  /* 0x00d81f0002027f89 */ /* 0x000e6800000e0000 */
[----:B------:R1:W-:Y:S01]  /*6a70*/  LDGSTS.E.BYPASS.LTC128B.128 [R245+0x4900], [R192.64], !P3 ;  /* 0x04900000c0f57fae */ /* 0x0003e2000d901d4c */
[-C--:B---3--:R-:W-:Y:S01]  /*6a80*/  IADD3 R132, P4, R191, R246.reuse, RZ ;  /* 0x000000f6bf847210 */ /* 0x088fe20007f9e0ff */
[--C-:B--2---:R-:W-:Y:S02]  /*6a90*/  IMAD.X R191, R196, 0x1, R247.reuse, P6 ;  /* 0x00000001c4bf7824 */ /* 0x104fe400030e06f7 */
[--C-:B----4-:R-:W-:Y:S03]  /*6aa0*/  IMAD.X R189, R195, 0x1, R247.reuse, P5 ;  /* 0x00000001c3bd7824 */ /* 0x110fe600028e06f7 */
[----:B------:R2:W-:Y:S01]  /*6ab0*/  LDGSTS.E.BYPASS.LTC128B.128 [R245+0x5100], [R190.64], !P3 ;  /* 0x05100000bef57fae */ /* 0x0005e2000d901d4c */
[----:B-----5:R-:W-:Y:S03]  /*6ac0*/  IADD3 R130, P2, R129, R246, RZ ;  /* 0x000000f681827210 */ /* 0x020fe60007f5e0ff */
[----:B------:R2:W-:Y:S01]  /*6ad0*/  LDGSTS.E.BYPASS.LTC128B.128 [R245+0x5900], [R188.64], !P3 ;  /* 0x05900000bcf57fae */ /* 0x0005e2000d901d4c */
[----:B-1----:R-:W-:Y:S01]  /*6ae0*/  IADD3.X R133, R194, R247, RZ, P4, !PT ;  /* 0x000000f7c2857210 */ /* 0x002fe200027fe4ff */
[----:B------:R-:W-:Y:S04]  /*6af0*/  IMAD.X R131, R2, 0x1, R247, P2 ;  /* 0x0000000102837824 */ /* 0x000fe800010e06f7 */
[----:B------:R2:W-:Y:S04]  /*6b00*/  LDGSTS.E.BYPASS.LTC128B.128 [R245+0x6100], [R132.64], !P3 ;  /* 0x0610000084f57fae */ /* 0x0005e8000d901d4c */
[----:B------:R2:W-:Y:S01]  /*6b10*/  LDGSTS.E.BYPASS.LTC128B.128 [R245+0x6900], [R130.64], !P3 ;  /* 0x0690000082f57fae */ /* 0x0005e2000d901d4c */
[----:B------:R-:W-:-:S05]  /*6b20*/  BRA `(.L_x_4) ;  /* 0x00000cc000007947 */ /* 0x000fca0003800000 */
.L_x_3:
[----:B------:R-:W-:Y:S04]  /*6b30*/  DEPBAR.LE SB0, 0x0 ;  /* 0x000080000000791a */ /* 0x000fe80000000000 */
[----:B------:R-:W-:Y:S01]  /*6b40*/  BAR.SYNC.DEFER_BLOCKING 0x0 ;  /* 0x0000000000007b1d */ /* 0x000fe20000010000 */
[C---:B------:R-:W-:Y:S01]  /*6b50*/  IMAD.WIDE.U32 R52, R249.reuse, c[0x0][0x208], RZ ;  /* 0x00008200f9347a25 */ /* 0x040fe200078e00ff */
[----:B------:R-:W-:Y:S01]  /*6b60*/  SHF.R.S32.HI R2, RZ, 0x1f, R249 ;  /* 0x0000001fff027819 */ /* 0x000fe200000114f9 */
[----:B------:R-:W-:Y:S04]  /*6b70*/  UISETP.GE.AND UP0, UPT, UR9, 0x1, UPT ;  /* 0x000000010900788c */ /* 0x000fe8000bf06270 */
[----:B------:R-:W-:Y:S04]  /*6b80*/  IMAD R2, R2, c[0x0][0x208], RZ ;  /* 0x0000820002027a24 */ /* 0x000fe800078e02ff */
[----:B------:R-:W-:Y:S04]  /*6b90*/  IMAD R2, R249, c[0x0][0x20c], R2 ;  /* 0x00008300f9027a24 */ /* 0x000fe800078e0202 */
[----:B------:R-:W-:Y:S01]  /*6ba0*/  IMAD.IADD R53, R53, 0x1, R2 ;  /* 0x0000000135357824 */ /* 0x000fe200078e0202 */
[----:B------:R-:W-:Y:S03]  /*6bb0*/  SHF.R.S32.HI R2, RZ, 0x1f, R248 ;  /* 0x0000001fff027819 */ /* 0x000fe600000114f8 */
[----:B------:R-:W-:Y:S04]  /*6bc0*/  IMAD.WIDE.U32 R60, R248, c[0x0][0x218], R52 ;  /* 0x00008600f83c7a25 */ /* 0x000fe800078e0034 */
[----:B------:R-:W-:Y:S01]  /*6bd0*/  IMAD R2, R2, c[0x0][0x218], RZ ;  /* 0x0000860002027a24 */ /* 0x000fe200078e02ff */
[----:B------:R-:W-:Y:S01]  /*6be0*/  LDSM.16.M88.4 R112, [R234+0x7100] ;  /* 0x00710000ea70783b */ /* 0x000fe20000000200 */
[----:B------:R-:W-:Y:S02]  /*6bf0*/  IADD3 R84, P2, R60, UR22, RZ ;  /* 0x000000163c547c10 */ /* 0x000fe4000ff5e0ff */
[----:B------:R-:W-:Y:S03]  /*6c00*/  IMAD R2, R248, c[0x0][0x21c], R2 ;  /* 0x00008700f8027a24 */ /* 0x000fe600078e0202 */
[----:B------:R-:W1:Y:S06]  /*6c10*/  LDSM.16.M88.4 R16, [R135+0x3900] ;  /* 0x003900008710783b */ /* 0x000e6c0000000200 */
[----:B------:R-:W2:Y:S06]  /*6c20*/  LDSM.16.M88.4 R108, [R234+0x9100] ;  /* 0x00910000ea6c783b */ /* 0x000eac0000000200 */
[----:B------:R-:W3:Y:S06]  /*6c30*/  LDSM.16.M88.4 R32, [R135+0x4100] ;  /* 0x004100008720783b */ /* 0x000eec0000000200 */
[----:B------:R-:W4:Y:S06]  /*6c40*/  LDSM.16.M88.4 R48, [R135+0x4900] ;  /* 0x004900008730783b */ /* 0x000f2c0000000200 */
[----:B------:R-:W5:Y:S06]  /*6c50*/  LDSM.16.M88.4 R64, [R135+0x5100] ;  /* 0x005100008740783b */ /* 0x000f6c0000000200 */
[----:B------:R-:W3:Y:S06]  /*6c60*/  LDSM.16.M88.4 R80, [R135+0x5900] ;  /* 0x005900008750783b */ /* 0x000eec0000000200 */
[----:B------:R-:W-:Y:S01]  /*6c70*/  LDSM.16.M88.4 R96, [R135+0x6100] ;  /* 0x006100008760783b */ /* 0x000fe20000000200 */
[-C--:B-1----:R-:W-:Y:S05]  /*6c80*/  HMMA.16816.F32.BF16 R4, R112, R16.reuse, RZ ;  /* 0x000000107004723c */ /* 0x082fea00000418ff */
[----:B------:R-:W-:Y:S03]  /*6c90*/  LDSM.16.M88.4 R188, [R135+0x6900] ;  /* 0x0069000087bc783b */ /* 0x000fe60000000200 */
[C---:B--2---:R-:W-:Y:S03]  /*6ca0*/  HMMA.16816.F32.BF16 R8, R108.reuse, R16, RZ ;  /* 0x000000106c08723c */ /* 0x044fe600000418ff */
[----:B------:R-:W-:Y:S06]  /*6cb0*/  LDSM.16.M88.4 R192, [R237+0x7100] ;  /* 0x00710000edc0783b */ /* 0x000fec0000000200 */
[----:B------:R-:W-:Y:S01]  /*6cc0*/  LDSM.16.M88.4 R196, [R238] ;  /* 0x00000000eec4783b */ /* 0x000fe20000000200 */
[-C--:B------:R-:W-:Y:S05]  /*6cd0*/  HMMA.16816.F32.BF16 R12, R108, R18.reuse, RZ ;  /* 0x000000126c0c723c */ /* 0x080fea00000418ff */
[----:B------:R-:W-:Y:S03]  /*6ce0*/  LDSM.16.M88.4 R200, [R237+0x9100] ;  /* 0x00910000edc8783b */ /* 0x000fe60000000200 */
[C---:B------:R-:W-:Y:S03]  /*6cf0*/  HMMA.16816.F32.BF16 R16, R112.reuse, R18, RZ ;  /* 0x000000127010723c */ /* 0x040fe600000418ff */
[----:B------:R-:W-:Y:S05]  /*6d00*/  LDSM.16.M88.4 R204, [R244] ;  /* 0x00000000f4cc783b */ /* 0x000fea0000000200 */
[-C--:B---3--:R-:W-:Y:S01]  /*6d10*/  HMMA.16816.F32.BF16 R20, R112, R32.reuse, RZ ;  /* 0x000000207014723c */ /* 0x088fe200000418ff */
[----:B------:R-:W-:Y:S06]  /*6d20*/  LDSM.16.M88.4 R208, [R243] ;  /* 0x00000000f3d0783b */ /* 0x000fec0000000200 */
[----:B------:R-:W-:Y:S01]  /*6d30*/  LDSM.16.M88.4 R212, [R242] ;  /* 0x00000000f2d4783b */ /* 0x000fe20000000200 */
[C---:B------:R-:W-:Y:S05]  /*6d40*/  HMMA.16816.F32.BF16 R24, R108.reuse, R32, RZ ;  /* 0x000000206c18723c */ /* 0x040fea00000418ff */
[----:B------:R-:W-:Y:S03]  /*6d50*/  LDSM.16.M88.4 R216, [R241] ;  /* 0x00000000f1d8783b */ /* 0x000fe60000000200 */
[-C--:B------:R-:W-:Y:S03]  /*6d60*/  HMMA.16816.F32.BF16 R28, R108, R34.reuse, RZ ;  /* 0x000000226c1c723c */ /* 0x080fe600000418ff */
[----:B------:R-:W-:Y:S05]  /*6d70*/  LDSM.16.M88.4 R220, [R240] ;  /* 0x00000000f0dc783b */ /* 0x000fea0000000200 */
[C---:B------:R-:W-:Y:S01]  /*6d80*/  HMMA.16816.F32.BF16 R32, R112.reuse, R34, RZ ;  /* 0x000000227020723c */ /* 0x040fe200000418ff */
[----:B------:R-:W-:Y:S07]  /*6d90*/  LDSM.16.M88.4 R224, [R239] ;  /* 0x00000000efe0783b */ /* 0x000fee0000000200 */
[-C--:B----4-:R-:W-:Y:S08]  /*6da0*/  HMMA.16816.F32.BF16 R36, R112, R48.reuse, RZ ;  /* 0x000000307024723c */ /* 0x090ff000000418ff */
[C---:B------:R-:W-:Y:S08]  /*6db0*/  HMMA.16816.F32.BF16 R40, R108.reuse, R48, RZ ;  /* 0x000000306c28723c */ /* 0x040ff000000418ff */
[-C--:B------:R-:W-:Y:S08]  /*6dc0*/  HMMA.16816.F32.BF16 R44, R108, R50.reuse, RZ ;  /* 0x000000326c2c723c */ /* 0x080ff000000418ff */
[C---:B------:R-:W-:Y:S08]  /*6dd0*/  HMMA.16816.F32.BF16 R48, R112.reuse, R50, RZ ;  /* 0x000000327030723c */ /* 0x040ff000000418ff */
[-C--:B-----5:R-:W-:Y:S08]  /*6de0*/  HMMA.16816.F32.BF16 R52, R112, R64.reuse, RZ ;  /* 0x000000407034723c */ /* 0x0a0ff000000418ff */
[C---:B------:R-:W-:Y:S07]  /*6df0*/  HMMA.16816.F32.BF16 R56, R108.reuse, R64, RZ ;  /* 0x000000406c38723c */ /* 0x040fee00000418ff */
[----:B------:R-:W-:Y:S02]  /*6e00*/  IADD3.X R64, R61, UR5, R2, P2, !PT ;  /* 0x000000053d407c10 */ /* 0x000fe400097fe402 */
[-C--:B------:R-:W-:Y:S03]  /*6e10*/  HMMA.16816.F32.BF16 R60, R108, R66.reuse, RZ ;  /* 0x000000426c3c723c */ /* 0x080fe600000418ff */
[C---:B------:R-:W-:Y:S04]  /*6e20*/  LEA R2, P2, R84.reuse, c[0x0][0x1f8], 0x1 ;  /* 0x00007e0054027a11 */ /* 0x040fe800078408ff */
[----:B------:R-:W-:Y:S01]  /*6e30*/  LEA.HI.X R84, R84, c[0x0][0x1fc], R64, 0x1, P2 ;  /* 0x00007f0054547a11 */ /* 0x000fe200010f0c40 */
[----:B------:R-:W1:Y:S01]  /*6e40*/  SHFL.IDX PT, R86, R2, RZ, 0x181f ;  /* 0x00181fff02567589 */ /* 0x000e6200000e0000 */
[C---:B------:R-:W-:Y:S05]  /*6e50*/  HMMA.16816.F32.BF16 R64, R112.reuse, R66, RZ ;  /* 0x000000427040723c */ /* 0x040fea00000418ff */
[----:B------:R-:W2:Y:S03]  /*6e60*/  SHFL.IDX PT, R85, R84, RZ, 0x181f ;  /* 0x00181fff54557589 */ /* 0x000ea600000e0000 */
[-C--:B------:R-:W-:Y:S03]  /*6e70*/  HMMA.16816.F32.BF16 R68, R112, R80.reuse, RZ ;  /* 0x000000507044723c */ /* 0x080fe600000418ff */
[----:B------:R-:W3:Y:S05]  /*6e80*/  SHFL.IDX PT, R88, R2, 0x1, 0x181f ;  /* 0x00381f0002587f89 */ /* 0x000eea00000e0000 */
[C---:B------:R-:W-:Y:S01]  /*6e90*/  HMMA.16816.F32.BF16 R72, R108.reuse, R80, RZ ;  /* 0x000000506c48723c */ /* 0x040fe200000418ff */
[----:B------:R-:W4:Y:S03]  /*6ea0*/  SHFL.IDX PT, R89, R84, 0x1, 0x181f ;  /* 0x00381f0054597f89 */ /* 0x000f2600000e0000 */
[-C--:B-1----:R-:W-:Y:S04]  /*6eb0*/  IADD3 R86, P2, R86, R246.reuse, RZ ;  /* 0x000000f656567210 */ /* 0x082fe80007f5e0ff */
[-C--:B------:R-:W-:Y:S01]  /*6ec0*/  HMMA.16816.F32.BF16 R76, R108, R82.reuse, RZ ;  /* 0x000000526c4c723c */ /* 0x080fe200000418ff */
[----:B------:R-:W1:Y:S03]  /*6ed0*/  SHFL.IDX PT, R94, R2, 0x2, 0x181f ;  /* 0x00581f00025e7f89 */ /* 0x000e6600000e0000 */
[--C-:B--2---:R-:W-:Y:S03]  /*6ee0*/  IMAD.X R87, R85, 0x1, R247.reuse, P2 ;  /* 0x0000000155577824 */ /* 0x104fe600010e06f7 */
[----:B------:R-:W2:Y:S01]  /*6ef0*/  SHFL.IDX PT, R92, R2, 0x3, 0x181f ;  /* 0x00781f00025c7f89 */ /* 0x000ea200000e0000 */
[C---:B------:R-:W-:Y:S04]  /*6f00*/  HMMA.16816.F32.BF16 R80, R112.reuse, R82, RZ ;  /* 0x000000527050723c */ /* 0x040fe800000418ff */
[-C--:B---3--:R-:W-:Y:S01]  /*6f10*/  IADD3 R88, P5, R88, R246.reuse, RZ ;  /* 0x000000f658587210 */ /* 0x088fe20007fbe0ff */
[----:B------:R3:W-:Y:S04]  /*6f20*/  LDGSTS.E.BYPASS.LTC128B.128 [R245+0x100], [R86.64], !P3 ;  /* 0x0010000056f57fae */ /* 0x0007e8000d901d4c */
[--C-:B----4-:R-:W-:Y:S02]  /*6f30*/  IMAD.X R89, R89, 0x1, R247.reuse, P5 ;  /* 0x0000000159597824 */ /* 0x110fe400028e06f7 */
[----:B------:R-:W4:Y:S06]  /*6f40*/  SHFL.IDX PT, R91, R84, 0x2, 0x181f ;  /* 0x00581f00545b7f89 */ /* 0x000f2c00000e0000 */
[----:B------:R-:W5:Y:S01]  /*6f50*/  SHFL.IDX PT, R90, R84, 0x3, 0x181f ;  /* 0x00781f00545a7f89 */ /* 0x000f6200000e0000 */
[-C--:B-1----:R-:W-:Y:S05]  /*6f60*/  IADD3 R94, P4, R94, R246.reuse, RZ ;  /* 0x000000f65e5e7210 */ /* 0x082fea0007f9e0ff */
[----:B------:R-:W-:Y:S01]  /*6f70*/  SHFL.IDX PT, R104, R84, 0x4, 0x181f ;  /* 0x00981f0054687f89 */ /* 0x000fe200000e0000 */
[-C--:B--2---:R-:W-:Y:S05]  /*6f80*/  IADD3 R92, P2, R92, R246.reuse, RZ ;  /* 0x000000f65c5c7210 */ /* 0x084fea0007f5e0ff */
[----:B------:R-:W-:Y:S06]  /*6f90*/  SHFL.IDX PT, R103, R84, 0x5, 0x181f ;  /* 0x00b81f0054677f89 */ /* 0x000fec00000e0000 */
[----:B------:R3:W-:Y:S01]  /*6fa0*/  SHFL.IDX PT, R101, R84, 0x6, 0x181f ;  /* 0x00d81f0054657f89 */ /* 0x0007e200000e0000 */
[--C-:B----4-:R-:W-:Y:S05]  /*6fb0*/  IMAD.X R95, R91, 0x1, R247.reuse, P4 ;  /* 0x000000015b5f7824 */ /* 0x110fea00020e06f7 */
[----:B------:R1:W-:Y:S01]  /*6fc0*/  LDGSTS.E.BYPASS.LTC128B.128 [R245+0x900], [R88.64], !P3 ;  /* 0x0090000058f57fae */ /* 0x0003e2000d901d4c */
[--C-:B-----5:R-:W-:Y:S05]  /*6fd0*/  IMAD.X R93, R90, 0x1, R247.reuse, P2 ;  /* 0x000000015a5d7824 */ /* 0x120fea00010e06f7 */
[----:B------:R-:W2:Y:S06]  /*6fe0*/  SHFL.IDX PT, R100, R2, 0x4, 0x181f ;  /* 0x00981f0002647f89 */ /* 0x000eac00000e0000 */
[----:B------:R-:W4:Y:S01]  /*6ff0*/  SHFL.IDX PT, R102, R2, 0x5, 0x181f ;  /* 0x00b81f0002667f89 */ /* 0x000f2200000e0000 */
[-C--:B---3--:R-:W-:Y:S05]  /*7000*/  HMMA.16816.F32.BF16 R84, R112, R96.reuse, RZ ;  /* 0x000000607054723c */ /* 0x088fea00000418ff */
[----:B------:R-:W3:Y:S06]  /*7010*/  SHFL.IDX PT, R2, R2, 0x6, 0x181f ;  /* 0x00d81f0002027f89 */ /* 0x000eec00000e0000 */
[----:B------:R5:W-:Y:S01]  /*7020*/  LDGSTS.E.BYPASS.LTC128B.128 [R245+0x1100], [R94.64], !P3 ;  /* 0x011000005ef57fae */ /* 0x000be2000d901d4c */
[C---:B-1----:R-:W-:Y:S05]  /*7030*/  HMMA.16816.F32.BF16 R88, R108.reuse, R96, RZ ;  /* 0x000000606c58723c */ /* 0x042fea00000418ff */
[----:B------:R5:W-:Y:S02]  /*7040*/  LDGSTS.E.BYPASS.LTC128B.128 [R245+0x1900], [R92.64], !P3 ;  /* 0x019000005cf57fae */ /* 0x000be4000d901d4c */
[-C--:B--2---:R-:W-:Y:S02]  /*7050*/  IADD3 R96, P5, R100, R246.reuse, RZ ;  /* 0x000000f664607210 */ /* 0x084fe40007fbe0ff */
[-C--:B----4-:R-:W-:Y:S03]  /*7060*/  IADD3 R102, P4, R102, R246.reuse, RZ ;  /* 0x000000f666667210 */ /* 0x090fe60007f9e0ff */
[--C-:B------:R-:W-:Y:S02]  /*7070*/  IMAD.X R97, R104, 0x1, R247.reuse, P5 ;  /* 0x0000000168617824 */ /* 0x100fe400028e06f7 */
[--C-:B------:R-:W-:Y:S01]  /*7080*/  IMAD.X R103, R103, 0x1, R247.reuse, P4 ;  /* 0x0000000167677824 */ /* 0x100fe200020e06f7 */
[----:B---3--:R-:W-:Y:S02]  /*7090*/  IADD3 R100, P2, R2, R246, RZ ;  /* 0x000000f602647210 */ /* 0x008fe40007f5e0ff */
[----:B------:R1:W-:Y:S03]  /*70a0*/  LDGSTS.E.BYPASS.LTC128B.128 [R245+0x2100], [R96.64], !P3 ;  /* 0x0210000060f57fae */ /* 0x0003e6000d901d4c */
[----:B------:R-:W-:Y:S01]  /*70b0*/  IMAD.X R101, R101, 0x1, R247, P2 ;  /* 0x0000000165657824 */ /* 0x000fe200010e06f7 */
[----:B------:R-:W-:Y:S02]  /*70c0*/  PLOP3.LUT P2, PT, PT, PT, UP0, 0x80, 0x0 ;  /* 0x000000000000781c */ /* 0x000fe40003f4f008 */
[----:B------:R2:W-:Y:S06]  /*70d0*/  LDGSTS.E.BYPASS.LTC128B.128 [R245+0x2900], [R102.64], !P3 ;  /* 0x0290000066f57fae */ /* 0x0005ec000d901d4c */
[----:B------:R2:W-:Y:S01]  /*70e0*/  LDGSTS.E.BYPASS.LTC128B.128 [R245+0x3100], [R100.64], !P3 ;  /* 0x0310000064f57fae */ /* 0x0005e2000d901d4c */
[-C--:B-----5:R-:W-:Y:S05]  /*70f0*/  HMMA.16816.F32.BF16 R92, R108, R98.reuse, RZ ;  /* 0x000000626c5c723c */ /* 0x0a0fea00000418ff */
[----:B------:R-:W0:Y:S03]  /*7100*/  LDGDEPBAR ;  /* 0x00000000000079af */ /* 0x000e260000000000 */
[C---:B-1----:R-:W-:Y:S08]  /*7110*/  HMMA.16816.F32.BF16 R96, R112.reuse, R98, RZ ;  /* 0x000000627060723c */ /* 0x042ff000000418ff */
[-C--:B--2---:R-:W-:Y:S08]  /*7120*/  HMMA.16816.F32.BF16 R100, R112, R188.reuse, RZ ;  /* 0x000000bc7064723c */ /* 0x084ff000000418ff */
[C---:B------:R-:W-:Y:S08]  /*7130*/  HMMA.16816.F32.BF16 R104, R108.reuse, R188, RZ ;  /* 0x000000bc6c68723c */ /* 0x040ff000000418ff */
[-C--:B------:R-:W-:Y:S08]  /*7140*/  HMMA.16816.F32.BF16 R108, R108, R190.reuse, RZ ;  /* 0x000000be6c6c723c */ /* 0x080ff000000418ff */
[----:B------:R-:W-:Y:S01]  /*7150*/  HMMA.16816.F32.BF16 R112, R112, R190, RZ ;  /* 0x000000be7070723c */ /* 0x000fe200000418ff */
[----:B------:R-:W-:Y:S07]  /*7160*/  LDSM.16.M88.4 R188, [R235+0x7100] ;  /* 0x00710000ebbc783b */ /* 0x000fee0000000200 */
[-C--:B------:R-:W-:Y:S08]  /*7170*/  HMMA.16816.F32.BF16 R4, R192, R196.reuse, R4 ;  /* 0x000000c4c004723c */ /* 0x080ff00000041804 */
[C---:B------:R-:W-:Y:S08]  /*7180*/  HMMA.16816.F32.BF16 R8, R200.reuse, R196, R8 ;  /* 0x000000c4c808723c */ /* 0x040ff00000041808 */
[-C--:B------:R-:W-:Y:S08]  /*7190*/  HMMA.16816.F32.BF16 R12, R200, R198.reuse, R12 ;  /* 0x000000c6c80c723c */ /* 0x080ff0000004180c */
[C---:B------:R-:W-:Y:S01]  /*71a0*/  HMMA.16816.F32.BF16 R16, R192.reuse, R198, R16 ;  /* 0x000000c6c010723c */ /* 0x040fe20000041810 */
[----:B------:R-:W1:Y:S07]  /*71b0*/  LDSM.16.M88.4 R196, [R233+0x3900] ;  /* 0x00390000e9c4783b */ /* 0x000e6e0000000200 */
[-C--:B------:R-:W-:Y:S08]  /*71c0*/  HMMA.16816.F32.BF16 R20, R192, R204.reuse, R20 ;  /* 0x000000ccc014723c */ /* 0x080ff00000041814 */
[C---:B------:R-:W-:Y:S08]  /*71d0*/  HMMA.16816.F32.BF16 R24, R200.reuse, R204, R24 ;  /* 0x000000ccc818723c */ /* 0x040ff00000041818 */
[-C--:B------:R-:W-:Y:S08]  /*71e0*/  HMMA.16816.F32.BF16 R28, R200, R206.reuse, R28 ;  /* 0x000000cec81c723c */ /* 0x080ff0000004181c */
[C---:B------:R-:W-:Y:S01]  /*71f0*/  HMMA.16816.F32.BF16 R32, R192.reuse, R206, R32 ;  /* 0x000000cec020723c */ /* 0x040fe20000041820 */
[----:B------:R-:W2:Y:S07]  /*7200*/  LDSM.16.M88.4 R204, [R235+0x9100] ;  /* 0x00910000ebcc783b */ /* 0x000eae0000000200 */
[-C--:B------:R-:W-:Y:S08]  /*7210*/  HMMA.16816.F32.BF16 R36, R192, R208.reuse, R36 ;  /* 0x000000d0c024723c */ /* 0x080ff00000041824 */
[C---:B------:R-:W-:Y:S08]  /*7220*/  HMMA.16816.F32.BF16 R40, R200.reuse, R208, R40 ;  /* 0x000000d0c828723c */ /* 0x040ff00000041828 */
[-C--:B------:R-:W-:Y:S08]  /*7230*/  HMMA.16816.F32.BF16 R44, R200, R210.reuse, R44 ;  /* 0x000000d2c82c723c */ /* 0x080ff0000004182c */
[C---:B------:R-:W-:Y:S01]  /*7240*/  HMMA.16816.F32.BF16 R48, R192.reuse, R210, R48 ;  /* 0x000000d2c030723c */ /* 0x040fe20000041830 */
[----:B------:R-:W3:Y:S07]  /*7250*/  LDSM.16.M88.4 R208, [R233+0x4100] ;  /* 0x00410000e9d0783b */ /* 0x000eee0000000200 */
[-C--:B------:R-:W-:Y:S08]  /*7260*/  HMMA.16816.F32.BF16 R52, R192, R212.reuse, R52 ;  /* 0x000000d4c034723c */ /* 0x080ff00000041834 */
[C---:B------:R-:W-:Y:S08]  /*7270*/  HMMA.16816.F32.BF16 R56, R200.reuse, R212, R56 ;  /* 0x000000d4c838723c */ /* 0x040ff00000041838 */
[-C--:B------:R-:W-:Y:S08]  /*7280*/  HMMA.16816.F32.BF16 R60, R200, R214.reuse, R60 ;  /* 0x000000d6c83c723c */ /* 0x080ff0000004183c */
[C---:B------:R-:W-:Y:S01]  /*7290*/  HMMA.16816.F32.BF16 R64, R192.reuse, R214, R64 ;  /* 0x000000d6c040723c */ /* 0x040fe20000041840 */
[----:B------:R-:W4:Y:S07]  /*72a0*/  LDSM.16.M88.4 R212, [R233+0x4900] ;  /* 0x00490000e9d4783b */ /* 0x000f2e0000000200 */
[-C--:B------:R-:W-:Y:S08]  /*72b0*/  HMMA.16816.F32.BF16 R68, R192, R216.reuse, R68 ;  /* 0x000000d8c044723c */ /* 0x080ff00000041844 */
[C---:B------:R-:W-:Y:S08]  /*72c0*/  HMMA.16816.F32.BF16 R72, R200.reuse, R216, R72 ;  /* 0x000000d8c848723c */ /* 0x040ff00000041848 */
[-C--:B------:R-:W-:Y:S08]  /*72d0*/  HMMA.16816.F32.BF16 R76, R200, R218.reuse, R76 ;  /* 0x000000dac84c723c */ /* 0x080ff0000004184c */
[C---:B------:R-:W-:Y:S01]  /*72e0*/  HMMA.16816.F32.BF16 R80, R192.reuse, R218, R80 ;  /* 0x000000dac050723c */ /* 0x040fe20000041850 */
[----:B------:R-:W-:Y:S07]  /*72f0*/  LDSM.16.M88.4 R216, [R233+0x5900] ;  /* 0x00590000e9d8783b */ /* 0x000fee0000000200 */
[-C--:B------:R-:W-:Y:S08]  /*7300*/  HMMA.16816.F32.BF16 R84, R192, R220.reuse, R84 ;  /* 0x000000dcc054723c */ /* 0x080ff00000041854 */
[C---:B------:R-:W-:Y:S08]  /*7310*/  HMMA.16816.F32.BF16 R88, R200.reuse, R220, R88 ;  /* 0x000000dcc858723c */ /* 0x040ff00000041858 */
[-C--:B------:R-:W-:Y:S08]  /*7320*/  HMMA.16816.F32.BF16 R92, R200, R222.reuse, R92 ;  /* 0x000000dec85c723c */ /* 0x080ff0000004185c */
[C---:B------:R-:W-:Y:S01]  /*7330*/  HMMA.16816.F32.BF16 R96, R192.reuse, R222, R96 ;  /* 0x000000dec060723c */ /* 0x040fe20000041860 */
[----:B------:R-:W-:Y:S07]  /*7340*/  LDSM.16.M88.4 R220, [R232+0x1000] ;  /* 0x00100000e8dc783b */ /* 0x000fee0000000200 */
[-C--:B------:R-:W-:Y:S08]  /*7350*/  HMMA.16816.F32.BF16 R100, R192, R224.reuse, R100 ;  /* 0x000000e0c064723c */ /* 0x080ff00000041864 */
[C---:B------:R-:W-:Y:S08]  /*7360*/  HMMA.16816.F32.BF16 R104, R200.reuse, R224, R104 ;  /* 0x000000e0c868723c */ /* 0x040ff00000041868 */
[-C--:B------:R-:W-:Y:S01]  /*7370*/  HMMA.16816.F32.BF16 R108, R200, R226.reuse, R108 ;  /* 0x000000e2c86c723c */ /* 0x080fe2000004186c */
[----:B------:R-:W5:Y:S07]  /*7380*/  LDSM.16.M88.4 R200, [R233+0x5100] ;  /* 0x00510000e9c8783b */ /* 0x000f6e0000000200 */
[----:B------:R-:W-:Y:S01]  /*7390*/  HMMA.16816.F32.BF16 R112, R192, R226, R112 ;  /* 0x000000e2c070723c */ /* 0x000fe20000041870 */
[----:B------:R-:W4:Y:S07]  /*73a0*/  LDSM.16.M88.4 R192, [R233+0x6100] ;  /* 0x00610000e9c0783b */ /* 0x000f2e0000000200 */
[-C--:B-1----:R-:W-:Y:S08]  /*73b0*/  HMMA.16816.F32.BF16 R4, R188, R196.reuse, R4 ;  /* 0x000000c4bc04723c */ /* 0x082ff00000041804 */
[C---:B--2---:R-:W-:Y:S08]  /*73c0*/  HMMA.16816.F32.BF16 R8, R204.reuse, R196, R8 ;  /* 0x000000c4cc08723c */ /* 0x044ff00000041808 */
[-C--:B------:R-:W-:Y:S08]  /*73d0*/  HMMA.16816.F32.BF16 R12, R204, R198.reuse, R12 ;  /* 0x000000c6cc0c723c */ /* 0x080ff0000004180c */
[C---:B------:R-:W-:Y:S01]  /*73e0*/  HMMA.16816.F32.BF16 R16, R188.reuse, R198, R16 ;  /* 0x000000c6bc10723c */ /* 0x040fe20000041810 */
[----:B------:R-:W1:Y:S07]  /*73f0*/  LDSM.16.M88.4 R196, [R233+0x6900] ;  /* 0x00690000e9c4783b */ /* 0x000e6e0000000200 */
[-C--:B---3--:R-:W-:Y:S08]  /*7400*/  HMMA.16816.F32.BF16 R20, R188, R208.reuse, R20 ;  /* 0x000000d0bc14723c */ /* 0x088ff00000041814 */
[C---:B------:R-:W-:Y:S08]  /*7410*/  HMMA.16816.F32.BF16 R24, R204.reuse, R208, R24 ;  /* 0x000000d0cc18723c */ /* 0x040ff00000041818 */
[-C--:B------:R-:W-:Y:S08]  /*7420*/  HMMA.16816.F32.BF16 R28, R204, R210.reuse, R28 ;  /* 0x000000d2cc1c723c */ /* 0x080ff0000004181c */
[C---:B------:R-:W-:Y:S01]  /*7430*/  HMMA.16816.F32.BF16 R32, R188.reuse, R210, R32 ;  /* 0x000000d2bc20723c */ /* 0x040fe20000041820 */
[----:B------:R-:W-:Y:S07]  /*7440*/  LDSM.16.M88.4 R208, [R232] ;  /* 0x00000000e8d0783b */ /* 0x000fee0000000200 */
[-C--:B----4-:R-:W-:Y:S08]  /*7450*/  HMMA.16816.F32.BF16 R36, R188, R212.reuse, R36 ;  /* 0x000000d4bc24723c */ /* 0x090ff00000041824 */
[C---:B------:R-:W-:Y:S08]  /*7460*/  HMMA.16816.F32.BF16 R40, R204.reuse, R212, R40 ;  /* 0x000000d4cc28723c */ /* 0x040ff00000041828 */
[-C--:B------:R-:W-:Y:S08]  /*7470*/  HMMA.16816.F32.BF16 R44, R204, R214.reuse, R44 ;  /* 0x000000d6cc2c723c */ /* 0x080ff0000004182c */
[C---:B------:R-:W-:Y:S01]  /*7480*/  HMMA.16816.F32.BF16 R48, R188.reuse, R214, R48 ;  /* 0x000000d6bc30723c */ /* 0x040fe20000041830 */
[----:B------:R-:W-:Y:S07]  /*7490*/  LDSM.16.M88.4 R212, [R236+0x9100] ;  /* 0x00910000ecd4783b */ /* 0x000fee0000000200 */
[-C--:B-----5:R-:W-:Y:S08]  /*74a0*/  HMMA.16816.F32.BF16 R52, R188, R200.reuse, R52 ;  /* 0x000000c8bc34723c */ /* 0x0a0ff00000041834 */
        /* <DEDUP_REMOVED lines=14> */
[-C--:B-1----:R-:W-:Y:S08]  /*7590*/  HMMA.16816.F32.BF16 R100, R188, R196.reuse, R100 ;  /* 0x000000c4bc64723c */ /* 0x082ff00000041864 */
[C---:B------:R-:W-:Y:S08]  /*75a0*/  HMMA.16816.F32.BF16 R104, R204.reuse, R196, R104 ;  /* 0x000000c4cc68723c */ /* 0x040ff00000041868 */
[-C--:B------:R-:W-:Y:S01]  /*75b0*/  HMMA.16816.F32.BF16 R108, R204, R198.reuse, R108 ;  /* 0x000000c6cc6c723c */ /* 0x080fe2000004186c */
[----:B------:R-:W1:Y:S07]  /*75c0*/  LDSM.16.M88.4 R204, [R232+0x2000] ;  /* 0x00200000e8cc783b */ /* 0x000e6e0000000200 */
[----:B------:R-:W-:Y:S01]  /*75d0*/  HMMA.16816.F32.BF16 R112, R188, R198, R112 ;  /* 0x000000c6bc70723c */ /* 0x000fe20000041870 */
[----:B------:R-:W5:Y:S06]  /*75e0*/  LDSM.16.M88.4 R188, [R232+0x2800] ;  /* 0x00280000e8bc783b */ /* 0x000f6c0000000200 */
[----:B------:R-:W1:Y:S01]  /*75f0*/  LDSM.16.M88.4 R196, [R232+0x3000] ;  /* 0x00300000e8c4783b */ /* 0x000e620000000200 */
[-C--:B--2---:R-:W-:Y:S01]  /*7600*/  HMMA.16816.F32.BF16 R4, R200, R208.reuse, R4 ;  /* 0x000000d0c804723c */ /* 0x084fe20000041804 */
[----:B------:R-:W-:Y:S04]  /*7610*/  DEPBAR.LE SB0, 0x0 ;  /* 0x000080000000791a */ /* 0x000fe80000000000 */
[----:B------:R-:W-:Y:S03]  /*7620*/  BAR.SYNC.DEFER_BLOCKING 0x0 ;  /* 0x0000000000007b1d */ /* 0x000fe60000010000 */
[C---:B------:R-:W-:Y:S08]  /*7630*/  HMMA.16816.F32.BF16 R8, R212.reuse, R208, R8 ;  /* 0x000000d0d408723c */ /* 0x040ff00000041808 */
[-C--:B------:R-:W-:Y:S08]  /*7640*/  HMMA.16816.F32.BF16 R12, R212, R210.reuse, R12 ;  /* 0x000000d2d40c723c */ /* 0x080ff0000004180c */
[C---:B------:R-:W-:Y:S08]  /*7650*/  HMMA.16816.F32.BF16 R16, R200.reuse, R210, R16 ;  /* 0x000000d2c810723c */ /* 0x040ff00000041810 */
[-C--:B---3--:R-:W-:Y:S08]  /*7660*/  HMMA.16816.F32.BF16 R20, R200, R216.reuse, R20 ;  /* 0x000000d8c814723c */ /* 0x088ff00000041814 */
[C---:B------:R-:W-:Y:S08]  /*7670*/  HMMA.16816.F32.BF16 R24, R212.reuse, R216, R24 ;  /* 0x000000d8d418723c */ /* 0x040ff00000041818 */
[-C--:B------:R-:W-:Y:S08]  /*7680*/  HMMA.16816.F32.BF16 R28, R212, R218.reuse, R28 ;  /* 0x000000dad41c723c */ /* 0x080ff0000004181c */
[C---:B------:R-:W-:Y:S08]  /*7690*/  HMMA.16816.F32.BF16 R32, R200.reuse, R218, R32 ;  /* 0x000000dac820723c */ /* 0x040ff00000041820 */
[-C--:B------:R-:W-:Y:S08]  /*76a0*/  HMMA.16816.F32.BF16 R36, R200, R220.reuse, R36 ;  /* 0x000000dcc824723c */ /* 0x080ff00000041824 */
[C---:B------:R-:W-:Y:S08]  /*76b0*/  HMMA.16816.F32.BF16 R40, R212.reuse, R220, R40 ;  /* 0x000000dcd428723c */ /* 0x040ff00000041828 */
[-C--:B------:R-:W-:Y:S08]  /*76c0*/  HMMA.16816.F32.BF16 R44, R212, R222.reuse, R44 ;  /* 0x000000ded42c723c */ /* 0x080ff0000004182c */
[C---:B------:R-:W-:Y:S08]  /*76d0*/  HMMA.16816.F32.BF16 R48, R200.reuse, R222, R48 ;  /* 0x000000dec830723c */ /* 0x040ff00000041830 */
[-C--:B----4-:R-:W-:Y:S08]  /*76e0*/  HMMA.16816.F32.BF16 R52, R200, R192.reuse, R52 ;  /* 0x000000c0c834723c */ /* 0x090ff00000041834 */
[C---:B------:R-:W-:Y:S08]  /*76f0*/  HMMA.16816.F32.BF16 R56, R212.reuse, R192, R56 ;  /* 0x000000c0d438723c */ /* 0x040ff00000041838 */
[-C--:B------:R-:W-:Y:S08]  /*7700*/  HMMA.16816.F32.BF16 R60, R212, R194.reuse, R60 ;  /* 0x000000c2d43c723c */ /* 0x080ff0000004183c */
[C---:B------:R-:W-:Y:S08]  /*7710*/  HMMA.16816.F32.BF16 R64, R200.reuse, R194, R64 ;  /* 0x000000c2c840723c */ /* 0x040ff00000041840 */
[-C--:B-1----:R-:W-:Y:S08]  /*7720*/  HMMA.16816.F32.BF16 R68, R200, R204.reuse, R68 ;  /* 0x000000ccc844723c */ /* 0x082ff00000041844 */
[C---:B------:R-:W-:Y:S08]  /*7730*/  HMMA.16816.F32.BF16 R72, R212.reuse, R204, R72 ;  /* 0x000000ccd448723c */ /* 0x040ff00000041848 */
[-C--:B------:R-:W-:Y:S08]  /*7740*/  HMMA.16816.F32.BF16 R76, R212, R206.reuse, R76 ;  /* 0x000000ced44c723c */ /* 0x080ff0000004184c */
[C---:B------:R-:W-:Y:S08]  /*7750*/  HMMA.16816.F32.BF16 R80, R200.reuse, R206, R80 ;  /* 0x000000cec850723c */ /* 0x040ff00000041850 */
[-C--:B-----5:R-:W-:Y:S08]  /*7760*/  HMMA.16816.F32.BF16 R84, R200, R188.reuse, R84 ;  /* 0x000000bcc854723c */ /* 0x0a0ff00000041854 */
[C---:B------:R-:W-:Y:S08]  /*7770*/  HMMA.16816.F32.BF16 R88, R212.reuse, R188, R88 ;  /* 0x000000bcd458723c */ /* 0x040ff00000041858 */
[-C--:B------:R-:W-:Y:S08]  /*7780*/  HMMA.16816.F32.BF16 R92, R212, R190.reuse, R92 ;  /* 0x000000bed45c723c */ /* 0x080ff0000004185c */
[C---:B------:R-:W-:Y:S08]  /*7790*/  HMMA.16816.F32.BF16 R96, R200.reuse, R190, R96 ;  /* 0x000000bec860723c */ /* 0x040ff00000041860 */
[-C--:B------:R-:W-:Y:S08]  /*77a0*/  HMMA.16816.F32.BF16 R100, R200, R196.reuse, R100 ;  /* 0x000000c4c864723c */ /* 0x080ff00000041864 */
[C---:B------:R-:W-:Y:S08]  /*77b0*/  HMMA.16816.F32.BF16 R104, R212.reuse, R196, R104 ;  /* 0x000000c4d468723c */ /* 0x040ff00000041868 */
[-C--:B------:R-:W-:Y:S08]  /*77c0*/  HMMA.16816.F32.BF16 R108, R212, R198.reuse, R108 ;  /* 0x000000c6d46c723c */ /* 0x080ff0000004186c */
[----:B------:R-:W-:Y:S01]  /*77d0*/  HMMA.16816.F32.BF16 R112, R200, R198, R112 ;  /* 0x000000c6c870723c */ /* 0x000fe20000041870 */
[----:B------:R-:W-:-:S07]  /*77e0*/  @P2 BRA `(.L_x_5) ;  /* 0xffffef4000002947 */ /* 0x000fce000383ffff */
.L_x_4:
[----:B--2---:R-:W-:Y:S01]  /*77f0*/  FMNMX.FTZ R133, R4, R0, !PT ;  /* 0x0000000004857209 */ /* 0x004fe20007810000 */
[----:B------:R-:W-:Y:S01]  /*7800*/  STL [R1+0x18], R135 ;  /* 0x0000188701007387 */ /* 0x000fe20000100800 */
[----:B------:R-:W-:Y:S02]  /*7810*/  FMNMX.FTZ R2, R6, R3, !PT ;  /* 0x0000000306027209 */ /* 0x000fe40007810000 */
[----:B------:R-:W-:Y:S01]  /*7820*/  FMNMX.FTZ R133, R5, R133, !PT ;  /* 0x0000008505857209 */ /* 0x000fe20007810000 */
[----:B------:R-:W0:Y:S01]  /*7830*/  LDGDEPBAR ;  /* 0x00000000000079af */ /* 0x000e220000000000 */
[----:B------:R-:W-:Y:S02]  /*7840*/  FMNMX.FTZ R2, R7, R2, !PT ;  /* 0x0000000207027209 */ /* 0x000fe40007810000 */
        /* <DEDUP_REMOVED lines=75> */
[----:B------:R-:W-:Y:S01]  /*7d00*/  FMNMX.FTZ R2, R103, R2, !PT ;  /* 0x0000000267027209 */ /* 0x000fe20007810000 */
[----:B------:R-:W1:Y:S01]  /*7d10*/  SHFL.BFLY PT, R188, R133, 0x2, 0x1f ;  /* 0x0c401f0085bc7f89 */ /* 0x000e6200000e0000 */
[----:B------:R-:W-:Y:S02]  /*7d20*/  FMNMX.FTZ R129, R73, R129, !PT ;  /* 0x0000008149817209 */ /* 0x000fe40007810000 */
[----:B------:R-:W-:Y:S02]  /*7d30*/  FMNMX.FTZ R2, R114, R2, !PT ;  /* 0x0000000272027209 */ /* 0x000fe40007810000 */
[----:B------:R-:W-:Y:S02]  /*7d40*/  FMNMX.FTZ R130, R43, R130, !PT ;  /* 0x000000822b827209 */ /* 0x000fe40007810000 */
[----:B------:R-:W-:Y:S02]  /*7d50*/  FMNMX.FTZ R129, R76, R129, !PT ;  /* 0x000000814c817209 */ /* 0x000fe40007810000 */
[----:B------:R-:W-:Y:S02]  /*7d60*/  FMNMX.FTZ R2, R115, R2, !PT ;  /* 0x0000000273027209 */ /* 0x000fe40007810000 */
[----:B------:R-:W-:Y:S02]  /*7d70*/  FMNMX.FTZ R130, R46, R130, !PT ;  /* 0x000000822e827209 */ /* 0x000fe40007810000 */
[----:B------:R-:W-:Y:S01]  /*7d80*/  FMNMX.FTZ R129, R77, R129, !PT ;  /* 0x000000814d817209 */ /* 0x000fe20007810000 */
[----:B------:R-:W2:Y:S01]  /*7d90*/  SHFL.BFLY PT, R132, R2, 0x2, 0x1f ;  /* 0x0c401f0002847f89 */ /* 0x000ea200000e0000 */
        /* <DEDUP_REMOVED lines=13> */
[----:B-1----:R-:W-:Y:S02]  /*7e70*/  FMNMX.FTZ R133, R133, R188, !PT ;  /* 0x000000bc85857209 */ /* 0x002fe40007810000 */
[----:B------:R-:W-:Y:S02]  /*7e80*/  FMNMX.FTZ R130, R78, R130, !PT ;  /* 0x000000824e827209 */ /* 0x000fe40007810000 */
[----:B--2---:R-:W-:Y:S01]  /*7e90*/  FMNMX.FTZ R2, R2, R132, !PT ;  /* 0x0000008402027209 */ /* 0x004fe20007810000 */
[----:B------:R-:W1:Y:S01]  /*7ea0*/  SHFL.BFLY PT, R188, R133, 0x1, 0x1f ;  /* 0x0c201f0085bc7f89 */ /* 0x000e6200000e0000 */
[----:B------:R-:W-:Y:S02]  /*7eb0*/  FMNMX.FTZ R130, R79, R130, !PT ;  /* 0x000000824f827209 */ /* 0x000fe40007810000 */
[----:B------:R-:W-:Y:S02]  /*7ec0*/  FMNMX.FTZ R129, R108, R129, !PT ;  /* 0x000000816c817209 */ /* 0x000fe40007810000 */
[----:B------:R-:W-:Y:S02]  /*7ed0*/  FMNMX.FTZ R130, R90, R130, !PT ;  /* 0x000000825a827209 */ /* 0x000fe40007810000 */
[----:B------:R-:W-:Y:S01]  /*7ee0*/  FMNMX.FTZ R129, R109, R129, !PT ;  /* 0x000000816d817209 */ /* 0x000fe20007810000 */
[----:B------:R-:W2:Y:S01]  /*7ef0*/  SHFL.BFLY PT, R132, R2, 0x1, 0x1f ;  /* 0x0c201f0002847f89 */ /* 0x000ea200000e0000 */
[----:B------:R-:W-:Y:S02]  /*7f00*/  FMNMX.FTZ R130, R91, R130, !PT ;  /* 0x000000825b827209 */ /* 0x000fe40007810000 */
[----:B------:R-:W-:Y:S01]  /*7f10*/  ISETP.LT.AND P2, PT, RZ, UR9, PT ;  /* 0x00000009ff007c0c */ /* 0x000fe2000bf41270 */
[----:B------:R-:W-:Y:S01]  /*7f20*/  UIADD3 UR9, UR9, -0x1, URZ ;  /* 0xffffffff09097890 */ /* 0x000fe2000fffe03f */
[----:B------:R-:W-:Y:S03]  /*7f30*/  FMNMX.FTZ R130, R94, R130, !PT ;  /* 0x000000825e827209 */ /* 0x000fe60007810000 */
[----:B------:R-:W3:Y:S01]  /*7f40*/  SHFL.BFLY PT, R131, R129, 0x2, 0x1f ;  /* 0x0c401f0081837f89 */ /* 0x000ee200000e0000 */
[----:B------:R-:W-:Y:S04]  /*7f50*/  FMNMX.FTZ R130, R95, R130, !PT ;  /* 0x000000825f827209 */ /* 0x000fe80007810000 */
[----:B------:R-:W-:Y:S02]  /*7f60*/  FMNMX.FTZ R130, R106, R130, !PT ;  /* 0x000000826a827209 */ /* 0x000fe40007810000 */
[----:B-1----:R-:W-:Y:S05]  /*7f70*/  FMNMX.FTZ R133, R133, R188, !PT ;  /* 0x000000bc85857209 */ /* 0x002fea0007810000 */
[C---:B------:R-:W-:Y:S02]  /*7f80*/  FMUL.FTZ R188, R133.reuse, c[0x0][0x2d0] ;  /* 0x0000b40085bc7a20 */ /* 0x040fe40000410000 */
[----:B------:R-:W-:Y:S01]  /*7f90*/  FADD.FTZ R0, -R133, R0 ;  /* 0x0000000085007221 */ /* 0x000fe20000010100 */
[----:B--2---:R-:W-:Y:S01]  /*7fa0*/  FMNMX.FTZ R132, R2, R132, !PT ;  /* 0x0000008402847209 */ /* 0x004fe20007810000 */
[--C-:B------:R-:W-:Y:S02]  /*7fb0*/  FFMA.FTZ R20, R20, c[0x0][0x2d0], -R188.reuse ;  /* 0x0000b40014147a23 */ /* 0x100fe400000108bc */
[--C-:B------:R-:W-:Y:S02]  /*7fc0*/  FFMA.FTZ R21, R21, c[0x0][0x2d0], -R188.reuse ;  /* 0x0000b40015157a23 */ /* 0x100fe400000108bc */
[----:B------:R-:W-:Y:S01]  /*7fd0*/  MUFU.EX2 R202, R20 ;  /* 0x0000001400ca7308 */ /* 0x000fe20000000800 */
[--C-:B------:R-:W-:Y:S02]  /*7fe0*/  FFMA.FTZ R36, R36, c[0x0][0x2d0], -R188.reuse ;  /* 0x0000b40024247a23 */ /* 0x100fe400000108bc */
[--C-:B------:R-:W-:Y:S01]  /*7ff0*/  FFMA.FTZ R37, R37, c[0x0][0x2d0], -R188.reuse ;  /* 0x0000b40025257a23 */ /* 0x100fe200000108bc */
[----:B---3--:R-:W-:Y:S01]  /*8000*/  FMNMX.FTZ R129, R129, R131, !PT ;  /* 0x0000008381817209 */ /* 0x008fe20007810000 */
[--C-:B------:R-:W-:Y:S02]  /*8010*/  FFMA.FTZ R64, R64, c[0x0][0x2d0], -R188.reuse ;  /* 0x0000b40040407a23 */ /* 0x100fe400000108bc */
[--C-:B------:R-:W-:Y:S02]  /*8020*/  FFMA.FTZ R65, R65, c[0x0][0x2d0], -R188.reuse ;  /* 0x0000b40041417a23 */ /* 0x100fe400000108bc */
[--C-:B------:R-:W-:Y:S01]  /*8030*/  FFMA.FTZ R68, R68, c[0x0][0x2d0], -R188.reuse ;  /* 0x0000b40044447a23 */ /* 0x100fe200000108bc */
[----:B------:R-:W-:Y:S01]  /*8040*/  MUFU.EX2 R196, R21 ;  /* 0x0000001500c47308 */ /* 0x000fe20000000800 */
[--C-:B------:R-:W-:Y:S01]  /*8050*/  FFMA.FTZ R69, R69, c[0x0][0x2d0], -R188.reuse ;  /* 0x0000b40045457a23 */ /* 0x100fe200000108bc */
[----:B------:R-:W1:Y:S01]  /*8060*/  SHFL.BFLY PT, R131, R129, 0x1, 0x1f ;  /* 0x0c201f0081837f89 */ /* 0x000e6200000e0000 */
[----:B------:R-:W-:Y:S02]  /*8070*/  FMUL.FTZ R189, R132, c[0x0][0x2d0] ;  /* 0x0000b40084bd7a20 */ /* 0x000fe40000410000 */
[--C-:B------:R-:W-:Y:S02]  /*8080*/  FFMA.FTZ R16, R16, c[0x0][0x2d0], -R188.reuse ;  /* 0x0000b40010107a23 */ /* 0x100fe400000108bc */
[--C-:B------:R-:W-:Y:S02]  /*8090*/  FFMA.FTZ R22, R22, c[0x0][0x2d0], -R189.reuse ;  /* 0x0000b40016167a23 */ /* 0x100fe400000108bd */
[--C-:B------:R-:W-:Y:S01]  /*80a0*/  FFMA.FTZ R23, R23, c[0x0][0x2d0], -R189.reuse ;  /* 0x0000b40017177a23 */ /* 0x100fe200000108bd */
[----:B------:R-:W-:Y:S01]  /*80b0*/  MUFU.EX2 R221, R16 ;  /* 0x0000001000dd7308 */ /* 0x000fe20000000800 */
[--C-:B------:R-:W-:Y:S02]  /*80c0*/  FFMA.FTZ R38, R38, c[0x0][0x2d0], -R189.reuse ;  /* 0x0000b40026267a23 */ /* 0x100fe400000108bd */
[--C-:B------:R-:W-:Y:S02]  /*80d0*/  FFMA.FTZ R39, R39, c[0x0][0x2d0], -R189.reuse ;  /* 0x0000b40027277a23 */ /* 0x100fe400000108bd */
[--C-:B------:R-:W-:Y:S02]  /*80e0*/  FFMA.FTZ R66, R66, c[0x0][0x2d0], -R189.reuse ;  /* 0x0000b40042427a23 */ /* 0x100fe400000108bd */
[--C-:B------:R-:W-:Y:S02]  /*80f0*/  FFMA.FTZ R67, R67, c[0x0][0x2d0], -R189.reuse ;  /* 0x0000b40043437a23 */ /* 0x100fe400000108bd */
[--C-:B------:R-:W-:Y:S01]  /*8100*/  FFMA.FTZ R70, R70, c[0x0][0x2d0], -R189.reuse ;  /* 0x0000b40046467a23 */ /* 0x100fe200000108bd */
[----:B------:R-:W-:Y:S01]  /*8110*/  MUFU.EX2 R200, R22 ;  /* 0x0000001600c87308 */ /* 0x000fe20000000800 */
[--C-:B------:R-:W-:Y:S02]  /*8120*/  FFMA.FTZ R71, R71, c[0x0][0x2d0], -R189.reuse ;  /* 0x0000b40047477a23 */ /* 0x100fe400000108bd */
[--C-:B------:R-:W-:Y:S02]  /*8130*/  FFMA.FTZ R17, R17, c[0x0][0x2d0], -R188.reuse ;  /* 0x0000b40011117a23 */ /* 0x100fe400000108bc */
[--C-:B------:R-:W-:Y:S01]  /*8140*/  FFMA.FTZ R18, R18, c[0x0][0x2d0], -R189.reuse ;  /* 0x0000b40012127a23 */ /* 0x100fe200000108bd */
[----:B-1----:R-:W-:Y:S01]  /*8150*/  FMNMX.FTZ R131, R129, R131, !PT ;  /* 0x0000008381837209 */ /* 0x002fe20007810000 */
[--C-:B------:R-:W-:Y:S02]  /*8160*/  FFMA.FTZ R19, R19, c[0x0][0x2d0], -R189.reuse ;  /* 0x0000b40013137a23 */ /* 0x100fe400000108bd */
[--C-:B------:R-:W-:Y:S01]  /*8170*/  FFMA.FTZ R34, R34, c[0x0][0x2d0], -R189.reuse ;  /* 0x0000b40022227a23 */ /* 0x100fe200000108bd */
[----:B------:R1:W-:Y:S01]  /*8180*/  MUFU.EX2 R197, R23 ;  /* 0x0000001700c57308 */ /* 0x0003e20000000800 */
[----:B------:R-:W-:Y:S01]  /*8190*/  FMUL.FTZ R2, R0, c[0x0][0x2d0] ;  /* 0x0000b40000027a20 */ /* 0x000fe20000410000 */
[----:B------:R-:W-:Y:S01]  /*81a0*/  FMNMX.FTZ R0, R107, R130, !PT ;  /* 0x000000826b007209 */ /* 0x000fe20007810000 */
[--C-:B------:R-:W-:Y:S02]  /*81b0*/  FFMA.FTZ R35, R35, c[0x0][0x2d0], -R189.reuse ;  /* 0x0000b40023237a23 */ /* 0x100fe400000108bd */
[--C-:B------:R-:W-:Y:S01]  /*81c0*/  FFMA.FTZ R83, R83, c[0x0][0x2d0], -R189.reuse ;  /* 0x0000b40053537a23 */ /* 0x100fe200000108bd */
[----:B------:R-:W-:Y:S01]  /*81d0*/  FMNMX.FTZ R0, R110, R0, !PT ;  /* 0x000000006e007209 */ /* 0x000fe20007810000 */
[--C-:B------:R-:W-:Y:S02]  /*81e0*/  FFMA.FTZ R4, R4, c[0x0][0x2d0], -R188.reuse ;  /* 0x0000b40004047a23 */ /* 0x100fe400000108bc */
[--C-:B------:R-:W-:Y:S01]  /*81f0*/  FFMA.FTZ R5, R5, c[0x0][0x2d0], -R188.reuse ;  /* 0x0000b40005057a23 */ /* 0x100fe200000108bc */
[----:B------:R2:W3:Y:S01]  /*8200*/  MUFU.EX2 R130, R2 ;  /* 0x0000000200827308 */ /* 0x0004e20000000800 */
[----:B------:R-:W-:Y:S01]  /*8210*/  FMNMX.FTZ R0, R111, R0, !PT ;  /* 0x000000006f007209 */ /* 0x000fe20007810000 */
[--C-:B------:R-:W-:Y:S02]  /*8220*/  FFMA.FTZ R6, R6, c[0x0][0x2d0], -R189.reuse ;  /* 0x0000b40006067a23 */ /* 0x100fe400000108bd */
[--C-:B------:R-:W-:Y:S02]  /*8230*/  FFMA.FTZ R7, R7, c[0x0][0x2d0], -R189.reuse ;  /* 0x0000b40007077a23 */ /* 0x100fe400000108bd */
[--C-:B------:R-:W-:Y:S02]  /*8240*/  FFMA.FTZ R32, R32, c[0x0][0x2d0], -R188.reuse ;  /* 0x0000b40020207a23 */ /* 0x100fe400000108bc */
[--C-:B------:R-:W-:Y:S02]  /*8250*/  FFMA.FTZ R33, R33, c[0x0][0x2d0], -R188.reuse ;  /* 0x0000b40021217a23 */ /* 0x100fe400000108bc */
[----:B------:R4:W-:Y:S01]  /*8260*/  MUFU.EX2 R207, R4 ;  /* 0x0000000400cf7308 */ /* 0x0009e20000000800 */
[--C-:B------:R-:W-:Y:S02]  /*8270*/  FFMA.FTZ R50, R50, c[0x0][0x2d0], -R189.reuse ;  /* 0x0000b40032327a23 */ /* 0x100fe400000108bd */
[--C-:B------:R-:W-:Y:S01]  /*8280*/  FFMA.FTZ R48, R48, c[0x0][0x2d0], -R188.reuse ;  /* 0x0000b40030307a23 */ /* 0x100fe200000108bc */
[----:B-1----:R-:W-:Y:S01]  /*8290*/  LDSM.16.MT88.4 R20, [R228+0x100] ;  /* 0x00010000e414783b */ /* 0x002fe20000004200 */
[--C-:B------:R-:W-:Y:S02]  /*82a0*/  FFMA.FTZ R49, R49, c[0x0][0x2d0], -R188.reuse ;  /* 0x0000b40031317a23 */ /* 0x100fe400000108bc */
[--C-:B------:R-:W-:Y:S02]  /*82b0*/  FFMA.FTZ R51, R51, c[0x0][0x2d0], -R189.reuse ;  /* 0x0000b40033337a23 */ /* 0x100fe400000108bd */
[--C-:B------:R-:W-:Y:S01]  /*82c0*/  FFMA.FTZ R52, R52, c[0x0][0x2d0], -R188.reuse ;  /* 0x0000b40034347a23 */ /* 0x100fe200000108bc */
[----:B------:R-:W1:Y:S01]  /*82d0*/  MUFU.EX2 R208, R5 ;  /* 0x0000000500d07308 */ /* 0x000e620000000800 */
[--C-:B------:R-:W-:Y:S02]  /*82e0*/  FFMA.FTZ R53, R53, c[0x0][0x2d0], -R188.reuse ;  /* 0x0000b40035357a23 */ /* 0x100fe400000108bc */
[----:B------:R-:W-:Y:S02]  /*82f0*/  FFMA.FTZ R54, R54, c[0x0][0x2d0], -R189 ;  /* 0x0000b40036367a23 */ /* 0x000fe400000108bd */
[----:B--2---:R-:W-:Y:S02]  /*8300*/  FADD.FTZ R2, -R132, R3 ;  /* 0x0000000384027221 */ /* 0x004fe40000010100 */
[----:B---3--:R-:W-:Y:S01]  /*8310*/  FMUL.FTZ R16, R130, R148 ;  /* 0x0000009482107220 */ /* 0x008fe20000410000 */
[----:B------:R-:W2:Y:S01]  /*8320*/  SHFL.BFLY PT, R3, R0, 0x2, 0x1f ;  /* 0x0c401f0000037f89 */ /* 0x000ea200000e0000 */
[----:B------:R-:W-:Y:S01]  /*8330*/  FMUL.FTZ R2, R2, c[0x0][0x2d0] ;  /* 0x0000b40002027a20 */ /* 0x000fe20000410000 */
[----:B------:R3:W-:Y:S01]  /*8340*/  MUFU.EX2 R223, R17 ;  /* 0x0000001100df7308 */ /* 0x0007e20000000800 */
[C---:B------:R-:W-:Y:S02]  /*8350*/  FMUL.FTZ R116, R130.reuse, R116 ;  /* 0x0000007482747220 */ /* 0x040fe40000410000 */
[C---:B------:R-:W-:Y:S02]  /*8360*/  FMUL.FTZ R117, R130.reuse, R117 ;  /* 0x0000007582757220 */ /* 0x040fe40000410000 */
[C---:B------:R-:W-:Y:S02]  /*8370*/  FMUL.FTZ R124, R130.reuse, R124 ;  /* 0x0000007c827c7220 */ /* 0x040fe40000410000 */
[C---:B------:R-:W-:Y:S02]  /*8380*/  FMUL.FTZ R125, R130.reuse, R125 ;  /* 0x0000007d827d7220 */ /* 0x040fe40000410000 */
[----:B----4-:R-:W-:Y:S01]  /*8390*/  FMUL.FTZ R4, R130, R140 ;  /* 0x0000008c82047220 */ /* 0x010fe20000410000 */
[----:B------:R4:W4:Y:S01]  /*83a0*/  MUFU.EX2 R129, R2 ;  /* 0x0000000200817308 */ /* 0x0009220000000800 */
[--C-:B------:R-:W-:Y:S02]  /*83b0*/  FFMA.FTZ R55, R55, c[0x0][0x2d0], -R189.reuse ;  /* 0x0000b40037377a23 */ /* 0x100fe400000108bd */
[--C-:B------:R-:W-:Y:S01]  /*83c0*/  FFMA.FTZ R80, R80, c[0x0][0x2d0], -R188.reuse ;  /* 0x0000b40050507a23 */ /* 0x100fe200000108bc */
[----:B-1----:R-:W-:Y:S01]  /*83d0*/  F2FP.BF16.PACK_AB R140, R208, R207 ;  /* 0x000000cfd08c723e */ /* 0x002fe200000010ff */
[----:B------:R-:W-:Y:S02]  /*83e0*/  FMUL.FTZ R5, R130, R141 ;  /* 0x0000008d82057220 */ /* 0x000fe40000410000 */
[--C-:B------:R-:W-:Y:S02]  /*83f0*/  FFMA.FTZ R81, R81, c[0x0][0x2d0], -R188.reuse ;  /* 0x0000b40051517a23 */ /* 0x100fe400000108bc */
[--C-:B------:R-:W-:Y:S01]  /*8400*/  FFMA.FTZ R82, R82, c[0x0][0x2d0], -R189.reuse ;  /* 0x0000b40052527a23 */ /* 0x100fe200000108bd */
[----:B------:R1:W-:Y:S01]  /*8410*/  MUFU.EX2 R204, R6 ;  /* 0x0000000600cc7308 */ /* 0x0003e20000000800 */
[--C-:B------:R-:W-:Y:S01]  /*8420*/  FFMA.FTZ R84, R84, c[0x0][0x2d0], -R188.reuse ;  /* 0x0000b40054547a23 */ /* 0x100fe200000108bc */
[----:B--2---:R-:W-:Y:S01]  /*8430*/  FMNMX.FTZ R0, R0, R3, !PT ;  /* 0x0000000300007209 */ /* 0x004fe20007810000 */
[--C-:B------:R-:W-:Y:S02]  /*8440*/  FFMA.FTZ R85, R85, c[0x0][0x2d0], -R188.reuse ;  /* 0x0000b40055557a23 */ /* 0x100fe400000108bc */
[----:B---3--:R-:W-:Y:S02]  /*8450*/  FMUL.FTZ R17, R130, R149 ;  /* 0x0000009582117220 */ /* 0x008fe40000410000 */
[--C-:B------:R-:W-:Y:S02]  /*8460*/  FFMA.FTZ R86, R86, c[0x0][0x2d0], -R189.reuse ;  /* 0x0000b40056567a23 */ /* 0x100fe400000108bd */
[--C-:B------:R-:W-:Y:S01]  /*8470*/  FFMA.FTZ R96, R96, c[0x0][0x2d0], -R188.reuse ;  /* 0x0000b40060607a23 */ /* 0x100fe200000108bc */
[----:B------:R-:W2:Y:S01]  /*8480*/  MUFU.EX2 R209, R7 ;  /* 0x0000000700d17308 */ /* 0x000ea20000000800 */
[----:B------:R-:W-:Y:S02]  /*8490*/  FFMA.FTZ R97, R97, c[0x0][0x2d0], -R188 ;  /* 0x0000b40061617a23 */ /* 0x000fe400000108bc */
[--C-:B------:R-:W-:Y:S02]  /*84a0*/  FFMA.FTZ R87, R87, c[0x0][0x2d0], -R189.reuse ;  /* 0x0000b40057577a23 */ /* 0x100fe400000108bd */
[----:B----4-:R-:W-:Y:S02]  /*84b0*/  FADD.FTZ R2, -R131, R128 ;  /* 0x0000008083027221 */ /* 0x010fe40000010100 */
[C---:B------:R-:W-:Y:S02]  /*84c0*/  FMUL.FTZ R118, R129.reuse, R118 ;  /* 0x0000007681767220 */ /* 0x040fe40000410000 */
[----:B------:R-:W-:Y:S01]  /*84d0*/  FMUL.FTZ R2, R2, c[0x0][0x2d0] ;  /* 0x0000b40002027a20 */ /* 0x000fe20000410000 */
[----:B------:R3:W-:Y:S01]  /*84e0*/  MUFU.EX2 R218, R18 ;  /* 0x0000001200da7308 */ /* 0x0007e20000000800 */
[C---:B------:R-:W-:Y:S02]  /*84f0*/  FMUL.FTZ R119, R129.reuse, R119 ;  /* 0x0000007781777220 */ /* 0x040fe40000410000 */
[C---:B------:R-:W-:Y:S02]  /*8500*/  FMUL.FTZ R126, R129.reuse, R126 ;  /* 0x0000007e817e7220 */ /* 0x040fe40000410000 */
[----:B-1----:R-:W-:Y:S01]  /*8510*/  FMUL.FTZ R6, R129, R142 ;  /* 0x0000008e81067220 */ /* 0x002fe20000410000 */
[----:B------:R-:W-:Y:S01]  /*8520*/  F2FP.BF16.PACK_AB R142, R223, R221 ;  /* 0x000000dddf8e723e */ /* 0x000fe200000010ff */
[----:B------:R-:W-:Y:S02]  /*8530*/  FMUL.FTZ R127, R129, R127 ;  /* 0x0000007f817f7220 */ /* 0x000fe40000410000 */
[--C-:B------:R-:W-:Y:S01]  /*8540*/  FFMA.FTZ R98, R98, c[0x0][0x2d0], -R189.reuse ;  /* 0x0000b40062627a23 */ /* 0x100fe200000108bd */
[----:B------:R1:W4:Y:S01]  /*8550*/  MUFU.EX2 R128, R2 ;  /* 0x0000000200807308 */ /* 0x0003220000000800 */
[--C-:B------:R-:W-:Y:S02]  /*8560*/  FFMA.FTZ R99, R99, c[0x0][0x2d0], -R189.reuse ;  /* 0x0000b40063637a23 */ /* 0x100fe400000108bd */
[--C-:B------:R-:W-:Y:S01]  /*8570*/  FFMA.FTZ R100, R100, c[0x0][0x2d0], -R188.reuse ;  /* 0x0000b40064647a23 */ /* 0x100fe200000108bc */
[----:B--2---:R-:W-:Y:S01]  /*8580*/  F2FP.BF16.PACK_AB R141, R209, R204 ;  /* 0x000000ccd18d723e */ /* 0x004fe200000010ff */
[----:B------:R-:W-:Y:S02]  /*8590*/  FMUL.FTZ R7, R129, R143 ;  /* 0x0000008f81077220 */ /* 0x000fe40000410000 */
[--C-:B------:R-:W-:Y:S02]  /*85a0*/  FFMA.FTZ R101, R101, c[0x0][0x2d0], -R188.reuse ;  /* 0x0000b40065657a23 */ /* 0x100fe400000108bc */
[--C-:B------:R-:W-:Y:S01]  /*85b0*/  FFMA.FTZ R112, R112, c[0x0][0x2d0], -R188.reuse ;  /* 0x0000b40070707a23 */ /* 0x100fe200000108bc */
[----:B------:R2:W2:Y:S01]  /*85c0*/  MUFU.EX2 R225, R19 ;  /* 0x0000001300e17308 */ /* 0x0004a20000000800 */
[----:B------:R-:W-:Y:S02]  /*85d0*/  FFMA.FTZ R188, R113, c[0x0][0x2d0], -R188 ;  /* 0x0000b40071bc7a23 */ /* 0x000fe400000108bc */
[--C-:B------:R-:W-:Y:S02]  /*85e0*/  FFMA.FTZ R102, R102, c[0x0][0x2d0], -R189.reuse ;  /* 0x0000b40066667a23 */ /* 0x100fe400000108bd */
[----:B---3--:R-:W-:Y:S02]  /*85f0*/  FMUL.FTZ R18, R129, R150 ;  /* 0x0000009681127220 */ /* 0x008fe40000410000 */
[--C-:B------:R-:W-:Y:S02]  /*8600*/  FFMA.FTZ R103, R103, c[0x0][0x2d0], -R189.reuse ;  /* 0x0000b40067677a23 */ /* 0x100fe400000108bd */
[--C-:B------:R-:W-:Y:S01]  /*8610*/  FFMA.FTZ R114, R114, c[0x0][0x2d0], -R189.reuse ;  /* 0x0000b40072727a23 */ /* 0x100fe200000108bd */
[----:B------:R-:W-:Y:S01]  /*8620*/  MUFU.EX2 R192, R34 ;  /* 0x0000002200c07308 */ /* 0x000fe20000000800 */
[----:B------:R-:W-:Y:S01]  /*8630*/  FFMA.FTZ R189, R115, c[0x0][0x2d0], -R189 ;  /* 0x0000b40073bd7a23 */ /* 0x000fe200000108bd */
[----:B-1----:R-:W1:Y:S01]  /*8640*/  SHFL.BFLY PT, R2, R0, 0x1, 0x1f ;  /* 0x0c201f0000027f89 */ /* 0x002e6200000e0000 */
[C---:B----4-:R-:W-:Y:S02]  /*8650*/  FMUL.FTZ R120, R128.reuse, R120 ;  /* 0x0000007880787220 */ /* 0x050fe40000410000 */
[----:B------:R-:W-:Y:S05]  /*8660*/  FMUL.FTZ R121, R128, R121 ;  /* 0x0000007980797220 */ /* 0x000fea0000410000 */
[----:B------:R-:W-:Y:S01]  /*8670*/  MUFU.EX2 R226, R35 ;  /* 0x0000002300e27308 */ /* 0x000fe20000000800 */
[----:B--2---:R-:W-:Y:S01]  /*8680*/  FMUL.FTZ R19, R129, R151 ;  /* 0x0000009781137220 */ /* 0x004fe20000410000 */
[----:B------:R-:W-:Y:S01]  /*8690*/  F2FP.BF16.PACK_AB R143, R225, R218 ;  /* 0x000000dae18f723e */ /* 0x000fe200000010ff */
[----:B------:R-:W-:Y:S07]  /*86a0*/  LDSM.16.MT88.4 R148, [R230+0x100] ;  /* 0x00010000e694783b */ /* 0x000fee0000004200 */
[----:B------:R-:W-:Y:S01]  /*86b0*/  MUFU.EX2 R195, R36 ;  /* 0x0000002400c37308 */ /* 0x000fe20000000800 */
[-C--:B------:R-:W-:Y:S05]  /*86c0*/  HMMA.16816.F32.BF16 R4, R140, R20.reuse, R4 ;  /* 0x000000148c04723c */ /* 0x080fea0000041804 */
[----:B-1----:R-:W-:Y:S04]  /*86d0*/  FMNMX.FTZ R2, R0, R2, !PT ;  /* 0x0000000200027209 */ /* 0x002fe80007810000 */
[----:B------:R-:W-:Y:S03]  /*86e0*/  MUFU.EX2 R34, R37 ;  /* 0x0000002500227308 */ /* 0x000fe60000000800 */
[C---:B------:R-:W-:Y:S02]  /*86f0*/  FADD.FTZ R0, -R2.reuse, R134 ;  /* 0x0000008602007221 */ /* 0x040fe40000010100 */
[----:B------:R-:W-:Y:S02]  /*8700*/  FMUL.FTZ R134, R131, c[0x0][0x2d0] ;  /* 0x0000b40083867a20 */ /* 0x000fe40000410000 */
[----:B------:R-:W-:Y:S03]  /*8710*/  FMUL.FTZ R3, R2, c[0x0][0x2d0] ;  /* 0x0000b40002037a20 */ /* 0x000fe60000410000 */
[----:B------:R-:W-:Y:S01]  /*8720*/  MUFU.EX2 R194, R38 ;  /* 0x0000002600c27308 */ /* 0x000fe20000000800 */
[----:B------:R-:W-:Y:S02]  /*8730*/  FMUL.FTZ R0, R0, c[0x0][0x2d0] ;  /* 0x0000b40000007a20 */ /* 0x000fe40000410000 */
[--C-:B------:R-:W-:Y:S02]  /*8740*/  FFMA.FTZ R12, R12, c[0x0][0x2d0], -R134.reuse ;  /* 0x0000b4000c0c7a23 */ /* 0x100fe40000010886 */
[--C-:B------:R-:W-:Y:S02]  /*8750*/  FFMA.FTZ R13, R13, c[0x0][0x2d0], -R134.reuse ;  /* 0x0000b4000d0d7a23 */ /* 0x100fe40000010886 */
[--C-:B------:R-:W-:Y:S02]  /*8760*/  FFMA.FTZ R14, R14, c[0x0][0x2d0], -R3.reuse ;  /* 0x0000b4000e0e7a23 */ /* 0x100fe40000010803 */
[--C-:B------:R-:W-:Y:S01]  /*8770*/  FFMA.FTZ R15, R15, c[0x0][0x2d0], -R3.reuse ;  /* 0x0000b4000f0f7a23 */ /* 0x100fe20000010803 */
[----:B------:R1:W-:Y:S01]  /*8780*/  MUFU.EX2 R35, R39 ;  /* 0x0000002700237308 */ /* 0x0003e20000000800 */
[--C-:B------:R-:W-:Y:S02]  /*8790*/  FFMA.FTZ R11, R11, c[0x0][0x2d0], -R3.reuse ;  /* 0x0000b4000b0b7a23 */ /* 0x100fe40000010803 */
[--C-:B------:R-:W-:Y:S02]  /*87a0*/  FFMA.FTZ R8, R8, c[0x0][0x2d0], -R134.reuse ;  /* 0x0000b40008087a23 */ /* 0x100fe40000010886 */
[--C-:B------:R-:W-:Y:S02]  /*87b0*/  FFMA.FTZ R9, R9, c[0x0][0x2d0], -R134.reuse ;  /* 0x0000b40009097a23 */ /* 0x100fe40000010886 */
[--C-:B------:R-:W-:Y:S02]  /*87c0*/  FFMA.FTZ R10, R10, c[0x0][0x2d0], -R3.reuse ;  /* 0x0000b4000a0a7a23 */ /* 0x100fe40000010803 */
[--C-:B------:R-:W-:Y:S01]  /*87d0*/  FFMA.FTZ R56, R56, c[0x0][0x2d0], -R134.reuse ;  /* 0x0000b40038387a23 */ /* 0x100fe20000010886 */
[----:B------:R-:W2:Y:S01]  /*87e0*/  MUFU.EX2 R0, R0 ;  /* 0x0000000000007308 */ /* 0x000ea20000000800 */
[--C-:B------:R-:W-:Y:S02]  /*87f0*/  FFMA.FTZ R57, R57, c[0x0][0x2d0], -R134.reuse ;  /* 0x0000b40039397a23 */ /* 0x100fe40000010886 */
[--C-:B------:R-:W-:Y:S02]  /*8800*/  FFMA.FTZ R58, R58, c[0x0][0x2d0], -R3.reuse ;  /* 0x0000b4003a3a7a23 */ /* 0x100fe40000010803 */
[--C-:B------:R-:W-:Y:S02]  /*8810*/  FFMA.FTZ R59, R59, c[0x0][0x2d0], -R3.reuse ;  /* 0x0000b4003b3b7a23 */ /* 0x100fe40000010803 */
[--C-:B------:R-:W-:Y:S02]  /*8820*/  FFMA.FTZ R60, R60, c[0x0][0x2d0], -R134.reuse ;  /* 0x0000b4003c3c7a23 */ /* 0x100fe40000010886 */
[--C-:B------:R-:W-:Y:S01]  /*8830*/  FFMA.FTZ R61, R61, c[0x0][0x2d0], -R134.reuse ;  /* 0x0000b4003d3d7a23 */ /* 0x100fe20000010886 */
[----:B------:R3:W-:Y:S01]  /*8840*/  MUFU.EX2 R203, R8 ;  /* 0x0000000800cb7308 */ /* 0x0007e20000000800 */
[--C-:B------:R-:W-:Y:S02]  /*8850*/  FFMA.FTZ R62, R62, c[0x0][0x2d0], -R3.reuse ;  /* 0x0000b4003e3e7a23 */ /* 0x100fe40000010803 */
[--C-:B------:R-:W-:Y:S01]  /*8860*/  FFMA.FTZ R63, R63, c[0x0][0x2d0], -R3.reuse ;  /* 0x0000b4003f3f7a23 */ /* 0x100fe20000010803 */
[----:B-1----:R-:W1:Y:S01]  /*8870*/  LDSM.16.MT88.4 R36, [R231+0x100] ;  /* 0x00010000e724783b */ /* 0x002e620000004200 */
[--C-:B------:R-:W-:Y:S02]  /*8880*/  FFMA.FTZ R72, R72, c[0x0][0x2d0], -R134.reuse ;  /* 0x0000b40048487a23 */ /* 0x100fe40000010886 */
[--C-:B------:R-:W-:Y:S02]  /*8890*/  FFMA.FTZ R73, R73, c[0x0][0x2d0], -R134.reuse ;  /* 0x0000b40049497a23 */ /* 0x100fe40000010886 */
[--C-:B------:R-:W-:Y:S01]  /*88a0*/  FFMA.FTZ R74, R74, c[0x0][0x2d0], -R3.reuse ;  /* 0x0000b4004a4a7a23 */ /* 0x100fe20000010803 */
[----:B------:R-:W4:Y:S01]  /*88b0*/  MUFU.EX2 R205, R9 ;  /* 0x0000000900cd7308 */ /* 0x000f220000000800 */
[--C-:B------:R-:W-:Y:S02]  /*88c0*/  FFMA.FTZ R75, R75, c[0x0][0x2d0], -R3.reuse ;  /* 0x0000b4004b4b7a23 */ /* 0x100fe40000010803 */
[--C-:B------:R-:W-:Y:S02]  /*88d0*/  FFMA.FTZ R76, R76, c[0x0][0x2d0], -R134.reuse ;  /* 0x0000b4004c4c7a23 */ /* 0x100fe40000010886 */
[--C-:B------:R-:W-:Y:S02]  /*88e0*/  FFMA.FTZ R77, R77, c[0x0][0x2d0], -R134.reuse ;  /* 0x0000b4004d4d7a23 */ /* 0x100fe40000010886 */
[--C-:B------:R-:W-:Y:S02]  /*88f0*/  FFMA.FTZ R78, R78, c[0x0][0x2d0], -R3.reuse ;  /* 0x0000b4004e4e7a23 */ /* 0x100fe40000010803 */
[--C-:B------:R-:W-:Y:S01]  /*8900*/  FFMA.FTZ R79, R79, c[0x0][0x2d0], -R3.reuse ;  /* 0x0000b4004f4f7a23 */ /* 0x100fe20000010803 */
[----:B------:R1:W-:Y:S01]  /*8910*/  MUFU.EX2 R217, R12 ;  /* 0x0000000c00d97308 */ /* 0x0003e20000000800 */
[C---:B--2---:R-:W-:Y:S02]  /*8920*/  FMUL.FTZ R122, R0.reuse, R122 ;  /* 0x0000007a007a7220 */ /* 0x044fe40000410000 */
[----:B------:R-:W-:Y:S02]  /*8930*/  FMUL.FTZ R123, R0, R123 ;  /* 0x0000007b007b7220 */ /* 0x000fe40000410000 */
[----:B---3--:R-:W-:Y:S02]  /*8940*/  FMUL.FTZ R8, R128, R136 ;  /* 0x0000008880087220 */ /* 0x008fe40000410000 */
[--C-:B------:R-:W-:Y:S02]  /*8950*/  FFMA.FTZ R24, R24, c[0x0][0x2d0], -R134.reuse ;  /* 0x0000b40018187a23 */ /* 0x100fe40000010886 */
[--C-:B------:R-:W-:Y:S01]  /*8960*/  FFMA.FTZ R25, R25, c[0x0][0x2d0], -R134.reuse ;  /* 0x0000b40019197a23 */ /* 0x100fe20000010886 */
[----:B------:R2:W3:Y:S01]  /*8970*/  MUFU.EX2 R220, R13 ;  /* 0x0000000d00dc7308 */ /* 0x0004e20000000800 */
[--C-:B------:R-:W-:Y:S02]  /*8980*/  FFMA.FTZ R26, R26, c[0x0][0x2d0], -R3.reuse ;  /* 0x0000b4001a1a7a23 */ /* 0x100fe40000010803 */
[--C-:B------:R-:W-:Y:S01]  /*8990*/  FFMA.FTZ R28, R28, c[0x0][0x2d0], -R134.reuse ;  /* 0x0000b4001c1c7a23 */ /* 0x100fe20000010886 */
[----:B----4-:R-:W-:Y:S01]  /*89a0*/  F2FP.BF16.PACK_AB R136, R205, R203 ;  /* 0x000000cbcd88723e */ /* 0x010fe200000010ff */
[----:B------:R-:W-:Y:S02]  /*89b0*/  FMUL.FTZ R9, R128, R137 ;  /* 0x0000008980097220 */ /* 0x000fe40000410000 */
[--C-:B------:R-:W-:Y:S02]  /*89c0*/  FFMA.FTZ R30, R30, c[0x0][0x2d0], -R3.reuse ;  /* 0x0000b4001e1e7a23 */ /* 0x100fe40000010803 */
[--C-:B------:R-:W-:Y:S01]  /*89d0*/  FFMA.FTZ R41, R41, c[0x0][0x2d0], -R134.reuse ;  /* 0x0000b40029297a23 */ /* 0x100fe20000010886 */
[----:B------:R4:W-:Y:S01]  /*89e0*/  MUFU.EX2 R201, R10 ;  /* 0x0000000a00c97308 */ /* 0x0009e20000000800 */
[--C-:B------:R-:W-:Y:S02]  /*89f0*/  FFMA.FTZ R42, R42, c[0x0][0x2d0], -R3.reuse ;  /* 0x0000b4002a2a7a23 */ /* 0x100fe40000010803 */
[--C-:B------:R-:W-:Y:S02]  /*8a00*/  FFMA.FTZ R40, R40, c[0x0][0x2d0], -R134.reuse ;  /* 0x0000b40028287a23 */ /* 0x100fe40000010886 */
[----:B-1----:R-:W-:Y:S02]  /*8a10*/  FMUL.FTZ R12, R128, R144 ;  /* 0x00000090800c7220 */ /* 0x002fe40000410000 */
[--C-:B------:R-:W-:Y:S02]  /*8a20*/  FFMA.FTZ R43, R43, c[0x0][0x2d0], -R3.reuse ;  /* 0x0000b4002b2b7a23 */ /* 0x100fe40000010803 */
[--C-:B------:R-:W-:Y:S01]  /*8a30*/  FFMA.FTZ R44, R44, c[0x0][0x2d0], -R134.reuse ;  /* 0x0000b4002c2c7a23 */ /* 0x100fe20000010886 */
[----:B------:R-:W1:Y:S01]  /*8a40*/  MUFU.EX2 R214, R11 ;  /* 0x0000000b00d67308 */ /* 0x000e620000000800 */
[--C-:B------:R-:W-:Y:S02]  /*8a50*/  FFMA.FTZ R27, R27, c[0x0][0x2d0], -R3.reuse ;  /* 0x0000b4001b1b7a23 */ /* 0x100fe40000010803 */
[--C-:B------:R-:W-:Y:S02]  /*8a60*/  FFMA.FTZ R29, R29, c[0x0][0x2d0], -R134.reuse ;  /* 0x0000b4001d1d7a23 */ /* 0x100fe40000010886 */
[----:B--2---:R-:W-:Y:S02]  /*8a70*/  FMUL.FTZ R13, R128, R145 ;  /* 0x00000091800d7220 */ /* 0x004fe40000410000 */
[--C-:B------:R-:W-:Y:S02]  /*8a80*/  FFMA.FTZ R31, R31, c[0x0][0x2d0], -R3.reuse ;  /* 0x0000b4001f1f7a23 */ /* 0x100fe40000010803 */
[--C-:B------:R-:W-:Y:S01]  /*8a90*/  FFMA.FTZ R45, R45, c[0x0][0x2d0], -R134.reuse ;  /* 0x0000b4002d2d7a23 */ /* 0x100fe20000010886 */
[----:B------:R2:W-:Y:S01]  /*8aa0*/  MUFU.EX2 R135, R15 ;  /* 0x0000000f00877308 */ /* 0x0005e20000000800 */
[--C-:B------:R-:W-:Y:S02]  /*8ab0*/  FFMA.FTZ R46, R46, c[0x0][0x2d0], -R3.reuse ;  /* 0x0000b4002e2e7a23 */ /* 0x100fe40000010803 */
[--C-:B------:R-:W-:Y:S02]  /*8ac0*/  FFMA.FTZ R47, R47, c[0x0][0x2d0], -R3.reuse ;  /* 0x0000b4002f2f7a23 */ /* 0x100fe40000010803 */
[----:B----4-:R-:W-:Y:S01]  /*8ad0*/  FMUL.FTZ R10, R0, R138 ;  /* 0x0000008a000a7220 */ /* 0x010fe20000410000 */
[----:B---3--:R-:W-:Y:S01]  /*8ae0*/  F2FP.BF16.PACK_AB R138, R220, R217 ;  /* 0x000000d9dc8a723e */ /* 0x008fe200000010ff */
[--C-:B------:R-:W-:Y:S02]  /*8af0*/  FFMA.FTZ R88, R88, c[0x0][0x2d0], -R134.reuse ;  /* 0x0000b40058587a23 */ /* 0x100fe40000010886 */
[--C-:B------:R-:W-:Y:S01]  /*8b00*/  FFMA.FTZ R89, R89, c[0x0][0x2d0], -R134.reuse ;  /* 0x0000b40059597a23 */ /* 0x100fe20000010886 */
[----:B------:R-:W3:Y:S01]  /*8b10*/  MUFU.EX2 R216, R14 ;  /* 0x0000000e00d87308 */ /* 0x000ee20000000800 */
[--C-:B------:R-:W-:Y:S02]  /*8b20*/  FFMA.FTZ R92, R92, c[0x0][0x2d0], -R134.reuse ;  /* 0x0000b4005c5c7a23 */ /* 0x100fe40000010886 */
[--C-:B------:R-:W-:Y:S01]  /*8b30*/  FFMA.FTZ R93, R93, c[0x0][0x2d0], -R134.reuse ;  /* 0x0000b4005d5d7a23 */ /* 0x100fe20000010886 */
[----:B-1----:R-:W-:Y:S01]  /*8b40*/  F2FP.BF16.PACK_AB R137, R214, R201 ;  /* 0x000000c9d689723e */ /* 0x002fe200000010ff */
[----:B------:R-:W-:Y:S02]  /*8b50*/  FMUL.FTZ R11, R0, R139 ;  /* 0x0000008b000b7220 */ /* 0x000fe40000410000 */
[--C-:B------:R-:W-:Y:S02]  /*8b60*/  FFMA.FTZ R90, R90, c[0x0][0x2d0], -R3.reuse ;  /* 0x0000b4005a5a7a23 */ /* 0x100fe40000010803 */
[--C-:B------:R-:W-:Y:S01]  /*8b70*/  FFMA.FTZ R91, R91, c[0x0][0x2d0], -R3.reuse ;  /* 0x0000b4005b5b7a23 */ /* 0x100fe20000010803 */
[----:B------:R1:W-:Y:S01]  /*8b80*/  MUFU.EX2 R199, R24 ;  /* 0x0000001800c77308 */ /* 0x0003e20000000800 */
[--C-:B------:R-:W-:Y:S02]  /*8b90*/  FFMA.FTZ R94, R94, c[0x0][0x2d0], -R3.reuse ;  /* 0x0000b4005e5e7a23 */ /* 0x100fe40000010803 */
[--C-:B------:R-:W-:Y:S02]  /*8ba0*/  FFMA.FTZ R95, R95, c[0x0][0x2d0], -R3.reuse ;  /* 0x0000b4005f5f7a23 */ /* 0x100fe40000010803 */
[----:B--2---:R-:W-:Y:S02]  /*8bb0*/  FMUL.FTZ R15, R0, R147 ;  /* 0x00000093000f7220 */ /* 0x004fe40000410000 */
[--C-:B------:R-:W-:Y:S02]  /*8bc0*/  FFMA.FTZ R106, R106, c[0x0][0x2d0], -R3.reuse ;  /* 0x0000b4006a6a7a23 */ /* 0x100fe40000010803 */
[--C-:B------:R-:W-:Y:S01]  /*8bd0*/  FFMA.FTZ R107, R107, c[0x0][0x2d0], -R3.reuse ;  /* 0x0000b4006b6b7a23 */ /* 0x100fe20000010803 */
[----:B------:R2:W-:Y:S01]  /*8be0*/  MUFU.EX2 R206, R25 ;  /* 0x0000001900ce7308 */ /* 0x0005e20000000800 */
[--C-:B------:R-:W-:Y:S02]  /*8bf0*/  FFMA.FTZ R110, R110, c[0x0][0x2d0], -R3.reuse ;  /* 0x0000b4006e6e7a23 */ /* 0x100fe40000010803 */
[----:B------:R-:W-:Y:S01]  /*8c00*/  FFMA.FTZ R3, R111, c[0x0][0x2d0], -R3 ;  /* 0x0000b4006f037a23 */ /* 0x000fe20000010803 */
[----:B---3--:R-:W-:Y:S01]  /*8c10*/  F2FP.BF16.PACK_AB R139, R135, R216 ;  /* 0x000000d8878b723e */ /* 0x008fe200000010ff */
[----:B------:R-:W-:Y:S02]  /*8c20*/  FMUL.FTZ R14, R0, R146 ;  /* 0x00000092000e7220 */ /* 0x000fe40000410000 */
[----:B------:R-:W3:Y:S01]  /*8c30*/  LDSM.16.MT88.4 R144, [R229+0x100] ;  /* 0x00010000e590783b */ /* 0x000ee20000004200 */
[--C-:B------:R-:W-:Y:S02]  /*8c40*/  FFMA.FTZ R104, R104, c[0x0][0x2d0], -R134.reuse ;  /* 0x0000b40068687a23 */ /* 0x100fe40000010886 */
[----:B------:R4:W-:Y:S01]  /*8c50*/  MUFU.EX2 R198, R26 ;  /* 0x0000001a00c67308 */ /* 0x0009e20000000800 */
[C---:B------:R-:W-:Y:S04]  /*8c60*/  HMMA.16816.F32.BF16 R8, R136.reuse, R20, R8 ;  /* 0x000000148808723c */ /* 0x040fe80000041808 */
[----:B-1----:R-:W-:Y:S02]  /*8c70*/  FMUL.FTZ R24, R128, R156 ;  /* 0x0000009c80187220 */ /* 0x002fe40000410000 */
[--C-:B------:R-:W-:Y:S02]  /*8c80*/  FFMA.FTZ R105, R105, c[0x0][0x2d0], -R134.reuse ;  /* 0x0000b40069697a23 */ /* 0x100fe40000010886 */
[-C--:B------:R-:W-:Y:S01]  /*8c90*/  HMMA.16816.F32.BF16 R12, R136, R22.reuse, R12 ;  /* 0x00000016880c723c */ /* 0x080fe2000004180c */
[----:B------:R-:W1:Y:S03]  /*8ca0*/  MUFU.EX2 R219, R27 ;  /* 0x0000001b00db7308 */ /* 0x000e660000000800 */
[C---:B------:R-:W-:Y:S02]  /*8cb0*/  FMUL.FTZ R20, R130.reuse, R152 ;  /* 0x0000009882147220 */ /* 0x040fe40000410000 */
[----:B------:R-:W-:Y:S02]  /*8cc0*/  FMUL.FTZ R21, R130, R153 ;  /* 0x0000009982157220 */ /* 0x000fe40000410000 */
[C---:B------:R-:W-:Y:S03]  /*8cd0*/  HMMA.16816.F32.BF16 R16, R140.reuse, R22, R16 ;  /* 0x000000168c10723c */ /* 0x040fe60000041810 */
[----:B------:R3:W-:Y:S01]  /*8ce0*/  MUFU.EX2 R191, R28 ;  /* 0x0000001c00bf7308 */ /* 0x0007e20000000800 */
[----:B--2---:R-:W-:Y:S02]  /*8cf0*/  FMUL.FTZ R25, R128, R157 ;  /* 0x0000009d80197220 */ /* 0x004fe40000410000 */
[--C-:B------:R-:W-:Y:S02]  /*8d00*/  FFMA.FTZ R108, R108, c[0x0][0x2d0], -R134.reuse ;  /* 0x0000b4006c6c7a23 */ /* 0x100fe40000010886 */
[C---:B------:R-:W-:Y:S04]  /*8d10*/  FMUL.FTZ R22, R129.reuse, R154 ;  /* 0x0000009a81167220 */ /* 0x040fe80000410000 */
[----:B------:R-:W-:Y:S01]  /*8d20*/  FMUL.FTZ R23, R129, R155 ;  /* 0x0000009b81177220 */ /* 0x000fe20000410000 */
[----:B------:R2:W-:Y:S01]  /*8d30*/  MUFU.EX2 R190, R30 ;  /* 0x0000001e00be7308 */ /* 0x0005e20000000800 */
[C---:B----4-:R-:W-:Y:S01]  /*8d40*/  FMUL.FTZ R26, R0.reuse, R158 ;  /* 0x0000009e001a7220 */ /* 0x050fe20000410000 */
[----:B------:R-:W-:Y:S01]  /*8d50*/  MOV R158, R226 ;  /* 0x000000e2009e7202 */ /* 0x000fe20000000f00 */
[----:B------:R-:W-:Y:S01]  /*8d60*/  FFMA.FTZ R134, R109, c[0x0][0x2d0], -R134 ;  /* 0x0000b4006d867a23 */ /* 0x000fe20000010886 */
[----:B-1----:R-:W-:Y:S01]  /*8d70*/  MOV R153, R219 ;  /* 0x000000db00997202 */ /* 0x002fe20000000f00 */
[----:B------:R-:W-:Y:S01]  /*8d80*/  FMUL.FTZ R27, R0, R159 ;  /* 0x0000009f001b7220 */ /* 0x000fe20000410000 */
[-C--:B------:R-:W-:Y:S04]  /*8d90*/  HMMA.16816.F32.BF16 R20, R140, R36.reuse, R20 ;  /* 0x000000248c14723c */ /* 0x080fe80000041814 */
[----:B------:R-:W1:Y:S04]  /*8da0*/  MUFU.EX2 R222, R32 ;  /* 0x0000002000de7308 */ /* 0x000e680000000800 */
[C---:B------:R-:W-:Y:S04]  /*8db0*/  HMMA.16816.F32.BF16 R24, R136.reuse, R36, R24 ;  /* 0x000000248818723c */ /* 0x040fe80000041818 */
[----:B---3--:R-:W-:Y:S02]  /*8dc0*/  FMUL.FTZ R28, R128, R160 ;  /* 0x000000a0801c7220 */ /* 0x008fe40000410000 */
[----:B------:R-:W3:Y:S01]  /*8dd0*/  MUFU.EX2 R227, R29 ;  /* 0x0000001d00e37308 */ /* 0x000ee20000000800 */
[C---:B------:R-:W-:Y:S02]  /*8de0*/  FMUL.FTZ R36, R130.reuse, R168 ;  /* 0x000000a882247220 */ /* 0x040fe40000410000 */
[----:B------:R-:W-:Y:S03]  /*8df0*/  FMUL.FTZ R37, R130, R169 ;  /* 0x000000a982257220 */ /* 0x000fe60000410000 */
[C---:B--2---:R-:W-:Y:S01]  /*8e00*/  FMUL.FTZ R30, R0.reuse, R162 ;  /* 0x000000a2001e7220 */ /* 0x044fe20000410000 */
[----:B------:R-:W-:Y:S01]  /*8e10*/  MOV R162, R34 ;  /* 0x0000002200a27202 */ /* 0x000fe20000000f00 */
[C---:B------:R-:W-:Y:S01]  /*8e20*/  FMUL.FTZ R34, R129.reuse, R166 ;  /* 0x000000a681227220 */ /* 0x040fe20000410000 */
[----:B------:R-:W-:Y:S01]  /*8e30*/  MOV R166, R199 ;  /* 0x000000c700a67202 */ /* 0x000fe20000000f00 */
[----:B------:R2:W4:Y:S01]  /*8e40*/  MUFU.EX2 R32, R31 ;  /* 0x0000001f00207308 */ /* 0x0005220000000800 */
[----:B-1----:R-:W-:Y:S09]  /*8e50*/  MOV R152, R222 ;  /* 0x000000de00987202 */ /* 0x002ff20000000f00 */
[----:B------:R-:W1:Y:S01]  /*8e60*/  MUFU.EX2 R29, R41 ;  /* 0x00000029001d7308 */ /* 0x000e620000000800 */
[----:B---3--:R-:W-:Y:S09]  /*8e70*/  MOV R157, R227 ;  /* 0x000000e3009d7202 */ /* 0x008ff20000000f00 */
[----:B------:R-:W3:Y:S01]  /*8e80*/  MUFU.EX2 R224, R33 ;  /* 0x0000002100e07308 */ /* 0x000ee20000000800 */
[----:B--2---:R-:W-:Y:S01]  /*8e90*/  FMUL.FTZ R31, R0, R163 ;  /* 0x000000a3001f7220 */ /* 0x004fe20000410000 */
[----:B----4-:R-:W-:Y:S01]  /*8ea0*/  MOV R156, R32 ;  /* 0x00000020009c7202 */ /* 0x010fe20000000f00 */
[----:B------:R-:W-:Y:S01]  /*8eb0*/  FMUL.FTZ R32, R130, R164 ;  /* 0x000000a482207220 */ /* 0x000fe20000410000 */
[----:B------:R-:W-:Y:S06]  /*8ec0*/  MOV R164, R202 ;  /* 0x000000ca00a47202 */ /* 0x000fec0000000f00 */
[----:B------:R-:W2:Y:S01]  /*8ed0*/  MUFU.EX2 R33, R42 ;  /* 0x0000002a00217308 */ /* 0x000ea20000000800 */
[----:B-1----:R-:W-:Y:S01]  /*8ee0*/  MOV R160, R29 ;  /* 0x0000001d00a07202 */ /* 0x002fe20000000f00 */
[C---:B------:R-:W-:Y:S01]  /*8ef0*/  FMUL.FTZ R29, R128.reuse, R161 ;  /* 0x000000a1801d7220 */ /* 0x040fe20000410000 */
[----:B------:R-:W-:Y:S01]  /*8f00*/  MOV R161, R35 ;  /* 0x0000002300a17202 */ /* 0x000fe20000000f00 */
[C---:B------:R-:W-:Y:S01]  /*8f10*/  FMUL.FTZ R35, R129.reuse, R167 ;  /* 0x000000a781237220 */ /* 0x040fe20000410000 */
[----:B------:R-:W-:Y:S01]  /*8f20*/  MOV R167, R198 ;  /* 0x000000c600a77202 */ /* 0x000fe20000000f00 */
[----:B------:R-:W-:Y:S04]  /*8f30*/  FMUL.FTZ R41, R128, R173 ;  /* 0x000000ad80297220 */ /* 0x000fe80000410000 */
[----:B------:R1:W-:Y:S01]  /*8f40*/  MUFU.EX2 R193, R40 ;  /* 0x0000002800c17308 */ /* 0x0003e20000000800 */
[-C--:B------:R-:W-:Y:S03]  /*8f50*/  HMMA.16816.F32.BF16 R28, R136, R38.reuse, R28 ;  /* 0x00000026881c723c */ /* 0x080fe6000004181c */
[----:B---3--:R-:W-:Y:S06]  /*8f60*/  MOV R159, R224 ;  /* 0x000000e0009f7202 */ /* 0x008fec0000000f00 */
[----:B------:R3:W-:Y:S03]  /*8f70*/  MUFU.EX2 R212, R43 ;  /* 0x0000002b00d47308 */ /* 0x0007e60000000800 */
[----:B--2---:R-:W-:Y:S01]  /*8f80*/  MOV R163, R33 ;  /* 0x0000002100a37202 */ /* 0x004fe20000000f00 */
[----:B------:R-:W-:Y:S01]  /*8f90*/  FMUL.FTZ R33, R130, R165 ;  /* 0x000000a582217220 */ /* 0x000fe20000410000 */
[----:B------:R-:W-:Y:S01]  /*8fa0*/  MOV R165, R200 ;  /* 0x000000c800a57202 */ /* 0x000fe20000000f00 */
[----:B------:R-:W-:Y:S04]  /*8fb0*/  FMUL.FTZ R42, R0, R174 ;  /* 0x000000ae002a7220 */ /* 0x000fe80000410000 */
[----:B------:R2:W-:Y:S01]  /*8fc0*/  MUFU.EX2 R226, R44 ;  /* 0x0000002c00e27308 */ /* 0x0005e20000000800 */
[C---:B------:R-:W-:Y:S04]  /*8fd0*/  HMMA.16816.F32.BF16 R32, R140.reuse, R38, R32 ;  /* 0x000000268c20723c */ /* 0x040fe80000041820 */
[----:B-1----:R-:W-:Y:S03]  /*8fe0*/  FMUL.FTZ R40, R128, R172 ;  /* 0x000000ac80287220 */ /* 0x002fe60000410000 */
[C---:B------:R-:W-:Y:S02]  /*8ff0*/  FMUL.FTZ R38, R129.reuse, R170 ;  /* 0x000000aa81267220 */ /* 0x040fe40000410000 */
[----:B------:R1:W-:Y:S03]  /*9000*/  MUFU.EX2 R227, R45 ;  /* 0x0000002d00e37308 */ /* 0x0003e60000000800 */
[C---:B------:R-:W-:Y:S02]  /*9010*/  FMUL.FTZ R39, R129.reuse, R171 ;  /* 0x000000ab81277220 */ /* 0x040fe40000410000 */
[----:B---3--:R-:W-:Y:S05]  /*9020*/  FMUL.FTZ R43, R0, R175 ;  /* 0x000000af002b7220 */ /* 0x008fea0000410000 */
[-C--:B------:R-:W-:Y:S01]  /*9030*/  HMMA.16816.F32.BF16 R36, R140, R144.reuse, R36 ;  /* 0x000000908c24723c */ /* 0x080fe20000041824 */
[----:B------:R3:W-:Y:S02]  /*9040*/  MUFU.EX2 R222, R46 ;  /* 0x0000002e00de7308 */ /* 0x0007e40000000800 */
[C---:B--2---:R-:W-:Y:S05]  /*9050*/  FMUL.FTZ R44, R128.reuse, R176 ;  /* 0x000000b0802c7220 */ /* 0x044fea0000410000 */
[C---:B------:R-:W-:Y:S03]  /*9060*/  HMMA.16816.F32.BF16 R40, R136.reuse, R144, R40 ;  /* 0x000000908828723c */ /* 0x040fe60000041828 */
[----:B------:R2:W-:Y:S01]  /*9070*/  MUFU.EX2 R224, R47 ;  /* 0x0000002f00e07308 */ /* 0x0005e20000000800 */
[----:B-1----:R-:W-:Y:S09]  /*9080*/  FMUL.FTZ R45, R128, R177 ;  /* 0x000000b1802d7220 */ /* 0x002ff20000410000 */
[----:B------:R-:W1:Y:S01]  /*9090*/  MUFU.EX2 R215, R50 ;  /* 0x0000003200d77308 */ /* 0x000e620000000800 */
[C---:B---3--:R-:W-:Y:S09]  /*90a0*/  FMUL.FTZ R46, R0.reuse, R178 ;  /* 0x000000b2002e7220 */ /* 0x048ff20000410000 */
[----:B------:R3:W4:Y:S01]  /*90b0*/  MUFU.EX2 R213, R48 ;  /* 0x0000003000d57308 */ /* 0x0007220000000800 */
[----:B--2---:R-:W-:Y:S09]  /*90c0*/  FMUL.FTZ R47, R0, R179 ;  /* 0x000000b3002f7220 */ /* 0x004ff20000410000 */
[----:B------:R2:W2:Y:S01]  /*90d0*/  MUFU.EX2 R211, R49 ;  /* 0x0000003100d37308 */ /* 0x0004a20000000800 */
[-C--:B------:R-:W-:Y:S03]  /*90e0*/  HMMA.16816.F32.BF16 R44, R136, R146.reuse, R44 ;  /* 0x00000092882c723c */ /* 0x080fe6000004182c */
[----:B-1----:R-:W-:Y:S01]  /*90f0*/  MOV R154, R215 ;  /* 0x000000d7009a7202 */ /* 0x002fe20000000f00 */
[C---:B------:R-:W-:Y:S03]  /*9100*/  FMUL.FTZ R50, R129.reuse, R182 ;  /* 0x000000b681327220 */ /* 0x040fe60000410000 */
[----:B------:R-:W-:Y:S02]  /*9110*/  MOV R109, R154 ;  /* 0x0000009a006d7202 */ /* 0x000fe40000000f00 */
[----:B------:R1:W1:Y:S03]  /*9120*/  MUFU.EX2 R210, R51 ;  /* 0x0000003300d27308 */ /* 0x0002660000000800 */
[C---:B---3--:R-:W-:Y:S01]  /*9130*/  FMUL.FTZ R48, R130.reuse, R180 ;  /* 0x000000b482307220 */ /* 0x048fe20000410000 */
[----:B------:R-:W-:Y:S02]  /*9140*/  MOV R180, R212 ;  /* 0x000000d400b47202 */ /* 0x000fe40000000f00 */
[----:B----4-:R-:W-:Y:S04]  /*9150*/  MOV R155, R213 ;  /* 0x000000d5009b7202 */ /* 0x010fe80000000f00 */
[----:B------:R3:W-:Y:S01]  /*9160*/  MUFU.EX2 R219, R52 ;  /* 0x0000003400db7308 */ /* 0x0007e20000000800 */
[----:B------:R-:W-:Y:S01]  /*9170*/  MOV R111, R155 ;  /* 0x0000009b006f7202 */ /* 0x000fe20000000f00 */
[C---:B--2---:R-:W-:Y:S01]  /*9180*/  FMUL.FTZ R49, R130.reuse, R181 ;  /* 0x000000b582317220 */ /* 0x044fe20000410000 */
[----:B------:R-:W-:Y:S01]  /*9190*/  MOV R181, R211 ;  /* 0x000000d300b57202 */ /* 0x000fe20000000f00 */
[----:B------:R-:W-:Y:S01]  /*91a0*/  FFMA.FTZ R130, R130, R250, R207 ;  /* 0x000000fa82827223 */ /* 0x000fe200000100cf */
[----:B------:R-:W-:Y:S02]  /*91b0*/  MOV R207, R180 ;  /* 0x000000b400cf7202 */ /* 0x000fe40000000f00 */
[----:B------:R-:W-:Y:S03]  /*91c0*/  MOV R115, R181 ;  /* 0x000000b500737202 */ /* 0x000fe60000000f00 */
[----:B------:R2:W-:Y:S01]  /*91d0*/  MUFU.EX2 R171, R53 ;  /* 0x0000003500ab7308 */ /* 0x0005e20000000800 */
[----:B------:R-:W-:Y:S02]  /*91e0*/  FADD.FTZ R130, R208, R130 ;  /* 0x00000082d0827221 */ /* 0x000fe40000010000 */
[----:B-1----:R-:W-:Y:S01]  /*91f0*/  FMUL.FTZ R51, R129, R183 ;  /* 0x000000b781337220 */ /* 0x002fe20000410000 */
[----:B------:R-:W-:Y:S02]  /*9200*/  MOV R183, R206 ;  /* 0x000000ce00b77202 */ /* 0x000fe40000000f00 */
[----:B------:R-:W-:Y:S04]  /*9210*/  MOV R182, R210 ;  /* 0x000000d200b67202 */ /* 0x000fe80000000f00 */
[----:B------:R1:W-:Y:S01]  /*9220*/  MUFU.EX2 R170, R54 ;  /* 0x0000003600aa7308 */ /* 0x0003e20000000800 */
[C---:B------:R-:W-:Y:S01]  /*9230*/  HMMA.16816.F32.BF16 R48, R140.reuse, R146, R48 ;  /* 0x000000928c30723c */ /* 0x040fe20000041830 */
[----:B------:R-:W4:Y:S03]  /*9240*/  LDSM.16.MT88.4 R144, [R228+0x900] ;  /* 0x00090000e490783b */ /* 0x000f260000004200 */
[----:B------:R-:W-:Y:S01]  /*9250*/  MOV R113, R182 ;  /* 0x000000b600717202 */ /* 0x000fe20000000f00 */
[C---:B---3--:R-:W-:Y:S01]  /*9260*/  FMUL.FTZ R52, R128.reuse, R184 ;  /* 0x000000b880347220 */ /* 0x048fe20000410000 */
[----:B------:R-:W-:Y:S02]  /*9270*/  MOV R184, R197 ;  /* 0x000000c500b87202 */ /* 0x000fe40000000f00 */
[-C--:B------:R-:W-:Y:S01]  /*9280*/  HMMA.16816.F32.BF16 R116, R140, R148.reuse, R116 ;  /* 0x000000948c74723c */ /* 0x080fe20000041874 */
[----:B------:R3:W-:Y:S03]  /*9290*/  MUFU.EX2 R215, R55 ;  /* 0x0000003700d77308 */ /* 0x0007e60000000800 */
[C---:B--2---:R-:W-:Y:S01]  /*92a0*/  FMUL.FTZ R53, R128.reuse, R185 ;  /* 0x000000b980357220 */ /* 0x044fe20000410000 */
[----:B------:R-:W-:Y:S01]  /*92b0*/  MOV R185, R196 ;  /* 0x000000c400b97202 */ /* 0x000fe20000000f00 */
[----:B------:R-:W-:Y:S02]  /*92c0*/  FFMA.FTZ R128, R128, R252, R203 ;  /* 0x000000fc80807223 */ /* 0x000fe400000100cb */
[C---:B------:R-:W-:Y:S03]  /*92d0*/  HMMA.16816.F32.BF16 R120, R136.reuse, R148, R120 ;  /* 0x000000948878723c */ /* 0x040fe60000041878 */
[----:B------:R-:W-:Y:S01]  /*92e0*/  MUFU.EX2 R212, R64 ;  /* 0x0000004000d47308 */ /* 0x000fe20000000800 */
[----:B------:R-:W-:Y:S02]  /*92f0*/  FADD.FTZ R128, R205, R128 ;  /* 0x00000080cd807221 */ /* 0x000fe40000010000 */
[C---:B-1----:R-:W-:Y:S01]  /*9300*/  FMUL.FTZ R54, R0.reuse, R186 ;  /* 0x000000ba00367220 */ /* 0x042fe20000410000 */
[----:B------:R-:W-:Y:S05]  /*9310*/  MOV R186, R195 ;  /* 0x000000c300ba7202 */ /* 0x000fea0000000f00 */
[----:B------:R-:W-:Y:S01]  /*9320*/  MOV R203, R186 ;  /* 0x000000ba00cb7202 */ /* 0x000fe20000000f00 */
[----:B------:R-:W-:Y:S01]  /*9330*/  MUFU.EX2 R213, R65 ;  /* 0x0000004100d57308 */ /* 0x000fe20000000800 */
[C---:B---3--:R-:W-:Y:S01]  /*9340*/  FMUL.FTZ R55, R0.reuse, R187 ;  /* 0x000000bb00377220 */ /* 0x048fe20000410000 */
[----:B------:R-:W-:Y:S01]  /*9350*/  MOV R187, R194 ;  /* 0x000000c200bb7202 */ /* 0x000fe20000000f00 */
[----:B------:R-:W-:Y:S07]  /*9360*/  FFMA.FTZ R0, R0, R251, R201 ;  /* 0x000000fb00007223 */ /* 0x000fee00000100c9 */
[----:B------:R-:W-:Y:S01]  /*9370*/  MUFU.EX2 R210, R66 ;  /* 0x0000004200d27308 */ /* 0x000fe20000000800 */
[-C--:B------:R-:W-:Y:S03]  /*9380*/  HMMA.16816.F32.BF16 R52, R136, R150.reuse, R52 ;  /* 0x000000968834723c */ /* 0x080fe60000041834 */
[----:B------:R-:W-:Y:S04]  /*9390*/  FADD.FTZ R0, R214, R0 ;  /* 0x00000000d6007221 */ /* 0x000fe80000010000 */
[----:B------:R-:W-:Y:S01]  /*93a0*/  F2FP.BF16.PACK_AB R136, R185, R164 ;  /* 0x000000a4b988723e */ /* 0x000fe200000010ff */
[----:B------:R-:W-:Y:S01]  /*93b0*/  HMMA.16816.F32.BF16 R124, R140, R150, R124 ;  /* 0x000000968c7c723c */ /* 0x000fe2000004187c */
[----:B------:R-:W1:Y:S01]  /*93c0*/  LDSM.16.MT88.4 R148, [R231+0x900] ;  /* 0x00090000e794783b */ /* 0x000e620000004200 */
[----:B------:R2:W-:Y:S02]  /*93d0*/  MUFU.EX2 R211, R67 ;  /* 0x0000004300d37308 */ /* 0x0005e40000000800 */
[----:B------:R-:W-:Y:S01]  /*93e0*/  F2FP.BF16.PACK_AB R137, R184, R165 ;  /* 0x000000a5b889723e */ /* 0x000fe200000010ff */
[----:B------:R-:W-:Y:S01]  /*93f0*/  FADD.FTZ R0, R216, R0 ;  /* 0x00000000d8007221 */ /* 0x000fe20000010000 */
[----:B------:R-:W-:Y:S02]  /*9400*/  F2FP.BF16.PACK_AB R138, R159, R152 ;  /* 0x000000989f8a723e */ /* 0x000fe400000010ff */
[----:B------:R-:W-:Y:S01]  /*9410*/  F2FP.BF16.PACK_AB R139, R158, R192 ;  /* 0x000000c09e8b723e */ /* 0x000fe200000010ff */
[----:B------:R-:W-:Y:S03]  /*9420*/  FADD.FTZ R0, R135, R0 ;  /* 0x0000000087007221 */ /* 0x000fe60000010000 */
[----:B------:R-:W-:Y:S01]  /*9430*/  F2FP.BF16.PACK_AB R140, R183, R166 ;  /* 0x000000a6b78c723e */ /* 0x000fe200000010ff */
[----:B------:R-:W-:Y:S01]  /*9440*/  MUFU.EX2 R169, R56 ;  /* 0x0000003800a97308 */ /* 0x000fe20000000800 */
[----:B------:R-:W-:Y:S01]  /*9450*/  F2FP.BF16.PACK_AB R141, R153, R167 ;  /* 0x000000a7998d723e */ /* 0x000fe200000010ff */
[-C--:B----4-:R-:W-:Y:S05]  /*9460*/  HMMA.16816.F32.BF16 R4, R136, R144.reuse, R4 ;  /* 0x000000908804723c */ /* 0x090fea0000041804 */
[----:B------:R-:W-:Y:S02]  /*9470*/  F2FP.BF16.PACK_AB R142, R157, R191 ;  /* 0x000000bf9d8e723e */ /* 0x000fe400000010ff */
[-C--:B------:R-:W-:Y:S01]  /*9480*/  F2FP.BF16.PACK_AB R143, R156, R190.reuse ;  /* 0x000000be9c8f723e */ /* 0x080fe200000010ff */
[----:B------:R-:W3:Y:S01]  /*9490*/  MUFU.EX2 R175, R57 ;  /* 0x0000003900af7308 */ /* 0x000ee20000000800 */
[----:B--2---:R-:W2:Y:S05]  /*94a0*/  LDSM.16.MT88.4 R64, [R229+0x900] ;  /* 0x00090000e540783b */ /* 0x004eaa0000004200 */
[C---:B------:R-:W-:Y:S04]  /*94b0*/  HMMA.16816.F32.BF16 R8, R140.reuse, R144, R8 ;  /* 0x000000908c08723c */ /* 0x040fe80000041808 */
[----:B------:R-:W-:Y:S03]  /*94c0*/  MUFU.EX2 R168, R58 ;  /* 0x0000003a00a87308 */ /* 0x000fe60000000800 */
[----:B------:R-:W-:Y:S01]  /*94d0*/  MOV R145, R193 ;  /* 0x000000c100917202 */ /* 0x000fe20000000f00 */
[-C--:B------:R-:W-:Y:S04]  /*94e0*/  HMMA.16816.F32.BF16 R12, R140, R146.reuse, R12 ;  /* 0x000000928c0c723c */ /* 0x080fe8000004180c */
[----:B------:R-:W-:Y:S02]  /*94f0*/  MOV R144, R190 ;  /* 0x000000be00907202 */ /* 0x000fe40000000f00 */
[----:B------:R4:W2:Y:S01]  /*9500*/  MUFU.EX2 R174, R59 ;  /* 0x0000003b00ae7308 */ /* 0x0008a20000000800 */
[----:B------:R-:W-:Y:S01]  /*9510*/  MOV R250, R145 ;  /* 0x0000009100fa7202 */ /* 0x000fe20000000f00 */
[C---:B------:R-:W-:Y:S04]  /*9520*/  HMMA.16816.F32.BF16 R16, R136.reuse, R146, R16 ;  /* 0x000000928810723c */ /* 0x040fe80000041810 */
[----:B------:R-:W-:Y:S03]  /*9530*/  MOV R252, R144 ;  /* 0x0000009000fc7202 */ /* 0x000fe60000000f00 */
[----:B------:R-:W-:Y:S01]  /*9540*/  MOV R146, R192 ;  /* 0x000000c000927202 */ /* 0x000fe20000000f00 */
[-C--:B-1----:R-:W-:Y:S01]  /*9550*/  HMMA.16816.F32.BF16 R20, R136, R148.reuse, R20 ;  /* 0x000000948814723c */ /* 0x082fe20000041814 */
[----:B------:R-:W-:Y:S03]  /*9560*/  MUFU.EX2 R173, R60 ;  /* 0x0000003c00ad7308 */ /* 0x000fe60000000800 */
[----:B------:R-:W-:Y:S02]  /*9570*/  MOV R147, R191 ;  /* 0x000000bf00937202 */ /* 0x000fe40000000f00 */
[----:B------:R-:W-:Y:S02]  /*9580*/  MOV R251, R146 ;  /* 0x0000009200fb7202 */ /* 0x000fe40000000f00 */
[C---:B------:R-:W-:Y:S01]  /*9590*/  HMMA.16816.F32.BF16 R24, R140.reuse, R148, R24 ;  /* 0x000000948c18723c */ /* 0x040fe20000041818 */
[----:B------:R-:W3:Y:S02]  /*95a0*/  LDL.LU R149, [R1] ;  /* 0x0000000001957983 */ /* 0x000ee40000300800 */
[----:B------:R-:W1:Y:S01]  /*95b0*/  MUFU.EX2 R206, R61 ;  /* 0x0000003d00ce7308 */ /* 0x000e620000000800 */
[----:B------:R-:W-:Y:S01]  /*95c0*/  MOV R201, R147 ;  /* 0x0000009300c97202 */ /* 0x000fe20000000f00 */
[----:B------:R1:W5:Y:S03]  /*95d0*/  LDL.LU R135, [R1+0x18] ;  /* 0x0000180001877983 */ /* 0x0003660000300800 */
[-C--:B------:R-:W-:Y:S01]  /*95e0*/  HMMA.16816.F32.BF16 R28, R140, R150.reuse, R28 ;  /* 0x000000968c1c723c */ /* 0x080fe2000004181c */
[----:B----4-:R-:W4:Y:S04]  /*95f0*/  LDSM.16.MT88.4 R56, [R230+0x900] ;  /* 0x00090000e638783b */ /* 0x010f280000004200 */
[----:B------:R-:W-:Y:S03]  /*9600*/  MUFU.EX2 R172, R62 ;  /* 0x0000003e00ac7308 */ /* 0x000fe60000000800 */
[C---:B------:R-:W-:Y:S07]  /*9610*/  HMMA.16816.F32.BF16 R32, R136.reuse, R150, R32 ;  /* 0x000000968820723c */ /* 0x040fee0000041820 */
[----:B------:R1:W1:Y:S01]  /*9620*/  MUFU.EX2 R179, R63 ;  /* 0x0000003f00b37308 */ /* 0x0002620000000800 */
[-C--:B--2---:R-:W-:Y:S08]  /*9630*/  HMMA.16816.F32.BF16 R36, R136, R64.reuse, R36 ;  /* 0x000000408824723c */ /* 0x084ff00000041824 */
[C---:B------:R-:W-:Y:S01]  /*9640*/  HMMA.16816.F32.BF16 R40, R140.reuse, R64, R40 ;  /* 0x000000408c28723c */ /* 0x040fe20000041828 */
[----:B------:R-:W-:Y:S06]  /*9650*/  MUFU.EX2 R178, R68 ;  /* 0x0000004400b27308 */ /* 0x000fec0000000800 */
[----:B------:R-:W-:Y:S01]  /*9660*/  F2FP.BF16.PACK_AB R64, R160, R145 ;  /* 0x00000091a040723e */ /* 0x000fe200000010ff */
[-C--:B------:R-:W-:Y:S03]  /*9670*/  HMMA.16816.F32.BF16 R44, R140, R66.reuse, R44 ;  /* 0x000000428c2c723c */ /* 0x080fe6000004182c */
[----:B------:R-:W-:Y:S01]  /*9680*/  MUFU.EX2 R202, R69 ;  /* 0x0000004500ca7308 */ /* 0x000fe20000000800 */
[----:B------:R-:W-:Y:S01]  /*9690*/  F2FP.BF16.PACK_AB R65, R180, R163 ;  /* 0x000000a3b441723e */ /* 0x000fe200000010ff */
[----:B-1----:R-:W1:Y:S03]  /*96a0*/  LDSM.16.MT88.4 R60, [R228+0x1100] ;  /* 0x00110000e43c783b */ /* 0x002e660000004200 */
[C---:B------:R-:W-:Y:S05]  /*96b0*/  HMMA.16816.F32.BF16 R48, R136.reuse, R66, R48 ;  /* 0x000000428830723c */ /* 0x040fea0000041830 */
[----:B------:R-:W-:Y:S02]  /*96c0*/  MUFU.EX2 R177, R70 ;  /* 0x0000004600b17308 */ /* 0x000fe40000000800 */
[----:B------:R-:W-:Y:S01]  /*96d0*/  F2FP.BF16.PACK_AB R66, R227, R226 ;  /* 0x000000e2e342723e */ /* 0x000fe200000010ff */
[-C--:B----4-:R-:W-:Y:S04]  /*96e0*/  HMMA.16816.F32.BF16 R116, R136, R56.reuse, R116 ;  /* 0x000000388874723c */ /* 0x090fe80000041874 */
[----:B------:R-:W-:Y:S03]  /*96f0*/  F2FP.BF16.PACK_AB R67, R224, R222 ;  /* 0x000000dee043723e */ /* 0x000fe600000010ff */
[----:B------:R2:W-:Y:S01]  /*9700*/  MUFU.EX2 R200, R71 ;  /* 0x0000004700c87308 */ /* 0x0005e20000000800 */
[C---:B------:R-:W-:Y:S07]  /*9710*/  HMMA.16816.F32.BF16 R120, R140.reuse, R56, R120 ;  /* 0x000000388c78723c */ /* 0x040fee0000041878 */
[----:B------:R-:W-:Y:S01]  /*9720*/  F2FP.BF16.PACK_AB R56, R162, R186 ;  /* 0x000000baa238723e */ /* 0x000fe200000010ff */
[-C--:B------:R-:W-:Y:S01]  /*9730*/  HMMA.16816.F32.BF16 R52, R140, R58.reuse, R52 ;  /* 0x0000003a8c34723c */ /* 0x080fe20000041834 */
[----:B------:R-:W-:Y:S03]  /*9740*/  MUFU.EX2 R176, R72 ;  /* 0x0000004800b07308 */ /* 0x000fe60000000800 */
[----:B------:R-:W-:Y:S03]  /*9750*/  F2FP.BF16.PACK_AB R57, R161, R187 ;  /* 0x000000bba139723e */ /* 0x000fe600000010ff */
[----:B------:R-:W-:Y:S01]  /*9760*/  MOV R143, R167 ;  /* 0x000000a7008f7202 */ /* 0x000fe20000000f00 */
[----:B------:R-:W-:Y:S01]  /*9770*/  HMMA.16816.F32.BF16 R124, R136, R58, R124 ;  /* 0x0000003a887c723c */ /* 0x000fe2000004187c */
[----:B------:R-:W-:Y:S02]  /*9780*/  LDSM.16.MT88.4 R136, [R229+0x1100] ;  /* 0x00110000e588783b */ /* 0x000fe40000004200 */
[----:B------:R-:W4:Y:S01]  /*9790*/  MUFU.EX2 R195, R73 ;  /* 0x0000004900c37308 */ /* 0x000f220000000800 */
[----:B------:R-:W-:Y:S01]  /*97a0*/  MOV R142, R166 ;  /* 0x000000a6008e7202 */ /* 0x000fe20000000f00 */
[----:B------:R-:W-:Y:S01]  /*97b0*/  FADD.FTZ R0, R143, R0 ;  /* 0x000000008f007221 */ /* 0x000fe20000010000 */
[----:B------:R-:W-:Y:S02]  /*97c0*/  MOV R141, R165 ;  /* 0x000000a5008d7202 */ /* 0x000fe40000000f00 */
[----:B------:R-:W-:Y:S01]  /*97d0*/  F2FP.BF16.PACK_AB R58, R181, R155 ;  /* 0x0000009bb53a723e */ /* 0x000fe200000010ff */
[----:B--2---:R-:W2:Y:S03]  /*97e0*/  LDSM.16.MT88.4 R68, [R231+0x1100] ;  /* 0x00110000e744783b */ /* 0x004ea60000004200 */
[----:B------:R-:W-:Y:S01]  /*97f0*/  F2FP.BF16.PACK_AB R59, R182, R154 ;  /* 0x0000009ab63b723e */ /* 0x000fe200000010ff */
[----:B------:R-:W-:Y:S01]  /*9800*/  MUFU.EX2 R194, R74 ;  /* 0x0000004a00c27308 */ /* 0x000fe20000000800 */
[----:B------:R-:W-:Y:S01]  /*9810*/  MOV R140, R164 ;  /* 0x000000a4008c7202 */ /* 0x000fe20000000f00 */
[----:B------:R-:W-:Y:S02]  /*9820*/  FADD.FTZ R0, R153, R0 ;  /* 0x0000000099007221 */ /* 0x000fe40000010000 */
[----:B------:R-:W-:Y:S02]  /*9830*/  LDSM.16.MT88.4 R164, [R231+0x3100] ;  /* 0x00310000e7a4783b */ /* 0x000fe40000004200 */
[-C--:B-1----:R-:W-:Y:S04]  /*9840*/  HMMA.16816.F32.BF16 R4, R56, R60.reuse, R4 ;  /* 0x0000003c3804723c */ /* 0x082fe80000041804 */
[----:B------:R1:W1:Y:S01]  /*9850*/  MUFU.EX2 R193, R75 ;  /* 0x0000004b00c17308 */ /* 0x0002620000000800 */
[----:B------:R-:W-:Y:S03]  /*9860*/  FADD.FTZ R0, R252, R0 ;  /* 0x00000000fc007221 */ /* 0x000fe60000010000 */
[C---:B------:R-:W-:Y:S06]  /*9870*/  HMMA.16816.F32.BF16 R8, R64.reuse, R60, R8 ;  /* 0x0000003c4008723c */ /* 0x040fec0000041808 */
[----:B------:R-:W-:Y:S02]  /*9880*/  MUFU.EX2 R192, R76 ;  /* 0x0000004c00c07308 */ /* 0x000fe40000000800 */
[-C--:B------:R-:W-:Y:S08]  /*9890*/  HMMA.16816.F32.BF16 R12, R64, R62.reuse, R12 ;  /* 0x0000003e400c723c */ /* 0x080ff0000004180c */
[C---:B------:R-:W-:Y:S01]  /*98a0*/  HMMA.16816.F32.BF16 R16, R56.reuse, R62, R16 ;  /* 0x0000003e3810723c */ /* 0x040fe20000041810 */
[----:B------:R-:W4:Y:S01]  /*98b0*/  LDSM.16.MT88.4 R60, [R230+0x1100] ;  /* 0x00110000e63c783b */ /* 0x000f220000004200 */
[----:B------:R-:W3:Y:S06]  /*98c0*/  MUFU.EX2 R191, R77 ;  /* 0x0000004d00bf7308 */ /* 0x000eec0000000800 */
[-C--:B--2---:R-:W-:Y:S01]  /*98d0*/  HMMA.16816.F32.BF16 R20, R56, R68.reuse, R20 ;  /* 0x000000443814723c */ /* 0x084fe20000041814 */
[----:B-1----:R-:W-:Y:S03]  /*98e0*/  LDSM.16.MT88.4 R72, [R229+0x1900] ;  /* 0x00190000e548783b */ /* 0x002fe60000004200 */
[----:B------:R-:W-:Y:S04]  /*98f0*/  MUFU.EX2 R190, R78 ;  /* 0x0000004e00be7308 */ /* 0x000fe80000000800 */
[C---:B------:R-:W-:Y:S06]  /*9900*/  HMMA.16816.F32.BF16 R24, R64.reuse, R68, R24 ;  /* 0x000000444018723c */ /* 0x040fec0000041818 */
[----:B------:R-:W-:Y:S02]  /*9910*/  MUFU.EX2 R196, R83 ;  /* 0x0000005300c47308 */ /* 0x000fe40000000800 */
[-C--:B------:R-:W-:Y:S08]  /*9920*/  HMMA.16816.F32.BF16 R28, R64, R70.reuse, R28 ;  /* 0x00000046401c723c */ /* 0x080ff0000004181c */
[C---:B------:R-:W-:Y:S01]  /*9930*/  HMMA.16816.F32.BF16 R32, R56.reuse, R70, R32 ;  /* 0x000000463820723c */ /* 0x040fe20000041820 */
[----:B------:R-:W1:Y:S01]  /*9940*/  LDSM.16.MT88.4 R68, [R228+0x1900] ;  /* 0x00190000e444783b */ /* 0x000e620000004200 */
[----:B------:R2:W-:Y:S06]  /*9950*/  MUFU.EX2 R83, R79 ;  /* 0x0000004f00537308 */ /* 0x0005ec0000000800 */
[-C--:B------:R-:W-:Y:S04]  /*9960*/  HMMA.16816.F32.BF16 R36, R56, R136.reuse, R36 ;  /* 0x000000883824723c */ /* 0x080fe80000041824 */
[----:B------:R-:W-:Y:S04]  /*9970*/  MUFU.EX2 R189, R189 ;  /* 0x000000bd00bd7308 */ /* 0x000fe80000000800 */
[C---:B------:R-:W-:Y:S06]  /*9980*/  HMMA.16816.F32.BF16 R40, R64.reuse, R136, R40 ;  /* 0x000000884028723c */ /* 0x040fec0000041828 */
[----:B------:R-:W-:Y:S02]  /*9990*/  MUFU.EX2 R199, R80 ;  /* 0x0000005000c77308 */ /* 0x000fe40000000800 */
[-C--:B------:R-:W-:Y:S01]  /*99a0*/  HMMA.16816.F32.BF16 R44, R64, R138.reuse, R44 ;  /* 0x0000008a402c723c */ /* 0x080fe2000004182c */
[----:B--2---:R-:W-:Y:S07]  /*99b0*/  LDSM.16.MT88.4 R76, [R230+0x1900] ;  /* 0x00190000e64c783b */ /* 0x004fee0000004200 */
[C---:B------:R-:W-:Y:S01]  /*99c0*/  HMMA.16816.F32.BF16 R48, R56.reuse, R138, R48 ;  /* 0x0000008a3830723c */ /* 0x040fe20000041830 */
[----:B------:R-:W2:Y:S07]  /*99d0*/  MUFU.EX2 R198, R81 ;  /* 0x0000005100c67308 */ /* 0x000eae0000000800 */
[-C--:B----4-:R-:W-:Y:S03]  /*99e0*/  HMMA.16816.F32.BF16 R116, R56, R60.reuse, R116 ;  /* 0x0000003c3874723c */ /* 0x090fe60000041874 */
[----:B------:R-:W4:Y:S05]  /*99f0*/  MUFU.EX2 R197, R82 ;  /* 0x0000005200c57308 */ /* 0x000f2a0000000800 */
[C---:B------:R-:W-:Y:S05]  /*9a00*/  HMMA.16816.F32.BF16 R120, R64.reuse, R60, R120 ;  /* 0x0000003c4078723c */ /* 0x040fea0000041878 */
[----:B------:R-:W-:Y:S02]  /*9a10*/  MUFU.EX2 R114, R114 ;  /* 0x0000007200727308 */ /* 0x000fe40000000800 */
[----:B---3--:R-:W-:Y:S01]  /*9a20*/  F2FP.BF16.PACK_AB R60, R175, R169 ;  /* 0x000000a9af3c723e */ /* 0x008fe200000010ff */
[-C--:B------:R-:W-:Y:S01]  /*9a30*/  HMMA.16816.F32.BF16 R52, R64, R62.reuse, R52 ;  /* 0x0000003e4034723c */ /* 0x080fe20000041834 */
[----:B------:R-:W3:Y:S03]  /*9a40*/  LDSM.16.MT88.4 R64, [R231+0x1900] ;  /* 0x00190000e740783b */ /* 0x000ee60000004200 */
[----:B------:R-:W-:Y:S03]  /*9a50*/  F2FP.BF16.PACK_AB R61, R174, R168 ;  /* 0x000000a8ae3d723e */ /* 0x000fe600000010ff */
[----:B------:R-:W-:Y:S01]  /*9a60*/  MUFU.EX2 R107, R107 ;  /* 0x0000006b006b7308 */ /* 0x000fe20000000800 */
[----:B------:R-:W-:Y:S07]  /*9a70*/  HMMA.16816.F32.BF16 R124, R56, R62, R124 ;  /* 0x0000003e387c723c */ /* 0x000fee000004187c */
[----:B------:R-:W-:Y:S02]  /*9a80*/  F2FP.BF16.PACK_AB R56, R171, R219 ;  /* 0x000000dbab38723e */ /* 0x000fe400000010ff */
[----:B------:R-:W-:Y:S01]  /*9a90*/  F2FP.BF16.PACK_AB R57, R215, R170 ;  /* 0x000000aad739723e */ /* 0x000fe200000010ff */
[----:B------:R-:W-:Y:S02]  /*9aa0*/  MUFU.EX2 R110, R110 ;  /* 0x0000006e006e7308 */ /* 0x000fe40000000800 */
[----:B------:R-:W-:Y:S02]  /*9ab0*/  F2FP.BF16.PACK_AB R58, R213, R212 ;  /* 0x000000d4d53a723e */ /* 0x000fe400000010ff */
[----:B------:R-:W-:Y:S02]  /*9ac0*/  F2FP.BF16.PACK_AB R59, R211, R210 ;  /* 0x000000d2d33b723e */ /* 0x000fe400000010ff */
[----:B------:R-:W-:Y:S02]  /*9ad0*/  F2FP.BF16.PACK_AB R62, R206, R173 ;  /* 0x000000adce3e723e */ /* 0x000fe400000010ff */
[----:B------:R-:W-:Y:S02]  /*9ae0*/  F2FP.BF16.PACK_AB R63, R179, R172 ;  /* 0x000000acb33f723e */ /* 0x000fe400000010ff */
[----:B------:R-:W-:Y:S01]  /*9af0*/  MUFU.EX2 R88, R88 ;  /* 0x0000005800587308 */ /* 0x000fe20000000800 */
[-C--:B-1----:R-:W-:Y:S08]  /*9b00*/  HMMA.16816.F32.BF16 R4, R56, R68.reuse, R4 ;  /* 0x000000443804723c */ /* 0x082ff00000041804 */
[C---:B------:R-:W-:Y:S01]  /*9b10*/  HMMA.16816.F32.BF16 R8, R60.reuse, R68, R8 ;  /* 0x000000443c08723c */ /* 0x040fe20000041808 */
[----:B------:R-:W-:Y:S07]  /*9b20*/  MUFU.EX2 R89, R89 ;  /* 0x0000005900597308 */ /* 0x000fee0000000800 */
[-C--:B------:R-:W-:Y:S03]  /*9b30*/  HMMA.16816.F32.BF16 R12, R60, R70.reuse, R12 ;  /* 0x000000463c0c723c */ /* 0x080fe6000004180c */
[----:B------:R-:W-:Y:S05]  /*9b40*/  MUFU.EX2 R90, R90 ;  /* 0x0000005a005a7308 */ /* 0x000fea0000000800 */
[C---:B------:R-:W-:Y:S01]  /*9b50*/  HMMA.16816.F32.BF16 R16, R56.reuse, R70, R16 ;  /* 0x000000463810723c */ /* 0x040fe20000041810 */
[----:B------:R-:W-:Y:S04]  /*9b60*/  LDSM.16.MT88.4 R68, [R231+0x2100] ;  /* 0x00210000e744783b */ /* 0x000fe80000004200 */
[----:B------:R-:W-:Y:S03]  /*9b70*/  MUFU.EX2 R91, R91 ;  /* 0x0000005b005b7308 */ /* 0x000fe60000000800 */
[-C--:B---3--:R-:W-:Y:S07]  /*9b80*/  HMMA.16816.F32.BF16 R20, R56, R64.reuse, R20 ;  /* 0x000000403814723c */ /* 0x088fee0000041814 */
[----:B------:R-:W-:Y:S01]  /*9b90*/  MUFU.EX2 R92, R92 ;  /* 0x0000005c005c7308 */ /* 0x000fe20000000800 */
[C---:B------:R-:W-:Y:S08]  /*9ba0*/  HMMA.16816.F32.BF16 R24, R60.reuse, R64, R24 ;  /* 0x000000403c18723c */ /* 0x040ff00000041818 */
[-C--:B------:R-:W-:Y:S01]  /*9bb0*/  HMMA.16816.F32.BF16 R28, R60, R66.reuse, R28 ;  /* 0x000000423c1c723c */ /* 0x080fe2000004181c */
[----:B------:R-:W-:Y:S07]  /*9bc0*/  MUFU.EX2 R93, R93 ;  /* 0x0000005d005d7308 */ /* 0x000fee0000000800 */
[C---:B------:R-:W-:Y:S01]  /*9bd0*/  HMMA.16816.F32.BF16 R32, R56.reuse, R66, R32 ;  /* 0x000000423820723c */ /* 0x040fe20000041820 */
[----:B------:R-:W1:Y:S02]  /*9be0*/  LDSM.16.MT88.4 R64, [R228+0x2100] ;  /* 0x00210000e440783b */ /* 0x000e640000004200 */
[----:B------:R-:W-:Y:S01]  /*9bf0*/  MUFU.EX2 R94, R94 ;  /* 0x0000005e005e7308 */ /* 0x000fe20000000800 */
[----:B------:R-:W-:Y:S01]  /*9c00*/  FFMA.FTZ R129, R129, R149, R204 ;  /* 0x0000009581817223 */ /* 0x000fe200000100cc */
[----:B------:R-:W-:Y:S03]  /*9c10*/  MOV R204, R187 ;  /* 0x000000bb00cc7202 */ /* 0x000fe60000000f00 */
[-C--:B------:R-:W-:Y:S01]  /*9c20*/  HMMA.16816.F32.BF16 R36, R56, R72.reuse, R36 ;  /* 0x000000483824723c */ /* 0x080fe20000041824 */
[----:B------:R-:W-:Y:S03]  /*9c30*/  LDSM.16.MT88.4 R148, [R228+0x3100] ;  /* 0x00310000e494783b */ /* 0x000fe60000004200 */
[----:B------:R-:W-:Y:S01]  /*9c40*/  FADD.FTZ R129, R209, R129 ;  /* 0x00000081d1817221 */ /* 0x000fe20000010000 */
[----:B------:R-:W-:Y:S03]  /*9c50*/  MUFU.EX2 R95, R95 ;  /* 0x0000005f005f7308 */ /* 0x000fe60000000800 */
[C---:B------:R-:W-:Y:S07]  /*9c60*/  HMMA.16816.F32.BF16 R40, R60.reuse, R72, R40 ;  /* 0x000000483c28723c */ /* 0x040fee0000041828 */
[----:B------:R-:W-:Y:S01]  /*9c70*/  MUFU.EX2 R103, R103 ;  /* 0x0000006700677308 */ /* 0x000fe20000000800 */
[-C--:B------:R-:W-:Y:S08]  /*9c80*/  HMMA.16816.F32.BF16 R44, R60, R74.reuse, R44 ;  /* 0x0000004a3c2c723c */ /* 0x080ff0000004182c */
[C---:B------:R-:W-:Y:S01]  /*9c90*/  HMMA.16816.F32.BF16 R48, R56.reuse, R74, R48 ;  /* 0x0000004a3830723c */ /* 0x040fe20000041830 */
[----:B------:R-:W3:Y:S01]  /*9ca0*/  LDSM.16.MT88.4 R72, [R229+0x2100] ;  /* 0x00210000e548783b */ /* 0x000ee20000004200 */
[----:B------:R-:W-:Y:S06]  /*9cb0*/  MUFU.EX2 R104, R104 ;  /* 0x0000006800687308 */ /* 0x000fec0000000800 */
[-C--:B------:R-:W-:Y:S04]  /*9cc0*/  HMMA.16816.F32.BF16 R116, R56, R76.reuse, R116 ;  /* 0x0000004c3874723c */ /* 0x080fe80000041874 */
[----:B------:R-:W-:Y:S04]  /*9cd0*/  MUFU.EX2 R105, R105 ;  /* 0x0000006900697308 */ /* 0x000fe80000000800 */
[C---:B------:R-:W-:Y:S06]  /*9ce0*/  HMMA.16816.F32.BF16 R120, R60.reuse, R76, R120 ;  /* 0x0000004c3c78723c */ /* 0x040fec0000041878 */
[----:B------:R-:W-:Y:S02]  /*9cf0*/  MUFU.EX2 R106, R106 ;  /* 0x0000006a006a7308 */ /* 0x000fe40000000800 */
[-C--:B------:R-:W-:Y:S07]  /*9d00*/  HMMA.16816.F32.BF16 R52, R60, R78.reuse, R52 ;  /* 0x0000004e3c34723c */ /* 0x080fee0000041834 */
[----:B------:R-:W-:Y:S01]  /*9d10*/  F2FP.BF16.PACK_AB R60, R195, R176 ;  /* 0x000000b0c33c723e */ /* 0x000fe200000010ff */
[----:B------:R-:W-:Y:S01]  /*9d20*/  HMMA.16816.F32.BF16 R124, R56, R78, R124 ;  /* 0x0000004e387c723c */ /* 0x000fe2000004187c */
[----:B------:R-:W3:Y:S01]  /*9d30*/  LDSM.16.MT88.4 R76, [R230+0x2100] ;  /* 0x00210000e64c783b */ /* 0x000ee20000004200 */
[----:B------:R-:W-:Y:S02]  /*9d40*/  MUFU.EX2 R108, R108 ;  /* 0x0000006c006c7308 */ /* 0x000fe40000000800 */
[----:B------:R-:W-:Y:S02]  /*9d50*/  F2FP.BF16.PACK_AB R61, R193, R194 ;  /* 0x000000c2c13d723e */ /* 0x000fe400000010ff */
[----:B------:R-:W-:Y:S02]  /*9d60*/  F2FP.BF16.PACK_AB R62, R191, R192 ;  /* 0x000000c0bf3e723e */ /* 0x000fe400000010ff */
[----:B------:R-:W-:Y:S04]  /*9d70*/  F2FP.BF16.PACK_AB R56, R202, R178 ;  /* 0x000000b2ca38723e */ /* 0x000fe800000010ff */
[----:B------:R-:W-:Y:S01]  /*9d80*/  F2FP.BF16.PACK_AB R57, R200, R177 ;  /* 0x000000b1c839723e */ /* 0x000fe200000010ff */
[----:B------:R-:W3:Y:S01]  /*9d90*/  MUFU.EX2 R134, R134 ;  /* 0x0000008600867308 */ /* 0x000ee20000000800 */
[----:B--2---:R-:W-:Y:S02]  /*9da0*/  F2FP.BF16.PACK_AB R58, R198, R199 ;  /* 0x000000c7c63a723e */ /* 0x004fe400000010ff */
[----:B----4-:R-:W-:Y:S02]  /*9db0*/  F2FP.BF16.PACK_AB R59, R196, R197 ;  /* 0x000000c5c43b723e */ /* 0x010fe400000010ff */
[----:B------:R-:W-:Y:S05]  /*9dc0*/  F2FP.BF16.PACK_AB R63, R83, R190 ;  /* 0x000000be533f723e */ /* 0x000fea00000010ff */
[-C--:B-1----:R-:W-:Y:S01]  /*9dd0*/  HMMA.16816.F32.BF16 R4, R56, R64.reuse, R4 ;  /* 0x000000403804723c */ /* 0x082fe20000041804 */
[----:B------:R-:W-:Y:S07]  /*9de0*/  MUFU.EX2 R84, R84 ;  /* 0x0000005400547308 */ /* 0x000fee0000000800 */
[C---:B------:R-:W-:Y:S03]  /*9df0*/  HMMA.16816.F32.BF16 R8, R60.reuse, R64, R8 ;  /* 0x000000403c08723c */ /* 0x040fe60000041808 */
[----:B------:R-:W1:Y:S01]  /*9e00*/  MUFU.EX2 R85, R85 ;  /* 0x0000005500557308 */ /* 0x000e620000000800 */
[----:B---3--:R-:W-:Y:S04]  /*9e10*/  F2FP.BF16.PACK_AB R186, R134, R108 ;  /* 0x0000006c86ba723e */ /* 0x008fe800000010ff */
[-C--:B------:R-:W-:Y:S05]  /*9e20*/  HMMA.16816.F32.BF16 R12, R60, R66.reuse, R12 ;  /* 0x000000423c0c723c */ /* 0x080fea000004180c */
[----:B------:R-:W-:Y:S03]  /*9e30*/  MUFU.EX2 R86, R86 ;  /* 0x0000005600567308 */ /* 0x000fe60000000800 */
[C---:B------:R-:W-:Y:S01]  /*9e40*/  HMMA.16816.F32.BF16 R16, R56.reuse, R66, R16 ;  /* 0x000000423810723c */ /* 0x040fe20000041810 */
[----:B------:R-:W2:Y:S06]  /*9e50*/  LDSM.16.MT88.4 R64, [R228+0x2900] ;  /* 0x00290000e440783b */ /* 0x000eac0000004200 */
[----:B------:R-:W3:Y:S01]  /*9e60*/  MUFU.EX2 R87, R87 ;  /* 0x0000005700577308 */ /* 0x000ee20000000800 */
[-C--:B------:R-:W-:Y:S08]  /*9e70*/  HMMA.16816.F32.BF16 R20, R56, R68.reuse, R20 ;  /* 0x000000443814723c */ /* 0x080ff00000041814 */
[C---:B------:R-:W-:Y:S01]  /*9e80*/  HMMA.16816.F32.BF16 R24, R60.reuse, R68, R24 ;  /* 0x000000443c18723c */ /* 0x040fe20000041818 */
[----:B------:R-:W-:Y:S07]  /*9e90*/  MUFU.EX2 R96, R96 ;  /* 0x0000006000607308 */ /* 0x000fee0000000800 */
[-C--:B------:R-:W-:Y:S03]  /*9ea0*/  HMMA.16816.F32.BF16 R28, R60, R70.reuse, R28 ;  /* 0x000000463c1c723c */ /* 0x080fe6000004181c */
[----:B------:R-:W4:Y:S05]  /*9eb0*/  MUFU.EX2 R97, R97 ;  /* 0x0000006100617308 */ /* 0x000f2a0000000800 */
[C---:B------:R-:W-:Y:S01]  /*9ec0*/  HMMA.16816.F32.BF16 R32, R56.reuse, R70, R32 ;  /* 0x000000463820723c */ /* 0x040fe20000041820 */
[----:B------:R-:W1:Y:S04]  /*9ed0*/  LDSM.16.MT88.4 R68, [R231+0x2900] ;  /* 0x00290000e744783b */ /* 0x000e680000004200 */
[----:B------:R-:W-:Y:S03]  /*9ee0*/  MUFU.EX2 R98, R98 ;  /* 0x0000006200627308 */ /* 0x000fe60000000800 */
[-C--:B------:R-:W-:Y:S07]  /*9ef0*/  HMMA.16816.F32.BF16 R36, R56, R72.reuse, R36 ;  /* 0x000000483824723c */ /* 0x080fee0000041824 */
[----:B------:R-:W1:Y:S01]  /*9f00*/  MUFU.EX2 R99, R99 ;  /* 0x0000006300637308 */ /* 0x000e620000000800 */
[C---:B------:R-:W-:Y:S08]  /*9f10*/  HMMA.16816.F32.BF16 R40, R60.reuse, R72, R40 ;  /* 0x000000483c28723c */ /* 0x040ff00000041828 */
[-C--:B------:R-:W-:Y:S01]  /*9f20*/  HMMA.16816.F32.BF16 R44, R60, R74.reuse, R44 ;  /* 0x0000004a3c2c723c */ /* 0x080fe2000004182c */
[----:B------:R-:W-:Y:S07]  /*9f30*/  MUFU.EX2 R100, R100 ;  /* 0x0000006400647308 */ /* 0x000fee0000000800 */
[C---:B------:R-:W-:Y:S01]  /*9f40*/  HMMA.16816.F32.BF16 R48, R56.reuse, R74, R48 ;  /* 0x0000004a3830723c */ /* 0x040fe20000041830 */
[----:B------:R-:W2:Y:S02]  /*9f50*/  LDSM.16.MT88.4 R72, [R229+0x2900] ;  /* 0x00290000e548783b */ /* 0x000ea40000004200 */
[----:B------:R-:W-:Y:S05]  /*9f60*/  MUFU.EX2 R101, R101 ;  /* 0x0000006500657308 */ /* 0x000fea0000000800 */
[-C--:B------:R-:W-:Y:S05]  /*9f70*/  HMMA.16816.F32.BF16 R116, R56, R76.reuse, R116 ;  /* 0x0000004c3874723c */ /* 0x080fea0000041874 */
[----:B------:R-:W-:Y:S03]  /*9f80*/  MUFU.EX2 R102, R102 ;  /* 0x0000006600667308 */ /* 0x000fe60000000800 */
[C---:B------:R-:W-:Y:S07]  /*9f90*/  HMMA.16816.F32.BF16 R120, R60.reuse, R76, R120 ;  /* 0x0000004c3c78723c */ /* 0x040fee0000041878 */
[----:B------:R-:W-:Y:S01]  /*9fa0*/  MUFU.EX2 R112, R112 ;  /* 0x0000007000707308 */ /* 0x000fe20000000800 */
[-C--:B------:R-:W-:Y:S07]  /*9fb0*/  HMMA.16816.F32.BF16 R52, R60, R78.reuse, R52 ;  /* 0x0000004e3c34723c */ /* 0x080fee0000041834 */
[----:B------:R-:W-:Y:S01]  /*9fc0*/  F2FP.BF16.PACK_AB R63, R95, R94 ;  /* 0x0000005e5f3f723e */ /* 0x000fe200000010ff */
[----:B------:R-:W-:Y:S01]  /*9fd0*/  HMMA.16816.F32.BF16 R124, R56, R78, R124 ;  /* 0x0000004e387c723c */ /* 0x000fe2000004187c */
[----:B------:R-:W2:Y:S01]  /*9fe0*/  LDSM.16.MT88.4 R76, [R230+0x2900] ;  /* 0x00290000e64c783b */ /* 0x000ea20000004200 */
[----:B------:R-:W-:Y:S02]  /*9ff0*/  MUFU.EX2 R188, R188 ;  /* 0x000000bc00bc7308 */ /* 0x000fe40000000800 */
[----:B------:R-:W-:Y:S02]  /*a000*/  FADD.FTZ R60, R221, R130 ;  /* 0x00000082dd3c7221 */ /* 0x000fe40000010000 */
[----:B------:R-:W-:Y:S01]  /*a010*/  FADD.FTZ R62, R218, R129 ;  /* 0x00000081da3e7221 */ /* 0x000fe20000010000 */
[----:B-1----:R-:W-:Y:S01]  /*a020*/  F2FP.BF16.PACK_AB R56, R85, R84 ;  /* 0x000000545538723e */ /* 0x002fe200000010ff */
[----:B------:R-:W-:Y:S01]  /*a030*/  FADD.FTZ R61, R217, R128 ;  /* 0x00000080d93d7221 */ /* 0x000fe20000010000 */
[----:B---3--:R-:W-:Y:S03]  /*a040*/  F2FP.BF16.PACK_AB R57, R87, R86 ;  /* 0x000000565739723e */ /* 0x008fe600000010ff */
[----:B----4-:R-:W-:Y:S01]  /*a050*/  F2FP.BF16.PACK_AB R58, R97, R96 ;  /* 0x00000060613a723e */ /* 0x010fe200000010ff */
[----:B------:R-:W-:Y:S01]  /*a060*/  FADD.FTZ R80, R220, R61 ;  /* 0x0000003ddc507221 */ /* 0x000fe20000010000 */
[----:B------:R-:W-:Y:S01]  /*a070*/  F2FP.BF16.PACK_AB R59, R99, R98 ;  /* 0x00000062633b723e */ /* 0x000fe200000010ff */
[----:B------:R-:W-:Y:S01]  /*a080*/  FADD.FTZ R82, R223, R60 ;  /* 0x0000003cdf527221 */ /* 0x000fe20000010000 */
[----:B------:R-:W-:Y:S01]  /*a090*/  F2FP.BF16.PACK_AB R60, R89, R88 ;  /* 0x00000058593c723e */ /* 0x000fe200000010ff */
[----:B------:R-:W-:Y:S01]  /*a0a0*/  FADD.FTZ R81, R225, R62 ;  /* 0x0000003ee1517221 */ /* 0x000fe20000010000 */
[----:B------:R-:W-:Y:S02]  /*a0b0*/  F2FP.BF16.PACK_AB R61, R91, R90 ;  /* 0x0000005a5b3d723e */ /* 0x000fe400000010ff */
[----:B------:R-:W-:Y:S01]  /*a0c0*/  F2FP.BF16.PACK_AB R62, R93, R92 ;  /* 0x0000005c5d3e723e */ /* 0x000fe200000010ff */
[-C--:B--2---:R-:W-:Y:S03]  /*a0d0*/  HMMA.16816.F32.BF16 R4, R56, R64.reuse, R4 ;  /* 0x000000403804723c */ /* 0x084fe60000041804 */
[----:B------:R-:W-:Y:S05]  /*a0e0*/  MOV R128, R131 ;  /* 0x0000008300807202 */ /* 0x000fea0000000f00 */
[C---:B------:R-:W-:Y:S01]  /*a0f0*/  HMMA.16816.F32.BF16 R8, R60.reuse, R64, R8 ;  /* 0x000000403c08723c */ /* 0x040fe20000041808 */
[----:B------:R1:W2:Y:S07]  /*a100*/  MUFU.EX2 R64, R3 ;  /* 0x0000000300407308 */ /* 0x0002ae0000000800 */
[-C--:B------:R-:W-:Y:S08]  /*a110*/  HMMA.16816.F32.BF16 R12, R60, R66.reuse, R12 ;  /* 0x000000423c0c723c */ /* 0x080ff0000004180c */
[C---:B------:R-:W-:Y:S08]  /*a120*/  HMMA.16816.F32.BF16 R16, R56.reuse, R66, R16 ;  /* 0x000000423810723c */ /* 0x040ff00000041810 */
[-C--:B------:R-:W-:Y:S04]  /*a130*/  HMMA.16816.F32.BF16 R20, R56, R68.reuse, R20 ;  /* 0x000000443814723c */ /* 0x080fe80000041814 */
[----:B-1----:R-:W-:Y:S01]  /*a140*/  FADD.FTZ R3, R142, R80 ;  /* 0x000000508e037221 */ /* 0x002fe20000010000 */
[----:B--2---:R-:W-:Y:S03]  /*a150*/  F2FP.BF16.PACK_AB R187, R64, R110 ;  /* 0x0000006e40bb723e */ /* 0x004fe600000010ff */
[C---:B------:R-:W-:Y:S04]  /*a160*/  HMMA.16816.F32.BF16 R24, R60.reuse, R68, R24 ;  /* 0x000000443c18723c */ /* 0x040fe80000041818 */
[----:B------:R-:W-:Y:S02]  /*a170*/  FADD.FTZ R3, R183, R3 ;  /* 0x00000003b7037221 */ /* 0x000fe40000010000 */
[----:B------:R-:W1:Y:S02]  /*a180*/  LDSM.16.MT88.4 R180, [R229+0x3100] ;  /* 0x00310000e5b4783b */ /* 0x000e640000004200 */
[-C--:B------:R-:W-:Y:S04]  /*a190*/  HMMA.16816.F32.BF16 R28, R60, R70.reuse, R28 ;  /* 0x000000463c1c723c */ /* 0x080fe8000004181c */
[----:B------:R-:W-:Y:S04]  /*a1a0*/  FADD.FTZ R3, R201, R3 ;  /* 0x00000003c9037221 */ /* 0x000fe80000010000 */
[C---:B------:R-:W-:Y:S08]  /*a1b0*/  HMMA.16816.F32.BF16 R32, R56.reuse, R70, R32 ;  /* 0x000000463820723c */ /* 0x040ff00000041820 */
[-C--:B------:R-:W-:Y:S08]  /*a1c0*/  HMMA.16816.F32.BF16 R36, R56, R72.reuse, R36 ;  /* 0x000000483824723c */ /* 0x080ff00000041824 */
[C---:B------:R-:W-:Y:S08]  /*a1d0*/  HMMA.16816.F32.BF16 R40, R60.reuse, R72, R40 ;  /* 0x000000483c28723c */ /* 0x040ff00000041828 */
[-C--:B------:R-:W-:Y:S08]  /*a1e0*/  HMMA.16816.F32.BF16 R44, R60, R74.reuse, R44 ;  /* 0x0000004a3c2c723c */ /* 0x080ff0000004182c */
[C---:B------:R-:W-:Y:S08]  /*a1f0*/  HMMA.16816.F32.BF16 R48, R56.reuse, R74, R48 ;  /* 0x0000004a3830723c */ /* 0x040ff00000041830 */
[-C--:B------:R-:W-:Y:S08]  /*a200*/  HMMA.16816.F32.BF16 R116, R56, R76.reuse, R116 ;  /* 0x0000004c3874723c */ /* 0x080ff00000041874 */
[C---:B------:R-:W-:Y:S08]  /*a210*/  HMMA.16816.F32.BF16 R120, R60.reuse, R76, R120 ;  /* 0x0000004c3c78723c */ /* 0x040ff00000041878 */
[-C--:B------:R-:W-:Y:S07]  /*a220*/  HMMA.16816.F32.BF16 R52, R60, R78.reuse, R52 ;  /* 0x0000004e3c34723c */ /* 0x080fee0000041834 */
[----:B------:R-:W-:Y:S01]  /*a230*/  FADD.FTZ R61, R140, R82 ;  /* 0x000000528c3d7221 */ /* 0x000fe20000010000 */
[----:B------:R-:W-:Y:S04]  /*a240*/  HMMA.16816.F32.BF16 R124, R56, R78, R124 ;  /* 0x0000004e387c723c */ /* 0x000fe8000004187c */
[----:B------:R-:W-:Y:S02]  /*a250*/  FADD.FTZ R60, R141, R81 ;  /* 0x000000518d3c7221 */ /* 0x000fe40000010000 */
[----:B------:R-:W-:Y:S01]  /*a260*/  FADD.FTZ R61, R185, R61 ;  /* 0x0000003db93d7221 */ /* 0x000fe20000010000 */
[----:B------:R-:W-:Y:S01]  /*a270*/  F2FP.BF16.PACK_AB R185, R107, R106 ;  /* 0x0000006a6bb9723e */ /* 0x000fe200000010ff */
[----:B------:R-:W-:Y:S01]  /*a280*/  FADD.FTZ R60, R184, R60 ;  /* 0x0000003cb83c7221 */ /* 0x000fe20000010000 */
[----:B------:R-:W-:Y:S03]  /*a290*/  F2FP.BF16.PACK_AB R184, R105, R104 ;  /* 0x0000006869b8723e */ /* 0x000fe600000010ff */
[----:B------:R-:W-:Y:S02]  /*a2a0*/  F2FP.BF16.PACK_AB R56, R101, R100 ;  /* 0x000000646538723e */ /* 0x000fe400000010ff */
[----:B------:R-:W-:Y:S02]  /*a2b0*/  F2FP.BF16.PACK_AB R57, R103, R102 ;  /* 0x000000666739723e */ /* 0x000fe400000010ff */
[----:B------:R-:W-:Y:S02]  /*a2c0*/  F2FP.BF16.PACK_AB R58, R188, R112 ;  /* 0x00000070bc3a723e */ /* 0x000fe400000010ff */
[----:B------:R-:W-:Y:S07]  /*a2d0*/  F2FP.BF16.PACK_AB R59, R189, R114 ;  /* 0x00000072bd3b723e */ /* 0x000fee00000010ff */
[-C--:B------:R-:W-:Y:S07]  /*a2e0*/  HMMA.16816.F32.BF16 R140, R56, R148.reuse, R4 ;  /* 0x00000094388c723c */ /* 0x080fee0000041804 */
[----:B------:R-:W-:Y:S01]  /*a2f0*/  FADD.FTZ R5, R152, R61 ;  /* 0x0000003d98057221 */ /* 0x000fe20000010000 */
[C---:B------:R-:W-:Y:S04]  /*a300*/  HMMA.16816.F32.BF16 R136, R184.reuse, R148, R8 ;  /* 0x00000094b888723c */ /* 0x040fe80000041808 */
[----:B------:R-:W-:Y:S02]  /*a310*/  FADD.FTZ R4, R251, R60 ;  /* 0x0000003cfb047221 */ /* 0x000fe40000010000 */
[----:B------:R-:W-:Y:S02]  /*a320*/  FADD.FTZ R6, R157, R3 ;  /* 0x000000039d067221 */ /* 0x000fe40000010000 */
[----:B------:R-:W-:Y:S01]  /*a330*/  FADD.FTZ R8, R159, R5 ;  /* 0x000000059f087221 */ /* 0x000fe20000010000 */
[-C--:B------:R-:W-:Y:S03]  /*a340*/  HMMA.16816.F32.BF16 R144, R184, R150.reuse, R12 ;  /* 0x00000096b890723c */ /* 0x080fe6000004180c */
[----:B------:R-:W-:Y:S02]  /*a350*/  FADD.FTZ R7, R158, R4 ;  /* 0x000000049e077221 */ /* 0x000fe40000010000 */
[----:B------:R-:W-:Y:S02]  /*a360*/  FADD.FTZ R5, R156, R0 ;  /* 0x000000009c057221 */ /* 0x000fe40000010000 */
        /* <DEDUP_REMOVED lines=17> */
[----:B------:R-:W2:Y:S01]  /*a480*/  LDSM.16.MT88.4 R4, [R230+0x3100] ;  /* 0x00310000e604783b */ /* 0x000ea20000004200 */
[----:B------:R-:W-:Y:S01]  /*a490*/  FADD.FTZ R9, R113, R0 ;  /* 0x0000000071097221 */ /* 0x000fe20000010000 */
[C---:B------:R-:W-:Y:S04]  /*a4a0*/  HMMA.16816.F32.BF16 R164, R56.reuse, R166, R32 ;  /* 0x000000a638a4723c */ /* 0x040fe80000041820 */
[----:B------:R-:W-:Y:S02]  /*a4b0*/  FADD.FTZ R8, R227, R8 ;  /* 0x00000008e3087221 */ /* 0x000fe40000010000 */
[----:B------:R-:W-:Y:S02]  /*a4c0*/  FADD.FTZ R3, R224, R11 ;  /* 0x0000000be0037221 */ /* 0x000fe40000010000 */
[----:B------:R-:W-:Y:S04]  /*a4d0*/  FADD.FTZ R0, R219, R10 ;  /* 0x0000000adb007221 */ /* 0x000fe80000010000 */
[----:B------:R-:W-:Y:S02]  /*a4e0*/  FADD.FTZ R12, R170, R9 ;  /* 0x00000009aa0c7221 */ /* 0x000fe40000010000 */
[----:B------:R-:W-:Y:S02]  /*a4f0*/  FADD.FTZ R11, R169, R8 ;  /* 0x00000008a90b7221 */ /* 0x000fe40000010000 */
[----:B------:R-:W-:Y:S02]  /*a500*/  FADD.FTZ R10, R168, R3 ;  /* 0x00000003a80a7221 */ /* 0x000fe40000010000 */
[----:B------:R-:W-:Y:S02]  /*a510*/  FADD.FTZ R9, R171, R0 ;  /* 0x00000000ab097221 */ /* 0x000fe40000010000 */
[----:B------:R-:W-:Y:S01]  /*a520*/  FADD.FTZ R8, R215, R12 ;  /* 0x0000000cd7087221 */ /* 0x000fe20000010000 */
[-C--:B-1----:R-:W-:Y:S03]  /*a530*/  HMMA.16816.F32.BF16 R168, R56, R180.reuse, R36 ;  /* 0x000000b438a8723c */ /* 0x082fe60000041824 */
[----:B------:R-:W-:Y:S02]  /*a540*/  FADD.FTZ R3, R175, R11 ;  /* 0x0000000baf037221 */ /* 0x000fe40000010000 */
[----:B------:R-:W-:Y:S02]  /*a550*/  FADD.FTZ R0, R174, R10 ;  /* 0x0000000aae007221 */ /* 0x000fe40000010000 */
[----:B------:R-:W-:Y:S02]  /*a560*/  FADD.FTZ R12, R212, R9 ;  /* 0x00000009d40c7221 */ /* 0x000fe40000010000 */
[----:B------:R-:W-:Y:S03]  /*a570*/  FADD.FTZ R11, R210, R8 ;  /* 0x00000008d20b7221 */ /* 0x000fe60000010000 */
[----:B------:R-:W-:Y:S02]  /*a580*/  FADD.FTZ R10, R173, R3 ;  /* 0x00000003ad0a7221 */ /* 0x000fe40000010000 */
[----:B------:R-:W-:Y:S02]  /*a590*/  FADD.FTZ R9, R172, R0 ;  /* 0x00000000ac097221 */ /* 0x000fe40000010000 */
        /* <DEDUP_REMOVED lines=17> */
[-C--:B--2---:R-:W-:Y:S03]  /*a6b0*/  HMMA.16816.F32.BF16 R116, R56, R4.reuse, R116 ;  /* 0x000000043874723c */ /* 0x084fe60000041874 */
        /* <DEDUP_REMOVED lines=11> */
[----:B------:R-:W-:Y:S04]  /*a770*/  HMMA.16816.F32.BF16 R124, R56, R6, R124 ;  /* 0x00000006387c723c */ /* 0x000fe8000004187c */
[----:B------:R-:W-:Y:S02]  /*a780*/  FADD.FTZ R0, R90, R10 ;  /* 0x0000000a5a007221 */ /* 0x000fe40000010000 */
[----:B------:R-:W-:Y:S02]  /*a790*/  FADD.FTZ R10, R87, R8 ;  /* 0x00000008570a7221 */ /* 0x000fe40000010000 */
[----:B------:R-:W-:Y:S04]  /*a7a0*/  FADD.FTZ R11, R85, R9 ;  /* 0x00000009550b7221 */ /* 0x000fe80000010000 */
[----:B------:R-:W-:Y:S02]  /*a7b0*/  FADD.FTZ R9, R89, R3 ;  /* 0x0000000359097221 */ /* 0x000fe40000010000 */
        /* <DEDUP_REMOVED lines=23> */
[----:B------:R-:W-:Y:S01]  /*a930*/  FADD.FTZ R252, R134, R3 ;  /* 0x0000000386fc7221 */ /* 0x000fe20000010000 */
[----:B------:R-:W-:Y:S01]  /*a940*/  MOV R134, R2 ;  /* 0x0000000200867202 */ /* 0x000fe20000000f00 */
[----:B------:R1:W-:Y:S01]  /*a950*/  STL [R1], R4 ;  /* 0x0000000401007387 */ /* 0x0003e20000100800 */
[----:B------:R-:W-:Y:S01]  /*a960*/  MOV R3, R132 ;  /* 0x0000008400037202 */ /* 0x000fe20000000f00 */
[----:B------:R-:W-:Y:S01]  /*a970*/  FADD.FTZ R251, R64, R0 ;  /* 0x0000000040fb7221 */ /* 0x000fe20000010000 */
[----:B------:R-:W-:Y:S01]  /*a980*/  MOV R0, R133 ;  /* 0x0000008500007202 */ /* 0x000fe20000000f00 */
[----:B-1---5:R-:W-:-:S05]  /*a990*/  @P2 BRA `(.L_x_3) ;  /* 0xffffc19000002947 */ /* 0x022fca000383ffff */
.L_x_2:
[----:B-1----:R-:W2:Y:S04]  /*a9a0*/  LDL.LU R4, [R1] ;  /* 0x0000000001047983 */ /* 0x002ea80000300800 */
[----:B------:R-:W1:Y:S04]  /*a9b0*/  SHFL.BFLY PT, R16, R250, 0x2, 0x1f ;  /* 0x0c401f00fa107f89 */ /* 0x000e6800000e0000 */
[----:B------:R-:W3:Y:S04]  /*a9c0*/  SHFL.BFLY PT, R10, R252, 0x2, 0x1f ;  /* 0x0c401f00fc0a7f89 */ /* 0x000ee800000e0000 */
[----:B------:R-:W4:Y:S04]  /*a9d0*/  SHFL.BFLY PT, R15, R251, 0x2, 0x1f ;  /* 0x0c401f00fb0f7f89 */ /* 0x000f2800000e0000 */
[----:B------:R-:W4:Y:S01]  /*a9e0*/  S2R R8, SR_TID.X ;  /* 0x0000000000087919 */ /* 0x000f220000002100 */
[----:B------:R-:W-:Y:S01]  /*a9f0*/  IMAD.MOV.U32 R57, RZ, RZ, c[0x0][0x4e8] ;  /* 0x00013a00ff397624 */ /* 0x000fe200078e00ff */
[----:B------:R-:W4:Y:S01]  /*aa00*/  S2UR UR7, SR_CTAID.Y ;  /* 0x00000000000779c3 */ /* 0x000f220000002600 */
[----:B------:R-:W-:Y:S01]  /*aa10*/  ULDC.64 UR4, c[0x0][0x490] ;  /* 0x0001240000047ab9 */ /* 0x000fe20000000a00 */
[----:B------:R-:W2:Y:S02]  /*aa20*/  LDL.LU R9, [R1+0x10] ;  /* 0x0000100001097983 */ /* 0x000ea40000300800 */
[----:B------:R-:W-:-:S02]  /*aa30*/  ISETP.NE.AND P0, PT, R57, 0x1, PT ;  /* 0x000000013900780c */ /* 0x000fc40003f05270 */
[----:B------:R-:W2:Y:S01]  /*aa40*/  LDL.LU R58, [R1+0x14] ;  /* 0x00001400013a7983 */ /* 0x000ea20000300800 */
[----:B-1----:R-:W-:-:S03]  /*aa50*/  FADD.FTZ R16, R16, R250 ;  /* 0x000000fa10107221 */ /* 0x002fc60000010000 */
[----:B------:R-:W2:Y:S01]  /*aa60*/  LDL.LU R59, [R1+0x8] ;  /* 0x00000800013b7983 */ /* 0x000ea20000300800 */
[----:B---3--:R-:W-:-:S03]  /*aa70*/  FADD.FTZ R10, R10, R252 ;  /* 0x000000fc0a0a7221 */ /* 0x008fc60000010000 */
[----:B------:R-:W1:Y:S01]  /*aa80*/  SHFL.BFLY PT, R5, R16, 0x1, 0x1f ;  /* 0x0c201f0010057f89 */ /* 0x000e6200000e0000 */
[----:B----4-:R-:W-:-:S03]  /*aa90*/  FADD.FTZ R15, R15, R251 ;  /* 0x000000fb0f0f7221 */ /* 0x010fc60000010000 */
[----:B------:R-:W3:Y:S01]  /*aaa0*/  SHFL.BFLY PT, R3, R10, 0x1, 0x1f ;  /* 0x0c201f000a037f89 */ /* 0x000ee200000e0000 */
[----:B------:R-:W-:-:S04]  /*aab0*/  SHF.R.S32.HI R54, RZ, 0x1f, R8 ;  /* 0x0000001fff367819 */ /* 0x000fc80000011408 */
[-C--:B------:R-:W-:Y:S01]  /*aac0*/  LEA.HI R22, R54, R8.reuse, RZ, 0x5 ;  /* 0x0000000836167211 */ /* 0x080fe200078f28ff */
[----:B-1----:R-:W-:Y:S01]  /*aad0*/  FADD.FTZ R16, R16, R5 ;  /* 0x0000000510107221 */ /* 0x002fe20000010000 */
[CC--:B------:R-:W-:Y:S02]  /*aae0*/  LEA.HI R5, R54.reuse, R8.reuse, RZ, 0x2 ;  /* 0x0000000836057211 */ /* 0x0c0fe400078f10ff */
[----:B------:R-:W-:Y:S01]  /*aaf0*/  LEA.HI R54, R54, R8, RZ, 0x3 ;  /* 0x0000000836367211 */ /* 0x000fe200078f18ff */
[----:B---3--:R-:W-:Y:S01]  /*ab00*/  FADD.FTZ R10, R10, R3 ;  /* 0x000000030a0a7221 */ /* 0x008fe20000010000 */
[----:B------:R-:W-:Y:S01]  /*ab10*/  FSETP.NE.FTZ.AND P4, PT, R16, RZ, PT ;  /* 0x000000ff1000720b */ /* 0x000fe20003f95000 */
[----:B------:R-:W-:Y:S01]  /*ab20*/  USHF.R.S32.HI UR6, URZ, 0x1f, UR7 ;  /* 0x0000001f3f067899 */ /* 0x000fe20008011407 */
[----:B------:R-:W-:Y:S02]  /*ab30*/  LOP3.LUT R7, R54, 0xfffffff8, RZ, 0xc0, !PT ;  /* 0xfffffff836077812 */ /* 0x000fe400078ec0ff */
[----:B------:R-:W-:-:S02]  /*ab40*/  FSETP.NE.FTZ.AND P2, PT, R10, RZ, PT ;  /* 0x000000ff0a00720b */ /* 0x000fc40003f55000 */
[----:B------:R-:W-:Y:S01]  /*ab50*/  LOP3.LUT R17, R5, 0xfffffffc, RZ, 0xc0, !PT ;  /* 0xfffffffc05117812 */ /* 0x000fe200078ec0ff */
[----:B------:R-:W-:Y:S01]  /*ab60*/  UIMAD UR8, UR6, UR4, URZ ;  /* 0x00000004060872a4 */ /* 0x000fe2000f8e023f */
[----:B------:R-:W-:Y:S02]  /*ab70*/  IMAD.IADD R55, R8, 0x1, -R7 ;  /* 0x0000000108377824 */ /* 0x000fe400078e0a07 */
[----:B------:R-:W-:Y:S01]  /*ab80*/  IADD3 R17, -R17, R8, RZ ;  /* 0x0000000811117210 */ /* 0x000fe20007ffe1ff */
[----:B------:R-:W-:Y:S02]  /*ab90*/  UIMAD.WIDE.U32 UR10, UR7, UR4, URZ ;  /* 0x00000004070a72a5 */ /* 0x000fe4000f8e003f */
[----:B------:R-:W-:-:S03]  /*aba0*/  UIMAD UR8, UR7, UR5, UR8 ;  /* 0x00000005070872a4 */ /* 0x000fc6000f8e0208 */
[----:B------:R-:W-:Y:S02]  /*abb0*/  ULDC.64 UR4, c[0x0][0x3e8] ;  /* 0x0000fa0000047ab9 */ /* 0x000fe40000000a00 */
[----:B------:R-:W-:Y:S01]  /*abc0*/  UIMAD.WIDE.U32 UR14, UR7, UR4, URZ ;  /* 0x00000004070e72a5 */ /* 0x000fe2000f8e003f */
[----:B------:R-:W-:Y:S01]  /*abd0*/  IMAD.MOV.U32 R53, RZ, RZ, -0x800000 ;  /* 0xff800000ff357424 */ /* 0x000fe200078e00ff */
[----:B------:R-:W-:Y:S01]  /*abe0*/  UIMAD UR6, UR6, UR4, URZ ;  /* 0x00000004060672a4 */ /* 0x000fe2000f8e023f */
[----:B------:R-:W-:-:S03]  /*abf0*/  MOV R51, 0xff800000 ;  /* 0xff80000000337802 */ /* 0x000fc60000000f00 */
[----:B------:R-:W-:Y:S01]  /*ac00*/  UIMAD UR5, UR7, UR5, UR6 ;  /* 0x00000005070572a4 */ /* 0x000fe2000f8e0206 */
[----:B------:R-:W-:-:S03]  /*ac10*/  IMAD.MOV.U32 R50, RZ, RZ, -0x800000 ;  /* 0xff800000ff327424 */ /* 0x000fc600078e00ff */
[----:B------:R-:W-:Y:S01]  /*ac20*/  UIADD3 UR5, UR15, UR5, URZ ;  /* 0x000000050f057290 */ /* 0x000fe2000fffe03f */
[----:B------:R-:W-:-:S05]  /*ac30*/  MOV R7, UR11 ;  /* 0x0000000b00077c02 */ /* 0x000fca0008000f00 */
[----:B------:R-:W-:Y:S01]  /*ac40*/  IMAD.U32 R7, RZ, RZ, UR5 ;  /* 0x00000005ff077e24 */ /* 0x000fe2000f8e00ff */
[----:B------:R-:W1:Y:S04]  /*ac50*/  S2R R56, SR_CTAID.X ;  /* 0x0000000000387919 */ /* 0x000e680000002500 */
[----:B--2---:R-:W2:Y:S01]  /*ac60*/  SHFL.BFLY PT, R13, R4, 0x2, 0x1f ;  /* 0x0c401f00040d7f89 */ /* 0x004ea200000e0000 */
[----:B------:R-:W-:Y:S01]  /*ac70*/  @P0 IMAD.HI.U32 R3, R9, c[0x0][0x4ec], RZ ;  /* 0x00013b0009030a27 */ /* 0x000fe200078e00ff */
[----:B------:R-:W-:-:S03]  /*ac80*/  MOV R25, R9 ;  /* 0x0000000900197202 */ /* 0x000fc60000000f00 */
[----:B--2---:R-:W-:Y:S01]  /*ac90*/  FADD.FTZ R13, R13, R4 ;  /* 0x000000040d0d7221 */ /* 0x004fe20000010000 */
[----:B------:R-:W-:Y:S01]  /*aca0*/  @P0 SHF.R.U32.HI R25, RZ, c[0x0][0x4f0], R3 ;  /* 0x00013c00ff190a19 */ /* 0x000fe20000011603 */
[----:B------:R-:W2:Y:S04]  /*acb0*/  SHFL.BFLY PT, R4, R15, 0x1, 0x1f ;  /* 0x0c201f000f047f89 */ /* 0x000ea800000e0000 */
[----:B------:R-:W3:Y:S01]  /*acc0*/  SHFL.BFLY PT, R0, R13, 0x1, 0x1f ;  /* 0x0c201f000d007f89 */ /* 0x000ee200000e0000 */
[----:B------:R-:W-:-:S04]  /*acd0*/  IMAD.MOV R6, RZ, RZ, -R25 ;  /* 0x000000ffff067224 */ /* 0x000fc800078e0a19 */
[----:B------:R-:W-:Y:S02]  /*ace0*/  IMAD R49, R6, c[0x0][0x4e8], R9 ;  /* 0x00013a0006317a24 */ /* 0x000fe400078e0209 */
[----:B--2---:R-:W-:Y:S01]  /*acf0*/  FADD.FTZ R15, R15, R4 ;  /* 0x000000040f0f7221 */ /* 0x004fe20000010000 */
[----:B------:R-:W-:Y:S01]  /*ad00*/  LOP3.LUT R4, R22, 0xffffffe0, RZ, 0xc0, !PT ;  /* 0xffffffe016047812 */ /* 0x000fe200078ec0ff */
[----:B---3--:R-:W-:-:S04]  /*ad10*/  FADD.FTZ R13, R13, R0 ;  /* 0x000000000d0d7221 */ /* 0x008fc80000010000 */
[----:B------:R-:W-:Y:S02]  /*ad20*/  IMAD.IADD R3, R8, 0x1, -R4 ;  /* 0x0000000108037824 */ /* 0x000fe400078e0a04 */
[----:B------:R-:W-:Y:S01]  /*ad30*/  IMAD.MOV.U32 R0, RZ, RZ, RZ ;  /* 0x000000ffff007224 */ /* 0x000fe200078e00ff */
[----:B------:R-:W-:Y:S01]  /*ad40*/  FSETP.NE.FTZ.AND P3, PT, R13, RZ, PT ;  /* 0x000000ff0d00720b */ /* 0x000fe20003f75000 */
[----:B------:R-:W-:Y:S01]  /*ad50*/  IMAD.MOV.U32 R4, RZ, RZ, RZ ;  /* 0x000000ffff047224 */ /* 0x000fe200078e00ff */
[----:B------:R-:W-:Y:S02]  /*ad60*/  LOP3.LUT P6, RZ, R3, 0x3, RZ, 0xc0, !PT ;  /* 0x0000000303ff7812 */ /* 0x000fe400078cc0ff */
[----:B------:R-:W-:Y:S01]  /*ad70*/  MOV R3, RZ ;  /* 0x000000ff00037202 */ /* 0x000fe20000000f00 */
[----:B------:R-:W2:Y:S01]  /*ad80*/  @P4 MUFU.RCP R0, R16 ;  /* 0x0000001000004308 */ /* 0x000ea20000001000 */
[----:B------:R-:W-:-:S07]  /*ad90*/  FSETP.NE.FTZ.AND P1, PT, R15, RZ, PT ;  /* 0x000000ff0f00720b */ /* 0x000fce0003f35000 */
[----:B------:R-:W3:Y:S01]  /*ada0*/  @P2 MUFU.RCP R3, R10 ;  /* 0x0000000a00032308 */ /* 0x000ee20000001000 */
[----:B------:R-:W-:-:S07]  /*adb0*/  SHF.R.S32.HI R8, RZ, 0x2, R5 ;  /* 0x00000002ff087819 */ /* 0x000fce0000011405 */
[----:B------:R-:W4:Y:S01]  /*adc0*/  @P3 MUFU.RCP R4, R13 ;  /* 0x0000000d00043308 */ /* 0x000f220000001000 */
[C---:B--2---:R-:W-:Y:S02]  /*add0*/  FMUL.FTZ R141, R0.reuse, R141 ;  /* 0x0000008d008d7220 */ /* 0x044fe40000410000 */
[C---:B------:R-:W-:Y:S02]  /*ade0*/  FMUL.FTZ R18, R0.reuse, R140 ;  /* 0x0000008c00127220 */ /* 0x040fe40000410000 */
[C---:B------:R-:W-:Y:S02]  /*adf0*/  FMUL.FTZ R149, R0.reuse, R149 ;  /* 0x0000009500957220 */ /* 0x040fe40000410000 */
[C---:B------:R-:W-:Y:S02]  /*ae00*/  FMUL.FTZ R21, R0.reuse, R148 ;  /* 0x0000009400157220 */ /* 0x040fe40000410000 */
[C---:B------:R-:W-:Y:S02]  /*ae10*/  FMUL.FTZ R153, R0.reuse, R153 ;  /* 0x0000009900997220 */ /* 0x040fe40000410000 */
[----:B------:R-:W-:-:S02]  /*ae20*/  FMUL.FTZ R29, R0, R152 ;  /* 0x00000098001d7220 */ /* 0x000fc40000410000 */
[C---:B------:R-:W-:Y:S02]  /*ae30*/  FMUL.FTZ R165, R0.reuse, R165 ;  /* 0x000000a500a57220 */ /* 0x040fe40000410000 */
        /* <DEDUP_REMOVED lines=8> */
[----:B------:R-:W-:Y:S02]  /*aec0*/  FMUL.FTZ R40, R0, R124 ;  /* 0x0000007c00287220 */ /* 0x000fe40000410000 */
[----:B------:R-:W-:Y:S02]  /*aed0*/  IMAD.MOV.U32 R0, RZ, RZ, RZ ;  /* 0x000000ffff007224 */ /* 0x000fe400078e00ff */
[----:B---3--:R-:W-:-:S02]  /*aee0*/  FMUL.FTZ R137, R3, R137 ;  /* 0x0000008903897220 */ /* 0x008fc40000410000 */
        /* <DEDUP_REMOVED lines=14> */
[----:B------:R-:W-:Y:S01]  /*afd0*/  FMUL.FTZ R38, R3, R184 ;  /* 0x000000b803267220 */ /* 0x000fe20000410000 */
[----:B------:R-:W-:Y:S01]  /*afe0*/  SHF.R.S32.HI R3, RZ, 0x1f, R5 ;  /* 0x0000001fff037819 */ /* 0x000fe20000011405 */
[----:B------:R-:W2:Y:S03]  /*aff0*/  @P1 MUFU.RCP R0, R15 ;  /* 0x0000000f00001308 */ /* 0x000ea60000001000 */
[----:B------:R-:W-:Y:S01]  /*b000*/  LEA.HI R3, R3, R8, RZ, 0x3 ;  /* 0x0000000803037211 */ /* 0x000fe200078f18ff */
[----:B------:R-:W-:-:S04]  /*b010*/  IMAD.U32 R6, RZ, RZ, UR10 ;  /* 0x0000000aff067e24 */ /* 0x000fc8000f8e00ff */
[----:B------:R-:W3:Y:S01]  /*b020*/  @P1 MUFU.LG2 R15, R15 ;  /* 0x0000000f000f1308 */ /* 0x000ee20000000c00 */
[----:B------:R-:W-:Y:S01]  /*b030*/  LOP3.LUT R3, R3, 0xfffffff8, RZ, 0xc0, !PT ;  /* 0xfffffff803037812 */ /* 0x000fe200078ec0ff */
[C---:B----4-:R-:W-:Y:S02]  /*b040*/  FMUL.FTZ R143, R4.reuse, R143 ;  /* 0x0000008f048f7220 */ /* 0x050fe40000410000 */
        /* <DEDUP_REMOVED lines=14> */
[----:B------:R-:W-:Y:S02]  /*b130*/  FMUL.FTZ R39, R4, R126 ;  /* 0x0000007e04277220 */ /* 0x000fe40000410000 */
[----:B------:R-:W-:-:S02]  /*b140*/  IMAD.U32 R4, RZ, RZ, UR14 ;  /* 0x0000000eff047e24 */ /* 0x000fc4000f8e00ff */
[----:B------:R-:W-:Y:S01]  /*b150*/  IMAD.IADD R12, R8, 0x1, -R3 ;  /* 0x00000001080c7824 */ /* 0x000fe200078e0a03 */
[----:B------:R-:W-:Y:S01]  /*b160*/  MOV R8, R6 ;  /* 0x0000000600087202 */ /* 0x000fe20000000f00 */
[----:B------:R-:W-:Y:S01]  /*b170*/  IMAD.MOV.U32 R6, RZ, RZ, R4 ;  /* 0x000000ffff067224 */ /* 0x000fe200078e0004 */
[----:B------:R-:W-:Y:S01]  /*b180*/  @P4 MOV R4, 0x3f317218 ;  /* 0x3f31721800044802 */ /* 0x000fe20000000f00 */
[----:B------:R-:W4:Y:S01]  /*b190*/  @P3 MUFU.LG2 R13, R13 ;  /* 0x0000000d000d3308 */ /* 0x000f220000000c00 */
[C---:B--2---:R-:W-:Y:S01]  /*b1a0*/  FMUL.FTZ R139, R0.reuse, R139 ;  /* 0x0000008b008b7220 */ /* 0x044fe20000410000 */
[----:B------:R-:W-:Y:S01]  /*b1b0*/  @P1 MOV R11, 0x3f317218 ;  /* 0x3f317218000b1802 */ /* 0x000fe20000000f00 */
        /* <DEDUP_REMOVED lines=15> */
[----:B------:R-:W-:Y:S01]  /*b2b0*/  @P3 IMAD.MOV.U32 R3, RZ, RZ, 0x3f317218 ;  /* 0x3f317218ff033424 */ /* 0x000fe200078e00ff */
[----:B------:R-:W2:Y:S01]  /*b2c0*/  @P2 MUFU.LG2 R10, R10 ;  /* 0x0000000a000a2308 */ /* 0x000ea20000000c00 */
[----:B------:R-:W-:Y:S02]  /*b2d0*/  @P2 IMAD.MOV.U32 R0, RZ, RZ, 0x3f317218 ;  /* 0x3f317218ff002424 */ /* 0x000fe400078e00ff */
[----:B------:R-:W-:Y:S02]  /*b2e0*/  IMAD.U32 R5, RZ, RZ, UR15 ;  /* 0x0000000fff057e24 */ /* 0x000fe4000f8e00ff */
[----:B------:R-:W-:Y:S02]  /*b2f0*/  @P4 FMUL.FTZ R14, R4, c[0x0][0x2d0] ;  /* 0x0000b400040e4a20 */ /* 0x000fe40000410000 */
[----:B------:R-:W-:Y:S02]  /*b300*/  @P3 FMUL.FTZ R5, R3, c[0x0][0x2d0] ;  /* 0x0000b40003053a20 */ /* 0x000fe40000410000 */
[----:B---3--:R-:W-:-:S02]  /*b310*/  @P1 FMUL.FTZ R4, R15, 0.69314718246459960938 ;  /* 0x3f3172180f041820 */ /* 0x008fc40000410000 */
[----:B------:R-:W-:Y:S01]  /*b320*/  @P2 FMUL.FTZ R3, R0, c[0x0][0x2d0] ;  /* 0x0000b40000032a20 */ /* 0x000fe20000410000 */
[----:B------:R-:W3:Y:S01]  /*b330*/  S2R R15, SR_CTAID.Z ;  /* 0x00000000000f7919 */ /* 0x000ee20000002700 */
[----:B------:R-:W-:-:S04]  /*b340*/  @P1 FMUL.FTZ R0, R11, c[0x0][0x2d0] ;  /* 0x0000b4000b001a20 */ /* 0x000fc80000410000 */
[----:B------:R-:W-:Y:S01]  /*b350*/  @P1 FFMA.FTZ R53, R0, R2, R4 ;  /* 0x0000000200351223 */ /* 0x000fe20000010004 */
[----:B------:R-:W-:Y:S01]  /*b360*/  SHF.R.S32.HI R0, RZ, 0x5, R22 ;  /* 0x00000005ff007819 */ /* 0x000fe20000011416 */
[----:B----4-:R-:W-:-:S03]  /*b370*/  @P3 FMUL.FTZ R13, R13, 0.69314718246459960938 ;  /* 0x3f3172180d0d3820 */ /* 0x010fc60000410000 */
[----:B------:R-:W-:Y:S01]  /*b380*/  SHF.R.S32.HI R2, RZ, 0x1f, R0 ;  /* 0x0000001fff027819 */ /* 0x000fe20000011400 */
[----:B--2---:R-:W-:Y:S02]  /*b390*/  @P2 FMUL.FTZ R10, R10, 0.69314718246459960938 ;  /* 0x3f3172180a0a2820 */ /* 0x004fe40000410000 */
[----:B------:R-:W-:Y:S01]  /*b3a0*/  @P3 FFMA.FTZ R51, R5, R132, R13 ;  /* 0x0000008405333223 */ /* 0x000fe2000001000d */
[----:B------:R-:W-:Y:S02]  /*b3b0*/  LEA.HI R2, R2, R0, RZ, 0x2 ;  /* 0x0000000002027211 */ /* 0x000fe400078f10ff */
[----:B------:R-:W-:Y:S01]  /*b3c0*/  LEA.HI R5, R17, R17, RZ, 0x1 ;  /* 0x0000001111057211 */ /* 0x000fe200078f08ff */
[----:B------:R-:W-:Y:S01]  /*b3d0*/  @P2 FFMA.FTZ R50, R3, R131, R10 ;  /* 0x0000008303322223 */ /* 0x000fe2000001000a */
[----:B------:R-:W-:Y:S02]  /*b3e0*/  LOP3.LUT R3, R2, 0xffffffc, RZ, 0xc0, !PT ;  /* 0x0ffffffc02037812 */ /* 0x000fe400078ec0ff */
[----:B------:R-:W-:-:S03]  /*b3f0*/  LOP3.LUT R2, R5, 0x1ffffffe, RZ, 0xc0, !PT ;  /* 0x1ffffffe05027812 */ /* 0x000fc600078ec0ff */
[----:B------:R-:W-:Y:S01]  /*b400*/  IMAD.IADD R13, R0, 0x1, -R3 ;  /* 0x00000001000d7824 */ /* 0x000fe200078e0a03 */
[----:B------:R-:W-:Y:S01]  /*b410*/  IADD3 R11, R17, -R2, RZ ;  /* 0x80000002110b7210 */ /* 0x000fe20007ffe0ff */
[----:B---3--:R-:W-:Y:S01]  /*b420*/  IMAD.WIDE.U32 R2, R15, c[0x0][0x3f0], R6 ;  /* 0x0000fc000f027a25 */ /* 0x008fe200078e0006 */
[----:B------:R-:W-:Y:S02]  /*b430*/  SHF.R.S32.HI R7, RZ, 0x2, R58 ;  /* 0x00000002ff077819 */ /* 0x000fe4000001143a */
[----:B------:R-:W2:Y:S01]  /*b440*/  LDL R58, [R1+0xc] ;  /* 0x00000c00013a7983 */ /* 0x000ea20000100800 */
[----:B------:R-:W3:Y:S01]  /*b450*/  @P4 MUFU.LG2 R16, R16 ;  /* 0x0000001000104308 */ /* 0x000ee20000000c00 */
[----:B------:R-:W-:Y:S01]  /*b460*/  IMAD.MOV.U32 R52, RZ, RZ, -0x800000 ;  /* 0xff800000ff347424 */ /* 0x000fe200078e00ff */
[----:B------:R-:W-:Y:S02]  /*b470*/  SHF.R.S32.HI R4, RZ, 0x1f, R15 ;  /* 0x0000001fff047819 */ /* 0x000fe4000001140f */
[----:B------:R-:W-:-:S03]  /*b480*/  LOP3.LUT R6, R12, 0x1, RZ, 0xc0, !PT ;  /* 0x000000010c067812 */ /* 0x000fc600078ec0ff */
[----:B------:R-:W-:Y:S02]  /*b490*/  IMAD R48, R4, c[0x0][0x498], RZ ;  /* 0x0001260004307a24 */ /* 0x000fe400078e02ff */
[----:B---3--:R-:W-:-:S04]  /*b4a0*/  @P4 FMUL.FTZ R16, R16, 0.69314718246459960938 ;  /* 0x3f31721810104820 */ /* 0x008fc80000410000 */
[----:B------:R-:W-:Y:S02]  /*b4b0*/  @P4 FFMA.FTZ R52, R14, R133, R16 ;  /* 0x000000850e344223 */ /* 0x000fe40000010010 */
[----:B------:R-:W-:Y:S02]  /*b4c0*/  IMAD R14, R0, 0x200, R17 ;  /* 0x00000200000e7824 */ /* 0x000fe400078e0211 */
[----:B------:R-:W-:Y:S02]  /*b4d0*/  IMAD.SHL.U32 R0, R5, 0x20, RZ ;  /* 0x0000002005007824 */ /* 0x000fe400078e00ff */
[----:B------:R-:W-:Y:S02]  /*b4e0*/  IMAD R10, R4, c[0x0][0x3f0], RZ ;  /* 0x0000fc00040a7a24 */ /* 0x000fe400078e02ff */
[----:B------:R-:W-:Y:S01]  /*b4f0*/  IMAD.SHL.U32 R4, R12, 0x40, RZ ;  /* 0x000000400c047824 */ /* 0x000fe200078e00ff */
[----:B------:R-:W-:Y:S02]  /*b500*/  LOP3.LUT R5, R0, 0xffffffc0, RZ, 0xc0, !PT ;  /* 0xffffffc000057812 */ /* 0x000fe400078ec0ff */
[----:B------:R-:W-:-:S02]  /*b510*/  R2P PR, R12, 0x6 ;  /* 0x000000060c007804 */ /* 0x000fc40000000000 */
[----:B------:R-:W-:Y:S01]  /*b520*/  LOP3.LUT R4, R4, 0x1c0, RZ, 0xc0, !PT ;  /* 0x000001c004047812 */ /* 0x000fe200078ec0ff */
[----:B------:R-:W-:Y:S01]  /*b530*/  IMAD R0, R13, 0x10, R7 ;  /* 0x000000100d007824 */ /* 0x000fe200078e0207 */
[----:B------:R-:W-:Y:S01]  /*b540*/  ISETP.NE.U32.AND P3, PT, R6, 0x1, PT ;  /* 0x000000010600780c */ /* 0x000fe20003f65070 */
[----:B------:R-:W-:Y:S01]  /*b550*/  IMAD R6, R11, 0x8, R5 ;  /* 0x000000080b067824 */ /* 0x000fe200078e0205 */
[----:B------:R-:W-:Y:S01]  /*b560*/  UIADD3 UR8, UR11, UR8, URZ ;  /* 0x000000080b087290 */ /* 0x000fe2000fffe03f */
[----:B------:R-:W-:Y:S02]  /*b570*/  LEA.HI R4, R4, R4, RZ, 0x1d ;  /* 0x0000000404047211 */ /* 0x000fe400078fe8ff */
[----:B------:R-:W-:Y:S01]  /*b580*/  IMAD.IADD R6, R0, 0x1, R6 ;  /* 0x0000000100067824 */ /* 0x000fe200078e0206 */
[----:B------:R-:W-:Y:S01]  /*b590*/  SHF.R.S32.HI R5, RZ, 0x3, R54 ;  /* 0x00000003ff057819 */ /* 0x000fe20000011436 */
[----:B-1----:R-:W-:Y:S01]  /*b5a0*/  IMAD R0, R56, 0x80, R0 ;  /* 0x0000008038007824 */ /* 0x002fe200078e0200 */
[----:B------:R-:W-:-:S02]  /*b5b0*/  LEA R7, R14, R4, 0x1 ;  /* 0x000000040e077211 */ /* 0x000fc400078e08ff */
[----:B------:R-:W-:Y:S01]  /*b5c0*/  SHF.R.S32.HI R4, RZ, 0x1f, R25 ;  /* 0x0000001fff047819 */ /* 0x000fe20000011419 */
[----:B------:R-:W-:Y:S01]  /*b5d0*/  IMAD R10, R15, c[0x0][0x3f4], R10 ;  /* 0x0000fd000f0a7a24 */ /* 0x000fe200078e020a */
[----:B------:R-:W-:Y:S01]  /*b5e0*/  MOV R9, UR8 ;  /* 0x0000000800097c02 */ /* 0x000fe20008000f00 */
[----:B------:R-:W-:Y:S01]  /*b5f0*/  IMAD R54, R57, c[0x0][0x388], RZ ;  /* 0x0000e20039367a24 */ /* 0x000fe200078e02ff */
[----:B------:R-:W-:Y:S02]  /*b600*/  LEA R22, R56, R5, 0x7 ;  /* 0x0000000538167211 */ /* 0x000fe400078e38ff */
[----:B------:R-:W-:Y:S01]  /*b610*/  IADD3 R5, R0, 0x8, RZ ;  /* 0x0000000800057810 */ /* 0x000fe20007ffe0ff */
[----:B------:R-:W-:Y:S01]  /*b620*/  IMAD R4, R4, c[0x0][0x3e0], RZ ;  /* 0x0000f80004047a24 */ /* 0x000fe200078e02ff */
[----:B------:R-:W-:Y:S01]  /*b630*/  IADD3 R3, R3, R10, RZ ;  /* 0x0000000a03037210 */ /* 0x000fe20007ffe0ff */
[----:B------:R-:W-:Y:S01]  /*b640*/  IMAD R48, R15, c[0x0][0x49c], R48 ;  /* 0x000127000f307a24 */ /* 0x000fe200078e0230 */
[----:B------:R-:W-:Y:S01]  /*b650*/  ISETP.GE.OR P4, PT, R5, R54, P6 ;  /* 0x000000360500720c */ /* 0x000fe20003786670 */
[----:B------:R-:W-:Y:S01]  /*b660*/  IMAD.WIDE.U32 R16, R15, c[0x0][0x498], R8 ;  /* 0x000126000f107a25 */ /* 0x000fe200078e0008 */
[----:B------:R-:W-:-:S02]  /*b670*/  MOV R15, 0xfffffff0 ;  /* 0xfffffff0000f7802 */ /* 0x000fc40000000f00 */
[----:B------:R-:W-:Y:S01]  /*b680*/  IADD3 R5, R0, 0x40, RZ ;  /* 0x0000004000057810 */ /* 0x000fe20007ffe0ff */
[----:B------:R-:W-:Y:S01]  /*b690*/  IMAD R10, R56, 0x80, R6 ;  /* 0x00000080380a7824 */ /* 0x000fe200078e0206 */
[CC--:B------:R-:W-:Y:S01]  /*b6a0*/  ISETP.GE.OR P5, PT, R0.reuse, R54.reuse, P6 ;  /* 0x000000360000720c */ /* 0x0c0fe200037a6670 */
[----:B------:R-:W-:Y:S01]  /*b6b0*/  IMAD R6, R25, c[0x0][0x3e4], R4 ;  /* 0x0000f90019067a24 */ /* 0x000fe200078e0204 */
[----:B------:R-:W-:Y:S01]  /*b6c0*/  IADD3 R4, R0, 0x48, RZ ;  /* 0x0000004800047810 */ /* 0x000fe20007ffe0ff */
[----:B------:R-:W-:Y:S01]  /*b6d0*/  IMAD.SHL.U32 R0, R7, 0x2, RZ ;  /* 0x0000000207007824 */ /* 0x000fe200078e00ff */
[----:B------:R-:W-:Y:S02]  /*b6e0*/  SEL R15, R15, 0x10, !P3 ;  /* 0x000000100f0f7807 */ /* 0x000fe40005800000 */
[----:B------:R-:W-:Y:S01]  /*b6f0*/  ISETP.GE.OR P3, PT, R5, R54, P6 ;  /* 0x000000360500720c */ /* 0x000fe20003766670 */
[----:B------:R-:W-:Y:S01]  /*b700*/  @P0 IMAD.HI.U32 R5, R10, c[0x0][0x4ec], RZ ;  /* 0x00013b000a050a27 */ /* 0x000fe200078e00ff */
[----:B------:R-:W-:-:S02]  /*b710*/  SHF.R.S32.HI R7, RZ, 0x1f, R49 ;  /* 0x0000001fff077819 */ /* 0x000fc40000011431 */
[----:B------:R-:W-:Y:S02]  /*b720*/  ISETP.GE.OR P6, PT, R4, R54, P6 ;  /* 0x000000360400720c */ /* 0x000fe400037c6670 */
[----:B------:R-:W-:Y:S01]  /*b730*/  MOV R4, R10 ;  /* 0x0000000a00047202 */ /* 0x000fe20000000f00 */
[----:B------:R-:W-:Y:S01]  /*b740*/  IMAD R7, R7, c[0x0][0x3d8], RZ ;  /* 0x0000f60007077a24 */ /* 0x000fe200078e02ff */
[C---:B------:R-:W-:Y:S02]  /*b750*/  IADD3 R8, R0.reuse, 0x80, RZ ;  /* 0x0000008000087810 */ /* 0x040fe40007ffe0ff */
[----:B------:R-:W-:Y:S01]  /*b760*/  @P0 SHF.R.U32.HI R4, RZ, c[0x0][0x4f0], R5 ;  /* 0x00013c00ff040a19 */ /* 0x000fe20000011605 */
[----:B------:R-:W-:Y:S01]  /*b770*/  IMAD R11, R49, c[0x0][0x3dc], R7 ;  /* 0x0000f700310b7a24 */ /* 0x000fe200078e0207 */
[----:B------:R-:W-:Y:S02]  /*b780*/  IADD3 R5, R0, 0xc0, RZ ;  /* 0x000000c000057810 */ /* 0x000fe40007ffe0ff */
[----:B------:R-:W-:-:S02]  /*b790*/  @P2 IADD3 R5, R8, -0x40, RZ ;  /* 0xffffffc008052810 */ /* 0x000fc40007ffe0ff */
[----:B------:R-:W-:Y:S02]  /*b7a0*/  SHF.R.S32.HI R7, RZ, 0x1f, R4 ;  /* 0x0000001fff077819 */ /* 0x000fe40000011404 */
[C---:B------:R-:W-:Y:S01]  /*b7b0*/  IADD3 R8, P0, R4.reuse, R16, RZ ;  /* 0x0000001004087210 */ /* 0x040fe20007f1e0ff */
[----:B------:R-:W-:Y:S01]  /*b7c0*/  IMAD.WIDE.U32 R2, R25, c[0x0][0x3e0], R2 ;  /* 0x0000f80019027a25 */ /* 0x000fe200078e0002 */
[----:B------:R-:W-:-:S03]  /*b7d0*/  IADD3 R4, -R4, RZ, RZ ;  /* 0x000000ff04047210 */ /* 0x000fc60007ffe1ff */
[----:B------:R-:W-:Y:S02]  /*b7e0*/  IMAD.IADD R3, R3, 0x1, R6 ;  /* 0x0000000103037824 */ /* 0x000fe400078e0206 */
[----:B------:R-:W-:Y:S01]  /*b7f0*/  IMAD R4, R4, c[0x0][0x4e8], R10 ;  /* 0x00013a0004047a24 */ /* 0x000fe200078e020a */
[----:B------:R-:W-:Y:S01]  /*b800*/  F2FP.BF16.PACK_AB R18, R141, R18 ;  /* 0x000000128d12723e */ /* 0x000fe200000010ff */
[----:B------:R-:W-:Y:S01]  /*b810*/  BAR.SYNC.DEFER_BLOCKING 0x1, 0x80 ;  /* 0x0042000000007b1d */ /* 0x000fe20000010000 */
[----:B------:R-:W-:Y:S01]  /*b820*/  IMAD.MOV.U32 R16, RZ, RZ, 0x20 ;  /* 0x00000020ff107424 */ /* 0x000fe200078e00ff */
[----:B------:R-:W-:Y:S01]  /*b830*/  F2FP.BF16.PACK_AB R19, R143, R19 ;  /* 0x000000138f13723e */ /* 0x000fe200000010ff */
[----:B------:R-:W-:Y:S01]  /*b840*/  IMAD.WIDE.U32 R2, R49, c[0x0][0x3d8], R2 ;  /* 0x0000f60031027a25 */ /* 0x000fe200078e0002 */
[----:B------:R-:W-:Y:S02]  /*b850*/  F2FP.BF16.PACK_AB R21, R149, R21 ;  /* 0x000000159515723e */ /* 0x000fe400000010ff */
[----:B------:R-:W-:-:S02]  /*b860*/  IADD3 R6, R0, R15, RZ ;  /* 0x0000000f00067210 */ /* 0x000fc40007ffe0ff */
[----:B------:R-:W-:Y:S02]  /*b870*/  F2FP.BF16.PACK_AB R20, R151, R20 ;  /* 0x000000149714723e */ /* 0x000fe400000010ff */
[----:B------:R-:W-:Y:S02]  /*b880*/  IADD3.X R9, R7, R17, R48, P0, !PT ;  /* 0x0000001107097210 */ /* 0x000fe400007fe430 */
[----:B------:R-:W-:Y:S02]  /*b890*/  F2FP.BF16.PACK_AB R23, R137, R23 ;  /* 0x000000178917723e */ /* 0x000fe400000010ff */
[----:B------:R-:W-:Y:S02]  /*b8a0*/  F2FP.BF16.PACK_AB R24, R139, R24 ;  /* 0x000000188b18723e */ /* 0x000fe400000010ff */
[----:B------:R-:W-:Y:S02]  /*b8b0*/  SHF.R.S32.HI R7, RZ, 0x1f, R4 ;  /* 0x0000001fff077819 */ /* 0x000fe40000011404 */
[----:B------:R-:W-:-:S02]  /*b8c0*/  F2FP.BF16.PACK_AB R26, R145, R26 ;  /* 0x0000001a911a723e */ /* 0x000fc400000010ff */
[----:B------:R-:W-:Y:S02]  /*b8d0*/  F2FP.BF16.PACK_AB R27, R147, R27 ;  /* 0x0000001b931b723e */ /* 0x000fe400000010ff */
[----:B------:R-:W-:Y:S01]  /*b8e0*/  SEL R16, R16, 0xffffffe0, !P1 ;  /* 0xffffffe010107807 */ /* 0x000fe20004800000 */
[----:B------:R-:W-:Y:S01]  /*b8f0*/  STS [R0+0x80], R18 ;  /* 0x0000801200007388 */ /* 0x000fe20000000800 */
[----:B------:R-:W-:-:S03]  /*b900*/  IADD3 R3, R3, R11, RZ ;  /* 0x0000000b03037210 */ /* 0x000fc60007ffe0ff */
[----:B------:R-:W-:Y:S01]  /*b910*/  STS [R0+0x480], R19 ;  /* 0x0004801300007388 */ /* 0x000fe20000000800 */
[----:B------:R-:W-:-:S03]  /*b920*/  IMAD R7, R7, c[0x0][0x488], RZ ;  /* 0x0001220007077a24 */ /* 0x000fc600078e02ff */
[----:B------:R1:W-:Y:S01]  /*b930*/  STS [R6+0x80], R21 ;  /* 0x0000801506007388 */ /* 0x0003e20000000800 */
[----:B------:R-:W-:-:S03]  /*b940*/  F2FP.BF16.PACK_AB R29, R153, R29 ;  /* 0x0000001d991d723e */ /* 0x000fc600000010ff */
[----:B------:R3:W-:Y:S01]  /*b950*/  STS [R6+0x480], R20 ;  /* 0x0004801406007388 */ /* 0x0007e20000000800 */
[----:B------:R-:W-:-:S03]  /*b960*/  F2FP.BF16.PACK_AB R28, R155, R28 ;  /* 0x0000001c9b1c723e */ /* 0x000fc600000010ff */
[----:B------:R-:W-:Y:S01]  /*b970*/  STS [R0+0x2080], R23 ;  /* 0x0020801700007388 */ /* 0x000fe20000000800 */
[----:B------:R-:W-:-:S03]  /*b980*/  F2FP.BF16.PACK_AB R30, R165, R30 ;  /* 0x0000001ea51e723e */ /* 0x000fc600000010ff */
[----:B------:R4:W-:Y:S01]  /*b990*/  STS [R0+0x2480], R24 ;  /* 0x0024801800007388 */ /* 0x0009e20000000800 */
[----:B------:R-:W-:-:S03]  /*b9a0*/  F2FP.BF16.PACK_AB R31, R167, R31 ;  /* 0x0000001fa71f723e */ /* 0x000fc600000010ff */
[----:B------:R-:W-:Y:S01]  /*b9b0*/  STS [R6+0x2080], R26 ;  /* 0x0020801a06007388 */ /* 0x000fe20000000800 */
[----:B------:R-:W-:-:S03]  /*b9c0*/  F2FP.BF16.PACK_AB R33, R157, R33 ;  /* 0x000000219d21723e */ /* 0x000fc600000010ff */
[----:B------:R4:W-:Y:S01]  /*b9d0*/  STS [R6+0x2480], R27 ;  /* 0x0024801b06007388 */ /* 0x0009e20000000800 */
[----:B------:R-:W-:Y:S02]  /*b9e0*/  F2FP.BF16.PACK_AB R32, R159, R32 ;  /* 0x000000209f20723e */ /* 0x000fe400000010ff */
[----:B-1----:R-:W-:Y:S01]  /*b9f0*/  LEA R21, P0, R2, c[0x0][0x380], 0x1 ;  /* 0x0000e00002157a11 */ /* 0x002fe200078008ff */
[----:B------:R-:W-:-:S03]  /*ba00*/  IMAD R7, R4, c[0x0][0x48c], R7 ;  /* 0x0001230004077a24 */ /* 0x000fc600078e0207 */
[----:B---3--:R-:W-:Y:S01]  /*ba10*/  LEA.HI.X R20, R2, c[0x0][0x384], R3, 0x1, P0 ;  /* 0x0000e10002147a11 */ /* 0x008fe200000f0c03 */
[----:B------:R-:W-:-:S04]  /*ba20*/  IMAD.WIDE.U32 R2, R4, c[0x0][0x488], R8 ;  /* 0x0001220004027a25 */ /* 0x000fc800078e0008 */
[----:B----4-:R-:W-:Y:S01]  /*ba30*/  IMAD.IADD R0, R0, 0x1, R16 ;  /* 0x0000000100007824 */ /* 0x010fe200078e0210 */
[----:B------:R-:W-:Y:S01]  /*ba40*/  LEA R4, P0, R2, c[0x0][0x450], 0x2 ;  /* 0x0001140002047a11 */ /* 0x000fe200078010ff */
[----:B------:R-:W-:-:S03]  /*ba50*/  IMAD.IADD R6, R16, 0x1, R6 ;  /* 0x0000000110067824 */ /* 0x000fc600078e0206 */
[----:B------:R-:W-:Y:S04]  /*ba60*/  STS [R0+0x80], R29 ;  /* 0x0000801d00007388 */ /* 0x000fe80000000800 */
[----:B------:R-:W-:Y:S04]  /*ba70*/  STS [R0+0x480], R28 ;  /* 0x0004801c00007388 */ /* 0x000fe80000000800 */
[----:B------:R-:W-:Y:S04]  /*ba80*/  STS [R6+0x80], R30 ;  /* 0x0000801e06007388 */ /* 0x000fe80000000800 */
[----:B------:R-:W-:Y:S04]  /*ba90*/  STS [R6+0x480], R31 ;  /* 0x0004801f06007388 */ /* 0x000fe80000000800 */
[----:B------:R-:W-:Y:S04]  /*baa0*/  STS [R0+0x2080], R33 ;  /* 0x0020802100007388 */ /* 0x000fe80000000800 */
[----:B------:R1:W-:Y:S01]  /*bab0*/  STS [R0+0x2480], R32 ;  /* 0x0024802000007388 */ /* 0x0003e20000000800 */
[----:B------:R-:W-:-:S02]  /*bac0*/  F2FP.BF16.PACK_AB R35, R161, R35 ;  /* 0x00000023a123723e */ /* 0x000fc400000010ff */
[----:B------:R-:W-:Y:S02]  /*bad0*/  F2FP.BF16.PACK_AB R34, R163, R34 ;  /* 0x00000022a322723e */ /* 0x000fe400000010ff */
[----:B------:R-:W-:Y:S02]  /*bae0*/  F2FP.BF16.PACK_AB R37, R169, R37 ;  /* 0x00000025a925723e */ /* 0x000fe400000010ff */
[----:B------:R-:W-:Y:S02]  /*baf0*/  F2FP.BF16.PACK_AB R36, R171, R36 ;  /* 0x00000024ab24723e */ /* 0x000fe400000010ff */
[----:B------:R-:W-:Y:S02]  /*bb00*/  F2FP.BF16.PACK_AB R42, R181, R42 ;  /* 0x0000002ab52a723e */ /* 0x000fe400000010ff */
[----:B------:R-:W-:Y:S02]  /*bb10*/  F2FP.BF16.PACK_AB R41, R183, R41 ;  /* 0x00000029b729723e */ /* 0x000fe400000010ff */
[----:B------:R-:W-:-:S02]  /*bb20*/  F2FP.BF16.PACK_AB R47, R173, R47 ;  /* 0x0000002fad2f723e */ /* 0x000fc400000010ff */
[----:B------:R-:W-:Y:S02]  /*bb30*/  F2FP.BF16.PACK_AB R174, R175, R174 ;  /* 0x000000aeafae723e */ /* 0x000fe400000010ff */
[----:B-1----:R-:W-:Y:S02]  /*bb40*/  IADD3 R0, R3, R7, RZ ;  /* 0x0000000703007210 */ /* 0x002fe40007ffe0ff */
[----:B------:R-:W-:Y:S02]  /*bb50*/  IADD3 R3, R16, 0x400, R5 ;  /* 0x0000040010037810 */ /* 0x000fe40007ffe005 */
[----:B------:R-:W-:Y:S02]  /*bb60*/  LEA.HI.X R2, R2, c[0x0][0x454], R0, 0x2, P0 ;  /* 0x0001150002027a11 */ /* 0x000fe400000f1400 */
[----:B------:R-:W-:Y:S01]  /*bb70*/  IADD3 R0, R15, R5, RZ ;  /* 0x000000050f007210 */ /* 0x000fe20007ffe0ff */
[----:B------:R-:W-:Y:S01]  /*bb80*/  STS [R6+0x2080], R35 ;  /* 0x0020802306007388 */ /* 0x000fe20000000800 */
[----:B------:R-:W-:Y:S01]  /*bb90*/  F2FP.BF16.PACK_AB R46, R177, R46 ;  /* 0x0000002eb12e723e */ /* 0x000fe200000010ff */
[----:B------:R-:W-:Y:S01]  /*bba0*/  IMAD.IADD R14, R15, 0x1, R3 ;  /* 0x000000010f0e7824 */ /* 0x000fe200078e0203 */
[----:B------:R-:W-:Y:S01]  /*bbb0*/  F2FP.BF16.PACK_AB R178, R179, R178 ;  /* 0x000000b2b3b2723e */ /* 0x000fe200000010ff */
[----:B------:R-:W-:Y:S01]  /*bbc0*/  SHFL.IDX PT, R13, R2, RZ, 0x1c1f ;  /* 0x001c1fff020d7589 */ /* 0x000fe200000e0000 */
[----:B------:R-:W-:-:S02]  /*bbd0*/  F2FP.BF16.PACK_AB R45, R117, R45 ;  /* 0x0000002d752d723e */ /* 0x000fc400000010ff */
[----:B------:R-:W-:Y:S01]  /*bbe0*/  F2FP.BF16.PACK_AB R44, R119, R44 ;  /* 0x0000002c772c723e */ /* 0x000fe200000010ff */
[----:B------:R-:W-:Y:S01]  /*bbf0*/  SHFL.IDX PT, R11, R2, 0x1, 0x1c1f ;  /* 0x003c1f00020b7f89 */ /* 0x000fe200000e0000 */
[----:B------:R-:W-:-:S03]  /*bc00*/  F2FP.BF16.PACK_AB R40, R125, R40 ;  /* 0x000000287d28723e */ /* 0x000fc600000010ff */
[----:B------:R-:W-:Y:S01]  /*bc10*/  SHFL.IDX PT, R9, R2, 0x2, 0x1c1f ;  /* 0x005c1f0002097f89 */ /* 0x000fe200000e0000 */
[----:B------:R-:W-:-:S03]  /*bc20*/  IADD3 R3, R16, R0, RZ ;  /* 0x0000000010037210 */ /* 0x000fc60007ffe0ff */
[----:B------:R1:W-:Y:S01]  /*bc30*/  SHFL.IDX PT, R7, R2, 0x3, 0x1c1f ;  /* 0x007c1f0002077f89 */ /* 0x0003e200000e0000 */
[----:B------:R-:W-:-:S03]  /*bc40*/  F2FP.BF16.PACK_AB R39, R127, R39 ;  /* 0x000000277f27723e */ /* 0x000fc600000010ff */
[----:B------:R-:W-:Y:S01]  /*bc50*/  STS [R6+0x2480], R34 ;  /* 0x0024802206007388 */ /* 0x000fe20000000800 */
[----:B------:R-:W-:-:S03]  /*bc60*/  F2FP.BF16.PACK_AB R43, R121, R43 ;  /* 0x0000002b792b723e */ /* 0x000fc600000010ff */
[----:B------:R-:W-:Y:S01]  /*bc70*/  STS [R5], R37 ;  /* 0x0000002505007388 */ /* 0x000fe20000000800 */
[----:B------:R-:W-:-:S03]  /*bc80*/  F2FP.BF16.PACK_AB R122, R123, R122 ;  /* 0x0000007a7b7a723e */ /* 0x000fc600000010ff */
[----:B------:R-:W-:Y:S01]  /*bc90*/  STS [R5+0x400], R36 ;  /* 0x0004002405007388 */ /* 0x000fe20000000800 */
[----:B------:R-:W-:-:S03]  /*bca0*/  F2FP.BF16.PACK_AB R38, R185, R38 ;  /* 0x00000026b926723e */ /* 0x000fc600000010ff */
[----:B------:R-:W-:Y:S01]  /*bcb0*/  STS [R0], R42 ;  /* 0x0000002a00007388 */ /* 0x000fe20000000800 */
[----:B------:R-:W-:-:S03]  /*bcc0*/  F2FP.BF16.PACK_AB R186, R187, R186 ;  /* 0x000000babbba723e */ /* 0x000fc600000010ff */
[----:B------:R-:W-:Y:S01]  /*bcd0*/  STS [R0+0x400], R41 ;  /* 0x0004002900007388 */ /* 0x000fe20000000800 */
[----:B-1----:R-:W-:-:S03]  /*bce0*/  IMAD.IADD R2, R16, 0x1, R5 ;  /* 0x0000000110027824 */ /* 0x002fc600078e0205 */
[----:B------:R-:W-:Y:S04]  /*bcf0*/  STS [R5+0x2000], R47 ;  /* 0x0020002f05007388 */ /* 0x000fe80000000800 */
[----:B------:R-:W-:Y:S04]  /*bd00*/  STS [R5+0x2400], R174 ;  /* 0x002400ae05007388 */ /* 0x000fe80000000800 */
[----:B------:R-:W-:Y:S04]  /*bd10*/  STS [R0+0x2000], R46 ;  /* 0x0020002e00007388 */ /* 0x000fe80000000800 */
[----:B------:R-:W-:Y:S04]  /*bd20*/  STS [R0+0x2400], R178 ;  /* 0x002400b200007388 */ /* 0x000fe80000000800 */
[----:B------:R-:W-:Y:S04]  /*bd30*/  STS [R2], R45 ;  /* 0x0000002d02007388 */ /* 0x000fe80000000800 */
[----:B------:R-:W-:Y:S04]  /*bd40*/  STS [R2+0x400], R44 ;  /* 0x0004002c02007388 */ /* 0x000fe80000000800 */
[----:B------:R-:W-:Y:S04]  /*bd50*/  STS [R3], R40 ;  /* 0x0000002803007388 */ /* 0x000fe80000000800 */
[----:B------:R-:W-:Y:S04]  /*bd60*/  STS [R14], R39 ;  /* 0x000000270e007388 */ /* 0x000fe80000000800 */
[----:B------:R-:W-:Y:S04]  /*bd70*/  STS [R2+0x2000], R43 ;  /* 0x0020002b02007388 */ /* 0x000fe80000000800 */
[----:B------:R1:W-:Y:S04]  /*bd80*/  STS [R2+0x2400], R122 ;  /* 0x0024007a02007388 */ /* 0x0003e80000000800 */
[----:B------:R-:W-:Y:S04]  /*bd90*/  STS [R3+0x2000], R38 ;  /* 0x0020002603007388 */ /* 0x000fe80000000800 */
[----:B------:R-:W-:Y:S04]  /*bda0*/  STS [R14+0x2000], R186 ;  /* 0x002000ba0e007388 */ /* 0x000fe80000000800 */
[----:B------:R-:W3:Y:S04]  /*bdb0*/  SHFL.IDX PT, R12, R4, RZ, 0x1c1f ;  /* 0x001c1fff040c7589 */ /* 0x000ee800000e0000 */
[----:B------:R-:W-:Y:S06]  /*bdc0*/  BAR.SYNC.DEFER_BLOCKING 0x1, 0x80 ;  /* 0x0042000000007b1d */ /* 0x000fec0000010000 */
[----:B------:R-:W4:Y:S04]  /*bdd0*/  SHFL.IDX PT, R10, R4, 0x1, 0x1c1f ;  /* 0x003c1f00040a7f89 */ /* 0x000f2800000e0000 */
[----:B------:R-:W2:Y:S04]  /*bde0*/  SHFL.IDX PT, R8, R4, 0x2, 0x1c1f ;  /* 0x005c1f0004087f89 */ /* 0x000ea800000e0000 */
[----:B------:R-:W2:Y:S01]  /*bdf0*/  SHFL.IDX PT, R6, R4, 0x3, 0x1c1f ;  /* 0x007c1f0004067f89 */ /* 0x000ea200000e0000 */
[----:B-1----:R-:W-:Y:S01]  /*be00*/  SHF.L.U32 R2, R59, 0x1, RZ ;  /* 0x000000013b027819 */ /* 0x002fe200000006ff */
[----:B------:R-:W-:-:S02]  /*be10*/  IMAD.SHL.U32 R0, R55, 0x8, RZ ;  /* 0x0000000837007824 */ /* 0x000fc400078e00ff */
[----:B------:R-:W1:Y:S04]  /*be20*/  SHFL.IDX PT, R3, R21, RZ, 0x181f ;  /* 0x00181fff15037589 */ /* 0x000e6800000e0000 */
[----:B---3--:R-:W-:Y:S04]  /*be30*/  @!P5 ST.E [R12.64], R52 ;  /* 0x000000340c00d985 */ /* 0x008fe8000c10190c */
[----:B------:R-:W3:Y:S04]  /*be40*/  SHFL.IDX PT, R5, R20, RZ, 0x181f ;  /* 0x00181fff14057589 */ /* 0x000ee800000e0000 */
[----:B----4-:R-:W-:Y:S04]  /*be50*/  @!P4 ST.E [R10.64], R51 ;  /* 0x000000330a00c985 */ /* 0x010fe8000c10190c */
[----:B--2---:R-:W-:Y:S04]  /*be60*/  @!P3 ST.E [R8.64], R50 ;  /* 0x000000320800b985 */ /* 0x004fe8000c10190c */
[----:B------:R2:W-:Y:S01]  /*be70*/  @!P6 ST.E [R6.64], R53 ;  /* 0x000000350600e985 */ /* 0x0005e2000c10190c */
[----:B------:R-:W-:-:S03]  /*be80*/  ISETP.GE.AND P6, PT, R0, c[0x0][0x3c8], PT ;  /* 0x0000f20000007a0c */ /* 0x000fc60003fc6270 */
[----:B------:R-:W4:Y:S04]  /*be90*/  SHFL.IDX PT, R4, R21, 0x1, 0x181f ;  /* 0x00381f0015047f89 */ /* 0x000f2800000e0000 */
[----:B------:R-:W-:Y:S01]  /*bea0*/  LDS.128 R16, [R2+0x80] ;  /* 0x0000800002107984 */ /* 0x000fe20000000c00 */
[----:B------:R-:W-:-:S03]  /*beb0*/  ISETP.GE.OR P3, PT, R22, R54, P6 ;  /* 0x000000361600720c */ /* 0x000fc60003766670 */
[----:B------:R-:W-:Y:S04]  /*bec0*/  LDS.128 R12, [R2+0x880] ;  /* 0x00088000020c7984 */ /* 0x000fe80000000c00 */
[----:B------:R-:W3:Y:S04]  /*bed0*/  SHFL.IDX PT, R9, R20, 0x1, 0x181f ;  /* 0x00381f0014097f89 */ /* 0x000ee800000e0000 */
[----:B------:R-:W3:Y:S04]  /*bee0*/  SHFL.IDX PT, R8, R21, 0x2, 0x181f ;  /* 0x00581f0015087f89 */ /* 0x000ee800000e0000 */
[----:B------:R-:W4:Y:S01]  /*bef0*/  SHFL.IDX PT, R10, R20, 0x2, 0x181f ;  /* 0x00581f00140a7f89 */ /* 0x000f2200000e0000 */
[----:B--2---:R-:W-:-:S03]  /*bf00*/  IADD3 R6, R22, 0x10, RZ ;  /* 0x0000001016067810 */ /* 0x004fc60007ffe0ff */
[----:B------:R-:W2:Y:S01]  /*bf10*/  LDS.128 R24, [R2+0x1080] ;  /* 0x0010800002187984 */ /* 0x000ea20000000c00 */
[----:B------:R-:W-:Y:S02]  /*bf20*/  IADD3 R7, R22, 0x20, RZ ;  /* 0x0000002016077810 */ /* 0x000fe40007ffe0ff */
[-C--:B------:R-:W-:Y:S01]  /*bf30*/  ISETP.GE.OR P1, PT, R6, R54.reuse, P6 ;  /* 0x000000360600720c */ /* 0x080fe20003726670 */
[----:B------:R-:W-:Y:S01]  /*bf40*/  LDS.128 R28, [R2+0x1880] ;  /* 0x00188000021c7984 */ /* 0x000fe20000000c00 */
[----:B------:R-:W-:Y:S02]  /*bf50*/  IADD3 R6, R22, 0x30, RZ ;  /* 0x0000003016067810 */ /* 0x000fe40007ffe0ff */
[-C--:B------:R-:W-:Y:S01]  /*bf60*/  ISETP.GE.OR P2, PT, R7, R54.reuse, P6 ;  /* 0x000000360700720c */ /* 0x080fe20003746670 */
[----:B------:R-:W-:Y:S01]  /*bf70*/  LDS.128 R32, [R2+0x2080] ;  /* 0x0020800002207984 */ /* 0x000fe20000000c00 */
[----:B------:R-:W-:Y:S02]  /*bf80*/  ISETP.GE.OR P0, PT, R6, R54, P6 ;  /* 0x000000360600720c */ /* 0x000fe40003706670 */
[----:B-1----:R-:W-:Y:S01]  /*bf90*/  @!P3 LEA R6, P4, R0, R3, 0x1 ;  /* 0x000000030006b211 */ /* 0x002fe200078808ff */
[----:B------:R-:W-:Y:S01]  /*bfa0*/  LDS.128 R36, [R2+0x2880] ;  /* 0x0028800002247984 */ /* 0x000fe20000000c00 */
[----:B------:R-:W-:-:S03]  /*bfb0*/  IADD3 R11, R22, 0x40, RZ ;  /* 0x00000040160b7810 */ /* 0x000fc60007ffe0ff */
[----:B------:R-:W1:Y:S01]  /*bfc0*/  SHFL.IDX PT, R3, R21, 0x3, 0x181f ;  /* 0x00781f0015037f89 */ /* 0x000e6200000e0000 */
[C-C-:B---3--:R-:W-:Y:S02]  /*bfd0*/  @!P3 LEA.HI.X R7, R0.reuse, R5, R58.reuse, 0x1, P4 ;  /* 0x000000050007b211 */ /* 0x148fe400020f0c3a */
[C---:B----4-:R-:W-:Y:S01]  /*bfe0*/  @!P1 LEA R4, P4, R0.reuse, R4, 0x1 ;  /* 0x0000000400049211 */ /* 0x050fe200078808ff */
[----:B------:R-:W-:Y:S04]  /*bff0*/  LDS.128 R40, [R2+0x3080] ;  /* 0x0030800002287984 */ /* 0x000fe80000000c00 */
[----:B------:R-:W3:Y:S01]  /*c000*/  SHFL.IDX PT, R48, R20, 0x3, 0x181f ;  /* 0x00781f0014307f89 */ /* 0x000ee200000e0000 */
[----:B------:R-:W-:Y:S02]  /*c010*/  ISETP.GE.OR P5, PT, R11, R54, P6 ;  /* 0x000000360b00720c */ /* 0x000fe400037a6670 */
[C---:B------:R-:W-:Y:S01]  /*c020*/  @!P1 LEA.HI.X R5, R0.reuse, R9, R58, 0x1, P4 ;  /* 0x0000000900059211 */ /* 0x040fe200020f0c3a */
[----:B------:R-:W4:Y:S01]  /*c030*/  SHFL.IDX PT, R23, R21, 0x4, 0x181f ;  /* 0x00981f0015177f89 */ /* 0x000f2200000e0000 */
[----:B------:R-:W-:-:S03]  /*c040*/  @!P2 LEA R8, P4, R0, R8, 0x1 ;  /* 0x000000080008a211 */ /* 0x000fc600078808ff */
[----:B------:R-:W1:Y:S01]  /*c050*/  SHFL.IDX PT, R11, R21, 0x5, 0x181f ;  /* 0x00b81f00150b7f89 */ /* 0x000e6200000e0000 */
[----:B------:R-:W-:-:S03]  /*c060*/  IADD3 R44, R22, 0x50, RZ ;  /* 0x00000050162c7810 */ /* 0x000fc60007ffe0ff */
[----:B------:R-:W-:Y:S01]  /*c070*/  SHFL.IDX PT, R49, R21, 0x6, 0x181f ;  /* 0x00d81f0015317f89 */ /* 0x000fe200000e0000 */
[----:B------:R-:W-:-:S03]  /*c080*/  @!P2 LEA.HI.X R9, R0, R10, R58, 0x1, P4 ;  /* 0x0000000a0009a211 */ /* 0x000fc600020f0c3a */
[----:B------:R-:W1:Y:S04]  /*c090*/  SHFL.IDX PT, R51, R20, 0x4, 0x181f ;  /* 0x00981f0014337f89 */ /* 0x000e6800000e0000 */
[----:B------:R-:W1:Y:S01]  /*c0a0*/  SHFL.IDX PT, R50, R20, 0x5, 0x181f ;  /* 0x00b81f0014327f89 */ /* 0x000e6200000e0000 */
[----:B------:R-:W-:-:S03]  /*c0b0*/  IADD3 R52, R22, 0x60, RZ ;  /* 0x0000006016347810 */ /* 0x000fc60007ffe0ff */
[----:B------:R-:W1:Y:S01]  /*c0c0*/  SHFL.IDX PT, R10, R20, 0x6, 0x181f ;  /* 0x00d81f00140a7f89 */ /* 0x000e6200000e0000 */
[----:B------:R-:W-:-:S03]  /*c0d0*/  ISETP.GE.OR P4, PT, R44, R54, P6 ;  /* 0x000000362c00720c */ /* 0x000fc60003786670 */
[----:B------:R1:W4:Y:S04]  /*c0e0*/  LDS.128 R44, [R2+0x3880] ;  /* 0x00388000022c7984 */ /* 0x0003280000000c00 */
[----:B------:R4:W-:Y:S01]  /*c0f0*/  @!P3 ST.E.128 [R6.64], R16 ;  /* 0x000000100600b985 */ /* 0x0009e2000c101d0c */
[----:B------:R-:W-:-:S03]  /*c100*/  ISETP.GE.OR P3, PT, R52, R54, P6 ;  /* 0x000000363400720c */ /* 0x000fc60003766670 */
[----:B------:R4:W-:Y:S04]  /*c110*/  @!P1 ST.E.128 [R4.64], R12 ;  /* 0x0000000c04009985 */ /* 0x0009e8000c101d0c */
[----:B--2---:R-:W-:Y:S01]  /*c120*/  @!P2 ST.E.128 [R8.64], R24 ;  /* 0x000000180800a985 */ /* 0x004fe2000c101d0c */
[----:B-1----:R-:W-:-:S04]  /*c130*/  @!P0 LEA R2, P1, R0, R3, 0x1 ;  /* 0x0000000300028211 */ /* 0x002fc800078208ff */
[----:B---3--:R-:W-:-:S05]  /*c140*/  @!P0 LEA.HI.X R3, R0, R48, R58, 0x1, P1 ;  /* 0x0000003000038211 */ /* 0x008fca00008f0c3a */
[----:B------:R1:W-:Y:S01]  /*c150*/  @!P0 ST.E.128 [R2.64], R28 ;  /* 0x0000001c02008985 */ /* 0x0003e2000c101d0c */
[C---:B----4-:R-:W-:Y:S02]  /*c160*/  @!P5 LEA R6, P2, R0.reuse, R23, 0x1 ;  /* 0x000000170006d211 */ /* 0x050fe400078408ff */
[C---:B------:R-:W-:Y:S02]  /*c170*/  @!P4 LEA R4, P1, R0.reuse, R11, 0x1 ;  /* 0x0000000b0004c211 */ /* 0x040fe400078208ff */
[C-C-:B------:R-:W-:Y:S02]  /*c180*/  @!P5 LEA.HI.X R7, R0.reuse, R51, R58.reuse, 0x1, P2 ;  /* 0x000000330007d211 */ /* 0x140fe400010f0c3a */
[----:B------:R-:W-:-:S03]  /*c190*/  @!P4 LEA.HI.X R5, R0, R50, R58, 0x1, P1 ;  /* 0x000000320005c211 */ /* 0x000fc600008f0c3a */
[----:B------:R-:W-:Y:S04]  /*c1a0*/  @!P5 ST.E.128 [R6.64], R32 ;  /* 0x000000200600d985 */ /* 0x000fe8000c101d0c */
[----:B------:R-:W-:Y:S01]  /*c1b0*/  @!P4 ST.E.128 [R4.64], R36 ;  /* 0x000000240400c985 */ /* 0x000fe2000c101d0c */
[----:B-1----:R-:W-:-:S04]  /*c1c0*/  @!P3 LEA R2, P0, R0, R49, 0x1 ;  /* 0x000000310002b211 */ /* 0x002fc800078008ff */
[----:B------:R-:W-:-:S05]  /*c1d0*/  @!P3 LEA.HI.X R3, R0, R10, R58, 0x1, P0 ;  /* 0x0000000a0003b211 */ /* 0x000fca00000f0c3a */
[----:B------:R1:W-:Y:S04]  /*c1e0*/  @!P3 ST.E.128 [R2.64], R40 ;  /* 0x000000280200b985 */ /* 0x0003e8000c101d0c */
[----:B------:R2:W3:Y:S04]  /*c1f0*/  SHFL.IDX PT, R6, R21, 0x7, 0x181f ;  /* 0x00f81f0015067f89 */ /* 0x0004e800000e0000 */
[----:B------:R2:W4:Y:S01]  /*c200*/  SHFL.IDX PT, R4, R20, 0x7, 0x181f ;  /* 0x00f81f0014047f89 */ /* 0x00052200000e0000 */
[----:B-1----:R-:W-:-:S04]  /*c210*/  IADD3 R2, R22, 0x70, RZ ;  /* 0x0000007016027810 */ /* 0x002fc80007ffe0ff */
[----:B------:R-:W-:-:S13]  /*c220*/  ISETP.GE.OR P6, PT, R2, R54, P6 ;  /* 0x000000360200720c */ /* 0x000fda00037c6670 */
[----:B------:R-:W-:Y:S05]  /*c230*/  @P6 EXIT ;  /* 0x000000000000694d */ /* 0x000fea0003800000 */
[----:B--234-:R-:W-:-:S04]  /*c240*/  LEA R2, P0, R0, R6, 0x1 ;  /* 0x0000000600027211 */ /* 0x01cfc800078008ff */
[----:B------:R-:W-:-:S05]  /*c250*/  LEA.HI.X R3, R0, R4, R58, 0x1, P0 ;  /* 0x0000000400037211 */ /* 0x000fca00000f0c3a */
[----:B------:R-:W-:Y:S01]  /*c260*/  ST.E.128 [R2.64], R44 ;  /* 0x0000002c02007985 */ /* 0x000fe2000c101d0c */
[----:B------:R-:W-:Y:S05]  /*c270*/  EXIT ;  /* 0x000000000000794d */ /* 0x000fea0003800000 */
.L_x_6:
[----:B------:R-:W-:-:S00]  /*c280*/  BRA `(.L_x_6) ;  /* 0xfffffff000007947 */ /* 0x000fc0000383ffff */
[----:B------:R-:W-:-:S00]  /*c290*/  NOP ;  /* 0x0000000000007918 */ /* 0x000fc00000000000 */
        /* <DEDUP_REMOVED lines=14> */
.L_x_798:


//--------------------- .text._ZN7cutlass13device_kernelIN5flash19enable_sm80_to_sm89INS1_16FlashAttnFwdSm80INS1_25CollectiveMainloopFwdSm80ILi4ELi1ELb0EN4cute5tupleIJNS5_1CILi128EEENS7_ILi112EEENS7_ILi64EEEEEELi64ENS_10bfloat16_tEfNS_4arch4Sm80ELb0ELb0ELb0ELb1ELb1ELb0ELb1ELb0EEENS1_21CollectiveEpilogueFwdINS6_IJS8_SA_S9_EEENS6_IJNS7_ILi1EEESI_SI_EEESC_SE_Li128ELb1ELb1ELb0ELb0EEENS1_19SingleTileSchedulerILb1ELb0ELb1ELi128EEEEEEEEEvNT_6ParamsE --------------------------
	.section	.text._ZN7cutlass13device_kernelIN5flash19enable_sm80_to_sm89INS1_16FlashAttnFwdSm80INS1_25CollectiveMainloopFwdSm80ILi4ELi1ELb0EN4cute5tupleIJNS5_1CILi128EEENS7_ILi112EEENS7_ILi64EEEEEELi64ENS_10bfloat16_tEfNS_4arch4Sm80ELb0ELb0ELb0ELb1ELb1ELb0ELb1ELb0EEENS1_21CollectiveEpilogueFwdINS6_IJS8_SA_S9_EEENS6_IJNS7_ILi1EEESI_SI_EEESC_SE_Li128ELb1ELb1ELb0ELb0EEENS1_19SingleTileSchedulerILb1ELb0ELb1ELi128EEEEEEEEEvNT_6ParamsE,"ax",@progbits
	.sectioninfo	@"SHI_REGISTERS=255"
	.align	128
.text._ZN7cutlass13device_kernelIN5flash19enable_sm80_to_sm89INS1_16FlashAttnFwdSm80INS1_25CollectiveMainloopFwdSm80ILi4ELi1ELb0EN4cute5tupleIJNS5_1CILi128EEENS7_ILi112EEENS7_ILi64EEEEEELi64ENS_10bfloat16_tEfNS_4arch4Sm80ELb0ELb0ELb0ELb1ELb1ELb0ELb1ELb0EEENS1_21CollectiveEpilogueFwdINS6_IJS8_SA_S9_EEENS6_IJNS7_ILi1EEESI_SI_EEESC_SE_Li128ELb1ELb1ELb0ELb0EEENS1_19SingleTileSchedulerILb1ELb0ELb1ELi128EEEEEEEEEvNT_6ParamsE:
        .type           _ZN7cutlass13device_kernelIN5flash19enable_sm80_to_sm89INS1_16FlashAttnFwdSm80INS1_25CollectiveMainloopFwdSm80ILi4ELi1ELb0EN4cute5tupleIJNS5_1CILi128EEENS7_ILi112EEENS7_ILi64EEEEEELi64ENS_10bfloat16_tEfNS_4arch4Sm80ELb0ELb0ELb0ELb1ELb1ELb0ELb1ELb0EEENS1_21CollectiveEpilogueFwdINS6_IJS8_SA_S9_EEENS6_IJNS7_ILi1EEESI_SI_EEESC_SE_Li128ELb1ELb1ELb0ELb0EEENS1_19SingleTileSchedulerILb1ELb0ELb1ELi128EEEEEEEEEvNT_6ParamsE,@function
        .size           _ZN7cutlass13device_kernelIN5flash19enable_sm80_to_sm89INS1_16FlashAttnFwdSm80INS1_25CollectiveMainloopFwdSm80ILi4ELi1ELb0EN4cute5tupleIJNS5_1CILi128EEENS7_ILi112EEENS7_ILi64EEEEEELi64ENS_10bfloat16_tEfNS_4arch4Sm80ELb0ELb0ELb0ELb1ELb1ELb0ELb1ELb0EEENS1_21CollectiveEpilogueFwdINS6_IJS8_SA_S9_EEENS6_IJNS7_ILi1EEESI_SI_EEESC_SE_Li128ELb1ELb1ELb0ELb0EEENS1_19SingleTileSchedulerILb1ELb0ELb1ELi128EEEEEEEEEvNT_6ParamsE,(.L_x_799 - _ZN7cutlass13device_kernelIN5flash19enable_sm80_to_sm89INS1_16FlashAttnFwdSm80INS1_25CollectiveMainloopFwdSm80ILi4ELi1ELb0EN4cute5tupleIJNS5_1CILi128EEENS7_ILi112EEENS7_ILi64EEEEEELi64ENS_10bfloat16_tEfNS_4arch4Sm80ELb0ELb0ELb0ELb1ELb1ELb0ELb1ELb0EEENS1_21CollectiveEpilogueFwdINS6_IJS8_SA_S9_EEENS6_IJNS7_ILi1EEESI_SI_EEESC_SE_Li128ELb1ELb1ELb0ELb0EEENS1_19SingleTileSchedulerILb1ELb0ELb1ELi128EEEEEEEEEvNT_6ParamsE)
        .other          _ZN7cutlass13device_kernelIN5flash19enable_sm80_to_sm89INS1_16FlashAttnFwdSm80INS1_25CollectiveMainloopFwdSm80ILi4ELi1ELb0EN4cute5tupleIJNS5_1CILi128EEENS7_ILi112EEENS7_ILi64EEEEEELi64ENS_10bfloat16_tEfNS_4arch4Sm80ELb0ELb0ELb0ELb1ELb1ELb0ELb1ELb0EEENS1_21CollectiveEpilogueFwdINS6_IJS8_SA_S9_EEENS6_IJNS7_ILi1EEESI_SI_EEESC_SE_Li128ELb1ELb1ELb0ELb0EEENS1_19SingleTileSchedulerILb1ELb0ELb1ELi128EEEEEEEEEvNT_6ParamsE,@"STO_CUDA_ENTRY STV_DEFAULT"
_ZN7cutlass13device_kernelIN5flash19enable_sm80_to_sm89INS1_16FlashAttnFwdSm80INS1_25CollectiveMainloopFwdSm80ILi4ELi1ELb0EN4cute5tupleIJNS5_1CILi128EEENS7_ILi112EEENS7_ILi64EEEEEELi64ENS_10bfloat16_tEfNS_4arch4Sm80ELb0ELb0ELb0ELb1ELb1ELb0ELb1ELb0EEENS1_21CollectiveEpilogueFwdINS6_IJS8_SA_S9_EEENS6_IJNS7_ILi1EEESI_SI_EEESC_SE_Li128ELb1ELb1ELb0ELb0EEENS1_19SingleTileSchedulerILb1ELb0ELb1ELi128EEEEEEEEEvNT_6ParamsE:
[----:B------:R-:W-:Y:S02]  /*0000*/  MOV R1, c[0x0][0x28] ;  /* 0x00000a0000017a02 */ /* 0x000fe40000000f00 */
[----:B------:R-:W1:Y:S01]  /*0010*/  S2R R224, SR_TID.X ;  /* 0x0000000000e07919 */ /* 0x000e620000002100 */
[----:B------:R-:W2:Y:S01]  /*0020*/  S2UR UR11, SR_CTAID.Z ;  /* 0x00000000000b79c3 */ /* 0x000ea20000002700 */
[----:B------:R-:W-:Y:S01]  /*0030*/  UMOV UR15, 0x4 ;  /* 0x00000004000f7882 */ /* 0x000fe20000000000 */
[----:B------:R-:W-:Y:S01]  /*0040*/  IADD3 R1, R1, -0x20, RZ ;  /* 0xffffffe001017810 */ /* 0x000fe20007ffe0ff */
[----:B------:R-:W-:Y:S02]  /*0050*/  ULDC.64 UR6, c[0x0][0x568] ;  /* 0x00015a0000067ab9 */ /* 0x000fe40000000a00 */
[----:B------:R-:W-:-:S03]  /*0060*/  ULDC.64 UR12, c[0x0][0x118] ;  /* 0x00004600000c7ab9 */ /* 0x000fc60000000a00 */
[----:B------:R-:W3:Y:S01]  /*0070*/  S2UR UR5, SR_CTAID.X ;  /* 0x00000000000579c3 */ /* 0x000ee20000002500 */
[----:B-1----:R-:W-:Y:S01]  /*0080*/  SHF.R.U32.HI R0, RZ, 0x5, R224 ;  /* 0x00000005ff007819 */ /* 0x002fe200000116e0 */
[----:B--2---:R-:W-:-:S05]  /*0090*/  UIMAD.WIDE UR6, UR11, UR15, UR6 ;  /* 0x0000000f0b0672a5 */ /* 0x004fca000f8e0206 */
[----:B------:R-:W1:Y:S02]  /*00a0*/  SHFL.IDX PT, R0, R0, RZ, 0x1f ;  /* 0x00001fff00007589 */ /* 0x000e6400000e0000 */
[----:B-1----:R-:W-:-:S13]  /*00b0*/  ISETP.NE.AND P0, PT, R0, RZ, PT ;  /* 0x000000ff0000720c */ /* 0x002fda0003f05270 */
[----:B---3--:R-:W-:Y:S05]  /*00c0*/  @!P0 BRA `(.L_x_7) ;  /* 0x000001c000008947 */ /* 0x008fea0003800000 */
[----:B------:R-:W-:-:S04]  /*00d0*/  ISETP.NE.U32.AND P0, PT, RZ, c[0x0][0x568], PT ;  /* 0x00015a00ff007a0c */ /* 0x000fc80003f05070 */
[----:B------:R-:W-:-:S13]  /*00e0*/  ISETP.NE.AND.EX P0, PT, RZ, c[0x0][0x56c], PT, P0 ;  /* 0x00015b00ff007a0c */ /* 0x000fda0003f05300 */
[----:B------:R-:W-:Y:S05]  /*00f0*/  @!P0 BRA `(.L_x_8) ;  /* 0x0000005000008947 */ /* 0x000fea0003800000 */
[----:B------:R-:W-:Y:S02]  /*0100*/  MOV R2, UR6 ;  /* 0x0000000600027c02 */ /* 0x000fe40008000f00 */
[----:B------:R-:W-:-:S05]  /*0110*/  MOV R3, UR7 ;  /* 0x0000000700037c02 */ /* 0x000fca0008000f00 */
[----:B------:R-:W2:Y:S02]  /*0120*/  LDG.E R0, [R2.64] ;  /* 0x0000000c02007981 */ /* 0x000ea4000c1e1900 */
[----:B--2---:R1:W2:Y:S02]  /*0130*/  R2UR UR6, R0 ;  /* 0x00000000000673c2 */ /* 0x0042a400000e0000 */
[----:B-12---:R-:W-:Y:S05]  /*0140*/  BRA `(.L_x_9) ;  /* 0x000000e000007947 */ /* 0x006fea0003800000 */
.L_x_8:
[----:B------:R-:W-:-:S04]  /*0150*/  ISETP.NE.U32.AND P0, PT, RZ, c[0x0][0x560], PT ;  /* 0x00015800ff007a0c */ /* 0x000fc80003f05070 */
[----:B------:R-:W-:-:S13]  /*0160*/  ISETP.NE.AND.EX P0, PT, RZ, c[0x0][0x564], PT, P0 ;  /* 0x00015900ff007a0c */ /* 0x000fda0003f05300 */
[----:B------:R-:W-:Y:S05]  /*0170*/  @!P0 BRA `(.L_x_10) ;  /* 0x000000a000008947 */ /* 0x000fea0003800000 */
[----:B------:R-:W-:Y:S02]  /*0180*/  ULDC.64 UR6, c[0x0][0x560] ;  /* 0x0001580000067ab9 */ /* 0x000fe40000000a00 */
[----:B------:R-:W-:-:S06]  /*0190*/  UIMAD.WIDE UR6, UR11, UR15, UR6 ;  /* 0x0000000f0b0672a5 */ /* 0x000fcc000f8e0206 */
[----:B------:R-:W-:Y:S02]  /*01a0*/  MOV R2, UR6 ;  /* 0x0000000600027c02 */ /* 0x000fe40008000f00 */
[----:B------:R-:W-:-:S05]  /*01b0*/  MOV R3, UR7 ;  /* 0x0000000700037c02 */ /* 0x000fca0008000f00 */
[----:B------:R1:W2:Y:S04]  /*01c0*/  LDG.E R0, [R2.64] ;  /* 0x0000000c02007981 */ /* 0x0002a8000c1e1900 */
[----:B-1----:R-:W3:Y:S01]  /*01d0*/  LDG.E R2, [R2.64+0x4] ;  /* 0x0000040c02027981 */ /* 0x002ee2000c1e1900 */
[----:B--2---:R-:W1:Y:S08]  /*01e0*/  R2UR UR4, R0 ;  /* 0x00000000000473c2 */ /* 0x004e7000000e0000 */
[----:B---3--:R-:W1:Y:S02]  /*01f0*/  R2UR UR6, R2 ;  /* 0x00000000020673c2 */ /* 0x008e6400000e0000 */
[----:B-1----:R-:W-:Y:S01]  /*0200*/  UIADD3 UR6, -UR4, UR6, URZ ;  /* 0x0000000604067290 */ /* 0x002fe2000fffe13f */
[----:B------:R-:W-:Y:S05]  /*0210*/  BRA `(.L_x_9) ;  /* 0x0000001000007947 */ /* 0x000fea0003800000 */
.L_x_10:
[----:B------:R-:W-:Y:S02]  /*0220*/  ULDC UR6, c[0x0][0x54c] ;  /* 0x0001530000067ab9 */ /* 0x000fe40000000800 */
.L_x_9:
[----:B------:R-:W-:Y:S02]  /*0230*/  ULDC UR4, c[0x0][0x548] ;  /* 0x0001520000047ab9 */ /* 0x000fe40000000800 */
[----:B------:R-:W-:-:S02]  /*0240*/  USHF.L.U32 UR5, UR5, 0x7, URZ ;  /* 0x0000000705057899 */ /* 0x000fc4000800063f */
[----:B------:R-:W-:-:S04]  /*0250*/  UIMAD UR4, UR6, UR4, URZ ;  /* 0x00000004060472a4 */ /* 0x000fc8000f8e023f */
[----:B------:R-:W-:-:S04]  /*0260*/  UISETP.GE.AND UP0, UPT, UR5, UR4, UPT ;  /* 0x000000040500728c */ /* 0x000fc8000bf06270 */
[----:B------:R-:W-:Y:S01]  /*0270*/  USEL UR11, UR11, 0xffffffff, !UP0 ;  /* 0xffffffff0b0b7887 */ /* 0x000fe2000c000000 */
[----:B------:R-:W-:Y:S05]  /*0280*/  BRA `(.L_x_11) ;  /* 0x000001b000007947 */ /* 0x000fea0003800000 */
.L_x_7:
        /* <DEDUP_REMOVED lines=8> */
.L_x_12:
        /* <DEDUP_REMOVED lines=13> */
.L_x_14:
[----:B------:R-:W-:Y:S02]  /*03e0*/  ULDC UR6, c[0x0][0x54c] ;  /* 0x0001530000067ab9 */ /* 0x000fe40000000800 */
.L_x_13:
[----:B------:R-:W-:Y:S02]  /*03f0*/  ULDC UR4, c[0x0][0x548] ;  /* 0x0001520000047ab9 */ /* 0x000fe40000000800 */
[----:B------:R-:W-:-:S02]  /*0400*/  USHF.L.U32 UR5, UR5, 0x7, URZ ;  /* 0x0000000705057899 */ /* 0x000fc4000800063f */
[----:B------:R-:W-:-:S04]  /*0410*/  UIMAD UR4, UR6, UR4, URZ ;  /* 0x00000004060472a4 */ /* 0x000fc8000f8e023f */
[----:B------:R-:W-:-:S04]  /*0420*/  UISETP.GE.AND UP0, UPT, UR5, UR4, UPT ;  /* 0x000000040500728c */ /* 0x000fc8000bf06270 */
[----:B------:R-:W-:-:S06]  /*0430*/  USEL UR11, UR11, 0xffffffff, !UP0 ;  /* 0xffffffff0b0b7887 */ /* 0x000fcc000c000000 */
.L_x_11:
[----:B------:R-:W-:-:S13]  /*0440*/  ISETP.LE.AND P0, PT, RZ, UR11, PT ;  /* 0x0000000bff007c0c */ /* 0x000fda000bf03270 */
[----:B------:R-:W-:Y:S05]  /*0450*/  @!P0 EXIT ;  /* 0x000000000000894d */ /* 0x000fea0003800000 */
[----:B------:R-:W-:Y:S02]  /*0460*/  ULDC.64 UR4, c[0x0][0x370] ;  /* 0x0000dc0000047ab9 */ /* 0x000fe40000000a00 */
[----:B------:R-:W-:Y:S02]  /*0470*/  UISETP.NE.U32.AND UP0, UPT, URZ, UR4, UPT ;  /* 0x000000043f00728c */ /* 0x000fe4000bf05070 */
[----:B------:R-:W-:Y:S02]  /*0480*/  ULDC.64 UR6, c[0x0][0x370] ;  /* 0x0000dc0000067ab9 */ /* 0x000fe40000000a00 */
[----:B------:R-:W-:-:S03]  /*0490*/  UISETP.NE.AND.EX UP0, UPT, URZ, UR5, UPT, UP0 ;  /* 0x000000053f00728c */ /* 0x000fc6000bf05300 */
[----:B------:R-:W-:Y:S02]  /*04a0*/  ULDC.64 UR4, c[0x0][0x348] ;  /* 0x0000d20000047ab9 */ /* 0x000fe40000000a00 */
[----:B------:R-:W-:Y:S01]  /*04b0*/  UISETP.NE.U32.AND UP1, UPT, URZ, UR4, UPT ;  /* 0x000000043f00728c */ /* 0x000fe2000bf25070 */
[----:B------:R-:W-:-:S03]  /*04c0*/  PLOP3.LUT P2, PT, PT, PT, UP0, 0x80, 0x0 ;  /* 0x000000000000781c */ /* 0x000fc60003f4f008 */
[----:B------:R-:W-:Y:S02]  /*04d0*/  UISETP.NE.AND.EX UP1, UPT, URZ, UR5, UPT, UP1 ;  /* 0x000000053f00728c */ /* 0x000fe4000bf25310 */
[----:B------:R-:W-:Y:S02]  /*04e0*/  @UP0 UIMAD.WIDE UR6, UR11, UR15, UR6 ;  /* 0x0000000f0b0602a5 */ /* 0x000fe4000f8e0206 */
[----:B------:R-:W-:Y:S02]  /*04f0*/  ULDC.64 UR4, c[0x0][0x348] ;  /* 0x0000d20000047ab9 */ /* 0x000fe40000000a00 */
[----:B------:R-:W-:Y:S01]  /*0500*/  UIMAD.WIDE UR4, UR11, UR15, UR4 ;  /* 0x0000000f0b0472a5 */ /* 0x000fe2000f8e0204 */
[----:B------:R-:W-:Y:S01]  /*0510*/  PLOP3.LUT P1, PT, PT, PT, UP1, 0x80, 0x0 ;  /* 0x000000000000781c */ /* 0x000fe20003f2f018 */
[----:B------:R-:W-:Y:S02]  /*0520*/  IMAD.U32 R2, RZ, RZ, UR6 ;  /* 0x00000006ff027e24 */ /* 0x000fe4000f8e00ff */
[----:B------:R-:W-:-:S02]  /*0530*/  IMAD.U32 R3, RZ, RZ, UR7 ;  /* 0x00000007ff037e24 */ /* 0x000fc4000f8e00ff */
[----:B------:R-:W-:Y:S01]  /*0540*/  MOV R6, UR4 ;  /* 0x0000000400067c02 */ /* 0x000fe20008000f00 */
[----:B------:R-:W-:Y:S01]  /*0550*/  IMAD.U32 R7, RZ, RZ, UR5 ;  /* 0x00000005ff077e24 */ /* 0x000fe2000f8e00ff */
[----:B------:R-:W-:Y:S01]  /*0560*/  ULDC.64 UR4, c[0x0][0x360] ;  /* 0x0000d80000047ab9 */ /* 0x000fe20000000a00 */
[----:B------:R-:W2:Y:S01]  /*0570*/  @P2 LDG.E R2, [R2.64] ;  /* 0x0000000c02022981 */ /* 0x000ea2000c1e1900 */
[----:B------:R-:W-:-:S04]  /*0580*/  UISETP.NE.U32.AND UP0, UPT, URZ, UR4, UPT ;  /* 0x000000043f00728c */ /* 0x000fc8000bf05070 */
[----:B------:R-:W-:Y:S01]  /*0590*/  UISETP.NE.AND.EX UP0, UPT, URZ, UR5, UPT, UP0 ;  /* 0x000000053f00728c */ /* 0x000fe2000bf05300 */
[----:B------:R-:W3:Y:S02]  /*05a0*/  @P1 LDG.E R0, [R6.64] ;  /* 0x0000000c06001981 */ /* 0x000ee4000c1e1900 */
[----:B------:R-:W-:-:S03]  /*05b0*/  ULDC.64 UR4, c[0x0][0x360] ;  /* 0x0000d80000047ab9 */ /* 0x000fc60000000a00 */
[----:B------:R-:W-:-:S05]  /*05c0*/  PLOP3.LUT P0, PT, PT, PT, UP0, 0x80, 0x0 ;  /* 0x000000000000781c */ /* 0x000fca0003f0f008 */
[----:B------:R-:W-:Y:S01]  /*05d0*/  @UP0 UIMAD.WIDE UR4, UR11, UR15, UR4 ;  /* 0x0000000f0b0402a5 */ /* 0x000fe2000f8e0204 */
[----:B------:R-:W-:-:S05]  /*05e0*/  MOV R8, c[0x0][0x168] ;  /* 0x00005a0000087a02 */ /* 0x000fca0000000f00 */
[----:B------:R-:W-:Y:S01]  /*05f0*/  IMAD.U32 R4, RZ, RZ, UR4 ;  /* 0x00000004ff047e24 */ /* 0x000fe2000f8e00ff */
[----:B------:R-:W-:-:S05]  /*0600*/  MOV R5, UR5 ;  /* 0x0000000500057c02 */ /* 0x000fca0008000f00 */
[----:B------:R1:W5:Y:S01]  /*0610*/  @P0 LDG.E R8, [R4.64] ;  /* 0x0000000c04080981 */ /* 0x000362000c1e1900 */
[----:B------:R-:W4:Y:S01]  /*0620*/  S2UR UR9, SR_CTAID.Y ;  /* 0x00000000000979c3 */ /* 0x000f220000002600 */
[----:B------:R-:W-:Y:S02]  /*0630*/  UMOV UR10, URZ ;  /* 0x0000003f000a7c82 */ /* 0x000fe40008000000 */
[----:B------:R-:W-:Y:S02]  /*0640*/  UMOV UR14, URZ ;  /* 0x0000003f000e7c82 */ /* 0x000fe40008000000 */
[----:B------:R-:W-:Y:S02]  /*0650*/  ULDC UR5, c[0x0][0x2ac] ;  /* 0x0000ab0000057ab9 */ /* 0x000fe40000000800 */
[----:B------:R-:W-:Y:S02]  /*0660*/  ULDC UR4, c[0x0][0x1d0] ;  /* 0x0000740000047ab9 */ /* 0x000fe40000000800 */
[----:B------:R-:W-:-:S02]  /*0670*/  UIMAD UR4, UR5, UR4, URZ ;  /* 0x00000004050472a4 */ /* 0x000fc4000f8e023f */
[----:B----4-:R-:W-:Y:S01]  /*0680*/  USHF.R.S32.HI UR8, URZ, 0x1f, UR9 ;  /* 0x0000001f3f087899 */ /* 0x010fe20008011409 */
[----:B--2---:R1:W2:Y:S08]  /*0690*/  @P2 R2UR UR10, R2 ;  /* 0x00000000020a23c2 */ /* 0x0042b000000e0000 */
[----:B---3--:R1:W3:Y:S02]  /*06a0*/  @P1 R2UR UR14, R0 ;  /* 0x00000000000e13c2 */ /* 0x0082e400000e0000 */
[----:B-1-3--:R-:W-:Y:S05]  /*06b0*/  @P0 BRA `(.L_x_15) ;  /* 0x0000004000000947 */ /* 0x00afea0003800000 */
[----:B------:R-:W-:Y:S05]  /*06c0*/  @!P1 BRA `(.L_x_15) ;  /* 0x0000003000009947 */ /* 0x000fea0003800000 */
[----:B------:R-:W3:Y:S04]  /*06d0*/  LDG.E R0, [R6.64] ;  /* 0x0000000c06007981 */ /* 0x000ee8000c1e1900 */
[----:B------:R-:W3:Y:S02]  /*06e0*/  LDG.E R2, [R6.64+0x4] ;  /* 0x0000040c06027981 */ /* 0x000ee4000c1e1900 */
[----:B---3-5:R-:W-:-:S02]  /*06f0*/  IADD3 R8, -R0, R2, RZ ;  /* 0x0000000200087210 */ /* 0x028fc40007ffe1ff */
.L_x_15:
[----:B------:R-:W-:-:S04]  /*0700*/  ISETP.NE.U32.AND P0, PT, RZ, c[0x0][0x368], PT ;  /* 0x0000da00ff007a0c */ /* 0x000fc80003f05070 */
[----:B------:R-:W-:-:S13]  /*0710*/  ISETP.NE.AND.EX P0, PT, RZ, c[0x0][0x36c], PT, P0 ;  /* 0x0000db00ff007a0c */ /* 0x000fda0003f05300 */
[----:B------:R-:W-:Y:S05]  /*0720*/  @!P0 BRA `(.L_x_16) ;  /* 0x0000007000008947 */ /* 0x000fea0003800000 */
[----:B------:R-:W-:Y:S02]  /*0730*/  ULDC.64 UR4, c[0x0][0x368] ;  /* 0x0000da0000047ab9 */ /* 0x000fe40000000a00 */
[----:B------:R-:W-:-:S06]  /*0740*/  UIMAD.WIDE UR4, UR11, UR15, UR4 ;  /* 0x0000000f0b0472a5 */ /* 0x000fcc000f8e0204 */
[----:B------:R-:W-:Y:S02]  /*0750*/  MOV R2, UR4 ;  /* 0x0000000400027c02 */ /* 0x000fe40008000f00 */
[----:B------:R-:W-:-:S05]  /*0760*/  MOV R3, UR5 ;  /* 0x0000000500037c02 */ /* 0x000fca0008000f00 */
[----:B------:R-:W3:Y:S02]  /*0770*/  LDG.E R0, [R2.64] ;  /* 0x0000000c02007981 */ /* 0x000ee4000c1e1900 */
[----:B---3--:R1:W3:Y:S02]  /*0780*/  R2UR UR4, R0 ;  /* 0x00000000000473c2 */ /* 0x0082e400000e0000 */
[----:B-1-3--:R-:W-:Y:S05]  /*0790*/  BRA `(.L_x_17) ;  /* 0x000000c000007947 */ /* 0x00afea0003800000 */
.L_x_16:
[----:B------:R-:W-:-:S04]  /*07a0*/  ISETP.NE.U32.AND P0, PT, RZ, c[0x0][0x350], PT ;  /* 0x0000d400ff007a0c */ /* 0x000fc80003f05070 */
[----:B------:R-:W-:-:S13]  /*07b0*/  ISETP.NE.AND.EX P0, PT, RZ, c[0x0][0x354], PT, P0 ;  /* 0x0000d500ff007a0c */ /* 0x000fda0003f05300 */
[----:B------:R-:W-:Y:S05]  /*07c0*/  @!P0 BRA `(.L_x_17) ;  /* 0x0000009000008947 */ /* 0x000fea0003800000 */
[----:B------:R-:W-:Y:S02]  /*07d0*/  ULDC.64 UR4, c[0x0][0x350] ;  /* 0x0000d40000047ab9 */ /* 0x000fe40000000a00 */
[----:B------:R-:W-:-:S06]  /*07e0*/  UIMAD.WIDE UR4, UR11, UR15, UR4 ;  /* 0x0000000f0b0472a5 */ /* 0x000fcc000f8e0204 */
[----:B------:R-:W-:Y:S02]  /*07f0*/  MOV R2, UR4 ;  /* 0x0000000400027c02 */ /* 0x000fe40008000f00 */
[----:B------:R-:W-:-:S05]  /*0800*/  MOV R3, UR5 ;  /* 0x0000000500037c02 */ /* 0x000fca0008000f00 */
[----:B------:R-:W3:Y:S04]  /*0810*/  LDG.E R4, [R2.64] ;  /* 0x0000000c02047981 */ /* 0x000ee8000c1e1900 */
[----:B------:R-:W4:Y:S01]  /*0820*/  LDG.E R0, [R2.64+0x4] ;  /* 0x0000040c02007981 */ /* 0x000f22000c1e1900 */
[----:B---3--:R-:W1:Y:S08]  /*0830*/  R2UR UR5, R4 ;  /* 0x00000000040573c2 */ /* 0x008e7000000e0000 */
[----:B----4-:R-:W1:Y:S02]  /*0840*/  R2UR UR4, R0 ;  /* 0x00000000000473c2 */ /* 0x010e6400000e0000 */
[----:B-1----:R-:W-:-:S06]  /*0850*/  UIADD3 UR4, -UR5, UR4, URZ ;  /* 0x0000000405047290 */ /* 0x002fcc000fffe13f */
.L_x_17:
[----:B--2---:R-:W-:Y:S01]  /*0860*/  UIADD3 UR7, -UR10, UR4, URZ ;  /* 0x000000040a077290 */ /* 0x004fe2000fffe13f */
[----:B------:R-:W-:Y:S01]  /*0870*/  PLOP3.LUT P4, PT, PT, PT, PT, 0x80, 0x0 ;  /* 0x000000000000781c */ /* 0x000fe20003f8f070 */
[----:B------:R-:W-:Y:S01]  /*0880*/  CS2R R186, SRZ ;  /* 0x0000000000ba7805 */ /* 0x000fe2000001ff00 */
[----:B------:R-:W-:Y:S01]  /*0890*/  UMOV UR4, URZ ;  /* 0x0000003f00047c82 */ /* 0x000fe20008000000 */
[----:B------:R-:W-:Y:S01]  /*08a0*/  CS2R R184, SRZ ;  /* 0x0000000000b87805 */ /* 0x000fe2000001ff00 */
[----:B------:R-:W-:Y:S01]  /*08b0*/  UISETP.GE.AND UP0, UPT, UR7, 0x1, UPT ;  /* 0x000000010700788c */ /* 0x000fe2000bf06270 */
[----:B------:R-:W-:Y:S01]  /*08c0*/  CS2R R130, SRZ ;  /* 0x0000000000827805 */ /* 0x000fe2000001ff00 */
[----:B------:R-:W-:Y:S01]  /*08d0*/  UIADD3 UR5, UR7, 0x6f, URZ ;  /* 0x0000006f07057890 */ /* 0x000fe2000fffe03f */
[----:B------:R-:W-:Y:S01]  /*08e0*/  CS2R R128, SRZ ;  /* 0x0000000000807805 */ /* 0x000fe2000001ff00 */
[----:B------:R-:W-:Y:S01]  /*08f0*/  IMAD.MOV.U32 R15, RZ, RZ, RZ ;  /* 0x000000ffff0f7224 */ /* 0x000fe200078e00ff */
[----:B------:R-:W-:Y:S01]  /*0900*/  CS2R R124, SRZ ;  /* 0x00000000007c7805 */ /* 0x000fe2000001ff00 */
[----:B------:R-:W-:Y:S01]  /*0910*/  PLOP3.LUT P0, PT, PT, PT, UP0, 0x80, 0x0 ;  /* 0x000000000000781c */ /* 0x000fe20003f0f008 */
[----:B------:R-:W-:Y:S01]  /*0920*/  UIMAD.WIDE UR4, UR5, -0x6db6db6d, UR4 ;  /* 0x92492493050478a5 */ /* 0x000fe2000f8e0204 */
[----:B------:R-:W-:Y:S01]  /*0930*/  IMAD.MOV.U32 R126, RZ, RZ, RZ ;  /* 0x000000ffff7e7224 */ /* 0x000fe200078e00ff */
[----:B------:R-:W-:Y:S01]  /*0940*/  CS2R R16, SRZ ;  /* 0x0000000000107805 */ /* 0x000fe2000001ff00 */
[----:B------:R-:W-:Y:S01]  /*0950*/  MOV R122, RZ ;  /* 0x000000ff007a7202 */ /* 0x000fe20000000f00 */
[----:B------:R-:W-:Y:S01]  /*0960*/  USHF.R.U32.HI UR6, URZ, 0x1f, UR5 ;  /* 0x0000001f3f067899 */ /* 0x000fe20008011605 */
[----:B------:R-:W-:Y:S01]  /*0970*/  IMAD.MOV.U32 R120, RZ, RZ, RZ ;  /* 0x000000ffff787224 */ /* 0x000fe200078e00ff */
[----:B------:R-:W-:Y:S01]  /*0980*/  CS2R R20, SRZ ;  /* 0x0000000000147805 */ /* 0x000fe2000001ff00 */
[----:B------:R-:W-:Y:S01]  /*0990*/  MOV R182, RZ ;  /* 0x000000ff00b67202 */ /* 0x000fe20000000f00 */
[----:B------:R-:W-:Y:S01]  /*09a0*/  ULEA.HI.SX32 UR6, UR5, UR6, 0x1a ;  /* 0x0000000605067291 */ /* 0x000fe2000f8fd23f */
[----:B------:R-:W-:Y:S01]  /*09b0*/  CS2R R12, SRZ ;  /* 0x00000000000c7805 */ /* 0x000fe2000001ff00 */
[----:B------:R-:W-:Y:S01]  /*09c0*/  IMAD.MOV.U32 R180, RZ, RZ, RZ ;  /* 0x000000ffffb47224 */ /* 0x000fe200078e00ff */
[----:B------:R-:W-:Y:S01]  /*09d0*/  MOV R118, RZ ;  /* 0x000000ff00767202 */ /* 0x000fe20000000f00 */
[----:B------:R-:W-:Y:S01]  /*09e0*/  CS2R R18, SRZ ;  /* 0x0000000000127805 */ /* 0x000fe2000001ff00 */
[----:B------:R-:W-:Y:S01]  /*09f0*/  IMAD.MOV.U32 R116, RZ, RZ, RZ ;  /* 0x000000ffff747224 */ /* 0x000fe200078e00ff */
[----:B------:R-:W-:Y:S01]  /*0a00*/  CS2R R178, SRZ ;  /* 0x0000000000b27805 */ /* 0x000fe2000001ff00 */
[----:B------:R-:W-:Y:S01]  /*0a10*/  CS2R R22, SRZ ;  /* 0x0000000000167805 */ /* 0x000fe2000001ff00 */
[----:B------:R-:W-:Y:S01]  /*0a20*/  MOV R176, RZ ;  /* 0x000000ff00b07202 */ /* 0x000fe20000000f00 */
[----:B------:R-:W-:Y:S01]  /*0a30*/  IMAD.MOV.U32 R174, RZ, RZ, RZ ;  /* 0x000000ffffae7224 */ /* 0x000fe200078e00ff */
[----:B------:R-:W-:Y:S01]  /*0a40*/  CS2R R24, SRZ ;  /* 0x0000000000187805 */ /* 0x000fe2000001ff00 */
[----:B------:R-:W-:Y:S01]  /*0a50*/  MOV R172, RZ ;  /* 0x000000ff00ac7202 */ /* 0x000fe20000000f00 */
[----:B------:R-:W-:Y:S01]  /*0a60*/  CS2R R166, SRZ ;  /* 0x0000000000a67805 */ /* 0x000fe2000001ff00 */
[----:B------:R-:W-:Y:S01]  /*0a70*/  IMAD.MOV.U32 R164, RZ, RZ, RZ ;  /* 0x000000ffffa47224 */ /* 0x000fe200078e00ff */
[----:B------:R-:W-:Y:S01]  /*0a80*/  MOV R170, RZ ;  /* 0x000000ff00aa7202 */ /* 0x000fe20000000f00 */
        /* <DEDUP_REMOVED lines=8> */
[----:B------:R-:W-:Y:S01]  /*0b10*/  CS2R R32, SRZ ;  /* 0x0000000000207805 */ /* 0x000fe2000001ff00 */
[----:B------:R-:W-:Y:S01]  /*0b20*/  IMAD.MOV.U32 R148, RZ, RZ, RZ ;  /* 0x000000ffff947224 */ /* 0x000fe200078e00ff */
[----:B------:R-:W-:Y:S01]  /*0b30*/  MOV R154, RZ ;  /* 0x000000ff009a7202 */ /* 0x000fe20000000f00 */
[----:B------:R-:W-:Y:S01]  /*0b40*/  CS2R R26, SRZ ;  /* 0x00000000001a7805 */ /* 0x000fe2000001ff00 */
[----:B------:R-:W-:Y:S01]  /*0b50*/  IMAD.MOV.U32 R152, RZ, RZ, RZ ;  /* 0x000000ffff987224 */ /* 0x000fe200078e00ff */
[----:B------:R-:W-:Y:S01]  /*0b60*/  CS2R R142, SRZ ;  /* 0x00000000008e7805 */ /* 0x000fe2000001ff00 */
[----:B------:R-:W-:Y:S01]  /*0b70*/  MOV R140, RZ ;  /* 0x000000ff008c7202 */ /* 0x000fe20000000f00 */
[----:B------:R-:W-:Y:S01]  /*0b80*/  IMAD.MOV.U32 R146, RZ, RZ, RZ ;  /* 0x000000ffff927224 */ /* 0x000fe200078e00ff */
[----:B------:R-:W-:Y:S01]  /*0b90*/  CS2R R144, SRZ ;  /* 0x0000000000907805 */ /* 0x000fe2000001ff00 */
[----:B------:R-:W-:Y:S01]  /*0ba0*/  CS2R R38, SRZ ;  /* 0x0000000000267805 */ /* 0x000fe2000001ff00 */
[----:B------:R-:W-:Y:S01]  /*0bb0*/  CS2R R36, SRZ ;  /* 0x0000000000247805 */ /* 0x000fe2000001ff00 */
[----:B------:R-:W-:Y:S05]  /*0bc0*/  @!P0 BRA `(.L_x_18) ;  /* 0x0000abc000008947 */ /* 0x000fea0003800000 */
[----:B------:R-:W-:Y:S02]  /*0bd0*/  ULDC.64 UR4, c[0x0][0x340] ;  /* 0x0000d00000047ab9 */ /* 0x000fe40000000a00 */
[----:B------:R-:W-:-:S04]  /*0be0*/  UISETP.NE.U32.AND UP0, UPT, URZ, UR4, UPT ;  /* 0x000000043f00728c */ /* 0x000fc8000bf05070 */
[----:B------:R-:W-:-:S03]  /*0bf0*/  UISETP.NE.AND.EX UP0, UPT, URZ, UR5, UPT, UP0 ;  /* 0x000000053f00728c */ /* 0x000fc6000bf05300 */
[----:B------:R-:W-:-:S03]  /*0c00*/  ULDC.64 UR4, c[0x0][0x340] ;  /* 0x0000d00000047ab9 */ /* 0x000fc60000000a00 */
[----:B------:R-:W-:-:S05]  /*0c10*/  PLOP3.LUT P0, PT, PT, PT, UP0, 0x80, 0x0 ;  /* 0x000000000000781c */ /* 0x000fca0003f0f008 */
[----:B------:R-:W-:-:S06]  /*0c20*/  @UP0 UIMAD.WIDE UR4, UR11, UR15, UR4 ;  /* 0x0000000f0b0402a5 */ /* 0x000fcc000f8e0204 */
[----:B------:R-:W-:Y:S02]  /*0c30*/  IMAD.U32 R2, RZ, RZ, UR4 ;  /* 0x00000004ff027e24 */ /* 0x000fe4000f8e00ff */
[----:B------:R-:W-:Y:S01]  /*0c40*/  IMAD.U32 R3, RZ, RZ, UR5 ;  /* 0x00000005ff037e24 */ /* 0x000fe2000f8e00ff */
[----:B------:R-:W1:Y:S01]  /*0c50*/  S2R R12, SR_CTAID.X ;  /* 0x00000000000c7919 */ /* 0x000e620000002500 */
[----:B------:R-:W-:Y:S01]  /*0c60*/  SHF.R.S32.HI R21, RZ, 0x1f, R224 ;  /* 0x0000001fff157819 */ /* 0x000fe200000114e0 */
[----:B------:R-:W-:Y:S02]  /*0c70*/  USHF.R.S32.HI UR15, URZ, 0x1f, UR14 ;  /* 0x0000001f3f0f7899 */ /* 0x000fe4000801140e */
[----:B------:R2:W3:Y:S01]  /*0c80*/  @P0 LDG.E R7, [R2.64] ;  /* 0x0000000c02070981 */ /* 0x0004e2000c1e1900 */
[----:B------:R-:W-:Y:S01]  /*0c90*/  ULDC.64 UR4, c[0x0][0x178] ;  /* 0x00005e0000047ab9 */ /* 0x000fe20000000a00 */
[CC--:B------:R-:W-:Y:S01]  /*0ca0*/  LEA.HI R20, R21.reuse, R224.reuse, RZ, 0x4 ;  /* 0x000000e015147211 */ /* 0x0c0fe200078f20ff */
[----:B------:R-:W-:Y:S01]  /*0cb0*/  UIMAD UR15, UR15, UR4, URZ ;  /* 0x000000040f0f72a4 */ /* 0x000fe2000f8e023f */
[----:B-----5:R-:W-:Y:S01]  /*0cc0*/  IMAD R8, R8, c[0x0][0x2c4], RZ ;  /* 0x0000b10008087a24 */ /* 0x020fe200078e02ff */
[----:B------:R-:W-:Y:S01]  /*0cd0*/  UIMAD.WIDE.U32 UR16, UR14, UR4, URZ ;  /* 0x000000040e1072a5 */ /* 0x000fe2000f8e003f */
[----:B------:R-:W-:Y:S01]  /*0ce0*/  LEA.HI R10, R21, R224, RZ, 0x6 ;  /* 0x000000e0150a7211 */ /* 0x000fe200078f30ff */
[----:B------:R-:W-:Y:S01]  /*0cf0*/  UIMAD UR15, UR14, UR5, UR15 ;  /* 0x000000050e0f72a4 */ /* 0x000fe2000f8e020f */
[----:B------:R-:W-:Y:S02]  /*0d00*/  BSSY B0, `(.L_x_19) ;  /* 0x000004d000007945 */ /* 0x000fe40003800000 */
[----:B------:R-:W-:-:S02]  /*0d10*/  ULDC.64 UR4, c[0x0][0x1b8] ;  /* 0x00006e0000047ab9 */ /* 0x000fc40000000a00 */
[----:B------:R-:W-:Y:S02]  /*0d20*/  UIADD3 UR17, UR17, UR15, URZ ;  /* 0x0000000f11117290 */ /* 0x000fe4000fffe03f */
[----:B------:R-:W-:Y:S02]  /*0d30*/  USHF.R.S32.HI UR15, URZ, 0x1f, UR11 ;  /* 0x0000001f3f0f7899 */ /* 0x000fe4000801140b */
[----:B------:R-:W-:Y:S02]  /*0d40*/  UIMAD UR14, UR8, UR4, URZ ;  /* 0x00000004080e72a4 */ /* 0x000fe4000f8e023f */
[----:B------:R-:W-:Y:S02]  /*0d50*/  USEL UR15, UR15, URZ, !UP1 ;  /* 0x0000003f0f0f7287 */ /* 0x000fe4000c800000 */
[----:B------:R-:W-:Y:S02]  /*0d60*/  UIMAD UR14, UR9, UR5, UR14 ;  /* 0x00000005090e72a4 */ /* 0x000fe4000f8e020e */
[----:B------:R-:W-:-:S02]  /*0d70*/  UIMAD.WIDE.U32 UR18, UR9, UR4, UR16 ;  /* 0x00000004091272a5 */ /* 0x000fc4000f8e0010 */
[----:B------:R-:W-:Y:S01]  /*0d80*/  USEL UR16, UR11, URZ, !UP1 ;  /* 0x0000003f0b107287 */ /* 0x000fe2000c800000 */
[----:B--2---:R-:W-:Y:S01]  /*0d90*/  LEA.HI R2, R21, R224, RZ, 0x3 ;  /* 0x000000e015027211 */ /* 0x004fe200078f18ff */
[----:B------:R-:W-:Y:S01]  /*0da0*/  IMAD.MOV.U32 R3, RZ, RZ, c[0x0][0x2c4] ;  /* 0x0000b100ff037624 */ /* 0x000fe200078e00ff */
[----:B------:R-:W-:Y:S02]  /*0db0*/  ULDC.64 UR4, c[0x0][0x1c0] ;  /* 0x0000700000047ab9 */ /* 0x000fe40000000a00 */
[----:B------:R-:W-:Y:S01]  /*0dc0*/  LOP3.LUT R0, R2, 0xfffffff8, RZ, 0xc0, !PT ;  /* 0xfffffff802007812 */ /* 0x000fe200078ec0ff */
[----:B------:R-:W-:Y:S01]  /*0dd0*/  UIMAD UR15, UR15, UR4, URZ ;  /* 0x000000040f0f72a4 */ /* 0x000fe2000f8e023f */
[----:B------:R-:W-:Y:S01]  /*0de0*/  ISETP.NE.AND P1, PT, R3, 0x1, PT ;  /* 0x000000010300780c */ /* 0x000fe20003f25270 */
[----:B------:R-:W-:Y:S01]  /*0df0*/  UIADD3 UR19, UR19, UR14, URZ ;  /* 0x0000000e13137290 */ /* 0x000fe2000fffe03f */
[----:B------:R-:W-:Y:S01]  /*0e00*/  SHF.R.S32.HI R16, RZ, 0x3, R2 ;  /* 0x00000003ff107819 */ /* 0x000fe20000011402 */
[----:B------:R-:W-:Y:S01]  /*0e10*/  IMAD.IADD R26, R224, 0x1, -R0 ;  /* 0x00000001e01a7824 */ /* 0x000fe200078e0a00 */
[----:B------:R-:W-:-:S02]  /*0e20*/  UIMAD UR5, UR16, UR5, UR15 ;  /* 0x00000005100572a4 */ /* 0x000fc4000f8e020f */
[----:B------:R-:W-:Y:S01]  /*0e30*/  UIMAD.WIDE.U32 UR16, UR16, UR4, UR18 ;  /* 0x00000004101072a5 */ /* 0x000fe2000f8e0012 */
[C---:B------:R-:W-:Y:S02]  /*0e40*/  IMAD R225, R26.reuse, 0x10, R16 ;  /* 0x000000101ae17824 */ /* 0x040fe400078e0210 */
[----:B------:R-:W-:Y:S01]  /*0e50*/  IMAD.SHL.U32 R24, R26, 0x8, RZ ;  /* 0x000000081a187824 */ /* 0x000fe200078e00ff */
[----:B------:R-:W-:Y:S01]  /*0e60*/  UIADD3 UR5, UR17, UR5, URZ ;  /* 0x0000000511057290 */ /* 0x000fe2000fffe03f */
[C---:B-1----:R-:W-:Y:S01]  /*0e70*/  IMAD R4, R12.reuse, 0x80, R225 ;  /* 0x000000800c047824 */ /* 0x042fe200078e02e1 */
[----:B------:R1:W-:Y:S01]  /*0e80*/  STL [R1+0x8], R225 ;  /* 0x000008e101007387 */ /* 0x0003e20000100800 */
[----:B------:R-:W-:Y:S01]  /*0e90*/  IMAD.U32 R3, RZ, RZ, UR17 ;  /* 0x00000011ff037e24 */ /* 0x000fe2000f8e00ff */
[----:B------:R-:W-:Y:S01]  /*0ea0*/  LEA R12, R12, R16, 0x7 ;  /* 0x000000100c0c7211 */ /* 0x000fe200078e38ff */
[----:B------:R-:W-:Y:S01]  /*0eb0*/  @P1 IMAD.HI.U32 R2, R4, c[0x0][0x2c8], RZ ;  /* 0x0000b20004021a27 */ /* 0x000fe200078e00ff */
[----:B------:R-:W-:-:S02]  /*0ec0*/  MOV R3, UR5 ;  /* 0x0000000500037c02 */ /* 0x000fc40008000f00 */
[----:B------:R-:W-:Y:S01]  /*0ed0*/  ISETP.GE.AND P3, PT, R12, R8, PT ;  /* 0x000000080c00720c */ /* 0x000fe20003f66270 */
[----:B------:R-:W-:Y:S01]  /*0ee0*/  IMAD.MOV.U32 R0, RZ, RZ, R4 ;  /* 0x000000ffff007224 */ /* 0x000fe200078e0004 */
[----:B------:R-:W-:Y:S01]  /*0ef0*/  @P1 SHF.R.U32.HI R0, RZ, c[0x0][0x2cc], R2 ;  /* 0x0000b300ff001a19 */ /* 0x000fe20000011602 */
[----:B------:R-:W-:Y:S01]  /*0f00*/  IMAD.U32 R2, RZ, RZ, UR16 ;  /* 0x00000010ff027e24 */ /* 0x000fe2000f8e00ff */
[----:B------:R-:W-:Y:S02]  /*0f10*/  SHF.R.S32.HI R245, RZ, 0x1f, R24 ;  /* 0x0000001ffff57819 */ /* 0x000fe40000011418 */
[--C-:B------:R-:W-:Y:S01]  /*0f20*/  SHF.R.S32.HI R6, RZ, 0x1f, R0.reuse ;  /* 0x0000001fff067819 */ /* 0x100fe20000011400 */
[----:B------:R-:W-:Y:S02]  /*0f30*/  IMAD.MOV R5, RZ, RZ, -R0 ;  /* 0x000000ffff057224 */ /* 0x000fe400078e0a00 */
[----:B------:R-:W-:-:S04]  /*0f40*/  IMAD.WIDE.U32 R2, R0, c[0x0][0x1b0], R2 ;  /* 0x00006c0000027a25 */ /* 0x000fc800078e0002 */
[----:B------:R-:W-:Y:S02]  /*0f50*/  IMAD R4, R5, c[0x0][0x2c4], R4 ;  /* 0x0000b10005047a24 */ /* 0x000fe400078e0204 */
[----:B------:R-:W-:-:S04]  /*0f60*/  IMAD R5, R6, c[0x0][0x1b0], RZ ;  /* 0x00006c0006057a24 */ /* 0x000fc800078e02ff */
[----:B------:R-:W-:Y:S01]  /*0f70*/  IMAD R6, R0, c[0x0][0x1b4], R5 ;  /* 0x00006d0000067a24 */ /* 0x000fe200078e0205 */
[----:B------:R-:W-:-:S03]  /*0f80*/  SHF.R.S32.HI R5, RZ, 0x1f, R4 ;  /* 0x0000001fff057819 */ /* 0x000fc60000011404 */
[----:B------:R-:W-:Y:S02]  /*0f90*/  IMAD.IADD R3, R3, 0x1, R6 ;  /* 0x0000000103037824 */ /* 0x000fe400078e0206 */
[----:B------:R-:W-:Y:S02]  /*0fa0*/  IMAD R0, R5, c[0x0][0x1a8], RZ ;  /* 0x00006a0005007a24 */ /* 0x000fe400078e02ff */
[----:B------:R-:W-:-:S04]  /*0fb0*/  IMAD.WIDE.U32 R2, R4, c[0x0][0x1a8], R2 ;  /* 0x00006a0004027a25 */ /* 0x000fc800078e0002 */
[----:B------:R-:W-:Y:S01]  /*0fc0*/  IMAD R5, R4, c[0x0][0x1ac], R0 ;  /* 0x00006b0004057a24 */ /* 0x000fe200078e0200 */
[----:B------:R-:W-:Y:S02]  /*0fd0*/  LOP3.LUT R0, R20, 0xfffffff0, RZ, 0xc0, !PT ;  /* 0xfffffff014007812 */ /* 0x000fe400078ec0ff */
[----:B------:R-:W-:Y:S01]  /*0fe0*/  LEA R9, P1, R2, c[0x0][0x160], 0x1 ;  /* 0x0000580002097a11 */ /* 0x000fe200078208ff */
[----:B------:R-:W-:Y:S02]  /*0ff0*/  IMAD.IADD R4, R3, 0x1, R5 ;  /* 0x0000000103047824 */ /* 0x000fe400078e0205 */
[----:B------:R-:W-:Y:S02]  /*1000*/  IMAD.IADD R3, R224, 0x1, -R0 ;  /* 0x00000001e0037824 */ /* 0x000fe400078e0a00 */
[----:B------:R-:W-:Y:S01]  /*1010*/  IMAD.SHL.U32 R0, R16, 0x40, RZ ;  /* 0x0000004010007824 */ /* 0x000fe200078e00ff */
[----:B------:R-:W-:Y:S01]  /*1020*/  LEA.HI.X R5, R2, c[0x0][0x164], R4, 0x1, P1 ;  /* 0x0000590002057a11 */ /* 0x000fe200008f0c04 */
[----:B------:R1:W2:Y:S01]  /*1030*/  SHFL.IDX PT, R6, R9, RZ, 0x181f ;  /* 0x00181fff09067589 */ /* 0x0002a200000e0000 */
[----:B------:R-:W-:-:S02]  /*1040*/  SHF.R.S32.HI R2, RZ, 0x1f, R3 ;  /* 0x0000001fff027819 */ /* 0x000fc40000011403 */
[----:B------:R-:W-:Y:S02]  /*1050*/  LOP3.LUT R0, R0, 0x1c0, RZ, 0xc0, !PT ;  /* 0x000001c000007812 */ /* 0x000fe400078ec0ff */
[----:B------:R-:W-:Y:S02]  /*1060*/  LEA.HI R19, R2, R3, RZ, 0x3 ;  /* 0x0000000302137211 */ /* 0x000fe400078f18ff */
[----:B------:R-:W-:Y:S02]  /*1070*/  LOP3.LUT R2, R0, 0x38, R24, 0xf8, !PT ;  /* 0x0000003800027812 */ /* 0x000fe400078ef818 */
[----:B------:R-:W-:Y:S02]  /*1080*/  LOP3.LUT R4, R19, 0xfffffff8, RZ, 0xc0, !PT ;  /* 0xfffffff813047812 */ /* 0x000fe400078ec0ff */
[----:B------:R-:W-:-:S03]  /*1090*/  SHF.R.U32.HI R0, RZ, 0x3, R0 ;  /* 0x00000003ff007819 */ /* 0x000fc60000011600 */
[----:B------:R-:W-:Y:S01]  /*10a0*/  IMAD.IADD R18, R3, 0x1, -R4 ;  /* 0x0000000103127824 */ /* 0x000fe200078e0a04 */
[----:B------:R-:W-:Y:S01]  /*10b0*/  LOP3.LUT R2, R2, R0, RZ, 0x3c, !PT ;  /* 0x0000000002027212 */ /* 0x000fe200078e3cff */
[----:B------:R-:W-:Y:S02]  /*10c0*/  IMAD.SHL.U32 R0, R10, 0x8, RZ ;  /* 0x000000080a007824 */ /* 0x000fe400078e00ff */
[----:B------:R-:W-:Y:S02]  /*10d0*/  IMAD.MOV.U32 R3, RZ, RZ, 0x10 ;  /* 0x00000010ff037424 */ /* 0x000fe400078e00ff */
[----:B------:R-:W-:Y:S01]  /*10e0*/  IMAD.MOV.U32 R4, RZ, RZ, 0x20 ;  /* 0x00000020ff047424 */ /* 0x000fe200078e00ff */
[----:B------:R-:W-:Y:S01]  /*10f0*/  LOP3.LUT R10, R2, 0xfffffe00, R0, 0xf8, !PT ;  /* 0xfffffe00020a7812 */ /* 0x000fe200078ef800 */
[----:B---3--:R3:W4:Y:S01]  /*1100*/  @P0 R2UR UR18, R7 ;  /* 0x00000000071203c2 */ /* 0x00872200000e0000 */
[----:B------:R-:W-:Y:S01]  /*1110*/  ISETP.GE.AND P0, PT, R24, c[0x0][0x198], PT ;  /* 0x0000660018007a0c */ /* 0x000fe20003f06270 */
[----:B----4-:R-:W-:-:S03]  /*1120*/  @!UP0 UMOV UR18, UR11 ;  /* 0x0000000b00128c82 */ /* 0x010fc60008000000 */
[----:B------:R-:W-:-:S05]  /*1130*/  R2P PR, R18, 0x6 ;  /* 0x0000000612007804 */ /* 0x000fca0000000000 */
[----:B------:R-:W-:Y:S02]  /*1140*/  SEL R3, R3, 0xfffffff0, !P1 ;  /* 0xfffffff003037807 */ /* 0x000fe40004800000 */
[----:B------:R-:W-:Y:S01]  /*1150*/  SEL R4, R4, 0xffffffe0, !P2 ;  /* 0xffffffe004047807 */ /* 0x000fe20005000000 */
[----:B---3--:R1:W3:Y:S01]  /*1160*/  SHFL.IDX PT, R7, R5, RZ, 0x181f ;  /* 0x00181fff05077589 */ /* 0x0082e200000e0000 */
[----:B------:R-:W-:Y:S05]  /*1170*/  @P3 BRA `(.L_x_20) ;  /* 0x0000005000003947 */ /* 0x000fea0003800000 */
[----:B--2---:R-:W-:Y:S01]  /*1180*/  LEA R6, P1, R24, R6, 0x1 ;  /* 0x0000000618067211 */ /* 0x004fe200078208ff */
[----:B------:R-:W-:-:S03]  /*1190*/  IMAD.SHL.U32 R0, R10, 0x2, RZ ;  /* 0x000000020a007824 */ /* 0x000fc600078e00ff */
[----:B---3--:R-:W-:-:S05]  /*11a0*/  LEA.HI.X R7, R24, R7, R245, 0x1, P1 ;  /* 0x0000000718077211 */ /* 0x008fca00008f0cf5 */
[----:B------:R-:W-:Y:S01]  /*11b0*/  @!PT LDS RZ, [RZ] ;  /* 0x00000000fffff984 */ /* 0x000fe20000000800 */
[----:B------:R2:W-:Y:S04]  /*11c0*/  LDGSTS.E.BYPASS.LTC128B.128 [R0+0x7100], [R6.64], !P0 ;  /* 0x0710000006007fae */ /* 0x0005e8000c101d4c */
.L_x_20:
[----:B--2---:R-:W-:Y:S05]  /*11d0*/  BSYNC B0 ;  /* 0x0000000000007941 */ /* 0x004fea0003800000 */
.L_x_19:
[----:B------:R-:W-:Y:S01]  /*11e0*/  IADD3 R2, R12, 0x10, RZ ;  /* 0x000000100c027810 */ /* 0x000fe20007ffe0ff */
[----:B------:R2:W4:Y:S01]  /*11f0*/  SHFL.IDX PT, R0, R5, 0x1, 0x181f ;  /* 0x00381f0005007f89 */ /* 0x00052200000e0000 */
[----:B------:R-:W-:Y:S02]  /*1200*/  BSSY B0, `(.L_x_21) ;  /* 0x0000009000007945 */ /* 0x000fe40003800000 */
[----:B------:R-:W-:Y:S01]  /*1210*/  ISETP.GE.AND P1, PT, R2, R8, PT ;  /* 0x000000080200720c */ /* 0x000fe20003f26270 */
[----:B------:R2:W1:-:S12]  /*1220*/  SHFL.IDX PT, R6, R9, 0x1, 0x181f ;  /* 0x00381f0009067f89 */ /* 0x00045800000e0000 */
[----:B------:R-:W-:Y:S05]  /*1230*/  @P1 BRA `(.L_x_22) ;  /* 0x0000005000001947 */ /* 0x000fea0003800000 */
[----:B-1----:R-:W-:-:S04]  /*1240*/  LEA R6, P1, R24, R6, 0x1 ;  /* 0x0000000618067211 */ /* 0x002fc800078208ff */
[----:B---34-:R-:W-:Y:S01]  /*1250*/  LEA.HI.X R7, R24, R0, R245, 0x1, P1 ;  /* 0x0000000018077211 */ /* 0x018fe200008f0cf5 */
[----:B------:R-:W-:-:S05]  /*1260*/  IMAD.SHL.U32 R0, R10, 0x2, RZ ;  /* 0x000000020a007824 */ /* 0x000fca00078e00ff */
[----:B------:R-:W-:Y:S01]  /*1270*/  @!PT LDS RZ, [RZ] ;  /* 0x00000000fffff984 */ /* 0x000fe20000000800 */
[----:B------:R1:W-:Y:S03]  /*1280*/  LDGSTS.E.BYPASS.LTC128B.128 [R0+0x7900], [R6.64], !P0 ;  /* 0x0790000006007fae */ /* 0x0003e6000c101d4c */
.L_x_22:
[----:B------:R-:W-:Y:S05]  /*1290*/  BSYNC B0 ;  /* 0x0000000000007941 */ /* 0x000fea0003800000 */
.L_x_21:
[----:B------:R-:W-:Y:S01]  /*12a0*/  IADD3 R2, R12, 0x20, RZ ;  /* 0x000000200c027810 */ /* 0x000fe20007ffe0ff */
[----:B-1--4-:R1:W4:Y:S01]  /*12b0*/  SHFL.IDX PT, R0, R5, 0x2, 0x181f ;  /* 0x00581f0005007f89 */ /* 0x01232200000e0000 */
[----:B------:R-:W-:Y:S02]  /*12c0*/  BSSY B0, `(.L_x_23) ;  /* 0x0000009000007945 */ /* 0x000fe40003800000 */
[----:B------:R-:W-:Y:S01]  /*12d0*/  ISETP.GE.AND P1, PT, R2, R8, PT ;  /* 0x000000080200720c */ /* 0x000fe20003f26270 */
[----:B------:R1:W2:-:S12]  /*12e0*/  SHFL.IDX PT, R6, R9, 0x2, 0x181f ;  /* 0x00581f0009067f89 */ /* 0x00029800000e0000 */
[----:B------:R-:W-:Y:S05]  /*12f0*/  @P1 BRA `(.L_x_24) ;  /* 0x0000005000001947 */ /* 0x000fea0003800000 */
[----:B--2---:R-:W-:-:S04]  /*1300*/  LEA R6, P1, R24, R6, 0x1 ;  /* 0x0000000618067211 */ /* 0x004fc800078208ff */
[----:B---34-:R-:W-:Y:S01]  /*1310*/  LEA.HI.X R7, R24, R0, R245, 0x1, P1 ;  /* 0x0000000018077211 */ /* 0x018fe200008f0cf5 */
[----:B------:R-:W-:-:S05]  /*1320*/  IMAD.SHL.U32 R0, R10, 0x2, RZ ;  /* 0x000000020a007824 */ /* 0x000fca00078e00ff */
[----:B------:R-:W-:Y:S01]  /*1330*/  @!PT LDS RZ, [RZ] ;  /* 0x00000000fffff984 */ /* 0x000fe20000000800 */
[----:B------:R2:W-:Y:S03]  /*1340*/  LDGSTS.E.BYPASS.LTC128B.128 [R0+0x8100], [R6.64], !P0 ;  /* 0x0810000006007fae */ /* 0x0005e6000c101d4c */
.L_x_24:
[----:B------:R-:W-:Y:S05]  /*1350*/  BSYNC B0 ;  /* 0x0000000000007941 */ /* 0x000fea0003800000 */
.L_x_23:
[----:B------:R-:W-:Y:S01]  /*1360*/  IADD3 R2, R12, 0x30, RZ ;  /* 0x000000300c027810 */ /* 0x000fe20007ffe0ff */
[----:B--2-4-:R2:W4:Y:S01]  /*1370*/  SHFL.IDX PT, R0, R5, 0x3, 0x181f ;  /* 0x00781f0005007f89 */ /* 0x01452200000e0000 */
        /* <DEDUP_REMOVED lines=9> */
.L_x_26:
[----:B------:R-:W-:Y:S05]  /*1410*/  BSYNC B0 ;  /* 0x0000000000007941 */ /* 0x000fea0003800000 */
.L_x_25:
        /* <DEDUP_REMOVED lines=11> */
.L_x_28:
[----:B------:R-:W-:Y:S05]  /*14d0*/  BSYNC B0 ;  /* 0x0000000000007941 */ /* 0x000fea0003800000 */
.L_x_27:
        /* <DEDUP_REMOVED lines=11> */
.L_x_30:
[----:B------:R-:W-:Y:S05]  /*1590*/  BSYNC B0 ;  /* 0x0000000000007941 */ /* 0x000fea0003800000 */
.L_x_29:
        /* <DEDUP_REMOVED lines=11> */
.L_x_32:
[----:B------:R-:W-:Y:S05]  /*1650*/  BSYNC B0 ;  /* 0x0000000000007941 */ /* 0x000fea0003800000 */
.L_x_31:
[----:B-12---:R-:W1:Y:S01]  /*1660*/  SHFL.IDX PT, R9, R9, 0x7, 0x181f ;  /* 0x00f81f0009097f89 */ /* 0x006e6200000e0000 */
[----:B------:R-:W-:Y:S01]  /*1670*/  UMOV UR14, 0x70 ;  /* 0x00000070000e7882 */ /* 0x000fe20000000000 */
[----:B----4-:R-:W-:Y:S01]  /*1680*/  IMAD.MOV.U32 R0, RZ, RZ, c[0x0][0x2b8] ;  /* 0x0000ae00ff007624 */ /* 0x010fe200078e00ff */
[----:B------:R-:W-:Y:S01]  /*1690*/  UIMAD UR14, UR6, UR14, -0x70 ;  /* 0xffffff90060e74a4 */ /* 0x000fe2000f8e020e */
[----:B------:R2:W4:Y:S01]  /*16a0*/  SHFL.IDX PT, R11, R5, 0x7, 0x181f ;  /* 0x00f81f00050b7f89 */ /* 0x00052200000e0000 */
[----:B------:R-:W-:Y:S01]  /*16b0*/  IMAD.SHL.U32 R248, R10, 0x2, RZ ;  /* 0x000000020af87824 */ /* 0x000fe200078e00ff */
[----:B------:R-:W-:Y:S01]  /*16c0*/  USHF.R.S32.HI UR15, URZ, 0x1f, UR18 ;  /* 0x0000001f3f0f7899 */ /* 0x000fe20008011412 */
[----:B------:R-:W-:Y:S01]  /*16d0*/  ISETP.NE.AND P5, PT, R0, 0x1, PT ;  /* 0x000000010000780c */ /* 0x000fe20003fa5270 */
[----:B------:R-:W-:Y:S01]  /*16e0*/  ULDC.64 UR4, c[0x0][0x2b0] ;  /* 0x0000ac0000047ab9 */ /* 0x000fe20000000a00 */
[----:B------:R-:W-:Y:S01]  /*16f0*/  IADD3 R0, R225, UR14, RZ ;  /* 0x0000000ee1007c10 */ /* 0x000fe2000fffe0ff */
[----:B------:R-:W-:Y:S01]  /*1700*/  UIMAD UR15, UR15, UR4, URZ ;  /* 0x000000040f0f72a4 */ /* 0x000fe2000f8e023f */
[----:B------:R-:W-:Y:S01]  /*1710*/  IMAD.MOV.U32 R247, RZ, RZ, RZ ;  /* 0x000000fffff77224 */ /* 0x000fe200078e00ff */
[----:B------:R-:W-:Y:S01]  /*1720*/  UIMAD.WIDE.U32 UR16, UR18, UR4, URZ ;  /* 0x00000004121072a5 */ /* 0x000fe2000f8e003f */
[C---:B------:R-:W-:Y:S01]  /*1730*/  ISETP.GE.AND P4, PT, R0.reuse, UR7, PT ;  /* 0x0000000700007c0c */ /* 0x040fe2000bf86270 */
[----:B------:R-:W-:Y:S01]  /*1740*/  UIMAD UR15, UR18, UR5, UR15 ;  /* 0x00000005120f72a4 */ /* 0x000fe2000f8e020f */
[----:B------:R-:W-:-:S02]  /*1750*/  IADD3 R2, R0, UR10, RZ ;  /* 0x0000000a00027c10 */ /* 0x000fc4000fffe0ff */
[----:B------:R-:W-:Y:S01]  /*1760*/  ISETP.GT.OR P4, PT, R225, 0x6f, P4 ;  /* 0x0000006fe100780c */ /* 0x000fe20002784670 */
[----:B------:R-:W-:Y:S02]  /*1770*/  UIADD3 UR15, UR17, UR15, URZ ;  /* 0x0000000f110f7290 */ /* 0x000fe4000fffe03f */
[----:B------:R-:W-:Y:S01]  /*1780*/  IMAD.MOV.U32 R0, RZ, RZ, R2 ;  /* 0x000000ffff007224 */ /* 0x000fe200078e0002 */
[----:B------:R-:W-:Y:S01]  /*1790*/  ULDC.64 UR4, c[0x0][0x1e8] ;  /* 0x00007a0000047ab9 */ /* 0x000fe20000000a00 */
[----:B--2---:R-:W-:-:S04]  /*17a0*/  IADD3 R5, R12, 0x70, RZ ;  /* 0x000000700c057810 */ /* 0x004fc80007ffe0ff */
[----:B------:R-:W-:Y:S01]  /*17b0*/  ISETP.GE.AND P3, PT, R5, R8, PT ;  /* 0x000000080500720c */ /* 0x000fe20003f66270 */
[----:B------:R-:W-:-:S05]  /*17c0*/  @P5 IMAD.HI.U32 R5, R2, c[0x0][0x2bc], RZ ;  /* 0x0000af0002055a27 */ /* 0x000fca00078e00ff */
[----:B------:R-:W-:-:S04]  /*17d0*/  @P5 SHF.R.U32.HI R0, RZ, c[0x0][0x2c0], R5 ;  /* 0x0000b000ff005a19 */ /* 0x000fc80000011605 */
[----:B------:R-:W-:-:S03]  /*17e0*/  @!P4 IADD3 R5, P1, R0, UR16, RZ ;  /* 0x000000100005cc10 */ /* 0x000fc6000ff3e0ff */
[----:B-1----:R-:W-:Y:S02]  /*17f0*/  @!P3 LEA R8, P2, R24, R9, 0x1 ;  /* 0x000000091808b211 */ /* 0x002fe400078408ff */
[----:B---3--:R-:W-:Y:S02]  /*1800*/  @!P4 LEA.HI.X.SX32 R7, R0, UR15, 0x1, P1 ;  /* 0x0000000f0007cc11 */ /* 0x008fe400088f0eff */
[----:B----4-:R-:W-:Y:S02]  /*1810*/  @!P3 LEA.HI.X R9, R24, R11, R245, 0x1, P2 ;  /* 0x0000000b1809b211 */ /* 0x010fe400010f0cf5 */
[----:B------:R-:W-:-:S03]  /*1820*/  @!P4 LEA R6, P1, R5, c[0x0][0x2a0], 0x2 ;  /* 0x0000a8000506ca11 */ /* 0x000fc600078210ff */
[----:B------:R-:W-:Y:S01]  /*1830*/  @!PT LDS RZ, [RZ] ;  /* 0x00000000fffff984 */ /* 0x000fe20000000800 */
[----:B------:R1:W-:Y:S01]  /*1840*/  @!P3 LDGSTS.E.BYPASS.LTC128B.128 [R248+0xa900], [R8.64], !P0 ;  /* 0x0a90000008f8bfae */ /* 0x0003e2000c101d4c */
[----:B------:R-:W-:-:S03]  /*1850*/  @!P4 LEA.HI.X R7, R5, c[0x0][0x2a4], R7, 0x2, P1 ;  /* 0x0000a9000507ca11 */ /* 0x000fc600008f1407 */
[----:B------:R-:W0:Y:S04]  /*1860*/  LDGDEPBAR ;  /* 0x00000000000079af */ /* 0x000e280000000000 */
[----:B------:R-:W-:Y:S06]  /*1870*/  BAR.SYNC.DEFER_BLOCKING 0x0 ;  /* 0x0000000000007b1d */ /* 0x000fec0000010000 */
[----:B------:R2:W3:Y:S01]  /*1880*/  @!P4 LDG.E R247, [R6.64] ;  /* 0x0000000c06f7c981 */ /* 0x0004e2000c1e1900 */
[----:B------:R-:W-:Y:S01]  /*1890*/  IMAD.MOV R0, RZ, RZ, -R0 ;  /* 0x000000ffff007224 */ /* 0x000fe200078e0a00 */
[----:B------:R-:W-:Y:S01]  /*18a0*/  UIMAD UR18, UR8, UR4, URZ ;  /* 0x00000004081272a4 */ /* 0x000fe2000f8e023f */
[----:B------:R-:W-:Y:S01]  /*18b0*/  IMAD.U32 R10, RZ, RZ, UR9 ;  /* 0x00000009ff0a7e24 */ /* 0x000fe2000f8e00ff */
[----:B------:R-:W-:Y:S01]  /*18c0*/  UIMAD.WIDE.U32 UR20, UR9, UR4, URZ ;  /* 0x00000004091472a5 */ /* 0x000fe2000f8e003f */
[----:B------:R-:W-:Y:S01]  /*18d0*/  IMAD R249, R0, c[0x0][0x2b8], R2 ;  /* 0x0000ae0000f97a24 */ /* 0x000fe200078e0202 */
[----:B------:R-:W-:Y:S01]  /*18e0*/  UIMAD UR5, UR9, UR5, UR18 ;  /* 0x00000005090572a4 */ /* 0x000fe2000f8e0212 */
[C---:B------:R-:W-:Y:S01]  /*18f0*/  ISETP.GE.AND P6, PT, R24.reuse, c[0x0][0x1d4], PT ;  /* 0x0000750018007a0c */ /* 0x040fe20003fc6270 */
[----:B------:R-:W-:Y:S01]  /*1900*/  UIADD3 UR18, UR6, -0x1, URZ ;  /* 0xffffffff06127890 */ /* 0x000fe2000fffe03f */
[----:B------:R-:W-:Y:S01]  /*1910*/  IMAD R5, R249, c[0x0][0x1e0], RZ ;  /* 0x00007800f9057a24 */ /* 0x000fe200078e02ff */
[----:B------:R-:W-:Y:S01]  /*1920*/  SHF.R.S32.HI R25, RZ, 0x1f, R249 ;  /* 0x0000001fff197819 */ /* 0x000fe200000114f9 */
[----:B------:R-:W-:Y:S01]  /*1930*/  UIADD3 UR19, UR21, UR5, URZ ;  /* 0x0000000515137290 */ /* 0x000fe2000fffe03f */
[----:B------:R-:W-:Y:S01]  /*1940*/  LEA.HI R138, R21, R224, RZ, 0x5 ;  /* 0x000000e0158a7211 */ /* 0x000fe200078f28ff */
[----:B------:R-:W-:Y:S01]  /*1950*/  UIMAD UR18, UR18, -0x70, UR7 ;  /* 0xffffff90121278a4 */ /* 0x000fe2000f8e0207 */
[----:B------:R-:W-:Y:S01]  /*1960*/  IMAD.SHL.U32 R246, R24, 0x2, RZ ;  /* 0x0000000218f67824 */ /* 0x000fe200078e00ff */
[----:B------:R-:W-:Y:S01]  /*1970*/  ULDC.64 UR4, c[0x0][0x210] ;  /* 0x0000840000047ab9 */ /* 0x000fe20000000a00 */
[----:B------:R-:W-:Y:S01]  /*1980*/  IMAD R0, R25, c[0x0][0x1e0], RZ ;  /* 0x0000780019007a24 */ /* 0x000fe200078e02ff */
[----:B------:R-:W-:Y:S01]  /*1990*/  UIMAD UR8, UR8, UR4, URZ ;  /* 0x00000004080872a4 */ /* 0x000fe2000f8e023f */
[----:B------:R-:W-:Y:S01]  /*19a0*/  IADD3 R250, R248, 0x100, RZ ;  /* 0x00000100f8fa7810 */ /* 0x000fe20007ffe0ff */
[----:B------:R-:W-:Y:S01]  /*19b0*/  UIMAD.WIDE.U32 UR22, UR9, UR4, URZ ;  /* 0x00000004091672a5 */ /* 0x000fe2000f8e003f */
[----:B------:R-:W-:Y:S01]  /*19c0*/  IMAD R0, R249, c[0x0][0x1e4], R0 ;  /* 0x00007900f9007a24 */ /* 0x000fe200078e0200 */
[----:B------:R-:W-:Y:S01]  /*19d0*/  IADD3 R27, -R16, UR18, RZ ;  /* 0x00000012101b7c10 */ /* 0x000fe2000fffe1ff */
[----:B------:R-:W-:-:S02]  /*19e0*/  UIMAD UR5, UR9, UR5, UR8 ;  /* 0x00000005090572a4 */ /* 0x000fc4000f8e0208 */
[----:B------:R-:W-:Y:S01]  /*19f0*/  UISETP.GE.AND UP0, UPT, UR7, 0x71, UPT ;  /* 0x000000710700788c */ /* 0x000fe2000bf06270 */
[----:B--2---:R-:W-:Y:S01]  /*1a00*/  IMAD.WIDE.U32 R6, R249, c[0x0][0x1e0], RZ ;  /* 0x00007800f9067a25 */ /* 0x004fe200078e00ff */
[C---:B------:R-:W-:Y:S01]  /*1a10*/  ISETP.GE.AND P1, PT, R27.reuse, 0x1, PT ;  /* 0x000000011b00780c */ /* 0x040fe20003f26270 */
[----:B------:R-:W-:Y:S01]  /*1a20*/  UIADD3 UR5, UR23, UR5, URZ ;  /* 0x0000000517057290 */ /* 0x000fe2000fffe03f */
[----:B------:R-:W-:Y:S01]  /*1a30*/  ISETP.GE.AND P3, PT, R27, 0x11, PT ;  /* 0x000000111b00780c */ /* 0x000fe20003f66270 */
[----:B------:R-:W-:Y:S01]  /*1a40*/  IMAD.IADD R7, R7, 0x1, R0 ;  /* 0x0000000107077824 */ /* 0x000fe200078e0200 */
[----:B------:R-:W-:Y:S02]  /*1a50*/  ISETP.GE.AND P2, PT, R27, 0x21, PT ;  /* 0x000000211b00780c */ /* 0x000fe40003f46270 */
[----:B---3--:R-:W-:Y:S01]  /*1a60*/  SHF.R.S32.HI R56, RZ, 0x1f, R247 ;  /* 0x0000001fff387819 */ /* 0x008fe200000114f7 */
[----:B------:R-:W-:-:S04]  /*1a70*/  IMAD.WIDE.U32 R6, R247, c[0x0][0x1f0], R6 ;  /* 0x00007c00f7067a25 */ /* 0x000fc800078e0006 */
[----:B------:R-:W-:Y:S01]  /*1a80*/  IMAD R2, R56, c[0x0][0x1f0], RZ ;  /* 0x00007c0038027a24 */ /* 0x000fe200078e02ff */
[----:B------:R-:W-:Y:S01]  /*1a90*/  IADD3 R0, P0, R6, UR20, RZ ;  /* 0x0000001406007c10 */ /* 0x000fe2000ff1e0ff */
[C---:B------:R-:W-:Y:S02]  /*1aa0*/  IMAD R5, R247.reuse, c[0x0][0x1f0], R5 ;  /* 0x00007c00f7057a24 */ /* 0x040fe400078e0205 */
[----:B------:R-:W-:Y:S02]  /*1ab0*/  IMAD R2, R247, c[0x0][0x1f4], R2 ;  /* 0x00007d00f7027a24 */ /* 0x000fe400078e0202 */
[----:B------:R-:W-:-:S03]  /*1ac0*/  IMAD R5, R10, c[0x0][0x1e8], R5 ;  /* 0x00007a000a057a24 */ /* 0x000fc600078e0205 */
[----:B------:R-:W-:Y:S02]  /*1ad0*/  IADD3.X R6, R7, UR19, R2, P0, !PT ;  /* 0x0000001307067c10 */ /* 0x000fe400087fe402 */
[C---:B------:R-:W-:Y:S02]  /*1ae0*/  LEA R2, P0, R0.reuse, c[0x0][0x1c8], 0x1 ;  /* 0x0000720000027a11 */ /* 0x040fe400078008ff */
[----:B------:R-:W-:Y:S02]  /*1af0*/  LEA R5, R5, c[0x0][0x1c8], 0x1 ;  /* 0x0000720005057a11 */ /* 0x000fe400078e08ff */
[----:B------:R-:W-:Y:S01]  /*1b00*/  LEA.HI.X R0, R0, c[0x0][0x1cc], R6, 0x1, P0 ;  /* 0x0000730000007a11 */ /* 0x000fe200000f0c06 */
[----:B-1----:R-:W-:Y:S04]  /*1b10*/  SHFL.IDX PT, R8, R2, 0x1, 0x181f ;  /* 0x00381f0002087f89 */ /* 0x002fe800000e0000 */
[----:B------:R-:W1:Y:S04]  /*1b20*/  SHFL.IDX PT, R6, R2, RZ, 0x181f ;  /* 0x00181fff02067589 */ /* 0x000e6800000e0000 */
[----:B------:R-:W2:Y:S04]  /*1b30*/  SHFL.IDX PT, R7, R0, RZ, 0x181f ;  /* 0x00181fff00077589 */ /* 0x000ea800000e0000 */
[----:B------:R-:W3:Y:S04]  /*1b40*/  SHFL.IDX PT, R9, R2, 0x2, 0x181f ;  /* 0x00581f0002097f89 */ /* 0x000ee800000e0000 */
[----:B------:R-:W4:Y:S04]  /*1b50*/  SHFL.IDX PT, R12, R0, 0x1, 0x181f ;  /* 0x00381f00000c7f89 */ /* 0x000f2800000e0000 */
[----:B------:R-:W5:Y:S04]  /*1b60*/  SHFL.IDX PT, R17, R0, 0x2, 0x181f ;  /* 0x00581f0000117f89 */ /* 0x000f6800000e0000 */
[----:B------:R-:W3:Y:S01]  /*1b70*/  SHFL.IDX PT, R11, R2, 0x3, 0x181f ;  /* 0x00781f00020b7f89 */ /* 0x000ee200000e0000 */
[----:B-1----:R-:W-:-:S03]  /*1b80*/  @P1 LEA R6, P0, R24, R6, 0x1 ;  /* 0x0000000618061211 */ /* 0x002fc600078008ff */
[----:B------:R-:W1:Y:S01]  /*1b90*/  SHFL.IDX PT, R14, R0, 0x3, 0x181f ;  /* 0x00781f00000e7f89 */ /* 0x000e6200000e0000 */
[----:B--2---:R-:W-:-:S03]  /*1ba0*/  @P1 LEA.HI.X R7, R24, R7, R245, 0x1, P0 ;  /* 0x0000000718071211 */ /* 0x004fc600000f0cf5 */
[----:B------:R-:W2:Y:S04]  /*1bb0*/  SHFL.IDX PT, R10, R2, 0x4, 0x181f ;  /* 0x00981f00020a7f89 */ /* 0x000ea800000e0000 */
[----:B------:R1:W-:Y:S01]  /*1bc0*/  @P1 LDGSTS.E.BYPASS.LTC128B.128 [R248+0x3900], [R6.64], !P6 ;  /* 0x0390000006f81fae */ /* 0x0003e2000f101d4c */
[----:B------:R-:W-:-:S03]  /*1bd0*/  ISETP.GE.AND P1, PT, R27, 0x31, PT ;  /* 0x000000311b00780c */ /* 0x000fc60003f26270 */
[----:B------:R-:W-:Y:S04]  /*1be0*/  SHFL.IDX PT, R15, R5, 0x6, 0x181f ;  /* 0x00d81f00050f7f89 */ /* 0x000fe800000e0000 */
[----:B------:R-:W2:Y:S04]  /*1bf0*/  SHFL.IDX PT, R2, R2, 0x5, 0x181f ;  /* 0x00b81f0002027f89 */ /* 0x000ea800000e0000 */
[----:B------:R-:W2:Y:S04]  /*1c00*/  SHFL.IDX PT, R5, R0, 0x4, 0x181f ;  /* 0x00981f0000057f89 */ /* 0x000ea800000e0000 */
[----:B------:R-:W-:Y:S01]  /*1c10*/  SHFL.IDX PT, R13, R0, 0x6, 0x181f ;  /* 0x00d81f00000d7f89 */ /* 0x000fe200000e0000 */
[----:B-1----:R-:W-:-:S02]  /*1c20*/  @P3 LEA R6, P4, R24, R8, 0x1 ;  /* 0x0000000818063211 */ /* 0x002fc400078808ff */
[C---:B---3--:R-:W-:Y:S02]  /*1c30*/  @P2 LEA R8, P0, R24.reuse, R9, 0x1 ;  /* 0x0000000918082211 */ /* 0x048fe400078008ff */
[C-C-:B----4-:R-:W-:Y:S02]  /*1c40*/  @P3 LEA.HI.X R7, R24.reuse, R12, R245.reuse, 0x1, P4 ;  /* 0x0000000c18073211 */ /* 0x150fe400020f0cf5 */
[----:B------:R1:W3:Y:S01]  /*1c50*/  SHFL.IDX PT, R12, R0, 0x5, 0x181f ;  /* 0x00b81f00000c7f89 */ /* 0x0002e200000e0000 */
[----:B-----5:R-:W-:Y:S02]  /*1c60*/  @P2 LEA.HI.X R9, R24, R17, R245, 0x1, P0 ;  /* 0x0000001118092211 */ /* 0x020fe400000f0cf5 */
[C---:B------:R-:W-:Y:S01]  /*1c70*/  ISETP.GE.AND P4, PT, R27.reuse, 0x41, PT ;  /* 0x000000411b00780c */ /* 0x040fe20003f86270 */
[----:B------:R4:W-:Y:S01]  /*1c80*/  @P3 LDGSTS.E.BYPASS.LTC128B.128 [R248+0x4100], [R6.64], !P6 ;  /* 0x0410000006f83fae */ /* 0x0009e2000f101d4c */
[C---:B------:R-:W-:Y:S02]  /*1c90*/  ISETP.GE.AND P3, PT, R27.reuse, 0x51, PT ;  /* 0x000000511b00780c */ /* 0x040fe40003f66270 */
[----:B------:R-:W-:Y:S01]  /*1ca0*/  SHF.R.S32.HI R17, RZ, 0x4, R20 ;  /* 0x00000004ff117819 */ /* 0x000fe20000011414 */
[----:B------:R5:W-:Y:S01]  /*1cb0*/  @P2 LDGSTS.E.BYPASS.LTC128B.128 [R248+0x4900], [R8.64], !P6 ;  /* 0x0490000008f82fae */ /* 0x000be2000f101d4c */
[----:B------:R-:W-:-:S02]  /*1cc0*/  ISETP.GE.AND P2, PT, R27, 0x61, PT ;  /* 0x000000611b00780c */ /* 0x000fc40003f46270 */
[----:B-1----:R-:W-:-:S04]  /*1cd0*/  LEA.HI R0, R20, R17, RZ, 0x1 ;  /* 0x0000001114007211 */ /* 0x002fc800078f08ff */
[----:B------:R-:W-:Y:S02]  /*1ce0*/  LOP3.LUT R0, R0, 0xfffffffe, RZ, 0xc0, !PT ;  /* 0xfffffffe00007812 */ /* 0x000fe400078ec0ff */
[----:B----4-:R-:W-:-:S04]  /*1cf0*/  @P1 LEA R6, P0, R24, R11, 0x1 ;  /* 0x0000000b18061211 */ /* 0x010fc800078008ff */
[C---:B------:R-:W-:Y:S02]  /*1d00*/  @P1 LEA.HI.X R7, R24.reuse, R14, R245, 0x1, P0 ;  /* 0x0000000e18071211 */ /* 0x040fe400000f0cf5 */
[----:B--2---:R-:W-:-:S03]  /*1d10*/  @P4 LEA R10, P0, R24, R10, 0x1 ;  /* 0x0000000a180a4211 */ /* 0x004fc600078008ff */
[----:B------:R1:W-:Y:S01]  /*1d20*/  @P1 LDGSTS.E.BYPASS.LTC128B.128 [R248+0x5100], [R6.64], !P6 ;  /* 0x0510000006f81fae */ /* 0x0003e2000f101d4c */
[----:B-----5:R-:W-:Y:S01]  /*1d30*/  @P3 LEA R8, P1, R24, R2, 0x1 ;  /* 0x0000000218083211 */ /* 0x020fe200078208ff */
[----:B------:R-:W-:Y:S01]  /*1d40*/  IMAD.SHL.U32 R2, R18, 0x40, RZ ;  /* 0x0000004012027824 */ /* 0x000fe200078e00ff */
[C-C-:B------:R-:W-:Y:S02]  /*1d50*/  @P4 LEA.HI.X R11, R24.reuse, R5, R245.reuse, 0x1, P0 ;  /* 0x00000005180b4211 */ /* 0x140fe400000f0cf5 */
[----:B---3--:R-:W-:Y:S01]  /*1d60*/  @P3 LEA.HI.X R9, R24, R12, R245, 0x1, P1 ;  /* 0x0000000c18093211 */ /* 0x008fe200008f0cf5 */
[----:B------:R-:W-:Y:S01]  /*1d70*/  IMAD.IADD R12, R17, 0x1, -R0 ;  /* 0x00000001110c7824 */ /* 0x000fe200078e0a00 */
[----:B------:R-:W-:Y:S01]  /*1d80*/  LOP3.LUT R2, R2, 0x1c0, RZ, 0xc0, !PT ;  /* 0x000001c002027812 */ /* 0x000fe200078ec0ff */
[----:B------:R2:W-:Y:S01]  /*1d90*/  @P4 LDGSTS.E.BYPASS.LTC128B.128 [R248+0x5900], [R10.64], !P6 ;  /* 0x059000000af84fae */ /* 0x0005e2000f101d4c */
[----:B------:R-:W-:Y:S02]  /*1da0*/  IMAD.SHL.U32 R0, R26, 0x40, RZ ;  /* 0x000000401a007824 */ /* 0x000fe400078e00ff */
[----:B------:R-:W-:Y:S01]  /*1db0*/  IMAD.SHL.U32 R5, R12, 0x8, RZ ;  /* 0x000000080c057824 */ /* 0x000fe200078e00ff */
[----:B------:R3:W-:Y:S02]  /*1dc0*/  @P3 LDGSTS.E.BYPASS.LTC128B.128 [R248+0x6100], [R8.64], !P6 ;  /* 0x0610000008f83fae */ /* 0x0007e4000f101d4c */
[----:B------:R-:W-:-:S02]  /*1dd0*/  LOP3.LUT R0, R0, 0x1c0, RZ, 0xc0, !PT ;  /* 0x000001c000007812 */ /* 0x000fc400078ec0ff */
[----:B-1----:R-:W-:-:S04]  /*1de0*/  @P2 LEA R6, P0, R24, R15, 0x1 ;  /* 0x0000000f18062211 */ /* 0x002fc800078008ff */
[--C-:B------:R-:W-:Y:S02]  /*1df0*/  @P2 LEA.HI.X R7, R24, R13, R245.reuse, 0x1, P0 ;  /* 0x0000000d18072211 */ /* 0x100fe400000f0cf5 */
[----:B------:R-:W-:Y:S02]  /*1e00*/  LOP3.LUT P0, RZ, R26, 0x2, RZ, 0xc0, !PT ;  /* 0x000000021aff7812 */ /* 0x000fe4000780c0ff */
[C---:B------:R-:W-:Y:S01]  /*1e10*/  SHF.L.U64.HI R245, R24.reuse, 0x1, R245 ;  /* 0x0000000118f57819 */ /* 0x040fe200000102f5 */
[----:B------:R1:W-:Y:S01]  /*1e20*/  @P2 LDGSTS.E.BYPASS.LTC128B.128 [R248+0x6900], [R6.64], !P6 ;  /* 0x0690000006f82fae */ /* 0x0003e2000f101d4c */
[----:B------:R-:W-:Y:S01]  /*1e30*/  ISETP.GE.AND P2, PT, R24, c[0x0][0x1d4], PT ;  /* 0x0000750018007a0c */ /* 0x000fe20003f46270 */
[----:B---3--:R-:W-:Y:S02]  /*1e40*/  IMAD.SHL.U32 R8, R16, 0x8, RZ ;  /* 0x0000000810087824 */ /* 0x008fe400078e00ff */
[----:B------:R-:W0:Y:S01]  /*1e50*/  LDGDEPBAR ;  /* 0x00000000000079af */ /* 0x000e220000000000 */
[----:B------:R-:W-:-:S02]  /*1e60*/  ISETP.LT.OR P4, PT, R27, 0x1, P2 ;  /* 0x000000011b00780c */ /* 0x000fc40001781670 */
[----:B------:R-:W-:Y:S02]  /*1e70*/  ISETP.LT.OR P1, PT, R27, 0x11, P2 ;  /* 0x000000111b00780c */ /* 0x000fe40001721670 */
[----:B------:R-:W-:Y:S02]  /*1e80*/  LOP3.LUT R8, R0, 0x8, R8, 0xf8, !PT ;  /* 0x0000000800087812 */ /* 0x000fe400078ef808 */
[----:B-1----:R-:W-:Y:S01]  /*1e90*/  SHF.R.U32.HI R6, RZ, 0x3, R0 ;  /* 0x00000003ff067819 */ /* 0x002fe20000011600 */
[----:B------:R-:W-:-:S04]  /*1ea0*/  DEPBAR.LE SB0, 0x1 ;  /* 0x000080400000791a */ /* 0x000fc80000000000 */
[----:B------:R-:W-:-:S04]  /*1eb0*/  DEPBAR.LE SB0, 0x0 ;  /* 0x000080000000791a */ /* 0x000fc80000000000 */
[----:B------:R-:W-:Y:S01]  /*1ec0*/  LOP3.LUT R7, R2, 0x8, R5, 0xf8, !PT ;  /* 0x0000000802077812 */ /* 0x000fe200078ef805 */
[----:B------:R-:W-:Y:S01]  /*1ed0*/  IMAD.SHL.U32 R5, R19, 0x40, RZ ;  /* 0x0000004013057824 */ /* 0x000fe200078e00ff */
[----:B------:R-:W-:Y:S01]  /*1ee0*/  SHF.R.U32.HI R2, RZ, 0x3, R2 ;  /* 0x00000003ff027819 */ /* 0x000fe20000011602 */
[----:B------:R-:W-:Y:S01]  /*1ef0*/  IMAD.SHL.U32 R0, R138, 0x20, RZ ;  /* 0x000000208a007824 */ /* 0x000fe200078e00ff */
[----:B------:R-:W-:Y:S02]  /*1f00*/  LOP3.LUT R6, R8, R6, RZ, 0x3c, !PT ;  /* 0x0000000608067212 */ /* 0x000fe400078e3cff */
[----:B------:R-:W-:Y:S02]  /*1f10*/  LOP3.LUT R137, R7, R2, RZ, 0x3c, !PT ;  /* 0x0000000207897212 */ /* 0x000fe400078e3cff */
[----:B------:R-:W-:Y:S02]  /*1f20*/  LOP3.LUT R136, R5, 0xfffffe00, RZ, 0xc0, !PT ;  /* 0xfffffe0005887812 */ /* 0x000fe400078ec0ff */
[----:B------:R-:W-:Y:S01]  /*1f30*/  LOP3.LUT R2, R0, 0x7ffffc00, RZ, 0xc0, !PT ;  /* 0x7ffffc0000027812 */ /* 0x000fe200078ec0ff */
[----:B------:R-:W-:-:S02]  /*1f40*/  IMAD R0, R12, 0x200, R6 ;  /* 0x000002000c007824 */ /* 0x000fc400078e0206 */
[----:B------:R-:W-:Y:S01]  /*1f50*/  IMAD.WIDE.U32 R6, R249, c[0x0][0x208], RZ ;  /* 0x00008200f9067a25 */ /* 0x000fe200078e00ff */
[----:B------:R-:W-:-:S03]  /*1f60*/  IADD3 R2, R137, R136, R2 ;  /* 0x0000008889027210 */ /* 0x000fc60007ffe002 */
[----:B------:R-:W-:Y:S01]  /*1f70*/  IMAD.SHL.U32 R139, R0, 0x2, RZ ;  /* 0x00000002008b7824 */ /* 0x000fe200078e00ff */
[----:B------:R-:W-:Y:S01]  /*1f80*/  BAR.SYNC.DEFER_BLOCKING 0x0 ;  /* 0x0000000000007b1d */ /* 0x000fe20000010000 */
[----:B------:R-:W-:Y:S02]  /*1f90*/  IMAD.SHL.U32 R234, R2, 0x2, RZ ;  /* 0x0000000202ea7824 */ /* 0x000fe400078e00ff */
[----:B------:R-:W-:Y:S01]  /*1fa0*/  IMAD R2, R56, c[0x0][0x218], RZ ;  /* 0x0000860038027a24 */ /* 0x000fe200078e02ff */
[----:B------:R-:W-:Y:S01]  /*1fb0*/  IADD3 R0, R139, 0x3900, RZ ;  /* 0x000039008b007810 */ /* 0x000fe20007ffe0ff */
[----:B------:R-:W-:Y:S01]  /*1fc0*/  IMAD R237, R3, 0x2, R234 ;  /* 0x0000000203ed7824 */ /* 0x000fe200078e02ea */
[----:B------:R-:W-:Y:S01]  /*1fd0*/  IADD3 R238, R139, 0x3920, RZ ;  /* 0x000039208bee7810 */ /* 0x000fe20007ffe0ff */
[----:B------:R-:W-:Y:S01]  /*1fe0*/  IMAD R2, R247, c[0x0][0x21c], R2 ;  /* 0x00008700f7027a24 */ /* 0x000fe200078e0202 */
[----:B------:R-:W-:Y:S01]  /*1ff0*/  @P0 IADD3 R238, R0, -0x20, RZ ;  /* 0xffffffe000ee0810 */ /* 0x000fe20007ffe0ff */
[----:B------:R-:W-:-:S02]  /*2000*/  IMAD R0, R25, c[0x0][0x208], RZ ;  /* 0x0000820019007a24 */ /* 0x000fc400078e02ff */
[----:B------:R-:W-:Y:S01]  /*2010*/  IMAD R235, R4, 0x2, R234 ;  /* 0x0000000204eb7824 */ /* 0x000fe200078e02ea */
[C---:B------:R-:W-:Y:S01]  /*2020*/  IADD3 R244, R238.reuse, 0x800, RZ ;  /* 0x00000800eef47810 */ /* 0x040fe20007ffe0ff */
[----:B------:R-:W-:Y:S01]  /*2030*/  IMAD R0, R249, c[0x0][0x20c], R0 ;  /* 0x00008300f9007a24 */ /* 0x000fe200078e0200 */
[C---:B------:R-:W-:Y:S01]  /*2040*/  IADD3 R243, R238.reuse, 0x1000, RZ ;  /* 0x00001000eef37810 */ /* 0x040fe20007ffe0ff */
[----:B------:R-:W-:Y:S01]  /*2050*/  IMAD R236, R3, 0x2, R235 ;  /* 0x0000000203ec7824 */ /* 0x000fe200078e02eb */
[C---:B------:R-:W-:Y:S01]  /*2060*/  IADD3 R242, R238.reuse, 0x1800, RZ ;  /* 0x00001800eef27810 */ /* 0x040fe20007ffe0ff */
[----:B------:R-:W-:Y:S01]  /*2070*/  IMAD.IADD R7, R7, 0x1, R0 ;  /* 0x0000000107077824 */ /* 0x000fe200078e0200 */
[C---:B------:R-:W-:Y:S02]  /*2080*/  IADD3 R241, R238.reuse, 0x2000, RZ ;  /* 0x00002000eef17810 */ /* 0x040fe40007ffe0ff */
[C---:B------:R-:W-:Y:S01]  /*2090*/  IADD3 R240, R238.reuse, 0x2800, RZ ;  /* 0x00002800eef07810 */ /* 0x040fe20007ffe0ff */
[----:B------:R-:W-:Y:S01]  /*20a0*/  IMAD.WIDE.U32 R6, R247, c[0x0][0x218], R6 ;  /* 0x00008600f7067a25 */ /* 0x000fe200078e0006 */
[----:B------:R-:W-:Y:S01]  /*20b0*/  IADD3 R239, R238, 0x3000, RZ ;  /* 0x00003000eeef7810 */ /* 0x000fe20007ffe0ff */
[----:B--2---:R-:W-:Y:S03]  /*20c0*/  LDSM.16.M88.4 R8, [R234+0x9100] ;  /* 0x00910000ea08783b */ /* 0x004fe60000000200 */
[----:B------:R-:W-:Y:S01]  /*20d0*/  IADD3 R0, P0, R6, UR22, RZ ;  /* 0x0000001606007c10 */ /* 0x000fe2000ff1e0ff */
[----:B------:R-:W1:Y:S03]  /*20e0*/  LDSM.16.M88.4 R32, [R139+0x3900] ;  /* 0x003900008b20783b */ /* 0x000e660000000200 */
[----:B------:R-:W-:Y:S01]  /*20f0*/  IADD3.X R6, R7, UR5, R2, P0, !PT ;  /* 0x0000000507067c10 */ /* 0x000fe200087fe402 */
[----:B------:R-:W2:Y:S01]  /*2100*/  LDSM.16.M88.4 R28, [R139+0x4100] ;  /* 0x004100008b1c783b */ /* 0x000ea20000000200 */
[----:B------:R-:W-:-:S03]  /*2110*/  LEA R2, P0, R0, c[0x0][0x1f8], 0x1 ;  /* 0x00007e0000027a11 */ /* 0x000fc600078008ff */
[----:B------:R-:W3:Y:S01]  /*2120*/  LDSM.16.M88.4 R20, [R139+0x4900] ;  /* 0x004900008b14783b */ /* 0x000ee20000000200 */
[----:B------:R-:W-:-:S03]  /*2130*/  LEA.HI.X R0, R0, c[0x0][0x1fc], R6, 0x1, P0 ;  /* 0x00007f0000007a11 */ /* 0x000fc600000f0c06 */
[----:B------:R-:W4:Y:S04]  /*2140*/  LDSM.16.M88.4 R16, [R139+0x5100] ;  /* 0x005100008b10783b */ /* 0x000f280000000200 */
[----:B------:R-:W5:Y:S04]  /*2150*/  LDSM.16.M88.4 R36, [R139+0x5900] ;  /* 0x005900008b24783b */ /* 0x000f680000000200 */
[----:B------:R-:W4:Y:S04]  /*2160*/  LDSM.16.M88.4 R40, [R139+0x6100] ;  /* 0x006100008b28783b */ /* 0x000f280000000200 */
[----:B------:R-:W4:Y:S04]  /*2170*/  LDSM.16.M88.4 R44, [R139+0x6900] ;  /* 0x006900008b2c783b */ /* 0x000f280000000200 */
[----:B------:R-:W5:Y:S04]  /*2180*/  LDSM.16.M88.4 R12, [R234+0x7100] ;  /* 0x00710000ea0c783b */ /* 0x000f680000000200 */
[----:B------:R-:W3:Y:S04]  /*2190*/  SHFL.IDX PT, R5, R2, RZ, 0x181f ;  /* 0x00181fff02057589 */ /* 0x000ee800000e0000 */
[----:B------:R-:W-:Y:S01]  /*21a0*/  SHFL.IDX PT, R6, R2, 0x1, 0x181f ;  /* 0x00381f0002067f89 */ /* 0x000fe200000e0000 */
[C---:B-1----:R-:W-:Y:S03]  /*21b0*/  HMMA.16816.F32.BF16 R52, R8.reuse, R32, RZ ;  /* 0x000000200834723c */ /* 0x042fe600000418ff */
[----:B------:R-:W-:Y:S04]  /*21c0*/  SHFL.IDX PT, R7, R2, 0x2, 0x181f ;  /* 0x00581f0002077f89 */ /* 0x000fe800000e0000 */
[----:B------:R-:W-:Y:S01]  /*21d0*/  SHFL.IDX PT, R25, R0, 0x4, 0x181f ;  /* 0x00981f0000197f89 */ /* 0x000fe200000e0000 */
[C---:B--2---:R-:W-:Y:S03]  /*21e0*/  HMMA.16816.F32.BF16 R60, R8.reuse, R28, RZ ;  /* 0x0000001c083c723c */ /* 0x044fe600000418ff */
[----:B------:R-:W-:Y:S04]  /*21f0*/  LDSM.16.M88.4 R76, [R238+0x1000] ;  /* 0x00100000ee4c783b */ /* 0x000fe80000000200 */
[----:B------:R-:W-:Y:S01]  /*2200*/  LDSM.16.M88.4 R48, [R238+0x1800] ;  /* 0x00180000ee30783b */ /* 0x000fe20000000200 */
[C---:B---3--:R-:W-:Y:S03]  /*2210*/  HMMA.16816.F32.BF16 R64, R8.reuse, R20, RZ ;  /* 0x000000140840723c */ /* 0x048fe600000418ff */
[----:B------:R-:W-:Y:S04]  /*2220*/  LDSM.16.M88.4 R80, [R238+0x800] ;  /* 0x00080000ee50783b */ /* 0x000fe80000000200 */
[----:B------:R-:W-:Y:S01]  /*2230*/  LDSM.16.M88.4 R84, [R238] ;  /* 0x00000000ee54783b */ /* 0x000fe20000000200 */
[C---:B----4-:R-:W-:Y:S08]  /*2240*/  HMMA.16816.F32.BF16 R68, R8.reuse, R16, RZ ;  /* 0x000000100844723c */ /* 0x050ff000000418ff */
[C---:B-----5:R-:W-:Y:S08]  /*2250*/  HMMA.16816.F32.BF16 R96, R8.reuse, R36, RZ ;  /* 0x000000240860723c */ /* 0x060ff000000418ff */
[C---:B------:R-:W-:Y:S08]  /*2260*/  HMMA.16816.F32.BF16 R92, R8.reuse, R40, RZ ;  /* 0x00000028085c723c */ /* 0x040ff000000418ff */
[C---:B------:R-:W-:Y:S08]  /*2270*/  HMMA.16816.F32.BF16 R72, R8.reuse, R44, RZ ;  /* 0x0000002c0848723c */ /* 0x040ff000000418ff */
[C---:B------:R-:W-:Y:S08]  /*2280*/  HMMA.16816.F32.BF16 R104, R8.reuse, R34, RZ ;  /* 0x000000220868723c */ /* 0x040ff000000418ff */
[C---:B------:R-:W-:Y:S08]  /*2290*/  HMMA.16816.F32.BF16 R88, R8.reuse, R30, RZ ;  /* 0x0000001e0858723c */ /* 0x040ff000000418ff */
[C---:B------:R-:W-:Y:S08]  /*22a0*/  HMMA.16816.F32.BF16 R100, R8.reuse, R22, RZ ;  /* 0x000000160864723c */ /* 0x040ff000000418ff */
[C---:B------:R-:W-:Y:S08]  /*22b0*/  HMMA.16816.F32.BF16 R116, R8.reuse, R18, RZ ;  /* 0x000000120874723c */ /* 0x040ff000000418ff */
[C---:B------:R-:W-:Y:S08]  /*22c0*/  HMMA.16816.F32.BF16 R112, R8.reuse, R38, RZ ;  /* 0x000000260870723c */ /* 0x040ff000000418ff */
[C---:B------:R-:W-:Y:S08]  /*22d0*/  HMMA.16816.F32.BF16 R108, R8.reuse, R42, RZ ;  /* 0x0000002a086c723c */ /* 0x040ff000000418ff */
[----:B------:R-:W-:Y:S01]  /*22e0*/  HMMA.16816.F32.BF16 R120, R8, R46, RZ ;  /* 0x0000002e0878723c */ /* 0x000fe200000418ff */
[----:B------:R-:W1:Y:S04]  /*22f0*/  SHFL.IDX PT, R8, R0, RZ, 0x181f ;  /* 0x00181fff00087589 */ /* 0x000e6800000e0000 */
[----:B------:R-:W-:Y:S03]  /*2300*/  SHFL.IDX PT, R10, R0, 0x1, 0x181f ;  /* 0x00381f00000a7f89 */ /* 0x000fe600000e0000 */
[C---:B------:R-:W-:Y:S01]  /*2310*/  HMMA.16816.F32.BF16 R168, R12.reuse, R32, RZ ;  /* 0x000000200ca8723c */ /* 0x040fe200000418ff */
[----:B------:R-:W-:Y:S04]  /*2320*/  SHFL.IDX PT, R9, R2, 0x3, 0x181f ;  /* 0x00781f0002097f89 */ /* 0x000fe800000e0000 */
[----:B------:R-:W-:Y:S03]  /*2330*/  SHFL.IDX PT, R11, R2, 0x4, 0x181f ;  /* 0x00981f00020b7f89 */ /* 0x000fe600000e0000 */
[C---:B------:R-:W-:Y:S01]  /*2340*/  HMMA.16816.F32.BF16 R220, R12.reuse, R34, RZ ;  /* 0x000000220cdc723c */ /* 0x040fe200000418ff */
[----:B------:R-:W-:Y:S07]  /*2350*/  LDSM.16.M88.4 R32, [R238+0x2800] ;  /* 0x00280000ee20783b */ /* 0x000fee0000000200 */
[C---:B------:R-:W-:Y:S08]  /*2360*/  HMMA.16816.F32.BF16 R184, R12.reuse, R28, RZ ;  /* 0x0000001c0cb8723c */ /* 0x040ff000000418ff */
[C---:B------:R-:W-:Y:S01]  /*2370*/  HMMA.16816.F32.BF16 R216, R12.reuse, R30, RZ ;  /* 0x0000001e0cd8723c */ /* 0x040fe200000418ff */
[----:B------:R-:W-:Y:S07]  /*2380*/  LDSM.16.M88.4 R28, [R238+0x3000] ;  /* 0x00300000ee1c783b */ /* 0x000fee0000000200 */
[C---:B------:R-:W-:Y:S07]  /*2390*/  HMMA.16816.F32.BF16 R164, R12.reuse, R20, RZ ;  /* 0x000000140ca4723c */ /* 0x040fee00000418ff */
[-C--:B------:R-:W-:Y:S01]  /*23a0*/  IADD3 R20, P3, R5, R246.reuse, RZ ;  /* 0x000000f605147210 */ /* 0x080fe20007f7e0ff */
[C---:B------:R-:W-:Y:S01]  /*23b0*/  HMMA.16816.F32.BF16 R212, R12.reuse, R22, RZ ;  /* 0x000000160cd4723c */ /* 0x040fe200000418ff */
[----:B------:R-:W-:Y:S03]  /*23c0*/  SHFL.IDX PT, R23, R0, 0x3, 0x181f ;  /* 0x00781f0000177f89 */ /* 0x000fe600000e0000 */
[----:B-1----:R-:W-:Y:S01]  /*23d0*/  IMAD.X R21, R8, 0x1, R245, P3 ;  /* 0x0000000108157824 */ /* 0x002fe200018e06f5 */
[----:B------:R-:W-:Y:S03]  /*23e0*/  SHFL.IDX PT, R22, R2, 0x5, 0x181f ;  /* 0x00b81f0002167f89 */ /* 0x000fe600000e0000 */
[C---:B------:R-:W-:Y:S01]  /*23f0*/  HMMA.16816.F32.BF16 R160, R12.reuse, R16, RZ ;  /* 0x000000100ca0723c */ /* 0x040fe200000418ff */
[----:B------:R-:W-:Y:S04]  /*2400*/  SHFL.IDX PT, R2, R2, 0x6, 0x181f ;  /* 0x00d81f0002027f89 */ /* 0x000fe800000e0000 */
[----:B------:R-:W-:Y:S03]  /*2410*/  SHFL.IDX PT, R5, R0, 0x6, 0x181f ;  /* 0x00d81f0000057f89 */ /* 0x000fe600000e0000 */
[C---:B------:R-:W-:Y:S01]  /*2420*/  HMMA.16816.F32.BF16 R176, R12.reuse, R18, RZ ;  /* 0x000000120cb0723c */ /* 0x040fe200000418ff */
[----:B------:R-:W1:Y:S07]  /*2430*/  LDSM.16.M88.4 R16, [R237+0x9100] ;  /* 0x00910000ed10783b */ /* 0x000e6e0000000200 */
[C---:B------:R-:W-:Y:S08]  /*2440*/  HMMA.16816.F32.BF16 R156, R12.reuse, R36, RZ ;  /* 0x000000240c9c723c */ /* 0x040ff000000418ff */
[C---:B------:R-:W-:Y:S01]  /*2450*/  HMMA.16816.F32.BF16 R172, R12.reuse, R38, RZ ;  /* 0x000000260cac723c */ /* 0x040fe200000418ff */
[----:B------:R-:W-:Y:S07]  /*2460*/  LDSM.16.M88.4 R36, [R238+0x2000] ;  /* 0x00200000ee24783b */ /* 0x000fee0000000200 */
[C---:B------:R-:W-:Y:S01]  /*2470*/  HMMA.16816.F32.BF16 R152, R12.reuse, R40, RZ ;  /* 0x000000280c98723c */ /* 0x040fe200000418ff */
[----:B------:R-:W2:Y:S07]  /*2480*/  SHFL.IDX PT, R40, R0, 0x5, 0x181f ;  /* 0x00b81f0000287f89 */ /* 0x000eae00000e0000 */
[C---:B------:R-:W-:Y:S08]  /*2490*/  HMMA.16816.F32.BF16 R180, R12.reuse, R42, RZ ;  /* 0x0000002a0cb4723c */ /* 0x040ff000000418ff */
[C---:B------:R-:W-:Y:S08]  /*24a0*/  HMMA.16816.F32.BF16 R144, R12.reuse, R44, RZ ;  /* 0x0000002c0c90723c */ /* 0x040ff000000418ff */
[----:B------:R-:W-:Y:S01]  /*24b0*/  HMMA.16816.F32.BF16 R148, R12, R46, RZ ;  /* 0x0000002e0c94723c */ /* 0x000fe200000418ff */
[----:B------:R-:W3:Y:S06]  /*24c0*/  SHFL.IDX PT, R13, R0, 0x2, 0x181f ;  /* 0x00581f00000d7f89 */ /* 0x000eec00000e0000 */
[-C--:B------:R-:W-:Y:S01]  /*24d0*/  IADD3 R14, P0, R6, R246.reuse, RZ ;  /* 0x000000f6060e7210 */ /* 0x080fe20007f1e0ff */
[----:B-1----:R-:W-:Y:S01]  /*24e0*/  HMMA.16816.F32.BF16 R128, R16, R76, R64 ;  /* 0x0000004c1080723c */ /* 0x002fe20000041840 */
[----:B------:R-:W-:-:S03]  /*24f0*/  IADD3 R12, P3, R7, R246, RZ ;  /* 0x000000f6070c7210 */ /* 0x000fc60007f7e0ff */
[----:B------:R-:W-:Y:S01]  /*2500*/  IMAD.X R15, R10, 0x1, R245, P0 ;  /* 0x000000010a0f7824 */ /* 0x000fe200000e06f5 */
[----:B------:R-:W-:-:S03]  /*2510*/  IADD3 R6, P0, R9, R246, RZ ;  /* 0x000000f609067210 */ /* 0x000fc60007f1e0ff */
[----:B------:R-:W-:Y:S02]  /*2520*/  HMMA.16816.F32.BF16 R124, R16, R48, R68 ;  /* 0x00000030107c723c */ /* 0x000fe40000041844 */
[----:B------:R-:W-:Y:S01]  /*2530*/  IMAD.X R7, R23, 0x1, R245, P0 ;  /* 0x0000000117077824 */ /* 0x000fe200000e06f5 */
[----:B------:R-:W-:-:S05]  /*2540*/  IADD3 R22, P0, R22, R246, RZ ;  /* 0x000000f616167210 */ /* 0x000fca0007f1e0ff */
[--C-:B--2---:R-:W-:Y:S01]  /*2550*/  IMAD.X R23, R40, 0x1, R245.reuse, P0 ;  /* 0x0000000128177824 */ /* 0x104fe200000e06f5 */
[----:B------:R-:W-:Y:S01]  /*2560*/  ISETP.LT.OR P0, PT, R27, 0x31, P2 ;  /* 0x000000311b00780c */ /* 0x000fe20001701670 */
[--C-:B---3--:R-:W-:Y:S01]  /*2570*/  IMAD.X R13, R13, 0x1, R245.reuse, P3 ;  /* 0x000000010d0d7824 */ /* 0x108fe200018e06f5 */
[----:B------:R-:W-:Y:S01]  /*2580*/  IADD3 R24, P3, R11, R246, RZ ;  /* 0x000000f60b187210 */ /* 0x000fe20007f7e0ff */
[----:B------:R-:W-:Y:S01]  /*2590*/  IMAD.MOV.U32 R0, RZ, RZ, 0x40 ;  /* 0x00000040ff007424 */ /* 0x000fe200078e00ff */
[----:B------:R-:W1:Y:S01]  /*25a0*/  LDSM.16.M88.4 R8, [R237+0x7100] ;  /* 0x00710000ed08783b */ /* 0x000e620000000200 */
[----:B------:R-:W-:Y:S02]  /*25b0*/  HMMA.16816.F32.BF16 R44, R16, R28, R72 ;  /* 0x0000001c102c723c */ /* 0x000fe40000041848 */
[----:B------:R-:W-:Y:S01]  /*25c0*/  IMAD.X R25, R25, 0x1, R245, P3 ;  /* 0x0000000119197824 */ /* 0x000fe200018e06f5 */
[C---:B------:R-:W-:Y:S01]  /*25d0*/  ISETP.LT.OR P3, PT, R27.reuse, 0x21, P2 ;  /* 0x000000211b00780c */ /* 0x040fe20001761670 */
[----:B------:R-:W-:Y:S01]  /*25e0*/  @!PT LDS RZ, [RZ] ;  /* 0x00000000fffff984 */ /* 0x000fe20000000800 */
[----:B------:R-:W-:Y:S01]  /*25f0*/  @!PT LDS RZ, [RZ] ;  /* 0x00000000fffff984 */ /* 0x000fe20000000800 */
[----:B------:R-:W-:Y:S01]  /*2600*/  @!PT LDS RZ, [RZ] ;  /* 0x00000000fffff984 */ /* 0x000fe20000000800 */
[----:B------:R2:W-:Y:S01]  /*2610*/  LDGSTS.E.BYPASS.LTC128B.128 [R248+0x100], [R20.64], !P4 ;  /* 0x0010000014f87fae */ /* 0x0005e2000e101d4c */
[----:B------:R-:W-:-:S03]  /*2620*/  ISETP.LT.OR P4, PT, R27, 0x41, P2 ;  /* 0x000000411b00780c */ /* 0x000fc60001781670 */
[----:B------:R3:W-:Y:S01]  /*2630*/  LDGSTS.E.BYPASS.LTC128B.128 [R248+0x900], [R14.64], !P1 ;  /* 0x009000000ef87fae */ /* 0x0007e2000c901d4c */
[----:B------:R-:W-:Y:S01]  /*2640*/  LOP3.LUT P1, RZ, R26, 0x4, RZ, 0xc0, !PT ;  /* 0x000000041aff7812 */ /* 0x000fe2000782c0ff */
[----:B------:R-:W-:Y:S03]  /*2650*/  HMMA.16816.F32.BF16 R204, R16, R78, R100 ;  /* 0x0000004e10cc723c */ /* 0x000fe60000041864 */
[----:B------:R-:W-:-:S03]  /*2660*/  SEL R0, R0, 0xffffffc0, !P1 ;  /* 0xffffffc000007807 */ /* 0x000fc60004800000 */
[----:B------:R3:W-:Y:S01]  /*2670*/  LDGSTS.E.BYPASS.LTC128B.128 [R248+0x1100], [R12.64], !P3 ;  /* 0x011000000cf87fae */ /* 0x0007e2000d901d4c */
[----:B------:R-:W-:Y:S01]  /*2680*/  ISETP.LT.OR P3, PT, R27, 0x51, P2 ;  /* 0x000000511b00780c */ /* 0x000fe20001761670 */
[----:B------:R-:W-:Y:S01]  /*2690*/  IMAD.IADD R233, R139, 0x1, R0 ;  /* 0x000000018be97824 */ /* 0x000fe200078e0200 */
[----:B------:R-:W-:Y:S01]  /*26a0*/  ISETP.LT.OR P2, PT, R27, 0x61, P2 ;  /* 0x000000611b00780c */ /* 0x000fe20001741670 */
[----:B------:R4:W-:Y:S01]  /*26b0*/  LDGSTS.E.BYPASS.LTC128B.128 [R248+0x1900], [R6.64], !P0 ;  /* 0x0190000006f87fae */ /* 0x0009e2000c101d4c */
[----:B------:R-:W-:Y:S01]  /*26c0*/  HMMA.16816.F32.BF16 R140, R16, R84, R52 ;  /* 0x00000054108c723c */ /* 0x000fe20000041834 */
[----:B------:R-:W-:Y:S01]  /*26d0*/  IMAD.IADD R232, R0, 0x1, R238 ;  /* 0x0000000100e87824 */ /* 0x000fe200078e02ee */
[----:B------:R-:W-:Y:S01]  /*26e0*/  LOP3.LUT R0, R137, R136, RZ, 0xfc, !PT ;  /* 0x0000008889007212 */ /* 0x000fe200078efcff */
[----:B------:R5:W-:Y:S01]  /*26f0*/  LDGSTS.E.BYPASS.LTC128B.128 [R248+0x2100], [R24.64], !P4 ;  /* 0x0210000018f87fae */ /* 0x000be2000e101d4c */
[----:B------:R-:W-:-:S04]  /*2700*/  ISETP.GT.AND P4, PT, R225, 0x6f, PT ;  /* 0x0000006fe100780c */ /* 0x000fc80003f84270 */
[C---:B------:R-:W-:Y:S01]  /*2710*/  HMMA.16816.F32.BF16 R132, R16.reuse, R80, R60 ;  /* 0x000000501084723c */ /* 0x040fe2000004183c */
[----:B------:R2:W-:Y:S07]  /*2720*/  LDGSTS.E.BYPASS.LTC128B.128 [R248+0x2900], [R22.64], !P3 ;  /* 0x0290000016f87fae */ /* 0x0005ee000d901d4c */
[C---:B------:R-:W-:Y:S08]  /*2730*/  HMMA.16816.F32.BF16 R96, R16.reuse, R36, R96 ;  /* 0x000000241060723c */ /* 0x040ff00000041860 */
[----:B---3--:R-:W-:Y:S01]  /*2740*/  HMMA.16816.F32.BF16 R12, R16, R82, R88 ;  /* 0x00000052100c723c */ /* 0x008fe20000041858 */
[----:B----4-:R-:W-:-:S05]  /*2750*/  IADD3 R6, P0, R2, R246, RZ ;  /* 0x000000f602067210 */ /* 0x010fca0007f1e0ff */
[----:B------:R-:W-:Y:S02]  /*2760*/  IMAD.X R7, R5, 0x1, R245, P0 ;  /* 0x0000000105077824 */ /* 0x000fe400000e06f5 */
[C---:B------:R-:W-:Y:S01]  /*2770*/  HMMA.16816.F32.BF16 R92, R16.reuse, R32, R92 ;  /* 0x00000020105c723c */ /* 0x040fe2000004185c */
[----:B------:R-:W-:Y:S02]  /*2780*/  PLOP3.LUT P0, PT, PT, PT, UP0, 0x80, 0x0 ;  /* 0x000000000000781c */ /* 0x000fe40003f0f008 */
[----:B------:R3:W-:Y:S04]  /*2790*/  LDGSTS.E.BYPASS.LTC128B.128 [R248+0x3100], [R6.64], !P2 ;  /* 0x0310000006f87fae */ /* 0x0007e8000d101d4c */
[----:B--2---:R-:W-:Y:S01]  /*27a0*/  LDSM.16.M88.4 R20, [R235+0x9100] ;  /* 0x00910000eb14783b */ /* 0x004fe20000000200 */
[C---:B------:R-:W-:Y:S03]  /*27b0*/  HMMA.16816.F32.BF16 R104, R16.reuse, R86, R104 ;  /* 0x000000561068723c */ /* 0x040fe60000041868 */
[----:B------:R-:W2:Y:S04]  /*27c0*/  LDSM.16.M88.4 R64, [R233+0x4900] ;  /* 0x00490000e940783b */ /* 0x000ea80000000200 */
[----:B------:R-:W4:Y:S01]  /*27d0*/  LDSM.16.M88.4 R72, [R233+0x3900] ;  /* 0x00390000e948783b */ /* 0x000f220000000200 */
[C---:B------:R-:W-:Y:S03]  /*27e0*/  HMMA.16816.F32.BF16 R116, R16.reuse, R50, R116 ;  /* 0x000000321074723c */ /* 0x040fe60000041874 */
[----:B------:R-:W2:Y:S04]  /*27f0*/  LDSM.16.M88.4 R68, [R233+0x4100] ;  /* 0x00410000e944783b */ /* 0x000ea80000000200 */
[----:B------:R-:W2:Y:S01]  /*2800*/  LDSM.16.M88.4 R88, [R233+0x6900] ;  /* 0x00690000e958783b */ /* 0x000ea20000000200 */
[C---:B------:R-:W-:Y:S03]  /*2810*/  HMMA.16816.F32.BF16 R112, R16.reuse, R38, R112 ;  /* 0x000000261070723c */ /* 0x040fe60000041870 */
[----:B------:R-:W2:Y:S04]  /*2820*/  LDSM.16.M88.4 R56, [R233+0x5900] ;  /* 0x00590000e938783b */ /* 0x000ea80000000200 */
[----:B------:R-:W2:Y:S01]  /*2830*/  LDSM.16.M88.4 R52, [R233+0x6100] ;  /* 0x00610000e934783b */ /* 0x000ea20000000200 */
[C---:B------:R-:W-:Y:S03]  /*2840*/  HMMA.16816.F32.BF16 R108, R16.reuse, R34, R108 ;  /* 0x00000022106c723c */ /* 0x040fe6000004186c */
[----:B------:R-:W-:Y:S04]  /*2850*/  LDSM.16.M88.4 R60, [R233+0x5100] ;  /* 0x00510000e93c783b */ /* 0x000fe80000000200 */
[----:B------:R-:W-:Y:S01]  /*2860*/  LDSM.16.M88.4 R40, [R232+0x1000] ;  /* 0x00100000e828783b */ /* 0x000fe20000000200 */
[----:B------:R-:W-:Y:S03]  /*2870*/  HMMA.16816.F32.BF16 R100, R16, R30, R120 ;  /* 0x0000001e1064723c */ /* 0x000fe60000041878 */
[----:B------:R-:W2:Y:S04]  /*2880*/  LDSM.16.M88.4 R16, [R235+0x7100] ;  /* 0x00710000eb10783b */ /* 0x000ea80000000200 */
[----:B-----5:R-:W-:Y:S01]  /*2890*/  LDSM.16.M88.4 R24, [R232+0x3000] ;  /* 0x00300000e818783b */ /* 0x020fe20000000200 */
[C---:B-1----:R-:W-:Y:S03]  /*28a0*/  HMMA.16816.F32.BF16 R120, R8.reuse, R84, R168 ;  /* 0x000000540878723c */ /* 0x042fe600000418a8 */
[----:B------:R-:W0:Y:S05]  /*28b0*/  LDGDEPBAR ;  /* 0x00000000000079af */ /* 0x000e2a0000000000 */
[C---:B------:R-:W-:Y:S08]  /*28c0*/  HMMA.16816.F32.BF16 R184, R8.reuse, R80, R184 ;  /* 0x0000005008b8723c */ /* 0x040ff000000418b8 */
[C---:B------:R-:W-:Y:S08]  /*28d0*/  HMMA.16816.F32.BF16 R84, R8.reuse, R86, R220 ;  /* 0x000000560854723c */ /* 0x040ff000000418dc */
[C---:B------:R-:W-:Y:S08]  /*28e0*/  HMMA.16816.F32.BF16 R188, R8.reuse, R76, R164 ;  /* 0x0000004c08bc723c */ /* 0x040ff000000418a4 */
[C---:B------:R-:W-:Y:S08]  /*28f0*/  HMMA.16816.F32.BF16 R196, R8.reuse, R36, R156 ;  /* 0x0000002408c4723c */ /* 0x040ff0000004189c */
[C---:B------:R-:W-:Y:S08]  /*2900*/  HMMA.16816.F32.BF16 R80, R8.reuse, R82, R216 ;  /* 0x000000520850723c */ /* 0x040ff000000418d8 */
[C---:B------:R-:W-:Y:S08]  /*2910*/  HMMA.16816.F32.BF16 R192, R8.reuse, R48, R160 ;  /* 0x0000003008c0723c */ /* 0x040ff000000418a0 */
[C---:B------:R-:W-:Y:S08]  /*2920*/  HMMA.16816.F32.BF16 R76, R8.reuse, R78, R212 ;  /* 0x0000004e084c723c */ /* 0x040ff000000418d4 */
[C---:B------:R-:W-:Y:S01]  /*2930*/  HMMA.16816.F32.BF16 R156, R8.reuse, R50, R176 ;  /* 0x00000032089c723c */ /* 0x040fe200000418b0 */
[----:B------:R-:W-:Y:S07]  /*2940*/  LDSM.16.M88.4 R48, [R232] ;  /* 0x00000000e830783b */ /* 0x000fee0000000200 */
[C---:B------:R-:W-:Y:S01]  /*2950*/  HMMA.16816.F32.BF16 R168, R8.reuse, R38, R172 ;  /* 0x0000002608a8723c */ /* 0x040fe200000418ac */
[----:B------:R-:W-:Y:S07]  /*2960*/  LDSM.16.M88.4 R36, [R232+0x1800] ;  /* 0x00180000e824783b */ /* 0x000fee0000000200 */
[C---:B------:R-:W-:Y:S08]  /*2970*/  HMMA.16816.F32.BF16 R200, R8.reuse, R32, R152 ;  /* 0x0000002008c8723c */ /* 0x040ff00000041898 */
[C---:B------:R-:W-:Y:S08]  /*2980*/  HMMA.16816.F32.BF16 R208, R8.reuse, R28, R144 ;  /* 0x0000001c08d0723c */ /* 0x040ff00000041890 */
[C---:B------:R-:W-:Y:S01]  /*2990*/  HMMA.16816.F32.BF16 R180, R8.reuse, R34, R180 ;  /* 0x0000002208b4723c */ /* 0x040fe200000418b4 */
[----:B------:R-:W-:Y:S07]  /*29a0*/  LDSM.16.M88.4 R32, [R232+0x2000] ;  /* 0x00200000e820783b */ /* 0x000fee0000000200 */
[----:B------:R-:W-:Y:S01]  /*29b0*/  HMMA.16816.F32.BF16 R176, R8, R30, R148 ;  /* 0x0000001e08b0723c */ /* 0x000fe20000041894 */
[----:B------:R-:W1:Y:S04]  /*29c0*/  LDSM.16.M88.4 R8, [R236+0x9100] ;  /* 0x00910000ec08783b */ /* 0x000e680000000200 */
[----:B------:R-:W5:Y:S03]  /*29d0*/  LDSM.16.M88.4 R28, [R232+0x2800] ;  /* 0x00280000e81c783b */ /* 0x000f660000000200 */
[C---:B--2---:R-:W-:Y:S08]  /*29e0*/  HMMA.16816.F32.BF16 R160, R20.reuse, R64, R128 ;  /* 0x0000004014a0723c */ /* 0x044ff00000041880 */
[C---:B----4-:R-:W-:Y:S08]  /*29f0*/  HMMA.16816.F32.BF16 R172, R20.reuse, R72, R140 ;  /* 0x0000004814ac723c */ /* 0x050ff0000004188c */
[C---:B------:R-:W-:Y:S01]  /*2a00*/  HMMA.16816.F32.BF16 R128, R20.reuse, R70, R12 ;  /* 0x000000461480723c */ /* 0x040fe2000004180c */
[----:B------:R-:W2:Y:S07]  /*2a10*/  LDSM.16.M88.4 R12, [R236+0x7100] ;  /* 0x00710000ec0c783b */ /* 0x000eae0000000200 */
[----:B------:R-:W-:Y:S01]  /*2a20*/  HMMA.16816.F32.BF16 R140, R20, R88, R44 ;  /* 0x00000058148c723c */ /* 0x000fe2000004182c */
[----:B------:R-:W4:Y:S01]  /*2a30*/  LDSM.16.M88.4 R44, [R232+0x800] ;  /* 0x00080000e82c783b */ /* 0x000f220000000200 */
[----:B------:R-:W-:-:S06]  /*2a40*/  DEPBAR.LE SB0, 0x0 ;  /* 0x000080000000791a */ /* 0x000fcc0000000000 */
[C---:B------:R-:W-:Y:S08]  /*2a50*/  HMMA.16816.F32.BF16 R164, R20.reuse, R68, R132 ;  /* 0x0000004414a4723c */ /* 0x040ff00000041884 */
[C---:B------:R-:W-:Y:S08]  /*2a60*/  HMMA.16816.F32.BF16 R148, R20.reuse, R56, R96 ;  /* 0x000000381494723c */ /* 0x040ff00000041860 */
[C---:B------:R-:W-:Y:S08]  /*2a70*/  HMMA.16816.F32.BF16 R132, R20.reuse, R74, R104 ;  /* 0x0000004a1484723c */ /* 0x040ff00000041868 */
[C---:B------:R-:W-:Y:S08]  /*2a80*/  HMMA.16816.F32.BF16 R144, R20.reuse, R52, R92 ;  /* 0x000000341490723c */ /* 0x040ff0000004185c */
[----:B------:R-:W-:Y:S08]  /*2a90*/  HMMA.16816.F32.BF16 R104, R20, R90, R100 ;  /* 0x0000005a1468723c */ /* 0x000ff00000041864 */
[----:B------:R-:W-:Y:S08]  /*2aa0*/  HMMA.16816.F32.BF16 R96, R16, R74, R84 ;  /* 0x0000004a1060723c */ /* 0x000ff00000041854 */
[----:B------:R-:W-:Y:S08]  /*2ab0*/  HMMA.16816.F32.BF16 R152, R20, R60, R124 ;  /* 0x0000003c1498723c */ /* 0x000ff0000004187c */
        /* <DEDUP_REMOVED lines=12> */
[----:B------:R-:W-:Y:S08]  /*2b80*/  HMMA.16816.F32.BF16 R108, R20, R54, R108 ;  /* 0x00000036146c723c */ /* 0x000ff0000004186c */
[C---:B------:R-:W-:Y:S08]  /*2b90*/  HMMA.16816.F32.BF16 R56, R16.reuse, R52, R200 ;  /* 0x000000341038723c */ /* 0x040ff000000418c8 */
[C---:B------:R-:W-:Y:S08]  /*2ba0*/  HMMA.16816.F32.BF16 R52, R16.reuse, R54, R180 ;  /* 0x000000361034723c */ /* 0x040ff000000418b4 */
[C---:B------:R-:W-:Y:S08]  /*2bb0*/  HMMA.16816.F32.BF16 R20, R16.reuse, R88, R208 ;  /* 0x000000581014723c */ /* 0x040ff000000418d0 */
[----:B------:R-:W-:Y:S08]  /*2bc0*/  HMMA.16816.F32.BF16 R16, R16, R90, R176 ;  /* 0x0000005a1010723c */ /* 0x000ff000000418b0 */
[C---:B-1----:R-:W-:Y:S08]  /*2bd0*/  HMMA.16816.F32.BF16 R172, R8.reuse, R48, R172 ;  /* 0x0000003008ac723c */ /* 0x042ff000000418ac */
[C---:B------:R-:W-:Y:S08]  /*2be0*/  HMMA.16816.F32.BF16 R132, R8.reuse, R50, R132 ;  /* 0x000000320884723c */ /* 0x040ff00000041884 */
[C---:B------:R-:W-:Y:S08]  /*2bf0*/  HMMA.16816.F32.BF16 R168, R8.reuse, R36, R152 ;  /* 0x0000002408a8723c */ /* 0x040ff00000041898 */
[C---:B-----5:R-:W-:Y:S08]  /*2c00*/  HMMA.16816.F32.BF16 R144, R8.reuse, R28, R144 ;  /* 0x0000001c0890723c */ /* 0x060ff00000041890 */
[----:B------:R-:W-:Y:S08]  /*2c10*/  HMMA.16816.F32.BF16 R108, R8, R30, R108 ;  /* 0x0000001e086c723c */ /* 0x000ff0000004186c */
[C---:B--2---:R-:W-:Y:S08]  /*2c20*/  HMMA.16816.F32.BF16 R100, R12.reuse, R48, R100 ;  /* 0x000000300c64723c */ /* 0x044ff00000041864 */
[C---:B------:R-:W-:Y:S08]  /*2c30*/  HMMA.16816.F32.BF16 R96, R12.reuse, R50, R96 ;  /* 0x000000320c60723c */ /* 0x040ff00000041860 */
[C---:B------:R-:W-:Y:S08]  /*2c40*/  HMMA.16816.F32.BF16 R56, R12.reuse, R28, R56 ;  /* 0x0000001c0c38723c */ /* 0x040ff00000041838 */
[----:B------:R-:W-:Y:S08]  /*2c50*/  HMMA.16816.F32.BF16 R52, R12, R30, R52 ;  /* 0x0000001e0c34723c */ /* 0x000ff00000041834 */
[C---:B----4-:R-:W-:Y:S08]  /*2c60*/  HMMA.16816.F32.BF16 R164, R8.reuse, R44, R164 ;  /* 0x0000002c08a4723c */ /* 0x050ff000000418a4 */
[C---:B------:R-:W-:Y:S08]  /*2c70*/  HMMA.16816.F32.BF16 R128, R8.reuse, R46, R128 ;  /* 0x0000002e0880723c */ /* 0x040ff00000041880 */
        /* <DEDUP_REMOVED lines=19> */
[----:B---3--:R-:W-:Y:S02]  /*2db0*/  IMAD.U32 R2, RZ, RZ, UR10 ;  /* 0x0000000aff027e24 */ /* 0x008fe4000f8e00ff */
        /* <DEDUP_REMOVED lines=20> */
[----:B------:R-:W-:Y:S01]  /*2f00*/  IMAD R5, R2, c[0x0][0x1f0], RZ ;  /* 0x00007c0002057a24 */ /* 0x000fe200078e02ff */
[----:B------:R-:W-:-:S03]  /*2f10*/  IADD3 R2, P2, R6, UR20, RZ ;  /* 0x0000001406027c10 */ /* 0x000fc6000ff5e0ff */
[----:B------:R-:W-:Y:S01]  /*2f20*/  IMAD R6, R247, c[0x0][0x1f4], R5 ;  /* 0x00007d00f7067a24 */ /* 0x000fe200078e0205 */
[----:B------:R-:W-:-:S04]  /*2f30*/  LEA R5, P1, R2, c[0x0][0x1c8], 0x1 ;  /* 0x0000720002057a11 */ /* 0x000fc800078208ff */
[----:B------:R-:W-:Y:S01]  /*2f40*/  IADD3.X R6, R7, UR19, R6, P2, !PT ;  /* 0x0000001307067c10 */ /* 0x000fe200097fe406 */
[----:B------:R-:W-:Y:S03]  /*2f50*/  SHFL.IDX PT, R10, R5, 0x2, 0x181f ;  /* 0x00581f00050a7f89 */ /* 0x000fe600000e0000 */
[----:B------:R-:W-:Y:S01]  /*2f60*/  LEA.HI.X R2, R2, c[0x0][0x1cc], R6, 0x1, P1 ;  /* 0x0000730002027a11 */ /* 0x000fe200008f0c06 */
[----:B------:R-:W1:Y:S04]  /*2f70*/  SHFL.IDX PT, R7, R5, RZ, 0x181f ;  /* 0x00181fff05077589 */ /* 0x000e6800000e0000 */
[----:B------:R-:W2:Y:S04]  /*2f80*/  SHFL.IDX PT, R6, R5, 0x1, 0x181f ;  /* 0x00381f0005067f89 */ /* 0x000ea800000e0000 */
[----:B------:R-:W3:Y:S04]  /*2f90*/  SHFL.IDX PT, R9, R2, RZ, 0x181f ;  /* 0x00181fff02097589 */ /* 0x000ee800000e0000 */
[----:B------:R-:W4:Y:S04]  /*2fa0*/  SHFL.IDX PT, R11, R2, 0x1, 0x181f ;  /* 0x00381f00020b7f89 */ /* 0x000f2800000e0000 */
[----:B------:R-:W5:Y:S04]  /*2fb0*/  SHFL.IDX PT, R12, R5, 0x3, 0x181f ;  /* 0x00781f00050c7f89 */ /* 0x000f6800000e0000 */
[----:B------:R-:W5:Y:S04]  /*2fc0*/  SHFL.IDX PT, R15, R2, 0x2, 0x181f ;  /* 0x00581f00020f7f89 */ /* 0x000f6800000e0000 */
[----:B------:R-:W5:Y:S01]  /*2fd0*/  SHFL.IDX PT, R13, R5, 0x4, 0x181f ;  /* 0x00981f00050d7f89 */ /* 0x000f6200000e0000 */
[----:B-1----:R-:W-:-:S03]  /*2fe0*/  IADD3 R8, P2, R7, R246, RZ ;  /* 0x000000f607087210 */ /* 0x002fc60007f5e0ff */
[----:B------:R-:W-:Y:S01]  /*2ff0*/  SHFL.IDX PT, R16, R5, 0x5, 0x181f ;  /* 0x00b81f0005107f89 */ /* 0x000fe200000e0000 */
[----:B--2---:R-:W-:-:S03]  /*3000*/  IADD3 R6, P1, R6, R246, RZ ;  /* 0x000000f606067210 */ /* 0x004fc60007f3e0ff */
[----:B------:R-:W1:Y:S01]  /*3010*/  SHFL.IDX PT, R19, R2, 0x3, 0x181f ;  /* 0x00781f0002137f89 */ /* 0x000e6200000e0000 */
[--C-:B---3--:R-:W-:Y:S01]  /*3020*/  IMAD.X R9, R9, 0x1, R245.reuse, P2 ;  /* 0x0000000109097824 */ /* 0x108fe200010e06f5 */
[----:B------:R-:W-:Y:S02]  /*3030*/  IADD3 R14, P2, R10, R246, RZ ;  /* 0x000000f60a0e7210 */ /* 0x000fe40007f5e0ff */
[----:B------:R-:W-:Y:S01]  /*3040*/  SHFL.IDX PT, R5, R5, 0x6, 0x181f ;  /* 0x00d81f0005057f89 */ /* 0x000fe200000e0000 */
[----:B----4-:R-:W-:-:S03]  /*3050*/  IMAD.X R7, R11, 0x1, R245, P1 ;  /* 0x000000010b077824 */ /* 0x010fc600008e06f5 */
[----:B------:R-:W2:Y:S01]  /*3060*/  SHFL.IDX PT, R18, R2, 0x4, 0x181f ;  /* 0x00981f0002127f89 */ /* 0x000ea200000e0000 */
[----:B-----5:R-:W-:-:S03]  /*3070*/  IADD3 R12, P1, R12, R246, RZ ;  /* 0x000000f60c0c7210 */ /* 0x020fc60007f3e0ff */
[----:B------:R-:W3:Y:S01]  /*3080*/  SHFL.IDX PT, R17, R2, 0x5, 0x181f ;  /* 0x00b81f0002117f89 */ /* 0x000ee200000e0000 */
[----:B------:R-:W-:-:S03]  /*3090*/  IMAD.X R15, R15, 0x1, R245, P2 ;  /* 0x000000010f0f7824 */ /* 0x000fc600010e06f5 */
[----:B------:R-:W4:Y:S01]  /*30a0*/  SHFL.IDX PT, R2, R2, 0x6, 0x181f ;  /* 0x00d81f0002027f89 */ /* 0x000f2200000e0000 */
[----:B------:R-:W-:-:S03]  /*30b0*/  IADD3 R10, P3, R13, R246, RZ ;  /* 0x000000f60d0a7210 */ /* 0x000fc60007f7e0ff */
[----:B------:R5:W-:Y:S04]  /*30c0*/  LDGSTS.E.BYPASS.LTC128B.128 [R248+0x3900], [R8.64], !P6 ;  /* 0x0390000008f87fae */ /* 0x000be8000f101d4c */
[----:B------:R3:W-:Y:S01]  /*30d0*/  LDGSTS.E.BYPASS.LTC128B.128 [R248+0x4100], [R6.64], !P6 ;  /* 0x0410000006f87fae */ /* 0x0007e2000f101d4c */
[----:B-1----:R-:W-:-:S03]  /*30e0*/  IMAD.X R13, R19, 0x1, R245, P1 ;  /* 0x00000001130d7824 */ /* 0x002fc600008e06f5 */
[----:B------:R1:W-:Y:S01]  /*30f0*/  LDGSTS.E.BYPASS.LTC128B.128 [R248+0x4900], [R14.64], !P6 ;  /* 0x049000000ef87fae */ /* 0x0003e2000f101d4c */
[----:B--2---:R-:W-:-:S03]  /*3100*/  IMAD.X R11, R18, 0x1, R245, P3 ;  /* 0x00000001120b7824 */ /* 0x004fc600018e06f5 */
[----:B------:R1:W-:Y:S04]  /*3110*/  LDGSTS.E.BYPASS.LTC128B.128 [R248+0x5100], [R12.64], !P6 ;  /* 0x051000000cf87fae */ /* 0x0003e8000f101d4c */
[----:B------:R1:W-:Y:S01]  /*3120*/  LDGSTS.E.BYPASS.LTC128B.128 [R248+0x5900], [R10.64], !P6 ;  /* 0x059000000af87fae */ /* 0x0003e2000f101d4c */
[-C--:B-----5:R-:W-:Y:S02]  /*3130*/  IADD3 R8, P2, R16, R246.reuse, RZ ;  /* 0x000000f610087210 */ /* 0x0a0fe40007f5e0ff */
[----:B---3--:R-:W-:-:S03]  /*3140*/  IADD3 R6, P1, R5, R246, RZ ;  /* 0x000000f605067210 */ /* 0x008fc60007f3e0ff */
[--C-:B------:R-:W-:Y:S02]  /*3150*/  IMAD.X R9, R17, 0x1, R245.reuse, P2 ;  /* 0x0000000111097824 */ /* 0x100fe400010e06f5 */
[----:B----4-:R-:W-:-:S03]  /*3160*/  IMAD.X R7, R2, 0x1, R245, P1 ;  /* 0x0000000102077824 */ /* 0x010fc600008e06f5 */
[----:B------:R1:W-:Y:S04]  /*3170*/  LDGSTS.E.BYPASS.LTC128B.128 [R248+0x6100], [R8.64], !P6 ;  /* 0x0610000008f87fae */ /* 0x0003e8000f101d4c */
[----:B------:R1:W-:Y:S02]  /*3180*/  LDGSTS.E.BYPASS.LTC128B.128 [R248+0x6900], [R6.64], !P6 ;  /* 0x0690000006f87fae */ /* 0x0003e4000f101d4c */
.L_x_33:
[----:B---3--:R-:W-:Y:S01]  /*3190*/  LOP3.LUT R2, R138, 0xffffffe0, RZ, 0xc0, !PT ;  /* 0xffffffe08a027812 */ /* 0x008fe200078ec0ff */
[----:B-1----:R-:W-:Y:S01]  /*31a0*/  IMAD.MOV.U32 R6, RZ, RZ, -0x2 ;  /* 0xfffffffeff067424 */ /* 0x002fe200078e00ff */
[----:B------:R-:W-:Y:S01]  /*31b0*/  STL [R1+0x18], R234 ;  /* 0x000018ea01007387 */ /* 0x000fe20000100800 */
[----:B------:R-:W-:Y:S02]  /*31c0*/  IMAD.SHL.U32 R228, R0, 0x2, RZ ;  /* 0x0000000200e47824 */ /* 0x000fe400078e00ff */
[----:B------:R-:W-:Y:S01]  /*31d0*/  IMAD.IADD R2, R224, 0x1, -R2 ;  /* 0x00000001e0027824 */ /* 0x000fe200078e0a02 */
[----:B------:R-:W-:Y:S01]  /*31e0*/  STL [R1+0x14], R233 ;  /* 0x000014e901007387 */ /* 0x000fe20000100800 */
[----:B------:R-:W-:Y:S01]  /*31f0*/  IMAD R231, R3, 0x2, R228 ;  /* 0x0000000203e77824 */ /* 0x000fe200078e02e4 */
[----:B------:R-:W-:-:S02]  /*3200*/  LEA R229, R4, R228, 0x1 ;  /* 0x000000e404e57211 */ /* 0x000fc400078e08ff */
[----:B------:R-:W-:Y:S01]  /*3210*/  SHF.R.S32.HI R5, RZ, 0x1f, R2 ;  /* 0x0000001fff057819 */ /* 0x000fe20000011402 */
[----:B------:R-:W-:Y:S02]  /*3220*/  STL [R1+0x10], R232 ;  /* 0x000010e801007387 */ /* 0x000fe40000100800 */
[----:B------:R-:W-:Y:S01]  /*3230*/  IMAD R230, R3, 0x2, R229 ;  /* 0x0000000203e67824 */ /* 0x000fe200078e02e5 */
[----:B------:R-:W-:Y:S01]  /*3240*/  LEA.HI R5, R5, R2, RZ, 0x2 ;  /* 0x0000000205057211 */ /* 0x000fe200078f10ff */
[----:B------:R1:W-:Y:S03]  /*3250*/  STL [R1+0xc], R139 ;  /* 0x00000c8b01007387 */ /* 0x0003e60000100800 */
[----:B------:R-:W-:Y:S01]  /*3260*/  LOP3.LUT R5, R5, 0x7ffffffc, RZ, 0xc0, !PT ;  /* 0x7ffffffc05057812 */ /* 0x000fe200078ec0ff */
[----:B------:R-:W-:Y:S04]  /*3270*/  LDSM.16.MT88.4 R40, [R230+0x100] ;  /* 0x00010000e628783b */ /* 0x000fe80000004200 */
[----:B------:R-:W-:Y:S01]  /*3280*/  IMAD.IADD R2, R2, 0x1, -R5 ;  /* 0x0000000102027824 */ /* 0x000fe200078e0a05 */
[----:B------:R-:W0:Y:S03]  /*3290*/  LDGDEPBAR ;  /* 0x00000000000079af */ /* 0x000e260000000000 */
[----:B------:R-:W-:-:S05]  /*32a0*/  IMAD R2, R2, R6, UR18 ;  /* 0x0000001202027e24 */ /* 0x000fca000f8e0206 */
[C---:B------:R-:W-:Y:S02]  /*32b0*/  ISETP.GT.AND P1, PT, R2.reuse, RZ, PT ;  /* 0x000000ff0200720c */ /* 0x040fe40003f24270 */
[----:B------:R-:W-:Y:S02]  /*32c0*/  ISETP.GT.AND P3, PT, R2, 0x1, PT ;  /* 0x000000010200780c */ /* 0x000fe40003f64270 */
[----:B------:R-:W-:Y:S02]  /*32d0*/  FSEL R11, R172, -INF , P1 ;  /* 0xff800000ac0b7808 */ /* 0x000fe40000800000 */
[----:B------:R-:W-:Y:S02]  /*32e0*/  FSEL R12, R173, -INF , P3 ;  /* 0xff800000ad0c7808 */ /* 0x000fe40001800000 */
[----:B------:R-:W-:Y:S02]  /*32f0*/  ISETP.GT.AND P2, PT, R2, 0x8, PT ;  /* 0x000000080200780c */ /* 0x000fe40003f44270 */
[----:B------:R-:W-:-:S02]  /*3300*/  FSEL R10, R100, -INF , P1 ;  /* 0xff800000640a7808 */ /* 0x000fc40000800000 */
[----:B------:R-:W-:Y:S02]  /*3310*/  FSEL R25, R101, -INF , P3 ;  /* 0xff80000065197808 */ /* 0x000fe40001800000 */
[----:B------:R-:W-:Y:S02]  /*3320*/  FSEL R15, R174, -INF , P1 ;  /* 0xff800000ae0f7808 */ /* 0x000fe40000800000 */
[----:B------:R-:W-:Y:S02]  /*3330*/  FSEL R32, R102, -INF , P1 ;  /* 0xff80000066207808 */ /* 0x000fe40000800000 */
[----:B------:R-:W-:Y:S02]  /*3340*/  ISETP.GT.AND P1, PT, R2, 0x9, PT ;  /* 0x000000090200780c */ /* 0x000fe40003f24270 */
[----:B------:R-:W-:Y:S02]  /*3350*/  FSEL R13, R132, -INF , P2 ;  /* 0xff800000840d7808 */ /* 0x000fe40001000000 */
[----:B------:R-:W-:-:S02]  /*3360*/  FSEL R26, R96, -INF , P2 ;  /* 0xff800000601a7808 */ /* 0x000fc40001000000 */
[----:B------:R-:W-:Y:S02]  /*3370*/  FMNMX.FTZ R5, R10, R25, !PT ;  /* 0x000000190a057209 */ /* 0x000fe40007810000 */
[----:B------:R-:W-:Y:S02]  /*3380*/  FMNMX.FTZ R6, R11, R12, !PT ;  /* 0x0000000c0b067209 */ /* 0x000fe40007810000 */
[----:B------:R-:W-:Y:S02]  /*3390*/  FSEL R16, R175, -INF , P3 ;  /* 0xff800000af107808 */ /* 0x000fe40001800000 */
[----:B------:R-:W-:Y:S02]  /*33a0*/  FSEL R33, R103, -INF , P3 ;  /* 0xff80000067217808 */ /* 0x000fe40001800000 */
[----:B------:R-:W-:Y:S02]  /*33b0*/  FSEL R17, R134, -INF , P2 ;  /* 0xff80000086117808 */ /* 0x000fe40001000000 */
[----:B------:R-:W-:-:S02]  /*33c0*/  ISETP.GT.AND P3, PT, R2, 0x10, PT ;  /* 0x000000100200780c */ /* 0x000fc40003f64270 */
[----:B------:R-:W-:Y:S02]  /*33d0*/  FSEL R34, R98, -INF , P2 ;  /* 0xff80000062227808 */ /* 0x000fe40001000000 */
[----:B------:R-:W-:Y:S02]  /*33e0*/  ISETP.GT.AND P2, PT, R2, 0x11, PT ;  /* 0x000000110200780c */ /* 0x000fe40003f44270 */
[----:B------:R-:W-:Y:S02]  /*33f0*/  FSEL R14, R133, -INF , P1 ;  /* 0xff800000850e7808 */ /* 0x000fe40000800000 */
[----:B------:R-:W-:Y:S02]  /*3400*/  FSEL R27, R97, -INF , P1 ;  /* 0xff800000611b7808 */ /* 0x000fe40000800000 */
[----:B------:R-:W-:Y:S02]  /*3410*/  FMNMX.FTZ R5, R26, R5, !PT ;  /* 0x000000051a057209 */ /* 0x000fe40007810000 */
[----:B------:R-:W-:-:S02]  /*3420*/  FMNMX.FTZ R6, R13, R6, !PT ;  /* 0x000000060d067209 */ /* 0x000fc40007810000 */
        /* <DEDUP_REMOVED lines=8> */
[C---:B------:R-:W-:Y:S02]  /*34b0*/  ISETP.GT.AND P1, PT, R2.reuse, 0x18, PT ;  /* 0x000000180200780c */ /* 0x040fe40003f24270 */
[----:B------:R-:W-:Y:S02]  /*34c0*/  ISETP.GT.AND P3, PT, R2, 0x19, PT ;  /* 0x000000190200780c */ /* 0x000fe40003f64270 */
[----:B------:R-:W-:Y:S02]  /*34d0*/  FSEL R113, R51, -INF , P2 ;  /* 0xff80000033717808 */ /* 0x000fe40001000000 */
[----:B------:R-:W-:-:S02]  /*34e0*/  FSEL R97, R49, -INF , P2 ;  /* 0xff80000031617808 */ /* 0x000fc40001000000 */
        /* <DEDUP_REMOVED lines=11> */
[----:B------:R-:W-:-:S02]  /*35a0*/  ISETP.GT.AND P1, PT, R2, 0x21, PT ;  /* 0x000000210200780c */ /* 0x000fc40003f24270 */
[----:B------:R-:W-:Y:S02]  /*35b0*/  FSEL R121, R162, -INF , P2 ;  /* 0xff800000a2797808 */ /* 0x000fe40001000000 */
[----:B------:R-:W-:Y:S02]  /*35c0*/  FSEL R117, R160, -INF , P2 ;  /* 0xff800000a0757808 */ /* 0x000fe40001000000 */
[----:B------:R-:W-:Y:S02]  /*35d0*/  ISETP.GT.AND P3, PT, R2, 0x28, PT ;  /* 0x000000280200780c */ /* 0x000fe40003f64270 */
[----:B------:R-:W-:Y:S02]  /*35e0*/  FSEL R129, R82, -INF , P2 ;  /* 0xff80000052817808 */ /* 0x000fe40001000000 */
[----:B------:R-:W-:Y:S02]  /*35f0*/  FSEL R116, R80, -INF , P2 ;  /* 0xff80000050747808 */ /* 0x000fe40001000000 */
[----:B------:R-:W-:-:S02]  /*3600*/  FMNMX.FTZ R5, R96, R5, !PT ;  /* 0x0000000560057209 */ /* 0x000fc40007810000 */
[----:B------:R-:W-:Y:S02]  /*3610*/  FMNMX.FTZ R6, R36, R6, !PT ;  /* 0x0000000624067209 */ /* 0x000fe40007810000 */
[----:B------:R-:W-:Y:S02]  /*3620*/  ISETP.GT.AND P2, PT, R2, 0x29, PT ;  /* 0x000000290200780c */ /* 0x000fe40003f44270 */
        /* <DEDUP_REMOVED lines=8> */
[----:B------:R-:W-:Y:S02]  /*36b0*/  FMNMX.FTZ R5, R97, R5, !PT ;  /* 0x0000000561057209 */ /* 0x000fe40007810000 */
[----:B------:R-:W-:-:S02]  /*36c0*/  FMNMX.FTZ R6, R37, R6, !PT ;  /* 0x0000000625067209 */ /* 0x000fc40007810000 */
        /* <DEDUP_REMOVED lines=34> */
[----:B------:R-:W-:Y:S02]  /*38f0*/  ISETP.GT.AND P1, PT, R2, 0x48, PT ;  /* 0x000000480200780c */ /* 0x000fe40003f24270 */
[----:B------:R-:W-:-:S02]  /*3900*/  FSEL R183, R67, -INF , P2 ;  /* 0xff80000043b77808 */ /* 0x000fc40001000000 */
[----:B------:R-:W-:Y:S02]  /*3910*/  FSEL R150, R65, -INF , P2 ;  /* 0xff80000041967808 */ /* 0x000fe40001000000 */
[----:B------:R-:W-:Y:S02]  /*3920*/  ISETP.GT.AND P2, PT, R2, 0x50, PT ;  /* 0x000000500200780c */ /* 0x000fe40003f44270 */
[----:B------:R-:W-:Y:S02]  /*3930*/  FMNMX.FTZ R5, R116, R5, !PT ;  /* 0x0000000574057209 */ /* 0x000fe40007810000 */
[----:B------:R-:W-:Y:S02]  /*3940*/  FMNMX.FTZ R6, R117, R6, !PT ;  /* 0x0000000675067209 */ /* 0x000fe40007810000 */
[----:B------:R-:W-:Y:S02]  /*3950*/  FMNMX.FTZ R7, R17, R7, !PT ;  /* 0x0000000711077209 */ /* 0x000fe40007810000 */
[----:B------:R-:W-:-:S02]  /*3960*/  FSEL R180, R90, -INF , P1 ;  /* 0xff8000005ab47808 */ /* 0x000fc40000800000 */
[----:B------:R-:W-:Y:S02]  /*3970*/  FSEL R172, R88, -INF , P1 ;  /* 0xff80000058ac7808 */ /* 0x000fe40000800000 */
[----:B------:R-:W-:Y:S02]  /*3980*/  FSEL R185, R62, -INF , P1 ;  /* 0xff8000003eb97808 */ /* 0x000fe40000800000 */
[----:B------:R-:W-:Y:S02]  /*3990*/  FSEL R149, R60, -INF , P1 ;  /* 0xff8000003c957808 */ /* 0x000fe40000800000 */
[----:B------:R-:W-:Y:S02]  /*39a0*/  ISETP.GT.AND P1, PT, R2, 0x51, PT ;  /* 0x000000510200780c */ /* 0x000fe40003f24270 */
[----:B------:R-:W-:Y:S02]  /*39b0*/  FSEL R187, R146, -INF , P2 ;  /* 0xff80000092bb7808 */ /* 0x000fe40001000000 */
[----:B------:R-:W-:-:S02]  /*39c0*/  FSEL R144, R144, -INF , P2 ;  /* 0xff80000090907808 */ /* 0x000fc40001000000 */
[----:B------:R-:W-:Y:S02]  /*39d0*/  FSEL R162, R58, -INF , P2 ;  /* 0xff8000003aa27808 */ /* 0x000fe40001000000 */
[----:B------:R-:W-:Y:S02]  /*39e0*/  FSEL R226, R56, -INF , P2 ;  /* 0xff80000038e27808 */ /* 0x000fe40001000000 */
[----:B------:R-:W-:Y:S02]  /*39f0*/  FMNMX.FTZ R5, R126, R5, !PT ;  /* 0x000000057e057209 */ /* 0x000fe40007810000 */
[----:B------:R-:W-:Y:S02]  /*3a00*/  FMNMX.FTZ R6, R118, R6, !PT ;  /* 0x0000000676067209 */ /* 0x000fe40007810000 */
[----:B------:R-:W-:Y:S02]  /*3a10*/  ISETP.GT.AND P2, PT, R2, 0x58, PT ;  /* 0x000000580200780c */ /* 0x000fe40003f44270 */
[----:B------:R-:W-:-:S02]  /*3a20*/  FMNMX.FTZ R7, R24, R7, !PT ;  /* 0x0000000718077209 */ /* 0x000fc40007810000 */
[----:B------:R-:W-:Y:S02]  /*3a30*/  FSEL R171, R148, -INF , P3 ;  /* 0xff80000094ab7808 */ /* 0x000fe40001800000 */
[----:B------:R-:W-:Y:S02]  /*3a40*/  FSEL R146, R145, -INF , P1 ;  /* 0xff80000091927808 */ /* 0x000fe40000800000 */
        /* <DEDUP_REMOVED lines=13> */
[C---:B------:R-:W-:Y:S02]  /*3b20*/  ISETP.GT.AND P1, PT, R2.reuse, 0x59, PT ;  /* 0x000000590200780c */ /* 0x040fe40003f24270 */
[----:B------:R-:W-:Y:S02]  /*3b30*/  ISETP.GT.AND P2, PT, R2, 0x60, PT ;  /* 0x000000600200780c */ /* 0x000fe40003f44270 */
[----:B------:R-:W-:-:S02]  /*3b40*/  FMNMX.FTZ R5, R127, R5, !PT ;  /* 0x000000057f057209 */ /* 0x000fc40007810000 */
[----:B------:R-:W-:Y:S02]  /*3b50*/  FMNMX.FTZ R6, R120, R6, !PT ;  /* 0x0000000678067209 */ /* 0x000fe40007810000 */
[----:B------:R-:W-:Y:S02]  /*3b60*/  FMNMX.FTZ R7, R93, R7, !PT ;  /* 0x000000075d077209 */ /* 0x000fe40007810000 */
        /* <DEDUP_REMOVED lines=10> */
[----:B-1----:R-:W-:Y:S02]  /*3c10*/  FSEL R139, R22, -INF , P2 ;  /* 0xff800000168b7808 */ /* 0x002fe40001000000 */
[----:B------:R-:W-:Y:S02]  /*3c20*/  FSEL R233, R20, -INF , P2 ;  /* 0xff80000014e97808 */ /* 0x000fe40001000000 */
[C---:B------:R-:W-:Y:S02]  /*3c30*/  ISETP.GT.AND P1, PT, R2.reuse, 0x61, PT ;  /* 0x000000610200780c */ /* 0x040fe40003f24270 */
[C---:B------:R-:W-:Y:S02]  /*3c40*/  ISETP.GT.AND P3, PT, R2.reuse, 0x68, PT ;  /* 0x000000680200780c */ /* 0x040fe40003f64270 */
[----:B------:R-:W-:Y:S02]  /*3c50*/  ISETP.GT.AND P2, PT, R2, 0x69, PT ;  /* 0x000000690200780c */ /* 0x000fe40003f44270 */
        /* <DEDUP_REMOVED lines=33> */
[----:B------:R-:W-:Y:S01]  /*3e70*/  FSEL R188, R176, -INF , P3 ;  /* 0xff800000b0bc7808 */ /* 0x000fe20001800000 */
[----:B------:R-:W-:Y:S01]  /*3e80*/  IMAD.MOV.U32 R176, RZ, RZ, R8 ;  /* 0x000000ffffb07224 */ /* 0x000fe200078e0008 */
        /* <DEDUP_REMOVED lines=9> */
[----:B------:R-:W-:Y:S02]  /*3f20*/  FSEL R192, R141, -INF , P1 ;  /* 0xff8000008dc07808 */ /* 0x000fe40000800000 */
[----:B------:R-:W-:Y:S02]  /*3f30*/  FSEL R205, R21, -INF , P1 ;  /* 0xff80000015cd7808 */ /* 0x000fe40000800000 */
[----:B------:R-:W-:Y:S02]  /*3f40*/  FMNMX.FTZ R137, R233, R137, !PT ;  /* 0x00000089e9897209 */ /* 0x000fe40007810000 */
[----:B------:R-:W-:Y:S02]  /*3f50*/  FMNMX.FTZ R2, R201, R2, !PT ;  /* 0x00000002c9027209 */ /* 0x000fe40007810000 */
[----:B------:R-:W-:Y:S02]  /*3f60*/  FMNMX.FTZ R5, R180, R5, !PT ;  /* 0x00000005b4057209 */ /* 0x000fe40007810000 */
[----:B------:R-:W-:-:S02]  /*3f70*/  FMNMX.FTZ R6, R115, R6, !PT ;  /* 0x0000000673067209 */ /* 0x000fc40007810000 */
[----:B------:R-:W-:Y:S02]  /*3f80*/  FSEL R202, R28, -INF , P3 ;  /* 0xff8000001cca7808 */ /* 0x000fe40001800000 */
[----:B------:R-:W-:Y:S02]  /*3f90*/  FMNMX.FTZ R137, R205, R137, !PT ;  /* 0x00000089cd897209 */ /* 0x000fe40007810000 */
[----:B------:R-:W-:Y:S02]  /*3fa0*/  FMNMX.FTZ R2, R192, R2, !PT ;  /* 0x00000002c0027209 */ /* 0x000fe40007810000 */
[----:B------:R-:W-:Y:S02]  /*3fb0*/  FMNMX.FTZ R5, R182, R5, !PT ;  /* 0x00000005b6057209 */ /* 0x000fe40007810000 */
[----:B------:R-:W-:Y:S02]  /*3fc0*/  FMNMX.FTZ R6, R129, R6, !PT ;  /* 0x0000000681067209 */ /* 0x000fe40007810000 */
[----:B------:R-:W-:-:S02]  /*3fd0*/  FSEL R191, R177, -INF , P2 ;  /* 0xff800000b1bf7808 */ /* 0x000fc40001000000 */
[----:B------:R-:W-:Y:S02]  /*3fe0*/  FSEL R203, R29, -INF , P2 ;  /* 0xff8000001dcb7808 */ /* 0x000fe40001000000 */
[----:B------:R-:W-:Y:S02]  /*3ff0*/  FMNMX.FTZ R137, R202, R137, !PT ;  /* 0x00000089ca897209 */ /* 0x000fe40007810000 */
[----:B------:R-:W-:Y:S02]  /*4000*/  FMNMX.FTZ R2, R188, R2, !PT ;  /* 0x00000002bc027209 */ /* 0x000fe40007810000 */
[----:B------:R-:W-:Y:S02]  /*4010*/  FMNMX.FTZ R5, R187, R5, !PT ;  /* 0x00000005bb057209 */ /* 0x000fe40007810000 */
[----:B------:R-:W-:Y:S02]  /*4020*/  FMNMX.FTZ R6, R130, R6, !PT ;  /* 0x0000000682067209 */ /* 0x000fe40007810000 */
[----:B------:R-:W-:-:S02]  /*4030*/  FMNMX.FTZ R137, R203, R137, !PT ;  /* 0x00000089cb897209 */ /* 0x000fc40007810000 */
[----:B------:R-:W-:Y:S02]  /*4040*/  FMNMX.FTZ R2, R191, R2, !PT ;  /* 0x00000002bf027209 */ /* 0x000fe40007810000 */
[----:B------:R-:W-:Y:S01]  /*4050*/  FMNMX.FTZ R5, R211, R5, !PT ;  /* 0x00000005d3057209 */ /* 0x000fe20007810000 */
[----:B------:R-:W1:Y:S01]  /*4060*/  SHFL.BFLY PT, R8, R137, 0x2, 0x1f ;  /* 0x0c401f0089087f89 */ /* 0x000e6200000e0000 */
[----:B------:R-:W-:Y:S02]  /*4070*/  FMNMX.FTZ R6, R131, R6, !PT ;  /* 0x0000000683067209 */ /* 0x000fe40007810000 */
[----:B------:R-:W-:Y:S01]  /*4080*/  FMNMX.FTZ R5, R209, R5, !PT ;  /* 0x00000005d1057209 */ /* 0x000fe20007810000 */
        /* <DEDUP_REMOVED lines=27> */
[----:B------:R-:W-:-:S03]  /*4240*/  FMNMX.FTZ R6, R162, R6, !PT ;  /* 0x00000006a2067209 */ /* 0x000fc60007810000 */
[----:B------:R-:W-:Y:S01]  /*4250*/  LDSM.16.MT88.4 R28, [R229+0x100] ;  /* 0x00010000e51c783b */ /* 0x000fe20000004200 */
[----:B------:R-:W-:-:S04]  /*4260*/  FMNMX.FTZ R6, R204, R6, !PT ;  /* 0x00000006cc067209 */ /* 0x000fc80007810000 */
[----:B------:R-:W-:Y:S02]  /*4270*/  FMNMX.FTZ R6, R165, R6, !PT ;  /* 0x00000006a5067209 */ /* 0x000fe40007810000 */
[----:B-1----:R-:W-:Y:S02]  /*4280*/  FMNMX.FTZ R5, R5, R7, !PT ;  /* 0x0000000705057209 */ /* 0x002fe40007810000 */
[----:B------:R-:W-:Y:S02]  /*4290*/  FMNMX.FTZ R6, R166, R6, !PT ;  /* 0x00000006a6067209 */ /* 0x000fe40007810000 */
[----:B--2---:R-:W-:Y:S01]  /*42a0*/  FMNMX.FTZ R137, R137, R8, !PT ;  /* 0x0000000889897209 */ /* 0x004fe20007810000 */
[----:B------:R-:W-:Y:S01]  /*42b0*/  SHFL.BFLY PT, R9, R5, 0x1, 0x1f ;  /* 0x0c201f0005097f89 */ /* 0x000fe200000e0000 */
[----:B---3--:R-:W-:-:S03]  /*42c0*/  FMNMX.FTZ R135, R2, R135, !PT ;  /* 0x0000008702877209 */ /* 0x008fc60007810000 */
[----:B------:R-:W-:Y:S01]  /*42d0*/  FMUL.FTZ R7, R137, c[0x0][0x2d0] ;  /* 0x0000b40089077a20 */ /* 0x000fe20000410000 */
[----:B------:R-:W-:Y:S02]  /*42e0*/  FMNMX.FTZ R2, R139, R6, !PT ;  /* 0x000000068b027209 */ /* 0x000fe40007810000 */
[----:B------:R-:W-:Y:S01]  /*42f0*/  FSETP.NEU.FTZ.AND P1, PT, R137, -INF , PT ;  /* 0xff8000008900780b */ /* 0x000fe20003f3d000 */
[----:B------:R-:W-:Y:S01]  /*4300*/  FMUL.FTZ R6, R135, c[0x0][0x2d0] ;  /* 0x0000b40087067a20 */ /* 0x000fe20000410000 */
[----:B------:R-:W-:Y:S02]  /*4310*/  FMNMX.FTZ R2, R221, R2, !PT ;  /* 0x00000002dd027209 */ /* 0x000fe40007810000 */
[----:B------:R-:W-:Y:S02]  /*4320*/  FSEL R7, R7, RZ, P1 ;  /* 0x000000ff07077208 */ /* 0x000fe40000800000 */
[----:B------:R-:W-:Y:S02]  /*4330*/  FMNMX.FTZ R8, R216, R2, !PT ;  /* 0x00000002d8087209 */ /* 0x000fe40007810000 */
[----:B------:R-:W-:Y:S01]  /*4340*/  FSETP.NEU.FTZ.AND P1, PT, R135, -INF , PT ;  /* 0xff8000008700780b */ /* 0x000fe20003f3d000 */
[----:B------:R-:W-:Y:S01]  /*4350*/  FFMA.FTZ R2, R10, c[0x0][0x2d0], -R7 ;  /* 0x0000b4000a027a23 */ /* 0x000fe20000010807 */
[----:B------:R-:W-:-:S02]  /*4360*/  FMNMX.FTZ R8, R214, R8, !PT ;  /* 0x00000008d6087209 */ /* 0x000fc40007810000 */
[----:B------:R-:W-:Y:S01]  /*4370*/  FSEL R6, R6, RZ, P1 ;  /* 0x000000ff06067208 */ /* 0x000fe20000800000 */
[----:B------:R1:W-:Y:S02]  /*4380*/  MUFU.EX2 R232, R2 ;  /* 0x0000000200e87308 */ /* 0x0003e40000000800 */
[----:B------:R-:W2:Y:S02]  /*4390*/  SHFL.BFLY PT, R10, R8, 0x2, 0x1f ;  /* 0x0c401f00080a7f89 */ /* 0x000ea400000e0000 */
[----:B-1----:R-:W-:-:S04]  /*43a0*/  FFMA.FTZ R2, R11, c[0x0][0x2d0], -R6 ;  /* 0x0000b4000b027a23 */ /* 0x002fc80000010806 */
[----:B------:R1:W-:Y:S01]  /*43b0*/  MUFU.EX2 R178, R2 ;  /* 0x0000000200b27308 */ /* 0x0003e20000000800 */
[----:B--2---:R-:W-:Y:S02]  /*43c0*/  FMNMX.FTZ R8, R8, R10, !PT ;  /* 0x0000000a08087209 */ /* 0x004fe40007810000 */
[----:B-1----:R-:W-:Y:S01]  /*43d0*/  FMNMX.FTZ R2, R9, R5, !PT ;  /* 0x0000000509027209 */ /* 0x002fe20007810000 */
[--C-:B------:R-:W-:Y:S02]  /*43e0*/  FFMA.FTZ R5, R12, c[0x0][0x2d0], -R6.reuse ;  /* 0x0000b4000c057a23 */ /* 0x100fe40000010806 */
[----:B------:R-:W-:Y:S01]  /*43f0*/  FFMA.FTZ R9, R13, c[0x0][0x2d0], -R6 ;  /* 0x0000b4000d097a23 */ /* 0x000fe20000010806 */
[C---:B------:R-:W-:Y:S01]  /*4400*/  FSETP.NEU.FTZ.AND P1, PT, R2.reuse, -INF , PT ;  /* 0xff8000000200780b */ /* 0x040fe20003f3d000 */
[----:B------:R1:W-:Y:S08]  /*4410*/  MUFU.EX2 R177, R5 ;  /* 0x0000000500b17308 */ /* 0x0003f00000000800 */
[----:B------:R2:W-:Y:S01]  /*4420*/  MUFU.EX2 R252, R9 ;  /* 0x0000000900fc7308 */ /* 0x0005e20000000800 */
[----:B-1----:R-:W-:-:S05]  /*4430*/  FMUL.FTZ R5, R2, c[0x0][0x2d0] ;  /* 0x0000b40002057a20 */ /* 0x002fca0000410000 */
[----:B------:R-:W-:Y:S01]  /*4440*/  FSEL R5, R5, RZ, P1 ;  /* 0x000000ff05057208 */ /* 0x000fe20000800000 */
[----:B--2---:R-:W-:-:S04]  /*4450*/  FFMA.FTZ R9, R14, c[0x0][0x2d0], -R6 ;  /* 0x0000b4000e097a23 */ /* 0x004fc80000010806 */
[--C-:B------:R-:W-:Y:S01]  /*4460*/  FFMA.FTZ R0, R16, c[0x0][0x2d0], -R5.reuse ;  /* 0x0000b40010007a23 */ /* 0x100fe20000010805 */
[----:B------:R1:W2:Y:S08]  /*4470*/  MUFU.EX2 R161, R9 ;  /* 0x0000000900a17308 */ /* 0x0002b00000000800 */
[----:B------:R3:W-:Y:S01]  /*4480*/  MUFU.EX2 R234, R0 ;  /* 0x0000000000ea7308 */ /* 0x0007e20000000800 */
[----:B-1----:R-:W-:Y:S01]  /*4490*/  FFMA.FTZ R9, R15, c[0x0][0x2d0], -R5 ;  /* 0x0000b4000f097a23 */ /* 0x002fe20000010805 */
[----:B--2---:R-:W-:-:S06]  /*44a0*/  F2FP.BF16.PACK_AB R10, R161, R252 ;  /* 0x000000fca10a723e */ /* 0x004fcc00000010ff */
[----:B------:R1:W2:Y:S01]  /*44b0*/  MUFU.EX2 R179, R9 ;  /* 0x0000000900b37308 */ /* 0x0002a20000000800 */
[--C-:B---3--:R-:W-:Y:S02]  /*44c0*/  FFMA.FTZ R0, R17, c[0x0][0x2d0], -R5.reuse ;  /* 0x0000b40011007a23 */ /* 0x108fe40000010805 */
[----:B------:R-:W-:Y:S05]  /*44d0*/  LDSM.16.MT88.4 R16, [R231+0x100] ;  /* 0x00010000e710783b */ /* 0x000fea0000004200 */
[----:B------:R3:W-:Y:S01]  /*44e0*/  MUFU.EX2 R193, R0 ;  /* 0x0000000000c17308 */ /* 0x0007e20000000800 */
[----:B-1----:R-:W1:Y:S01]  /*44f0*/  SHFL.BFLY PT, R9, R8, 0x1, 0x1f ;  /* 0x0c201f0008097f89 */ /* 0x002e6200000e0000 */
[----:B---3--:R-:W-:-:S06]  /*4500*/  FFMA.FTZ R0, R24, c[0x0][0x2d0], -R5 ;  /* 0x0000b40018007a23 */ /* 0x008fcc0000010805 */
[----:B------:R3:W4:Y:S01]  /*4510*/  MUFU.EX2 R151, R0 ;  /* 0x0000000000977308 */ /* 0x0007220000000800 */
[----:B-1----:R-:W-:Y:S02]  /*4520*/  FMNMX.FTZ R136, R8, R9, !PT ;  /* 0x0000000908887209 */ /* 0x002fe40007810000 */
[----:B------:R-:W-:Y:S01]  /*4530*/  F2FP.BF16.PACK_AB R8, R177, R178 ;  /* 0x000000b2b108723e */ /* 0x000fe200000010ff */
[----:B---3--:R-:W-:Y:S01]  /*4540*/  FFMA.FTZ R0, R25, c[0x0][0x2d0], -R7 ;  /* 0x0000b40019007a23 */ /* 0x008fe20000010807 */
[C---:B------:R-:W-:Y:S01]  /*4550*/  FSETP.NEU.FTZ.AND P1, PT, R136.reuse, -INF , PT ;  /* 0xff8000008800780b */ /* 0x040fe20003f3d000 */
[----:B------:R-:W-:Y:S01]  /*4560*/  FMUL.FTZ R3, R136, c[0x0][0x2d0] ;  /* 0x0000b40088037a20 */ /* 0x000fe20000410000 */
[----:B--2---:R-:W-:Y:S01]  /*4570*/  F2FP.BF16.PACK_AB R9, R234, R179 ;  /* 0x000000b3ea09723e */ /* 0x004fe200000010ff */
[----:B------:R1:W2:Y:S01]  /*4580*/  MUFU.EX2 R227, R0 ;  /* 0x0000000000e37308 */ /* 0x0002a20000000800 */
[----:B----4-:R-:W-:-:S07]  /*4590*/  F2FP.BF16.PACK_AB R11, R151, R193 ;  /* 0x000000c1970b723e */ /* 0x010fce00000010ff */
[----:B------:R-:W-:Y:S01]  /*45a0*/  HMMA.16816.F32.BF16 R72, R8, R20, RZ ;  /* 0x000000140848723c */ /* 0x000fe200000418ff */
[----:B-1----:R-:W-:Y:S01]  /*45b0*/  FFMA.FTZ R0, R26, c[0x0][0x2d0], -R7 ;  /* 0x0000b4001a007a23 */ /* 0x002fe20000010807 */
[----:B--2---:R-:W-:-:S06]  /*45c0*/  F2FP.BF16.PACK_AB R12, R227, R232 ;  /* 0x000000e8e30c723e */ /* 0x004fcc00000010ff */
[C---:B------:R-:W-:Y:S01]  /*45d0*/  HMMA.16816.F32.BF16 R64, R8.reuse, R16, RZ ;  /* 0x000000100840723c */ /* 0x040fe200000418ff */
[----:B------:R1:W-:Y:S07]  /*45e0*/  MUFU.EX2 R196, R0 ;  /* 0x0000000000c47308 */ /* 0x0003ee0000000800 */
[C---:B------:R-:W-:Y:S08]  /*45f0*/  HMMA.16816.F32.BF16 R56, R8.reuse, R28, RZ ;  /* 0x0000001c0838723c */ /* 0x040ff000000418ff */
[----:B------:R-:W-:Y:S01]  /*4600*/  HMMA.16816.F32.BF16 R48, R8, R40, RZ ;  /* 0x000000280830723c */ /* 0x000fe200000418ff */
[----:B-1----:R-:W-:Y:S01]  /*4610*/  FSEL R0, R3, RZ, P1 ;  /* 0x000000ff03007208 */ /* 0x002fe20000800000 */
[----:B------:R-:W-:-:S02]  /*4620*/  FFMA.FTZ R3, R27, c[0x0][0x2d0], -R7 ;  /* 0x0000b4001b037a23 */ /* 0x000fc40000010807 */
[----:B------:R-:W1:Y:S02]  /*4630*/  LDSM.16.MT88.4 R24, [R228+0x900] ;  /* 0x00090000e418783b */ /* 0x000e640000004200 */
[----:B------:R2:W3:Y:S02]  /*4640*/  MUFU.EX2 R163, R3 ;  /* 0x0000000300a37308 */ /* 0x0004e40000000800 */
[C---:B------:R-:W-:Y:S08]  /*4650*/  HMMA.16816.F32.BF16 R68, R8.reuse, R22, RZ ;  /* 0x000000160844723c */ /* 0x040ff000000418ff */
[----:B------:R-:W-:Y:S01]  /*4660*/  HMMA.16816.F32.BF16 R60, R8, R18, RZ ;  /* 0x00000012083c723c */ /* 0x000fe200000418ff */
[----:B--2---:R-:W-:Y:S01]  /*4670*/  FFMA.FTZ R3, R32, c[0x0][0x2d0], -R0 ;  /* 0x0000b40020037a23 */ /* 0x004fe20000010800 */
[----:B---3--:R-:W-:-:S06]  /*4680*/  F2FP.BF16.PACK_AB R14, R163, R196 ;  /* 0x000000c4a30e723e */ /* 0x008fcc00000010ff */
[C---:B------:R-:W-:Y:S01]  /*4690*/  HMMA.16816.F32.BF16 R52, R8.reuse, R30, RZ ;  /* 0x0000001e0834723c */ /* 0x040fe200000418ff */
[----:B------:R2:W-:Y:S07]  /*46a0*/  MUFU.EX2 R223, R3 ;  /* 0x0000000300df7308 */ /* 0x0005ee0000000800 */
[----:B------:R-:W-:Y:S01]  /*46b0*/  HMMA.16816.F32.BF16 R44, R8, R42, RZ ;  /* 0x0000002a082c723c */ /* 0x000fe200000418ff */
[----:B--2---:R-:W-:-:S04]  /*46c0*/  FFMA.FTZ R3, R33, c[0x0][0x2d0], -R0 ;  /* 0x0000b40021037a23 */ /* 0x004fc80000010800 */
[----:B------:R2:W3:Y:S02]  /*46d0*/  MUFU.EX2 R220, R3 ;  /* 0x0000000300dc7308 */ /* 0x0004e40000000800 */
[----:B--2---:R-:W-:Y:S01]  /*46e0*/  FFMA.FTZ R3, R34, c[0x0][0x2d0], -R0 ;  /* 0x0000b40022037a23 */ /* 0x004fe20000010800 */
[----:B---3--:R-:W-:-:S05]  /*46f0*/  F2FP.BF16.PACK_AB R13, R220, R223 ;  /* 0x000000dfdc0d723e */ /* 0x008fca00000010ff */
[----:B------:R2:W-:Y:S02]  /*4700*/  MUFU.EX2 R222, R3 ;  /* 0x0000000300de7308 */ /* 0x0005e40000000800 */
[----:B--2---:R-:W-:Y:S02]  /*4710*/  FFMA.FTZ R3, R35, c[0x0][0x2d0], -R0 ;  /* 0x0000b40023037a23 */ /* 0x004fe40000010800 */
[----:B------:R-:W-:Y:S04]  /*4720*/  LDSM.16.MT88.4 R32, [R230+0x900] ;  /* 0x00090000e620783b */ /* 0x000fe80000004200 */
[----:B------:R2:W3:Y:S02]  /*4730*/  MUFU.EX2 R200, R3 ;  /* 0x0000000300c87308 */ /* 0x0004e40000000800 */
[----:B--2---:R-:W-:Y:S01]  /*4740*/  FFMA.FTZ R3, R36, c[0x0][0x2d0], -R6 ;  /* 0x0000b40024037a23 */ /* 0x004fe20000010806 */
[----:B---3--:R-:W-:-:S05]  /*4750*/  F2FP.BF16.PACK_AB R15, R200, R222 ;  /* 0x000000dec80f723e */ /* 0x008fca00000010ff */
[----:B------:R2:W-:Y:S02]  /*4760*/  MUFU.EX2 R4, R3 ;  /* 0x0000000300047308 */ /* 0x0005e40000000800 */
[C---:B------:R-:W-:Y:S08]  /*4770*/  HMMA.16816.F32.BF16 R84, R12.reuse, R20, RZ ;  /* 0x000000140c54723c */ /* 0x040ff000000418ff */
[----:B------:R-:W-:Y:S01]  /*4780*/  HMMA.16816.F32.BF16 R88, R12, R22, RZ ;  /* 0x000000160c58723c */ /* 0x000fe200000418ff */
[----:B------:R-:W3:Y:S01]  /*4790*/  LDSM.16.MT88.4 R20, [R229+0x900] ;  /* 0x00090000e514783b */ /* 0x000ee20000004200 */
[----:B--2---:R-:W-:-:S04]  /*47a0*/  FFMA.FTZ R3, R37, c[0x0][0x2d0], -R6 ;  /* 0x0000b40025037a23 */ /* 0x004fc80000010806 */
[----:B------:R2:W4:Y:S02]  /*47b0*/  MUFU.EX2 R198, R3 ;  /* 0x0000000300c67308 */ /* 0x0005240000000800 */
[C---:B------:R-:W-:Y:S08]  /*47c0*/  HMMA.16816.F32.BF16 R80, R12.reuse, R16, RZ ;  /* 0x000000100c50723c */ /* 0x040ff000000418ff */
[----:B------:R-:W-:Y:S01]  /*47d0*/  HMMA.16816.F32.BF16 R100, R12, R18, RZ ;  /* 0x000000120c64723c */ /* 0x000fe200000418ff */
[----:B--2---:R-:W-:Y:S01]  /*47e0*/  FFMA.FTZ R3, R38, c[0x0][0x2d0], -R6 ;  /* 0x0000b40026037a23 */ /* 0x004fe20000010806 */
[----:B----4-:R-:W-:-:S06]  /*47f0*/  F2FP.BF16.PACK_AB R8, R198, R4 ;  /* 0x00000004c608723e */ /* 0x010fcc00000010ff */
[C---:B------:R-:W-:Y:S01]  /*4800*/  HMMA.16816.F32.BF16 R16, R12.reuse, R40, RZ ;  /* 0x000000280c10723c */ /* 0x040fe200000418ff */
[----:B------:R2:W-:Y:S07]  /*4810*/  MUFU.EX2 R195, R3 ;  /* 0x0000000300c37308 */ /* 0x0005ee0000000800 */
[C---:B------:R-:W-:Y:S08]  /*4820*/  HMMA.16816.F32.BF16 R108, R12.reuse, R30, RZ ;  /* 0x0000001e0c6c723c */ /* 0x040ff000000418ff */
[----:B------:R-:W-:Y:S01]  /*4830*/  HMMA.16816.F32.BF16 R76, R12, R28, RZ ;  /* 0x0000001c0c4c723c */ /* 0x000fe200000418ff */
[----:B------:R-:W-:Y:S01]  /*4840*/  LDSM.16.MT88.4 R28, [R230+0x1100] ;  /* 0x00110000e61c783b */ /* 0x000fe20000004200 */
[----:B--2---:R-:W-:-:S03]  /*4850*/  FFMA.FTZ R3, R39, c[0x0][0x2d0], -R6 ;  /* 0x0000b40027037a23 */ /* 0x004fc60000010806 */
[----:B------:R-:W2:Y:S01]  /*4860*/  LDSM.16.MT88.4 R36, [R231+0x900] ;  /* 0x00090000e724783b */ /* 0x000ea20000004200 */
[----:B------:R4:W1:Y:S02]  /*4870*/  MUFU.EX2 R189, R3 ;  /* 0x0000000300bd7308 */ /* 0x0008640000000800 */
[----:B----4-:R-:W-:Y:S01]  /*4880*/  FFMA.FTZ R3, R92, c[0x0][0x2d0], -R5 ;  /* 0x0000b4005c037a23 */ /* 0x010fe20000010805 */
[----:B-1----:R-:W-:-:S05]  /*4890*/  F2FP.BF16.PACK_AB R10, R189, R195 ;  /* 0x000000c3bd0a723e */ /* 0x002fca00000010ff */
[----:B------:R1:W-:Y:S02]  /*48a0*/  MUFU.EX2 R206, R3 ;  /* 0x0000000300ce7308 */ /* 0x0003e40000000800 */
[----:B-1----:R-:W-:-:S06]  /*48b0*/  FFMA.FTZ R3, R93, c[0x0][0x2d0], -R5 ;  /* 0x0000b4005d037a23 */ /* 0x002fcc0000010805 */
        /* <DEDUP_REMOVED lines=9> */
[C---:B------:R-:W-:Y:S08]  /*4950*/  HMMA.16816.F32.BF16 R140, R8.reuse, R24, R72 ;  /* 0x00000018088c723c */ /* 0x040ff00000041848 */
[----:B---3--:R-:W-:Y:S01]  /*4960*/  HMMA.16816.F32.BF16 R92, R8, R20, R56 ;  /* 0x00000014085c723c */ /* 0x008fe20000041838 */
[----:B-1----:R-:W-:-:S04]  /*4970*/  FFMA.FTZ R3, R97, c[0x0][0x2d0], -R7 ;  /* 0x0000b40061037a23 */ /* 0x002fc80000010807 */
[----:B------:R1:W3:Y:S03]  /*4980*/  MUFU.EX2 R218, R3 ;  /* 0x0000000300da7308 */ /* 0x0002e60000000800 */
[C---:B------:R-:W-:Y:S08]  /*4990*/  HMMA.16816.F32.BF16 R72, R8.reuse, R32, R48 ;  /* 0x000000200848723c */ /* 0x040ff00000041830 */
[----:B------:R-:W-:Y:S01]  /*49a0*/  HMMA.16816.F32.BF16 R68, R8, R26, R68 ;  /* 0x0000001a0844723c */ /* 0x000fe20000041844 */
[----:B-1----:R-:W-:-:S07]  /*49b0*/  FFMA.FTZ R3, R104, c[0x0][0x2d0], -R7 ;  /* 0x0000b40068037a23 */ /* 0x002fce0000010807 */
[----:B------:R-:W-:Y:S01]  /*49c0*/  HMMA.16816.F32.BF16 R44, R8, R34, R44 ;  /* 0x00000022082c723c */ /* 0x000fe2000004182c */
[----:B------:R1:W-:Y:S07]  /*49d0*/  MUFU.EX2 R215, R3 ;  /* 0x0000000300d77308 */ /* 0x0003ee0000000800 */
[----:B------:R-:W-:Y:S01]  /*49e0*/  HMMA.16816.F32.BF16 R96, R12, R42, RZ ;  /* 0x0000002a0c60723c */ /* 0x000fe200000418ff */
[----:B------:R-:W-:Y:S01]  /*49f0*/  LDSM.16.MT88.4 R12, [R231+0x1100] ;  /* 0x00110000e70c783b */ /* 0x000fe20000004200 */
[----:B-1----:R-:W-:-:S06]  /*4a00*/  FFMA.FTZ R3, R105, c[0x0][0x2d0], -R7 ;  /* 0x0000b40069037a23 */ /* 0x002fcc0000010807 */
[C---:B--2---:R-:W-:Y:S01]  /*4a10*/  HMMA.16816.F32.BF16 R104, R8.reuse, R36, R64 ;  /* 0x000000240868723c */ /* 0x044fe20000041840 */
[----:B------:R1:W2:Y:S07]  /*4a20*/  MUFU.EX2 R217, R3 ;  /* 0x0000000300d97308 */ /* 0x0002ae0000000800 */
[C---:B------:R-:W-:Y:S08]  /*4a30*/  HMMA.16816.F32.BF16 R64, R8.reuse, R38, R60 ;  /* 0x000000260840723c */ /* 0x040ff0000004183c */
[----:B------:R-:W-:Y:S01]  /*4a40*/  HMMA.16816.F32.BF16 R60, R8, R22, R52 ;  /* 0x00000016083c723c */ /* 0x000fe20000041834 */
[----:B-1----:R-:W-:-:S02]  /*4a50*/  FFMA.FTZ R3, R112, c[0x0][0x2d0], -R0 ;  /* 0x0000b40070037a23 */ /* 0x002fc40000010800 */
[----:B------:R-:W-:Y:S02]  /*4a60*/  IMAD.MOV.U32 R112, RZ, RZ, R205 ;  /* 0x000000ffff707224 */ /* 0x000fe400078e00cd */
[----:B------:R1:W-:Y:S02]  /*4a70*/  MUFU.EX2 R205, R3 ;  /* 0x0000000300cd7308 */ /* 0x0003e40000000800 */
[----:B---3--:R-:W-:Y:S02]  /*4a80*/  F2FP.BF16.PACK_AB R8, R218, R219 ;  /* 0x000000dbda08723e */ /* 0x008fe400000010ff */
[----:B--2---:R-:W-:Y:S01]  /*4a90*/  F2FP.BF16.PACK_AB R10, R217, R215 ;  /* 0x000000d7d90a723e */ /* 0x004fe200000010ff */
[----:B-1----:R-:W-:Y:S02]  /*4aa0*/  FFMA.FTZ R3, R113, c[0x0][0x2d0], -R0 ;  /* 0x0000b40071037a23 */ /* 0x002fe40000010800 */
[----:B------:R-:W-:Y:S02]  /*4ab0*/  IMAD.MOV.U32 R113, RZ, RZ, R206 ;  /* 0x000000ffff717224 */ /* 0x000fe400078e00ce */
[----:B------:R1:W2:Y:S02]  /*4ac0*/  MUFU.EX2 R207, R3 ;  /* 0x0000000300cf7308 */ /* 0x0002a40000000800 */
[----:B-1----:R-:W-:Y:S01]  /*4ad0*/  FFMA.FTZ R3, R114, c[0x0][0x2d0], -R0 ;  /* 0x0000b40072037a23 */ /* 0x002fe20000010800 */
[----:B--2---:R-:W-:Y:S01]  /*4ae0*/  F2FP.BF16.PACK_AB R9, R207, R205 ;  /* 0x000000cdcf09723e */ /* 0x004fe200000010ff */
[----:B------:R-:W-:-:S04]  /*4af0*/  IMAD.MOV.U32 R114, RZ, RZ, R204 ;  /* 0x000000ffff727224 */ /* 0x000fc800078e00cc */
[----:B------:R1:W-:Y:S02]  /*4b00*/  MUFU.EX2 R208, R3 ;  /* 0x0000000300d07308 */ /* 0x0003e40000000800 */
[----:B-1----:R-:W-:Y:S02]  /*4b10*/  FFMA.FTZ R3, R115, c[0x0][0x2d0], -R0 ;  /* 0x0000b40073037a23 */ /* 0x002fe40000010800 */
[----:B------:R-:W-:-:S04]  /*4b20*/  IMAD.MOV.U32 R115, RZ, RZ, R203 ;  /* 0x000000ffff737224 */ /* 0x000fc800078e00cb */
[----:B------:R1:W2:Y:S02]  /*4b30*/  MUFU.EX2 R206, R3 ;  /* 0x0000000300ce7308 */ /* 0x0002a40000000800 */
[----:B-1----:R-:W-:Y:S01]  /*4b40*/  FFMA.FTZ R3, R116, c[0x0][0x2d0], -R7 ;  /* 0x0000b40074037a23 */ /* 0x002fe20000010807 */
[----:B--2---:R-:W-:Y:S01]  /*4b50*/  F2FP.BF16.PACK_AB R11, R206, R208 ;  /* 0x000000d0ce0b723e */ /* 0x004fe200000010ff */
[----:B------:R-:W-:-:S04]  /*4b60*/  IMAD.MOV.U32 R116, RZ, RZ, R202 ;  /* 0x000000ffff747224 */ /* 0x000fc800078e00ca */
[----:B------:R1:W-:Y:S02]  /*4b70*/  MUFU.EX2 R251, R3 ;  /* 0x0000000300fb7308 */ /* 0x0003e40000000800 */
[C---:B------:R-:W-:Y:S08]  /*4b80*/  HMMA.16816.F32.BF16 R52, R8.reuse, R36, R80 ;  /* 0x000000240834723c */ /* 0x040ff00000041850 */
[----:B------:R-:W-:Y:S01]  /*4b90*/  HMMA.16816.F32.BF16 R36, R8, R38, R100 ;  /* 0x000000260824723c */ /* 0x000fe20000041864 */
[----:B-1----:R-:W-:Y:S01]  /*4ba0*/  FFMA.FTZ R3, R117, c[0x0][0x2d0], -R6 ;  /* 0x0000b40075037a23 */ /* 0x002fe20000010806 */
[----:B------:R-:W-:-:S05]  /*4bb0*/  MOV R117, R201 ;  /* 0x000000c900757202 */ /* 0x000fca0000000f00 */
[----:B------:R-:W-:Y:S01]  /*4bc0*/  IMAD.MOV.U32 R102, RZ, RZ, R116 ;  /* 0x000000ffff667224 */ /* 0x000fe200078e0074 */
[----:B------:R1:W-:Y:S01]  /*4bd0*/  MUFU.EX2 R203, R3 ;  /* 0x0000000300cb7308 */ /* 0x0003e20000000800 */
[C---:B------:R-:W-:Y:S01]  /*4be0*/  HMMA.16816.F32.BF16 R48, R8.reuse, R24, R84 ;  /* 0x000000180830723c */ /* 0x040fe20000041854 */
[----:B------:R-:W-:Y:S01]  /*4bf0*/  IMAD.MOV.U32 R103, RZ, RZ, R117 ;  /* 0x000000ffff677224 */ /* 0x000fe200078e0075 */
[----:B------:R-:W-:Y:S01]  /*4c00*/  MOV R116, R252 ;  /* 0x000000fc00747202 */ /* 0x000fe20000000f00 */
[----:B------:R-:W-:Y:S02]  /*4c10*/  IMAD.MOV.U32 R117, RZ, RZ, R195 ;  /* 0x000000ffff757224 */ /* 0x000fe400078e00c3 */
[----:B------:R-:W-:Y:S01]  /*4c20*/  IMAD.MOV.U32 R101, RZ, RZ, R112 ;  /* 0x000000ffff657224 */ /* 0x000fe200078e0070 */
[----:B------:R-:W-:Y:S01]  /*4c30*/  MOV R112, R190 ;  /* 0x000000be00707202 */ /* 0x000fe20000000f00 */
[----:B------:R-:W-:Y:S01]  /*4c40*/  IMAD.MOV.U32 R100, RZ, RZ, R115 ;  /* 0x000000ffff647224 */ /* 0x000fe200078e0073 */
[----:B------:R-:W-:Y:S01]  /*4c50*/  HMMA.16816.F32.BF16 R84, R8, R32, R16 ;  /* 0x000000200854723c */ /* 0x000fe20000041810 */
[----:B------:R-:W2:Y:S01]  /*4c60*/  LDSM.16.MT88.4 R16, [R228+0x1100] ;  /* 0x00110000e410783b */ /* 0x000ea20000004200 */
[----:B-1----:R-:W-:-:S06]  /*4c70*/  FFMA.FTZ R3, R118, c[0x0][0x2d0], -R6 ;  /* 0x0000b40076037a23 */ /* 0x002fcc0000010806 */
[C---:B------:R-:W-:Y:S01]  /*4c80*/  HMMA.16816.F32.BF16 R40, R8.reuse, R26, R88 ;  /* 0x0000001a0828723c */ /* 0x040fe20000041858 */
[----:B------:R-:W-:Y:S01]  /*4c90*/  IMAD.MOV.U32 R118, RZ, RZ, R200 ;  /* 0x000000ffff767224 */ /* 0x000fe200078e00c8 */
[----:B------:R-:W1:Y:S01]  /*4ca0*/  LDSM.16.MT88.4 R24, [R229+0x1100] ;  /* 0x00110000e518783b */ /* 0x000e620000004200 */
[----:B------:R3:W4:Y:S05]  /*4cb0*/  MUFU.EX2 R204, R3 ;  /* 0x0000000300cc7308 */ /* 0x00072a0000000800 */
[C---:B------:R-:W-:Y:S07]  /*4cc0*/  HMMA.16816.F32.BF16 R56, R8.reuse, R22, R108 ;  /* 0x000000160838723c */ /* 0x040fee000004186c */
[----:B------:R-:W-:Y:S01]  /*4cd0*/  IMAD.MOV.U32 R111, RZ, RZ, R192 ;  /* 0x000000ffff6f7224 */ /* 0x000fe200078e00c0 */
[----:B------:R-:W-:Y:S01]  /*4ce0*/  HMMA.16816.F32.BF16 R76, R8, R20, R76 ;  /* 0x00000014084c723c */ /* 0x000fe2000004184c */
[----:B------:R-:W-:-:S02]  /*4cf0*/  IMAD.MOV.U32 R110, RZ, RZ, R189 ;  /* 0x000000ffff6e7224 */ /* 0x000fc400078e00bd */
[----:B---3--:R-:W-:Y:S02]  /*4d00*/  FFMA.FTZ R3, R119, c[0x0][0x2d0], -R6 ;  /* 0x0000b40077037a23 */ /* 0x008fe40000010806 */
[----:B------:R-:W-:Y:S02]  /*4d10*/  IMAD.MOV.U32 R119, RZ, RZ, R199 ;  /* 0x000000ffff777224 */ /* 0x000fe400078e00c7 */
[----:B------:R3:W-:Y:S01]  /*4d20*/  MUFU.EX2 R202, R3 ;  /* 0x0000000300ca7308 */ /* 0x0007e20000000800 */
[----:B------:R-:W-:Y:S01]  /*4d30*/  IMAD.MOV.U32 R109, RZ, RZ, R188 ;  /* 0x000000ffff6d7224 */ /* 0x000fe200078e00bc */
[----:B------:R-:W-:Y:S07]  /*4d40*/  HMMA.16816.F32.BF16 R32, R8, R34, R96 ;  /* 0x000000220820723c */ /* 0x000fee0000041860 */
[----:B----4-:R-:W-:Y:S01]  /*4d50*/  F2FP.BF16.PACK_AB R8, R204, R203 ;  /* 0x000000cbcc08723e */ /* 0x010fe200000010ff */
[----:B------:R-:W-:-:S02]  /*4d60*/  IMAD.MOV.U32 R96, RZ, RZ, R100 ;  /* 0x000000ffff607224 */ /* 0x000fc400078e0064 */
[----:B------:R-:W-:Y:S02]  /*4d70*/  IMAD.MOV.U32 R99, RZ, RZ, R161 ;  /* 0x000000ffff637224 */ /* 0x000fe400078e00a1 */
[----:B------:R-:W-:Y:S02]  /*4d80*/  IMAD.MOV.U32 R98, RZ, RZ, R103 ;  /* 0x000000ffff627224 */ /* 0x000fe400078e0067 */
[----:B---3--:R-:W-:Y:S02]  /*4d90*/  FFMA.FTZ R3, R120, c[0x0][0x2d0], -R6 ;  /* 0x0000b40078037a23 */ /* 0x008fe40000010806 */
[----:B------:R-:W-:Y:S02]  /*4da0*/  IMAD.MOV.U32 R120, RZ, RZ, R197 ;  /* 0x000000ffff787224 */ /* 0x000fe400078e00c5 */
[----:B------:R3:W4:Y:S01]  /*4db0*/  MUFU.EX2 R201, R3 ;  /* 0x0000000300c97308 */ /* 0x0007220000000800 */
[----:B------:R-:W-:Y:S02]  /*4dc0*/  IMAD.MOV.U32 R103, RZ, RZ, R167 ;  /* 0x000000ffff677224 */ /* 0x000fe400078e00a7 */
[----:B------:R-:W-:-:S02]  /*4dd0*/  IMAD.MOV.U32 R97, RZ, RZ, R176 ;  /* 0x000000ffff617224 */ /* 0x000fc400078e00b0 */
[--C-:B---3--:R-:W-:Y:S01]  /*4de0*/  FFMA.FTZ R3, R121, c[0x0][0x2d0], -R5.reuse ;  /* 0x0000b40079037a23 */ /* 0x108fe20000010805 */
[----:B----4-:R-:W-:Y:S01]  /*4df0*/  F2FP.BF16.PACK_AB R10, R201, R202 ;  /* 0x000000cac90a723e */ /* 0x010fe200000010ff */
[----:B------:R-:W-:Y:S02]  /*4e00*/  IMAD.MOV.U32 R121, RZ, RZ, R198 ;  /* 0x000000ffff797224 */ /* 0x000fe400078e00c6 */
[----:B------:R3:W-:Y:S02]  /*4e10*/  MUFU.EX2 R200, R3 ;  /* 0x0000000300c87308 */ /* 0x0007e40000000800 */
[----:B---3--:R-:W-:Y:S02]  /*4e20*/  FFMA.FTZ R3, R122, c[0x0][0x2d0], -R5 ;  /* 0x0000b4007a037a23 */ /* 0x008fe40000010805 */
[----:B------:R-:W-:-:S04]  /*4e30*/  IMAD.MOV.U32 R122, RZ, RZ, R113 ;  /* 0x000000ffff7a7224 */ /* 0x000fc800078e0071 */
[----:B------:R3:W4:Y:S01]  /*4e40*/  MUFU.EX2 R199, R3 ;  /* 0x0000000300c77308 */ /* 0x0007220000000800 */
[----:B------:R-:W-:Y:S02]  /*4e50*/  IMAD.MOV.U32 R113, RZ, RZ, R191 ;  /* 0x000000ffff717224 */ /* 0x000fe400078e00bf */
[----:B---3--:R-:W-:Y:S01]  /*4e60*/  FFMA.FTZ R3, R123, c[0x0][0x2d0], -R5 ;  /* 0x0000b4007b037a23 */ /* 0x008fe20000010805 */
[----:B------:R-:W-:Y:S01]  /*4e70*/  MOV R123, R118 ;  /* 0x00000076007b7202 */ /* 0x000fe20000000f00 */
[----:B------:R-:W-:Y:S01]  /*4e80*/  IMAD.MOV.U32 R118, RZ, RZ, R194 ;  /* 0x000000ffff767224 */ /* 0x000fe200078e00c2 */
[----:B----4-:R-:W-:Y:S02]  /*4e90*/  F2FP.BF16.PACK_AB R9, R199, R200 ;  /* 0x000000c8c709723e */ /* 0x010fe400000010ff */
[----:B------:R3:W-:Y:S01]  /*4ea0*/  MUFU.EX2 R198, R3 ;  /* 0x0000000300c67308 */ /* 0x0007e20000000800 */
[----:B------:R-:W-:Y:S02]  /*4eb0*/  IMAD.MOV.U32 R100, RZ, RZ, R123 ;  /* 0x000000ffff647224 */ /* 0x000fe400078e007b */
[----:B------:R-:W-:-:S02]  /*4ec0*/  IMAD.MOV.U32 R123, RZ, RZ, R162 ;  /* 0x000000ffff7b7224 */ /* 0x000fc400078e00a2 */
[----:B---3--:R-:W-:Y:S02]  /*4ed0*/  FFMA.FTZ R3, R124, c[0x0][0x2d0], -R5 ;  /* 0x0000b4007c037a23 */ /* 0x008fe40000010805 */
[----:B------:R-:W-:Y:S02]  /*4ee0*/  IMAD.MOV.U32 R124, RZ, RZ, R114 ;  /* 0x000000ffff7c7224 */ /* 0x000fe400078e0072 */
[----:B------:R3:W4:Y:S02]  /*4ef0*/  MUFU.EX2 R197, R3 ;  /* 0x0000000300c57308 */ /* 0x0007240000000800 */
[----:B---3--:R-:W-:Y:S01]  /*4f00*/  FFMA.FTZ R3, R126, c[0x0][0x2d0], -R7 ;  /* 0x0000b4007e037a23 */ /* 0x008fe20000010807 */
[----:B----4-:R-:W-:Y:S01]  /*4f10*/  F2FP.BF16.PACK_AB R11, R197, R198 ;  /* 0x000000c6c50b723e */ /* 0x010fe200000010ff */
[----:B------:R-:W-:-:S04]  /*4f20*/  IMAD.MOV.U32 R126, RZ, RZ, R196 ;  /* 0x000000ffff7e7224 */ /* 0x000fc800078e00c4 */
[----:B------:R3:W4:Y:S02]  /*4f30*/  MUFU.EX2 R196, R3 ;  /* 0x0000000300c47308 */ /* 0x0007240000000800 */
[C---:B--2---:R-:W-:Y:S08]  /*4f40*/  HMMA.16816.F32.BF16 R80, R8.reuse, R18, R68 ;  /* 0x000000120850723c */ /* 0x044ff00000041844 */
[----:B------:R-:W-:Y:S01]  /*4f50*/  HMMA.16816.F32.BF16 R68, R8, R14, R64 ;  /* 0x0000000e0844723c */ /* 0x000fe20000041840 */
[----:B---3--:R-:W-:-:S02]  /*4f60*/  FFMA.FTZ R3, R125, c[0x0][0x2d0], -R7 ;  /* 0x0000b4007d037a23 */ /* 0x008fc40000010807 */
[----:B------:R-:W-:Y:S02]  /*4f70*/  IMAD.MOV.U32 R125, RZ, RZ, R119 ;  /* 0x000000ffff7d7224 */ /* 0x000fe400078e0077 */
[----:B------:R2:W-:Y:S01]  /*4f80*/  MUFU.EX2 R195, R3 ;  /* 0x0000000300c37308 */ /* 0x0005e20000000800 */
[----:B------:R-:W-:Y:S02]  /*4f90*/  IMAD.MOV.U32 R119, RZ, RZ, R193 ;  /* 0x000000ffff777224 */ /* 0x000fe400078e00c1 */
[C---:B-1----:R-:W-:Y:S08]  /*4fa0*/  HMMA.16816.F32.BF16 R64, R8.reuse, R26, R60 ;  /* 0x0000001a0840723c */ /* 0x042ff0000004183c */
[----:B------:R-:W-:Y:S01]  /*4fb0*/  HMMA.16816.F32.BF16 R140, R8, R16, R140 ;  /* 0x00000010088c723c */ /* 0x000fe2000004188c */
[----:B--2---:R-:W-:-:S07]  /*4fc0*/  FFMA.FTZ R3, R127, c[0x0][0x2d0], -R7 ;  /* 0x0000b4007f037a23 */ /* 0x004fce0000010807 */
[----:B------:R-:W-:Y:S01]  /*4fd0*/  HMMA.16816.F32.BF16 R104, R8, R12, R104 ;  /* 0x0000000c0868723c */ /* 0x000fe20000041868 */
[----:B------:R-:W-:Y:S01]  /*4fe0*/  IMAD.MOV.U32 R127, RZ, RZ, R102 ;  /* 0x000000ffff7f7224 */ /* 0x000fe200078e0066 */
[----:B------:R1:W2:Y:S01]  /*4ff0*/  MUFU.EX2 R194, R3 ;  /* 0x0000000300c27308 */ /* 0x0002a20000000800 */
[----:B------:R-:W-:-:S05]  /*5000*/  MOV R102, R163 ;  /* 0x000000a300667202 */ /* 0x000fca0000000f00 */
[C---:B------:R-:W-:Y:S08]  /*5010*/  HMMA.16816.F32.BF16 R92, R8.reuse, R24, R92 ;  /* 0x00000018085c723c */ /* 0x040ff0000004185c */
[----:B------:R-:W-:Y:S01]  /*5020*/  HMMA.16816.F32.BF16 R88, R8, R28, R72 ;  /* 0x0000001c0858723c */ /* 0x000fe20000041848 */
[----:B-1----:R-:W-:Y:S02]  /*5030*/  FFMA.FTZ R3, R128, c[0x0][0x2d0], -R7 ;  /* 0x0000b40080037a23 */ /* 0x002fe40000010807 */
[----:B------:R-:W-:-:S02]  /*5040*/  IMAD.MOV.U32 R128, RZ, RZ, R110 ;  /* 0x000000ffff807224 */ /* 0x000fc400078e006e */
[----:B------:R1:W-:Y:S03]  /*5050*/  MUFU.EX2 R193, R3 ;  /* 0x0000000300c17308 */ /* 0x0003e60000000800 */
[----:B------:R-:W-:Y:S07]  /*5060*/  HMMA.16816.F32.BF16 R60, R8, R30, R44 ;  /* 0x0000001e083c723c */ /* 0x000fee000004182c */
[----:B----4-:R-:W-:-:S02]  /*5070*/  F2FP.BF16.PACK_AB R8, R196, R251 ;  /* 0x000000fbc408723e */ /* 0x010fc400000010ff */
[----:B--2---:R-:W-:Y:S01]  /*5080*/  F2FP.BF16.PACK_AB R10, R194, R195 ;  /* 0x000000c3c20a723e */ /* 0x004fe200000010ff */
[----:B-1----:R-:W-:Y:S02]  /*5090*/  FFMA.FTZ R3, R129, c[0x0][0x2d0], -R0 ;  /* 0x0000b40081037a23 */ /* 0x002fe40000010800 */
[----:B------:R-:W-:Y:S02]  /*50a0*/  IMAD.MOV.U32 R129, RZ, RZ, R112 ;  /* 0x000000ffff817224 */ /* 0x000fe400078e0070 */
[----:B------:R1:W-:Y:S02]  /*50b0*/  MUFU.EX2 R252, R3 ;  /* 0x0000000300fc7308 */ /* 0x0003e40000000800 */
[----:B-1----:R-:W-:Y:S02]  /*50c0*/  FFMA.FTZ R3, R130, c[0x0][0x2d0], -R0 ;  /* 0x0000b40082037a23 */ /* 0x002fe40000010800 */
[----:B------:R-:W-:-:S04]  /*50d0*/  IMAD.MOV.U32 R130, RZ, RZ, R102 ;  /* 0x000000ffff827224 */ /* 0x000fc800078e0066 */
[----:B------:R1:W2:Y:S01]  /*50e0*/  MUFU.EX2 R192, R3 ;  /* 0x0000000300c07308 */ /* 0x0002a20000000800 */
[----:B------:R-:W-:Y:S02]  /*50f0*/  IMAD.MOV.U32 R102, RZ, RZ, R123 ;  /* 0x000000ffff667224 */ /* 0x000fe400078e007b */
[----:B------:R-:W-:Y:S02]  /*5100*/  IMAD.MOV.U32 R123, RZ, RZ, R179 ;  /* 0x000000ffff7b7224 */ /* 0x000fe400078e00b3 */
[----:B-1----:R-:W-:Y:S01]  /*5110*/  FFMA.FTZ R3, R131, c[0x0][0x2d0], -R0 ;  /* 0x0000b40083037a23 */ /* 0x002fe20000010800 */
[----:B--2---:R-:W-:Y:S01]  /*5120*/  F2FP.BF16.PACK_AB R9, R192, R252 ;  /* 0x000000fcc009723e */ /* 0x004fe200000010ff */
[----:B------:R-:W-:Y:S01]  /*5130*/  IMAD.MOV.U32 R131, RZ, RZ, R100 ;  /* 0x000000ffff837224 */ /* 0x000fe200078e0064 */
[----:B------:R-:W-:Y:S01]  /*5140*/  MOV R100, R178 ;  /* 0x000000b200647202 */ /* 0x000fe20000000f00 */
[----:B------:R1:W-:Y:S02]  /*5150*/  MUFU.EX2 R191, R3 ;  /* 0x0000000300bf7308 */ /* 0x0003e40000000800 */
[----:B-1----:R-:W-:-:S06]  /*5160*/  FFMA.FTZ R3, R134, c[0x0][0x2d0], -R0 ;  /* 0x0000b40086037a23 */ /* 0x002fcc0000010800 */
[----:B------:R1:W2:Y:S02]  /*5170*/  MUFU.EX2 R189, R3 ;  /* 0x0000000300bd7308 */ /* 0x0002a40000000800 */
[----:B-1----:R-:W-:Y:S01]  /*5180*/  FFMA.FTZ R3, R133, c[0x0][0x2d0], -R7 ;  /* 0x0000b40085037a23 */ /* 0x002fe20000010807 */
[----:B--2---:R-:W-:-:S05]  /*5190*/  F2FP.BF16.PACK_AB R11, R189, R191 ;  /* 0x000000bfbd0b723e */ /* 0x004fca00000010ff */
[----:B------:R1:W-:Y:S02]  /*51a0*/  MUFU.EX2 R190, R3 ;  /* 0x0000000300be7308 */ /* 0x0003e40000000800 */
[C---:B------:R-:W-:Y:S07]  /*51b0*/  HMMA.16816.F32.BF16 R20, R8.reuse, R12, R52 ;  /* 0x0000000c0814723c */ /* 0x040fee0000041834 */
[----:B------:R-:W-:Y:S01]  /*51c0*/  IMAD.MOV.U32 R55, RZ, RZ, R165 ;  /* 0x000000ffff377224 */ /* 0x000fe200078e00a5 */
[----:B------:R-:W-:Y:S01]  /*51d0*/  HMMA.16816.F32.BF16 R36, R8, R14, R36 ;  /* 0x0000000e0824723c */ /* 0x000fe20000041824 */
[----:B------:R-:W-:Y:S01]  /*51e0*/  LDSM.16.MT88.4 R12, [R231+0x1900] ;  /* 0x00190000e70c783b */ /* 0x000fe20000004200 */
[----:B-1----:R-:W-:-:S04]  /*51f0*/  FFMA.FTZ R3, R132, c[0x0][0x2d0], -R7 ;  /* 0x0000b40084037a23 */ /* 0x002fc80000010807 */
[----:B------:R1:W-:Y:S02]  /*5200*/  MUFU.EX2 R188, R3 ;  /* 0x0000000300bc7308 */ /* 0x0003e40000000800 */
[C---:B------:R-:W-:Y:S08]  /*5210*/  HMMA.16816.F32.BF16 R44, R8.reuse, R18, R40 ;  /* 0x00000012082c723c */ /* 0x040ff00000041828 */
[----:B------:R-:W-:Y:S01]  /*5220*/  HMMA.16816.F32.BF16 R48, R8, R16, R48 ;  /* 0x000000100830723c */ /* 0x000fe20000041830 */
[----:B------:R-:W2:Y:S01]  /*5230*/  LDSM.16.MT88.4 R16, [R228+0x1900] ;  /* 0x00190000e410783b */ /* 0x000ea20000004200 */
[----:B-1----:R-:W-:-:S06]  /*5240*/  FFMA.FTZ R3, R138, c[0x0][0x2d0], -R6 ;  /* 0x0000b4008a037a23 */ /* 0x002fcc0000010806 */
[C---:B------:R-:W-:Y:S01]  /*5250*/  HMMA.16816.F32.BF16 R40, R8.reuse, R24, R76 ;  /* 0x000000180828723c */ /* 0x040fe2000004184c */
[----:B------:R1:W-:Y:S07]  /*5260*/  MUFU.EX2 R138, R3 ;  /* 0x00000003008a7308 */ /* 0x0003ee0000000800 */
[C---:B------:R-:W-:Y:S01]  /*5270*/  HMMA.16816.F32.BF16 R56, R8.reuse, R26, R56 ;  /* 0x0000001a0838723c */ /* 0x040fe20000041838 */
[----:B------:R-:W-:Y:S07]  /*5280*/  LDSM.16.MT88.4 R24, [R229+0x1900] ;  /* 0x00190000e518783b */ /* 0x000fee0000004200 */
[----:B------:R-:W-:Y:S01]  /*5290*/  HMMA.16816.F32.BF16 R84, R8, R28, R84 ;  /* 0x0000001c0854723c */ /* 0x000fe20000041854 */
[----:B-1----:R-:W-:-:S02]  /*52a0*/  FFMA.FTZ R3, R156, c[0x0][0x2d0], -R6 ;  /* 0x0000b4009c037a23 */ /* 0x002fc40000010806 */
[----:B------:R-:W-:Y:S02]  /*52b0*/  IMAD.MOV.U32 R156, RZ, RZ, R151 ;  /* 0x000000ffff9c7224 */ /* 0x000fe400078e0097 */
[----:B------:R1:W3:Y:S03]  /*52c0*/  MUFU.EX2 R134, R3 ;  /* 0x0000000300867308 */ /* 0x0002e60000000800 */
[----:B------:R-:W-:Y:S01]  /*52d0*/  HMMA.16816.F32.BF16 R72, R8, R30, R32 ;  /* 0x0000001e0848723c */ /* 0x000fe20000041820 */
[----:B------:R-:W4:Y:S04]  /*52e0*/  LDSM.16.MT88.4 R32, [R230+0x1900] ;  /* 0x00190000e620783b */ /* 0x000f280000004200 */
[----:B------:R-:W-:Y:S01]  /*52f0*/  LDSM.16.MT88.4 R28, [R230+0x2100] ;  /* 0x00210000e61c783b */ /* 0x000fe20000004200 */
[----:B-1----:R-:W-:Y:S01]  /*5300*/  FFMA.FTZ R3, R152, c[0x0][0x2d0], -R6 ;  /* 0x0000b40098037a23 */ /* 0x002fe20000010806 */
[----:B---3--:R-:W-:-:S02]  /*5310*/  F2FP.BF16.PACK_AB R8, R134, R138 ;  /* 0x0000008a8608723e */ /* 0x008fc400000010ff */
[----:B------:R-:W-:Y:S01]  /*5320*/  MOV R152, R166 ;  /* 0x000000a600987202 */ /* 0x000fe20000000f00 */
[----:B------:R1:W-:Y:S02]  /*5330*/  MUFU.EX2 R133, R3 ;  /* 0x0000000300857308 */ /* 0x0003e40000000800 */
[----:B-1----:R-:W-:Y:S02]  /*5340*/  FFMA.FTZ R3, R153, c[0x0][0x2d0], -R6 ;  /* 0x0000b40099037a23 */ /* 0x002fe40000010806 */
[----:B------:R-:W-:-:S04]  /*5350*/  IMAD.MOV.U32 R153, RZ, RZ, R96 ;  /* 0x000000ffff997224 */ /* 0x000fc800078e0060 */
[----:B------:R1:W3:Y:S02]  /*5360*/  MUFU.EX2 R132, R3 ;  /* 0x0000000300847308 */ /* 0x0002e40000000800 */
[----:B-1----:R-:W-:Y:S01]  /*5370*/  FFMA.FTZ R3, R157, c[0x0][0x2d0], -R5 ;  /* 0x0000b4009d037a23 */ /* 0x002fe20000010805 */
[----:B---3--:R-:W-:Y:S01]  /*5380*/  F2FP.BF16.PACK_AB R10, R132, R133 ;  /* 0x00000085840a723e */ /* 0x008fe200000010ff */
[----:B------:R-:W-:-:S04]  /*5390*/  IMAD.MOV.U32 R157, RZ, RZ, R127 ;  /* 0x000000ffff9d7224 */ /* 0x000fc800078e007f */
        /* <DEDUP_REMOVED lines=8> */
[----:B-1----:R-:W-:Y:S01]  /*5420*/  FFMA.FTZ R3, R155, c[0x0][0x2d0], -R5 ;  /* 0x0000b4009b037a23 */ /* 0x002fe20000010805 */
[----:B------:R-:W-:-:S05]  /*5430*/  MOV R155, R113 ;  /* 0x00000071009b7202 */ /* 0x000fca0000000f00 */
[----:B------:R1:W3:Y:S02]  /*5440*/  MUFU.EX2 R113, R3 ;  /* 0x0000000300717308 */ /* 0x0002e40000000800 */
[----:B-1----:R-:W-:Y:S01]  /*5450*/  FFMA.FTZ R3, R159, c[0x0][0x2d0], -R7 ;  /* 0x0000b4009f037a23 */ /* 0x002fe20000010807 */
[----:B---3--:R-:W-:Y:S01]  /*5460*/  F2FP.BF16.PACK_AB R11, R113, R112 ;  /* 0x00000070710b723e */ /* 0x008fe200000010ff */
[----:B------:R-:W-:-:S04]  /*5470*/  IMAD.MOV.U32 R159, RZ, RZ, R111 ;  /* 0x000000ffff9f7224 */ /* 0x000fc800078e006f */
[----:B------:R1:W-:Y:S02]  /*5480*/  MUFU.EX2 R111, R3 ;  /* 0x00000003006f7308 */ /* 0x0003e40000000800 */
[C---:B--2---:R-:W-:Y:S08]  /*5490*/  HMMA.16816.F32.BF16 R140, R8.reuse, R16, R140 ;  /* 0x00000010088c723c */ /* 0x044ff0000004188c */
[----:B----4-:R-:W-:Y:S01]  /*54a0*/  HMMA.16816.F32.BF16 R76, R8, R32, R88 ;  /* 0x00000020084c723c */ /* 0x010fe20000041858 */
[----:B-1----:R-:W-:-:S04]  /*54b0*/  FFMA.FTZ R3, R148, c[0x0][0x2d0], -R7 ;  /* 0x0000b40094037a23 */ /* 0x002fc80000010807 */
[----:B------:R1:W-:Y:S02]  /*54c0*/  MUFU.EX2 R110, R3 ;  /* 0x00000003006e7308 */ /* 0x0003e40000000800 */
[----:B-1----:R-:W-:-:S06]  /*54d0*/  FFMA.FTZ R3, R150, c[0x0][0x2d0], -R7 ;  /* 0x0000b40096037a23 */ /* 0x002fcc0000010807 */
[----:B------:R1:W-:Y:S02]  /*54e0*/  MUFU.EX2 R109, R3 ;  /* 0x00000003006d7308 */ /* 0x0003e40000000800 */
[----:B-1----:R-:W-:Y:S02]  /*54f0*/  FFMA.FTZ R3, R149, c[0x0][0x2d0], -R7 ;  /* 0x0000b40095037a23 */ /* 0x002fe40000010807 */
[C---:B------:R-:W-:Y:S04]  /*5500*/  HMMA.16816.F32.BF16 R148, R8.reuse, R18, R80 ;  /* 0x000000120894723c */ /* 0x040fe80000041850 */
[----:B------:R1:W-:Y:S04]  /*5510*/  MUFU.EX2 R108, R3 ;  /* 0x00000003006c7308 */ /* 0x0003e80000000800 */
[----:B------:R-:W-:Y:S01]  /*5520*/  HMMA.16816.F32.BF16 R80, R8, R26, R64 ;  /* 0x0000001a0850723c */ /* 0x000fe20000041840 */
[----:B-1----:R-:W-:-:S07]  /*5530*/  FFMA.FTZ R3, R160, c[0x0][0x2d0], -R0 ;  /* 0x0000b400a0037a23 */ /* 0x002fce0000010800 */
[----:B------:R-:W-:Y:S01]  /*5540*/  HMMA.16816.F32.BF16 R160, R8, R12, R104 ;  /* 0x0000000c08a0723c */ /* 0x000fe20000041868 */
[----:B------:R1:W-:Y:S02]  /*5550*/  MUFU.EX2 R106, R3 ;  /* 0x00000003006a7308 */ /* 0x0003e40000000800 */
[----:B-1----:R-:W-:-:S05]  /*5560*/  FFMA.FTZ R3, R164, c[0x0][0x2d0], -R0 ;  /* 0x0000b400a4037a23 */ /* 0x002fca0000010800 */
[C---:B------:R-:W-:Y:S01]  /*5570*/  HMMA.16816.F32.BF16 R164, R8.reuse, R14, R68 ;  /* 0x0000000e08a4723c */ /* 0x040fe20000041844 */
[----:B------:R1:W2:Y:S07]  /*5580*/  MUFU.EX2 R105, R3 ;  /* 0x0000000300697308 */ /* 0x0002ae0000000800 */
[----:B------:R-:W-:Y:S01]  /*5590*/  HMMA.16816.F32.BF16 R68, R8, R34, R60 ;  /* 0x000000220844723c */ /* 0x000fe2000004183c */
[----:B-1----:R-:W-:Y:S02]  /*55a0*/  FFMA.FTZ R3, R169, c[0x0][0x2d0], -R0 ;  /* 0x0000b400a9037a23 */ /* 0x002fe40000010800 */
[----:B------:R-:W-:-:S02]  /*55b0*/  IMAD.MOV.U32 R169, RZ, RZ, R98 ;  /* 0x000000ffffa97224 */ /* 0x000fc400078e0062 */
[----:B------:R1:W-:Y:S01]  /*55c0*/  MUFU.EX2 R104, R3 ;  /* 0x0000000300687308 */ /* 0x0003e20000000800 */
[----:B------:R-:W-:Y:S02]  /*55d0*/  IMAD.MOV.U32 R98, RZ, RZ, R177 ;  /* 0x000000ffff627224 */ /* 0x000fe400078e00b1 */
[----:B------:R-:W-:Y:S02]  /*55e0*/  HMMA.16816.F32.BF16 R176, R8, R24, R92 ;  /* 0x0000001808b0723c */ /* 0x000fe4000004185c */
[----:B------:R-:W-:-:S05]  /*55f0*/  IMAD.MOV.U32 R127, RZ, RZ, R98 ;  /* 0x000000ffff7f7224 */ /* 0x000fca00078e0062 */
[----:B------:R-:W-:Y:S02]  /*5600*/  F2FP.BF16.PACK_AB R8, R190, R193 ;  /* 0x000000c1be08723e */ /* 0x000fe400000010ff */
[----:B--2---:R-:W-:Y:S02]  /*5610*/  F2FP.BF16.PACK_AB R9, R105, R106 ;  /* 0x0000006a6909723e */ /* 0x004fe400000010ff */
[----:B------:R-:W-:Y:S01]  /*5620*/  F2FP.BF16.PACK_AB R10, R111, R188 ;  /* 0x000000bc6f0a723e */ /* 0x000fe200000010ff */
[----:B-1----:R-:W-:Y:S02]  /*5630*/  FFMA.FTZ R3, R170, c[0x0][0x2d0], -R0 ;  /* 0x0000b400aa037a23 */ /* 0x002fe40000010800 */
[----:B------:R-:W-:Y:S02]  /*5640*/  IMAD.MOV.U32 R170, RZ, RZ, R152 ;  /* 0x000000ffffaa7224 */ /* 0x000fe400078e0098 */
[----:B------:R-:W-:Y:S02]  /*5650*/  IMAD.MOV.U32 R152, RZ, RZ, R156 ;  /* 0x000000ffff987224 */ /* 0x000fe400078e009c */
[----:B------:R-:W-:Y:S01]  /*5660*/  IMAD.MOV.U32 R156, RZ, RZ, R99 ;  /* 0x000000ffff9c7224 */ /* 0x000fe200078e0063 */
[----:B------:R-:W-:-:S02]  /*5670*/  MOV R99, R103 ;  /* 0x0000006700637202 */ /* 0x000fc40000000f00 */
[----:B------:R1:W2:Y:S02]  /*5680*/  MUFU.EX2 R103, R3 ;  /* 0x0000000300677308 */ /* 0x0002a40000000800 */
[----:B-1----:R-:W-:Y:S01]  /*5690*/  FFMA.FTZ R3, R168, c[0x0][0x2d0], -R7 ;  /* 0x0000b400a8037a23 */ /* 0x002fe20000010807 */
[----:B--2---:R-:W-:Y:S01]  /*56a0*/  F2FP.BF16.PACK_AB R11, R103, R104 ;  /* 0x00000068670b723e */ /* 0x004fe200000010ff */
[----:B------:R-:W-:-:S04]  /*56b0*/  IMAD.MOV.U32 R168, RZ, RZ, R55 ;  /* 0x000000ffffa87224 */ /* 0x000fc800078e0037 */
[----:B------:R1:W-:Y:S02]  /*56c0*/  MUFU.EX2 R107, R3 ;  /* 0x00000003006b7308 */ /* 0x0003e40000000800 */
[C---:B------:R-:W-:Y:S08]  /*56d0*/  HMMA.16816.F32.BF16 R64, R8.reuse, R16, R48 ;  /* 0x000000100840723c */ /* 0x040ff00000041830 */
[----:B------:R-:W-:Y:S01]  /*56e0*/  HMMA.16816.F32.BF16 R60, R8, R18, R44 ;  /* 0x00000012083c723c */ /* 0x000fe2000004182c */
[----:B------:R-:W-:Y:S01]  /*56f0*/  LDSM.16.MT88.4 R16, [R231+0x2100] ;  /* 0x00210000e710783b */ /* 0x000fe20000004200 */
[----:B-1----:R-:W-:-:S02]  /*5700*/  FFMA.FTZ R3, R171, c[0x0][0x2d0], -R6 ;  /* 0x0000b400ab037a23 */ /* 0x002fc40000010806 */
[----:B------:R-:W-:Y:S02]  /*5710*/  IMAD.MOV.U32 R171, RZ, RZ, R124 ;  /* 0x000000ffffab7224 */ /* 0x000fe400078e007c */
[----:B------:R-:W-:Y:S02]  /*5720*/  IMAD.MOV.U32 R124, RZ, RZ, R101 ;  /* 0x000000ffff7c7224 */ /* 0x000fe400078e0065 */
[C---:B------:R-:W-:Y:S01]  /*5730*/  HMMA.16816.F32.BF16 R52, R8.reuse, R12, R20 ;  /* 0x0000000c0834723c */ /* 0x040fe20000041814 */
[----:B------:R1:W-:Y:S01]  /*5740*/  MUFU.EX2 R101, R3 ;  /* 0x0000000300657308 */ /* 0x0003e20000000800 */
[----:B------:R-:W2:Y:S06]  /*5750*/  LDSM.16.MT88.4 R20, [R228+0x2100] ;  /* 0x00210000e414783b */ /* 0x000eac0000004200 */
[C---:B------:R-:W-:Y:S01]  /*5760*/  HMMA.16816.F32.BF16 R48, R8.reuse, R14, R36 ;  /* 0x0000000e0830723c */ /* 0x040fe20000041824 */
[----:B------:R-:W3:Y:S07]  /*5770*/  LDSM.16.MT88.4 R12, [R229+0x2100] ;  /* 0x00210000e50c783b */ /* 0x000eee0000004200 */
[----:B------:R-:W-:Y:S01]  /*5780*/  HMMA.16816.F32.BF16 R44, R8, R32, R84 ;  /* 0x00000020082c723c */ /* 0x000fe20000041854 */
[----:B-1----:R-:W-:Y:S01]  /*5790*/  FFMA.FTZ R3, R173, c[0x0][0x2d0], -R6 ;  /* 0x0000b400ad037a23 */ /* 0x002fe20000010806 */
[----:B------:R-:W-:-:S03]  /*57a0*/  MOV R173, R102 ;  /* 0x0000006600ad7202 */ /* 0x000fc60000000f00 */
[----:B------:R1:W4:Y:S03]  /*57b0*/  MUFU.EX2 R102, R3 ;  /* 0x0000000300667308 */ /* 0x0003260000000800 */
[C---:B------:R-:W-:Y:S08]  /*57c0*/  HMMA.16816.F32.BF16 R36, R8.reuse, R24, R40 ;  /* 0x000000180824723c */ /* 0x040ff00000041828 */
[----:B------:R-:W-:Y:S01]  /*57d0*/  HMMA.16816.F32.BF16 R40, R8, R26, R56 ;  /* 0x0000001a0828723c */ /* 0x000fe20000041838 */
[----:B------:R-:W2:Y:S01]  /*57e0*/  LDSM.16.MT88.4 R24, [R228+0x2900] ;  /* 0x00290000e418783b */ /* 0x000ea20000004200 */
[----:B-1----:R-:W-:-:S02]  /*57f0*/  FFMA.FTZ R3, R172, c[0x0][0x2d0], -R6 ;  /* 0x0000b400ac037a23 */ /* 0x002fc40000010806 */
[----:B------:R-:W-:-:S04]  /*5800*/  IMAD.MOV.U32 R172, RZ, RZ, R97 ;  /* 0x000000ffffac7224 */ /* 0x000fc800078e0061 */
[----:B------:R-:W-:Y:S01]  /*5810*/  HMMA.16816.F32.BF16 R32, R8, R34, R72 ;  /* 0x000000220820723c */ /* 0x000fe20000041848 */
[----:B------:R1:W-:Y:S06]  /*5820*/  MUFU.EX2 R100, R3 ;  /* 0x0000000300647308 */ /* 0x0003ec0000000800 */
[----:B----4-:R-:W-:Y:S01]  /*5830*/  F2FP.BF16.PACK_AB R8, R102, R101 ;  /* 0x000000656608723e */ /* 0x010fe200000010ff */
[----:B-1----:R-:W-:Y:S02]  /*5840*/  FFMA.FTZ R3, R174, c[0x0][0x2d0], -R6 ;  /* 0x0000b400ae037a23 */ /* 0x002fe40000010806 */
[----:B------:R-:W-:-:S02]  /*5850*/  IMAD.MOV.U32 R174, RZ, RZ, R99 ;  /* 0x000000ffffae7224 */ /* 0x000fc400078e0063 */
        /* <DEDUP_REMOVED lines=23> */
[C---:B------:R-:W-:Y:S08]  /*59d0*/  HMMA.16816.F32.BF16 R80, R8.reuse, R14, R80 ;  /* 0x0000000e0850723c */ /* 0x040ff00000041850 */
[----:B------:R-:W-:Y:S01]  /*59e0*/  HMMA.16816.F32.BF16 R76, R8, R28, R76 ;  /* 0x0000001c084c723c */ /* 0x000fe2000004184c */
[----:B-1----:R-:W-:-:S04]  /*59f0*/  FFMA.FTZ R3, R186, c[0x0][0x2d0], -R0 ;  /* 0x0000b400ba037a23 */ /* 0x002fc80000010800 */
[----:B------:R1:W3:Y:S03]  /*5a00*/  MUFU.EX2 R91, R3 ;  /* 0x00000003005b7308 */ /* 0x0002e60000000800 */
[----:B------:R-:W-:Y:S07]  /*5a10*/  HMMA.16816.F32.BF16 R68, R8, R30, R68 ;  /* 0x0000001e0844723c */ /* 0x000fee0000041844 */
[----:B------:R-:W-:-:S02]  /*5a20*/  F2FP.BF16.PACK_AB R8, R109, R110 ;  /* 0x0000006e6d08723e */ /* 0x000fc400000010ff */
[----:B--2---:R-:W-:Y:S02]  /*5a30*/  F2FP.BF16.PACK_AB R9, R93, R94 ;  /* 0x0000005e5d09723e */ /* 0x004fe400000010ff */
[----:B------:R-:W-:Y:S01]  /*5a40*/  F2FP.BF16.PACK_AB R10, R107, R108 ;  /* 0x0000006c6b0a723e */ /* 0x000fe200000010ff */
[----:B-1----:R-:W-:Y:S01]  /*5a50*/  FFMA.FTZ R3, R144, c[0x0][0x2d0], -R6 ;  /* 0x0000b40090037a23 */ /* 0x002fe20000010806 */
[----:B---3--:R-:W-:-:S03]  /*5a60*/  F2FP.BF16.PACK_AB R11, R91, R92 ;  /* 0x0000005c5b0b723e */ /* 0x008fc600000010ff */
[----:B------:R1:W-:Y:S04]  /*5a70*/  MUFU.EX2 R90, R3 ;  /* 0x00000003005a7308 */ /* 0x0003e80000000800 */
[C---:B------:R-:W-:Y:S08]  /*5a80*/  HMMA.16816.F32.BF16 R64, R8.reuse, R20, R64 ;  /* 0x000000140840723c */ /* 0x040ff00000041840 */
[----:B------:R-:W-:Y:S01]  /*5a90*/  HMMA.16816.F32.BF16 R60, R8, R22, R60 ;  /* 0x00000016083c723c */ /* 0x000fe2000004183c */
[----:B------:R-:W2:Y:S01]  /*5aa0*/  LDSM.16.MT88.4 R20, [R231+0x2900] ;  /* 0x00290000e714783b */ /* 0x000ea20000004200 */
[----:B-1----:R-:W-:-:S04]  /*5ab0*/  FFMA.FTZ R3, R146, c[0x0][0x2d0], -R6 ;  /* 0x0000b40092037a23 */ /* 0x002fc80000010806 */
[----:B------:R1:W3:Y:S02]  /*5ac0*/  MUFU.EX2 R89, R3 ;  /* 0x0000000300597308 */ /* 0x0002e40000000800 */
[C---:B------:R-:W-:Y:S08]  /*5ad0*/  HMMA.16816.F32.BF16 R52, R8.reuse, R16, R52 ;  /* 0x000000100834723c */ /* 0x040ff00000041834 */
[----:B------:R-:W-:Y:S01]  /*5ae0*/  HMMA.16816.F32.BF16 R48, R8, R18, R48 ;  /* 0x000000120830723c */ /* 0x000fe20000041830 */
[----:B------:R-:W4:Y:S01]  /*5af0*/  LDSM.16.MT88.4 R16, [R229+0x2900] ;  /* 0x00290000e510783b */ /* 0x000f220000004200 */
[----:B-1----:R-:W-:-:S06]  /*5b00*/  FFMA.FTZ R3, R145, c[0x0][0x2d0], -R6 ;  /* 0x0000b40091037a23 */ /* 0x002fcc0000010806 */
[C---:B------:R-:W-:Y:S01]  /*5b10*/  HMMA.16816.F32.BF16 R36, R8.reuse, R12, R36 ;  /* 0x0000000c0824723c */ /* 0x040fe20000041824 */
[----:B------:R1:W-:Y:S07]  /*5b20*/  MUFU.EX2 R88, R3 ;  /* 0x0000000300587308 */ /* 0x0003ee0000000800 */
[C---:B------:R-:W-:Y:S01]  /*5b30*/  HMMA.16816.F32.BF16 R40, R8.reuse, R14, R40 ;  /* 0x0000000e0828723c */ /* 0x040fe20000041828 */
[----:B------:R-:W2:Y:S07]  /*5b40*/  LDSM.16.MT88.4 R12, [R230+0x2900] ;  /* 0x00290000e60c783b */ /* 0x000eae0000004200 */
[----:B------:R-:W-:Y:S01]  /*5b50*/  HMMA.16816.F32.BF16 R32, R8, R30, R32 ;  /* 0x0000001e0820723c */ /* 0x000fe20000041820 */
[----:B-1----:R-:W-:-:S04]  /*5b60*/  FFMA.FTZ R3, R147, c[0x0][0x2d0], -R6 ;  /* 0x0000b40093037a23 */ /* 0x002fc80000010806 */
[----:B------:R1:W1:Y:S03]  /*5b70*/  MUFU.EX2 R87, R3 ;  /* 0x0000000300577308 */ /* 0x0002660000000800 */
[----:B------:R-:W-:Y:S07]  /*5b80*/  HMMA.16816.F32.BF16 R44, R8, R28, R44 ;  /* 0x0000001c082c723c */ /* 0x000fee000004182c */
[----:B---3--:R-:W-:Y:S01]  /*5b90*/  F2FP.BF16.PACK_AB R8, R89, R90 ;  /* 0x0000005a5908723e */ /* 0x008fe200000010ff */
[----:B-1----:R-:W-:Y:S01]  /*5ba0*/  FFMA.FTZ R3, R187, c[0x0][0x2d0], -R5 ;  /* 0x0000b400bb037a23 */ /* 0x002fe20000010805 */
[----:B------:R-:W-:-:S03]  /*5bb0*/  F2FP.BF16.PACK_AB R10, R87, R88 ;  /* 0x00000058570a723e */ /* 0x000fc600000010ff */
[----:B------:R1:W-:Y:S02]  /*5bc0*/  MUFU.EX2 R86, R3 ;  /* 0x0000000300567308 */ /* 0x0003e40000000800 */
[----:B-1----:R-:W-:-:S06]  /*5bd0*/  FFMA.FTZ R3, R211, c[0x0][0x2d0], -R5 ;  /* 0x0000b400d3037a23 */ /* 0x002fcc0000010805 */
[----:B------:R1:W3:Y:S02]  /*5be0*/  MUFU.EX2 R85, R3 ;  /* 0x0000000300557308 */ /* 0x0002e40000000800 */
[----:B-1----:R-:W-:Y:S01]  /*5bf0*/  FFMA.FTZ R3, R209, c[0x0][0x2d0], -R5 ;  /* 0x0000b400d1037a23 */ /* 0x002fe20000010805 */
[----:B---3--:R-:W-:-:S05]  /*5c00*/  F2FP.BF16.PACK_AB R9, R85, R86 ;  /* 0x000000565509723e */ /* 0x008fca00000010ff */
        /* <DEDUP_REMOVED lines=8> */
[----:B-1----:R-:W-:Y:S02]  /*5c90*/  FFMA.FTZ R3, R174, c[0x0][0x2d0], -R7 ;  /* 0x0000b400ae037a23 */ /* 0x002fe40000010807 */
[----:B------:R-:W-:Y:S01]  /*5ca0*/  IMAD.MOV.U32 R174, RZ, RZ, R172 ;  /* 0x000000ffffae7224 */ /* 0x000fe200078e00ac */
[----:B------:R-:W-:-:S03]  /*5cb0*/  MOV R172, R173 ;  /* 0x000000ad00ac7202 */ /* 0x000fc60000000f00 */
[----:B------:R1:W-:Y:S01]  /*5cc0*/  MUFU.EX2 R72, R3 ;  /* 0x0000000300487308 */ /* 0x0003e20000000800 */
[----:B------:R-:W-:Y:S02]  /*5cd0*/  IMAD.MOV.U32 R173, RZ, RZ, R171 ;  /* 0x000000ffffad7224 */ /* 0x000fe400078e00ab */
[----:B------:R-:W-:Y:S02]  /*5ce0*/  IMAD.MOV.U32 R171, RZ, RZ, R168 ;  /* 0x000000ffffab7224 */ /* 0x000fe400078e00a8 */
[----:B------:R-:W-:Y:S02]  /*5cf0*/  IMAD.MOV.U32 R168, RZ, RZ, R170 ;  /* 0x000000ffffa87224 */ /* 0x000fe400078e00aa */
[----:B------:R-:W-:Y:S02]  /*5d00*/  IMAD.MOV.U32 R170, RZ, RZ, R169 ;  /* 0x000000ffffaa7224 */ /* 0x000fe400078e00a9 */
[----:B------:R-:W-:Y:S01]  /*5d10*/  IMAD.MOV.U32 R169, RZ, RZ, R159 ;  /* 0x000000ffffa97224 */ /* 0x000fe200078e009f */
[----:B------:R-:W-:Y:S01]  /*5d20*/  MOV R159, R155 ;  /* 0x0000009b009f7202 */ /* 0x000fe20000000f00 */
[----:B------:R-:W-:-:S02]  /*5d30*/  IMAD.MOV.U32 R155, RZ, RZ, R154 ;  /* 0x000000ffff9b7224 */ /* 0x000fc400078e009a */
[----:B------:R-:W-:Y:S01]  /*5d40*/  IMAD.MOV.U32 R154, RZ, RZ, R125 ;  /* 0x000000ffff9a7224 */ /* 0x000fe200078e007d */
[C---:B------:R-:W-:Y:S01]  /*5d50*/  HMMA.16816.F32.BF16 R140, R8.reuse, R24, R140 ;  /* 0x00000018088c723c */ /* 0x040fe2000004188c */
[----:B------:R-:W-:Y:S02]  /*5d60*/  IMAD.MOV.U32 R125, RZ, RZ, R234 ;  /* 0x000000ffff7d7224 */ /* 0x000fe400078e00ea */
[----:B-1----:R-:W-:Y:S01]  /*5d70*/  FFMA.FTZ R3, R174, c[0x0][0x2d0], -R7 ;  /* 0x0000b400ae037a23 */ /* 0x002fe20000010807 */
[----:B------:R1:W5:Y:S03]  /*5d80*/  LDL.LU R234, [R1+0x18] ;  /* 0x0000180001ea7983 */ /* 0x0003660000300800 */
[----:B------:R2:W-:Y:S01]  /*5d90*/  MUFU.EX2 R59, R3 ;  /* 0x00000003003b7308 */ /* 0x0005e20000000800 */
[----:B------:R-:W-:Y:S01]  /*5da0*/  HMMA.16816.F32.BF16 R148, R8, R26, R148 ;  /* 0x0000001a0894723c */ /* 0x000fe20000041894 */
[----:B--2---:R-:W-:-:S02]  /*5db0*/  FFMA.FTZ R3, R172, c[0x0][0x2d0], -R0 ;  /* 0x0000b400ac037a23 */ /* 0x004fc40000010800 */
[----:B------:R-:W-:Y:S02]  /*5dc0*/  IMAD.MOV.U32 R172, RZ, RZ, R173 ;  /* 0x000000ffffac7224 */ /* 0x000fe400078e00ad */
[----:B------:R-:W-:Y:S01]  /*5dd0*/  IMAD.MOV.U32 R173, RZ, RZ, R171 ;  /* 0x000000ffffad7224 */ /* 0x000fe200078e00ab */
[----:B------:R-:W-:Y:S01]  /*5de0*/  MOV R171, R168 ;  /* 0x000000a800ab7202 */ /* 0x000fe20000000f00 */
[----:B------:R2:W-:Y:S01]  /*5df0*/  MUFU.EX2 R58, R3 ;  /* 0x00000003003a7308 */ /* 0x0005e20000000800 */
[----:B------:R-:W-:Y:S02]  /*5e00*/  IMAD.MOV.U32 R168, RZ, RZ, R170 ;  /* 0x000000ffffa87224 */ /* 0x000fe400078e00aa */
[----:B------:R-:W-:Y:S02]  /*5e10*/  IMAD.MOV.U32 R170, RZ, RZ, R169 ;  /* 0x000000ffffaa7224 */ /* 0x000fe400078e00a9 */
[----:B------:R-:W-:Y:S02]  /*5e20*/  IMAD.MOV.U32 R169, RZ, RZ, R159 ;  /* 0x000000ffffa97224 */ /* 0x000fe400078e009f */
[----:B------:R-:W-:-:S02]  /*5e30*/  IMAD.MOV.U32 R159, RZ, RZ, R155 ;  /* 0x000000ffff9f7224 */ /* 0x000fc400078e009b */
[----:B------:R-:W-:Y:S01]  /*5e40*/  IMAD.MOV.U32 R155, RZ, RZ, R154 ;  /* 0x000000ffff9b7224 */ /* 0x000fe200078e009a */
[----:B------:R-:W-:Y:S01]  /*5e50*/  HMMA.16816.F32.BF16 R160, R8, R20, R160 ;  /* 0x0000001408a0723c */ /* 0x000fe200000418a0 */
[----:B------:R-:W-:Y:S01]  /*5e60*/  MOV R154, R123 ;  /* 0x0000007b009a7202 */ /* 0x000fe20000000f00 */
[----:B------:R-:W-:Y:S02]  /*5e70*/  IMAD.MOV.U32 R123, RZ, RZ, R4 ;  /* 0x000000ffff7b7224 */ /* 0x000fe400078e0004 */
[----:B------:R-:W-:Y:S02]  /*5e80*/  IMAD.MOV.U32 R4, RZ, RZ, R233 ;  /* 0x000000ffff047224 */ /* 0x000fe400078e00e9 */
[----:B--2---:R-:W-:Y:S01]  /*5e90*/  FFMA.FTZ R3, R172, c[0x0][0x2d0], -R0 ;  /* 0x0000b400ac037a23 */ /* 0x004fe20000010800 */
[----:B------:R1:W5:Y:S01]  /*5ea0*/  LDL.LU R233, [R1+0x14] ;  /* 0x0000140001e97983 */ /* 0x0003620000300800 */
[----:B------:R-:W-:Y:S02]  /*5eb0*/  IMAD.MOV.U32 R172, RZ, RZ, R173 ;  /* 0x000000ffffac7224 */ /* 0x000fe400078e00ad */
[----:B------:R-:W-:Y:S01]  /*5ec0*/  IMAD.MOV.U32 R173, RZ, RZ, R171 ;  /* 0x000000ffffad7224 */ /* 0x000fe200078e00ab */
[----:B------:R2:W1:Y:S01]  /*5ed0*/  MUFU.EX2 R57, R3 ;  /* 0x0000000300397308 */ /* 0x0004620000000800 */
[----:B------:R-:W-:Y:S01]  /*5ee0*/  IMAD.MOV.U32 R171, RZ, RZ, R168 ;  /* 0x000000ffffab7224 */ /* 0x000fe200078e00a8 */
[----:B------:R-:W-:Y:S01]  /*5ef0*/  MOV R168, R170 ;  /* 0x000000aa00a87202 */ /* 0x000fe20000000f00 */
[----:B------:R-:W-:-:S02]  /*5f00*/  IMAD.MOV.U32 R170, RZ, RZ, R169 ;  /* 0x000000ffffaa7224 */ /* 0x000fc400078e00a9 */
[----:B------:R-:W-:Y:S01]  /*5f10*/  IMAD.MOV.U32 R169, RZ, RZ, R159 ;  /* 0x000000ffffa97224 */ /* 0x000fe200078e009f */
[C---:B------:R-:W-:Y:S01]  /*5f20*/  HMMA.16816.F32.BF16 R164, R8.reuse, R22, R164 ;  /* 0x0000001608a4723c */ /* 0x040fe200000418a4 */
[----:B------:R-:W-:Y:S02]  /*5f30*/  IMAD.MOV.U32 R159, RZ, RZ, R155 ;  /* 0x000000ffff9f7224 */ /* 0x000fe400078e009b */
[----:B------:R-:W-:Y:S02]  /*5f40*/  IMAD.MOV.U32 R155, RZ, RZ, R154 ;  /* 0x000000ffff9b7224 */ /* 0x000fe400078e009a */
[----:B------:R-:W-:Y:S01]  /*5f50*/  IMAD.MOV.U32 R154, RZ, RZ, R124 ;  /* 0x000000ffff9a7224 */ /* 0x000fe200078e007c */
[----:B------:R-:W-:Y:S02]  /*5f60*/  MOV R124, R232 ;  /* 0x000000e8007c7202 */ /* 0x000fe40000000f00 */
[C---:B----4-:R-:W-:Y:S08]  /*5f70*/  HMMA.16816.F32.BF16 R176, R8.reuse, R16, R176 ;  /* 0x0000001008b0723c */ /* 0x050ff000000418b0 */
[----:B------:R-:W-:Y:S01]  /*5f80*/  HMMA.16816.F32.BF16 R180, R8, R18, R80 ;  /* 0x0000001208b4723c */ /* 0x000fe20000041850 */
[----:B--2---:R-:W-:Y:S01]  /*5f90*/  FFMA.FTZ R3, R172, c[0x0][0x2d0], -R0 ;  /* 0x0000b400ac037a23 */ /* 0x004fe20000010800 */
[----:B------:R2:W5:Y:S01]  /*5fa0*/  LDL.LU R232, [R1+0x10] ;  /* 0x0000100001e87983 */ /* 0x0005620000300800 */
[----:B------:R-:W-:-:S02]  /*5fb0*/  IMAD.MOV.U32 R172, RZ, RZ, R173 ;  /* 0x000000ffffac7224 */ /* 0x000fc400078e00ad */
[----:B------:R4:W-:Y:S01]  /*5fc0*/  MUFU.EX2 R56, R3 ;  /* 0x0000000300387308 */ /* 0x0009e20000000800 */
[----:B------:R-:W-:Y:S02]  /*5fd0*/  IMAD.MOV.U32 R173, RZ, RZ, R171 ;  /* 0x000000ffffad7224 */ /* 0x000fe400078e00ab */
[----:B------:R-:W-:Y:S02]  /*5fe0*/  IMAD.MOV.U32 R171, RZ, RZ, R168 ;  /* 0x000000ffffab7224 */ /* 0x000fe400078e00a8 */
[----:B------:R-:W-:Y:S01]  /*5ff0*/  IMAD.MOV.U32 R168, RZ, RZ, R169 ;  /* 0x000000ffffa87224 */ /* 0x000fe200078e00a9 */
[----:B------:R-:W-:Y:S01]  /*6000*/  HMMA.16816.F32.BF16 R76, R8, R12, R76 ;  /* 0x0000000c084c723c */ /* 0x000fe2000004184c */
[----:B------:R-:W-:Y:S01]  /*6010*/  IMAD.MOV.U32 R169, RZ, RZ, R159 ;  /* 0x000000ffffa97224 */ /* 0x000fe200078e009f */
[----:B------:R-:W-:Y:S01]  /*6020*/  MOV R159, R155 ;  /* 0x0000009b009f7202 */ /* 0x000fe20000000f00 */
[----:B------:R-:W-:Y:S02]  /*6030*/  IMAD.MOV.U32 R155, RZ, RZ, R154 ;  /* 0x000000ffff9b7224 */ /* 0x000fe400078e009a */
[----:B------:R-:W-:-:S02]  /*6040*/  IMAD.MOV.U32 R154, RZ, RZ, R157 ;  /* 0x000000ffff9a7224 */ /* 0x000fc400078e009d */
[----:B------:R-:W-:Y:S01]  /*6050*/  IMAD.MOV.U32 R157, RZ, RZ, R153 ;  /* 0x000000ffff9d7224 */ /* 0x000fe200078e0099 */
[----:B------:R-:W-:Y:S01]  /*6060*/  HMMA.16816.F32.BF16 R68, R8, R14, R68 ;  /* 0x0000000e0844723c */ /* 0x000fe20000041844 */
[----:B------:R-:W-:Y:S02]  /*6070*/  IMAD.MOV.U32 R153, RZ, RZ, R139 ;  /* 0x000000ffff997224 */ /* 0x000fe400078e008b */
[----:B----4-:R-:W-:Y:S01]  /*6080*/  FFMA.FTZ R3, R172, c[0x0][0x2d0], -R0 ;  /* 0x0000b400ac037a23 */ /* 0x010fe20000010800 */
[----:B------:R-:W-:Y:S01]  /*6090*/  MOV R186, R154 ;  /* 0x0000009a00ba7202 */ /* 0x000fe20000000f00 */
[----:B------:R-:W-:Y:S01]  /*60a0*/  FFMA.FTZ R4, R4, c[0x0][0x2d0], -R7 ;  /* 0x0000b40004047a23 */ /* 0x000fe20000010807 */
[----:B------:R2:W5:Y:S01]  /*60b0*/  LDL.LU R139, [R1+0xc] ;  /* 0x00000c00018b7983 */ /* 0x0005620000300800 */
[----:B------:R4:W4:Y:S01]  /*60c0*/  MUFU.EX2 R31, R3 ;  /* 0x00000003001f7308 */ /* 0x0009220000000800 */
[----:B---3--:R-:W-:Y:S01]  /*60d0*/  F2FP.BF16.PACK_AB R8, R73, R74 ;  /* 0x0000004a4908723e */ /* 0x008fe200000010ff */
[----:B------:R-:W-:Y:S01]  /*60e0*/  IMAD.MOV.U32 R184, RZ, RZ, R153 ;  /* 0x000000ffffb87224 */ /* 0x000fe200078e0099 */
[----:B-1----:R-:W-:Y:S01]  /*60f0*/  F2FP.BF16.PACK_AB R9, R57, R58 ;  /* 0x0000003a3909723e */ /* 0x002fe200000010ff */
[----:B------:R-:W-:Y:S01]  /*6100*/  IMAD.MOV.U32 R174, RZ, RZ, R156 ;  /* 0x000000ffffae7224 */ /* 0x000fe200078e009c */
[----:B------:R-:W-:Y:S01]  /*6110*/  F2FP.BF16.PACK_AB R10, R59, R72 ;  /* 0x000000483b0a723e */ /* 0x000fe200000010ff */
[----:B------:R-:W-:-:S02]  /*6120*/  IMAD.MOV.U32 R144, RZ, RZ, R155 ;  /* 0x000000ffff907224 */ /* 0x000fc400078e009b */
[----:B------:R-:W-:Y:S01]  /*6130*/  IMAD.MOV.U32 R172, RZ, RZ, R131 ;  /* 0x000000ffffac7224 */ /* 0x000fe200078e0083 */
[----:B------:R-:W-:Y:S01]  /*6140*/  MOV R83, R174 ;  /* 0x000000ae00537202 */ /* 0x000fe20000000f00 */
[----:B------:R-:W-:Y:S02]  /*6150*/  IMAD.MOV.U32 R185, RZ, RZ, R157 ;  /* 0x000000ffffb97224 */ /* 0x000fe400078e009d */
[----:B------:R-:W-:Y:S02]  /*6160*/  IMAD.MOV.U32 R82, RZ, RZ, R172 ;  /* 0x000000ffff527224 */ /* 0x000fe400078e00ac */
[----:B------:R-:W-:Y:S01]  /*6170*/  IMAD.MOV.U32 R172, RZ, RZ, R158 ;  /* 0x000000ffffac7224 */ /* 0x000fe200078e009e */
[----:B------:R-:W-:Y:S01]  /*6180*/  MOV R158, R126 ;  /* 0x0000007e009e7202 */ /* 0x000fe20000000f00 */
[----:B----4-:R-:W-:Y:S01]  /*6190*/  FFMA.FTZ R3, R173, c[0x0][0x2d0], -R6 ;  /* 0x0000b400ad037a23 */ /* 0x010fe20000010806 */
[----:B------:R-:W-:Y:S01]  /*61a0*/  F2FP.BF16.PACK_AB R11, R31, R56 ;  /* 0x000000381f0b723e */ /* 0x000fe200000010ff */
[----:B------:R-:W-:Y:S01]  /*61b0*/  IMAD.MOV.U32 R174, RZ, RZ, R127 ;  /* 0x000000ffffae7224 */ /* 0x000fe200078e007f */
[----:B------:R-:W-:Y:S01]  /*61c0*/  MOV R173, R130 ;  /* 0x0000008200ad7202 */ /* 0x000fe20000000f00 */
[----:B------:R1:W-:Y:S01]  /*61d0*/  MUFU.EX2 R29, R3 ;  /* 0x00000003001d7308 */ /* 0x0003e20000000800 */
[----:B------:R-:W-:-:S02]  /*61e0*/  IMAD.MOV.U32 R157, RZ, RZ, R116 ;  /* 0x000000ffff9d7224 */ /* 0x000fc400078e0074 */
[----:B------:R-:W-:Y:S01]  /*61f0*/  IMAD.MOV.U32 R175, RZ, RZ, R152 ;  /* 0x000000ffffaf7224 */ /* 0x000fe200078e0098 */
[C---:B------:R-:W-:Y:S01]  /*6200*/  HMMA.16816.F32.BF16 R64, R8.reuse, R24, R64 ;  /* 0x000000180840723c */ /* 0x040fe20000041840 */
[----:B------:R-:W-:Y:S01]  /*6210*/  IMAD.MOV.U32 R81, RZ, RZ, R173 ;  /* 0x000000ffff517224 */ /* 0x000fe200078e00ad */
[----:B------:R-:W3:Y:S01]  /*6220*/  LDSM.16.MT88.4 R152, [R228+0x3100] ;  /* 0x00310000e498783b */ /* 0x000ee20000004200 */
[----:B------:R-:W-:Y:S02]  /*6230*/  IMAD.MOV.U32 R173, RZ, RZ, R125 ;  /* 0x000000ffffad7224 */ /* 0x000fe400078e007d */
[----:B------:R-:W-:Y:S02]  /*6240*/  IMAD.MOV.U32 R130, RZ, RZ, R119 ;  /* 0x000000ffff827224 */ /* 0x000fe400078e0077 */
[----:B------:R-:W-:Y:S01]  /*6250*/  IMAD.MOV.U32 R225, RZ, RZ, R175 ;  /* 0x000000ffffe17224 */ /* 0x000fe200078e00af */
[----:B------:R-:W-:Y:S01]  /*6260*/  HMMA.16816.F32.BF16 R48, R8, R22, R48 ;  /* 0x000000160830723c */ /* 0x000fe20000041830 */
[----:B------:R-:W-:-:S02]  /*6270*/  IMAD.MOV.U32 R156, RZ, RZ, R117 ;  /* 0x000000ffff9c7224 */ /* 0x000fc400078e0075 */
[----:B------:R-:W-:Y:S02]  /*6280*/  IMAD.MOV.U32 R131, RZ, RZ, R118 ;  /* 0x000000ffff837224 */ /* 0x000fe400078e0076 */
[----:B-1----:R-:W-:Y:S01]  /*6290*/  FFMA.FTZ R3, R171, c[0x0][0x2d0], -R6 ;  /* 0x0000b400ab037a23 */ /* 0x002fe20000010806 */
[----:B------:R-:W-:Y:S01]  /*62a0*/  LDSM.16.MT88.4 R116, [R229+0x3100] ;  /* 0x00310000e574783b */ /* 0x000fe20000004200 */
[----:B------:R-:W-:Y:S01]  /*62b0*/  IMAD.MOV.U32 R226, RZ, RZ, R156 ;  /* 0x000000ffffe27224 */ /* 0x000fe200078e009c */
[----:B------:R-:W-:Y:S01]  /*62c0*/  HMMA.16816.F32.BF16 R52, R8, R20, R52 ;  /* 0x000000140834723c */ /* 0x000fe20000041834 */
[----:B------:R1:W-:Y:S01]  /*62d0*/  MUFU.EX2 R30, R3 ;  /* 0x00000003001e7308 */ /* 0x0003e20000000800 */
[----:B------:R-:W-:Y:S02]  /*62e0*/  IMAD.MOV.U32 R212, RZ, RZ, R131 ;  /* 0x000000ffffd47224 */ /* 0x000fe400078e0083 */
[----:B------:R-:W-:Y:S02]  /*62f0*/  IMAD.MOV.U32 R209, RZ, RZ, R128 ;  /* 0x000000ffffd17224 */ /* 0x000fe400078e0080 */
[----:B------:R-:W-:-:S02]  /*6300*/  IMAD.MOV.U32 R211, RZ, RZ, R129 ;  /* 0x000000ffffd37224 */ /* 0x000fc400078e0081 */
[C---:B------:R-:W-:Y:S01]  /*6310*/  HMMA.16816.F32.BF16 R44, R8.reuse, R12, R44 ;  /* 0x0000000c082c723c */ /* 0x040fe2000004182c */
[----:B------:R4:W-:Y:S06]  /*6320*/  MUFU.EX2 R20, R4 ;  /* 0x0000000400147308 */ /* 0x0009ec0000000800 */
[----:B------:R-:W-:Y:S01]  /*6330*/  FFMA.FTZ R12, R216, c[0x0][0x2d0], -R0 ;  /* 0x0000b400d80c7a23 */ /* 0x000fe20000010800 */
[----:B------:R-:W-:Y:S01]  /*6340*/  HMMA.16816.F32.BF16 R60, R8, R26, R60 ;  /* 0x0000001a083c723c */ /* 0x000fe2000004183c */
[----:B-1----:R-:W-:-:S04]  /*6350*/  FFMA.FTZ R3, R168, c[0x0][0x2d0], -R6 ;  /* 0x0000b400a8037a23 */ /* 0x002fc80000010806 */
[----:B------:R1:W-:Y:S03]  /*6360*/  MUFU.EX2 R28, R3 ;  /* 0x00000003001c7308 */ /* 0x0003e60000000800 */
[----:B------:R-:W-:Y:S01]  /*6370*/  HMMA.16816.F32.BF16 R36, R8, R16, R36 ;  /* 0x000000100824723c */ /* 0x000fe20000041824 */
[----:B----4-:R-:W-:-:S07]  /*6380*/  FFMA.FTZ R4, R186, c[0x0][0x2d0], -R7 ;  /* 0x0000b400ba047a23 */ /* 0x010fce0000010807 */
[----:B------:R-:W-:Y:S01]  /*6390*/  HMMA.16816.F32.BF16 R40, R8, R18, R40 ;  /* 0x000000120828723c */ /* 0x000fe20000041828 */
[----:B------:R-:W-:Y:S01]  /*63a0*/  LDSM.16.MT88.4 R16, [R230+0x3100] ;  /* 0x00310000e610783b */ /* 0x000fe20000004200 */
[----:B-1----:R-:W-:Y:S02]  /*63b0*/  FFMA.FTZ R3, R170, c[0x0][0x2d0], -R6 ;  /* 0x0000b400aa037a23 */ /* 0x002fe40000010806 */
[----:B------:R-:W-:-:S04]  /*63c0*/  FFMA.FTZ R6, R221, c[0x0][0x2d0], -R0 ;  /* 0x0000b400dd067a23 */ /* 0x000fc80000010800 */
[----:B------:R-:W-:Y:S01]  /*63d0*/  HMMA.16816.F32.BF16 R32, R8, R14, R32 ;  /* 0x0000000e0820723c */ /* 0x000fe20000041820 */
[----:B------:R1:W4:Y:S08]  /*63e0*/  MUFU.EX2 R25, R3 ;  /* 0x0000000300197308 */ /* 0x0003300000000800 */
[----:B------:R2:W-:Y:S01]  /*63f0*/  MUFU.EX2 R14, R4 ;  /* 0x00000004000e7308 */ /* 0x0005e20000000800 */
[----:B-1----:R-:W-:-:S07]  /*6400*/  FFMA.FTZ R3, R169, c[0x0][0x2d0], -R5 ;  /* 0x0000b400a9037a23 */ /* 0x002fce0000010805 */
[----:B------:R-:W-:Y:S01]  /*6410*/  MUFU.EX2 R11, R12 ;  /* 0x0000000c000b7308 */ /* 0x000fe20000000800 */
[----:B------:R-:W1:Y:S01]  /*6420*/  LDSM.16.MT88.4 R168, [R231+0x3100] ;  /* 0x00310000e7a8783b */ /* 0x000e620000004200 */
[----:B----4-:R-:W-:Y:S01]  /*6430*/  F2FP.BF16.PACK_AB R186, R25, R28 ;  /* 0x0000001c19ba723e */ /* 0x010fe200000010ff */
[----:B--2---:R-:W-:-:S05]  /*6440*/  FADD.FTZ R4, R223, R220 ;  /* 0x000000dcdf047221 */ /* 0x004fca0000010000 */
[----:B------:R2:W-:Y:S08]  /*6450*/  MUFU.EX2 R24, R3 ;  /* 0x0000000300187308 */ /* 0x0005f00000000800 */
[----:B------:R-:W-:Y:S01]  /*6460*/  MUFU.EX2 R10, R6 ;  /* 0x00000006000a7308 */ /* 0x000fe20000000800 */
[----:B--2---:R-:W-:-:S07]  /*6470*/  FFMA.FTZ R3, R210, c[0x0][0x2d0], -R5 ;  /* 0x0000b400d2037a23 */ /* 0x004fce0000010805 */
[----:B------:R2:W4:Y:S02]  /*6480*/  MUFU.EX2 R23, R3 ;  /* 0x0000000300177308 */ /* 0x0005240000000800 */
[----:B--2---:R-:W-:-:S06]  /*6490*/  FFMA.FTZ R3, R213, c[0x0][0x2d0], -R5 ;  /* 0x0000b400d5037a23 */ /* 0x004fcc0000010805 */
[----:B------:R2:W-:Y:S02]  /*64a0*/  MUFU.EX2 R22, R3 ;  /* 0x0000000300167308 */ /* 0x0005e40000000800 */
[----:B--2---:R-:W-:Y:S02]  /*64b0*/  FFMA.FTZ R3, R224, c[0x0][0x2d0], -R5 ;  /* 0x0000b400e0037a23 */ /* 0x004fe40000010805 */
[----:B------:R-:W-:Y:S01]  /*64c0*/  FFMA.FTZ R5, R184, c[0x0][0x2d0], -R0 ;  /* 0x0000b400b8057a23 */ /* 0x000fe20000010800 */
[----:B------:R-:W-:-:S03]  /*64d0*/  F2FP.BF16.PACK_AB R184, R30, R29 ;  /* 0x0000001d1eb8723e */ /* 0x000fc600000010ff */
[----:B------:R2:W1:Y:S01]  /*64e0*/  MUFU.EX2 R21, R3 ;  /* 0x0000000300157308 */ /* 0x0004620000000800 */
[----:B------:R-:W-:-:S07]  /*64f0*/  FFMA.FTZ R0, R214, c[0x0][0x2d0], -R0 ;  /* 0x0000b400d6007a23 */ /* 0x000fce0000010800 */
[----:B------:R3:W3:Y:S01]  /*6500*/  MUFU.EX2 R9, R5 ;  /* 0x0000000500097308 */ /* 0x0006e20000000800 */
[----:B--2---:R-:W-:-:S07]  /*6510*/  FFMA.FTZ R3, R144, c[0x0][0x2d0], -R7 ;  /* 0x0000b40090037a23 */ /* 0x004fce0000010807 */
[----:B------:R2:W2:Y:S01]  /*6520*/  MUFU.EX2 R12, R0 ;  /* 0x00000000000c7308 */ /* 0x0004a20000000800 */
[----:B------:R-:W-:Y:S01]  /*6530*/  FFMA.FTZ R7, R185, c[0x0][0x2d0], -R7 ;  /* 0x0000b400b9077a23 */ /* 0x000fe20000010807 */
[----:B----4-:R-:W-:Y:S02]  /*6540*/  F2FP.BF16.PACK_AB R185, R23, R24 ;  /* 0x0000001817b9723e */ /* 0x010fe400000010ff */
[----:B-1----:R-:W-:Y:S01]  /*6550*/  F2FP.BF16.PACK_AB R187, R21, R22 ;  /* 0x0000001615bb723e */ /* 0x002fe200000010ff */
[----:B---3--:R-:W-:-:S03]  /*6560*/  FADD.FTZ R5, R124, R227 ;  /* 0x000000e37c057221 */ /* 0x008fc60000010000 */
[----:B------:R1:W3:Y:S01]  /*6570*/  MUFU.EX2 R15, R3 ;  /* 0x00000003000f7308 */ /* 0x0002e20000000800 */
[----:B------:R-:W-:Y:S01]  /*6580*/  F2FP.BF16.PACK_AB R129, R10, R9 ;  /* 0x000000090a81723e */ /* 0x000fe200000010ff */
[----:B------:R-:W-:Y:S01]  /*6590*/  FADD.FTZ R6, R158, R5 ;  /* 0x000000059e067221 */ /* 0x000fe20000010000 */
[C---:B------:R-:W-:Y:S01]  /*65a0*/  HMMA.16816.F32.BF16 R140, R184.reuse, R152, R140 ;  /* 0x00000098b88c723c */ /* 0x040fe2000004188c */
[----:B------:R-:W-:Y:S02]  /*65b0*/  FADD.FTZ R5, R222, R4 ;  /* 0x00000004de057221 */ /* 0x000fe40000010000 */
[----:B--2---:R-:W-:Y:S02]  /*65c0*/  FADD.FTZ R0, R159, R173 ;  /* 0x000000ad9f007221 */ /* 0x004fe40000010000 */
[----:B------:R2:W4:Y:S01]  /*65d0*/  MUFU.EX2 R13, R7 ;  /* 0x00000007000d7308 */ /* 0x0005220000000800 */
[----:B------:R-:W-:Y:S02]  /*65e0*/  F2FP.BF16.PACK_AB R131, R12, R11 ;  /* 0x0000000b0c83723e */ /* 0x000fe400000010ff */
[----:B------:R-:W-:Y:S01]  /*65f0*/  HMMA.16816.F32.BF16 R148, R184, R154, R148 ;  /* 0x0000009ab894723c */ /* 0x000fe20000041894 */
[----:B-1----:R-:W-:Y:S01]  /*6600*/  FADD.FTZ R3, R172, R174 ;  /* 0x000000aeac037221 */ /* 0x002fe20000010000 */
[----:B---3--:R-:W-:-:S03]  /*6610*/  F2FP.BF16.PACK_AB R128, R15, R20 ;  /* 0x000000140f80723e */ /* 0x008fc600000010ff */
[----:B------:R-:W-:-:S03]  /*6620*/  FADD.FTZ R4, R157, R3 ;  /* 0x000000039d047221 */ /* 0x000fc60000010000 */
[C---:B------:R-:W-:Y:S01]  /*6630*/  HMMA.16816.F32.BF16 R160, R184.reuse, R168, R160 ;  /* 0x000000a8b8a0723c */ /* 0x040fe200000418a0 */
[----:B------:R-:W-:Y:S02]  /*6640*/  FADD.FTZ R3, R81, R6 ;  /* 0x0000000651037221 */ /* 0x000fe40000010000 */
[----:B------:R-:W-:Y:S02]  /*6650*/  FADD.FTZ R4, R83, R4 ;  /* 0x0000000453047221 */ /* 0x000fe40000010000 */
[----:B--2---:R-:W-:Y:S01]  /*6660*/  FADD.FTZ R7, R130, R0 ;  /* 0x0000000082077221 */ /* 0x004fe20000010000 */
[----:B----4-:R-:W-:Y:S01]  /*6670*/  F2FP.BF16.PACK_AB R130, R13, R14 ;  /* 0x0000000e0d82723e */ /* 0x010fe200000010ff */
[----:B------:R-:W-:Y:S01]  /*6680*/  FADD.FTZ R0, R82, R5 ;  /* 0x0000000552007221 */ /* 0x000fe20000010000 */
[----:B------:R-:W-:Y:S01]  /*6690*/  HMMA.16816.F32.BF16 R164, R184, R170, R164 ;  /* 0x000000aab8a4723c */ /* 0x000fe200000418a4 */
[----:B------:R-:W-:Y:S02]  /*66a0*/  FADD.FTZ R7, R225, R7 ;  /* 0x00000007e1077221 */ /* 0x000fe40000010000 */
[----:B------:R-:W-:-:S02]  /*66b0*/  FADD.FTZ R6, R219, R3 ;  /* 0x00000003db067221 */ /* 0x000fc40000010000 */
[----:B------:R-:W-:Y:S02]  /*66c0*/  FADD.FTZ R5, R205, R0 ;  /* 0x00000000cd057221 */ /* 0x000fe40000010000 */
        /* <DEDUP_REMOVED lines=93> */
[----:B------:R-:W-:Y:S01]  /*6ca0*/  FADD.FTZ R252, R57, R252 ;  /* 0x000000fc39fc7221 */ /* 0x000fe20000010000 */
[----:B------:R1:W-:Y:S01]  /*6cb0*/  STL [R1+0x4], R0 ;  /* 0x0000040001007387 */ /* 0x0003e20000100800 */
[----:B------:R-:W-:Y:S02]  /*6cc0*/  FADD.FTZ R251, R72, R251 ;  /* 0x000000fb48fb7221 */ /* 0x000fe40000010000 */
[----:B------:R-:W-:Y:S01]  /*6cd0*/  FADD.FTZ R252, R56, R252 ;  /* 0x000000fc38fc7221 */ /* 0x000fe20000010000 */
[----:B------:R1:W-:Y:S01]  /*6ce0*/  STL [R1], R4 ;  /* 0x0000000401007387 */ /* 0x0003e20000100800 */
        /* <DEDUP_REMOVED lines=9> */
[----:B------:R-:W-:Y:S01]  /*6d80*/  FADD.FTZ R252, R12, R252 ;  /* 0x000000fc0cfc7221 */ /* 0x000fe20000010000 */
[----:B------:R-:W-:Y:S05]  /*6d90*/  @!P0 BRA `(.L_x_34) ;  /* 0x0000428000008947 */ /* 0x000fea0003800000 */
[----:B------:R-:W-:Y:S01]  /*6da0*/  IMAD.MOV.U32 R3, RZ, RZ, R136 ;  /* 0x000000ffff037224 */ /* 0x000fe200078e0088 */
[----:B------:R-:W-:Y:S01]  /*6db0*/  MOV R138, R2 ;  /* 0x00000002008a7202 */ /* 0x000fe20000000f00 */
[----:B-1----:R-:W-:Y:S01]  /*6dc0*/  IMAD.MOV.U32 R0, RZ, RZ, R137 ;  /* 0x000000ffff007224 */ /* 0x002fe200078e0089 */
[----:B------:R-:W-:Y:S01]  /*6dd0*/  MOV R133, R135 ;  /* 0x0000008700857202 */ /* 0x000fe20000000f00 */
[----:B------:R-:W-:Y:S01]  /*6de0*/  UIADD3 UR6, UR6, -0x2, URZ ;  /* 0xfffffffe06067890 */ /* 0x000fe2000fffe03f */
[----:B------:R-:W-:Y:S05]  /*6df0*/  BRA `(.L_x_35) ;  /* 0x0000040000007947 */ /* 0x000fea0003800000 */
.L_x_37:
[----:B------:R-:W2:Y:S01]  /*6e00*/  LDL R136, [R1+0x8] ;  /* 0x0000080001887983 */ /* 0x000ea20000100800 */
[----:B------:R-:W-:Y:S01]  /*6e10*/  UIMAD UR4, UR6, 0x70, UR10 ;  /* 0x00000070060478a4 */ /* 0x000fe2000f8e020a */
[----:B------:R-:W-:Y:S05]  /*6e20*/  IMAD.MOV.U32 R247, RZ, RZ, RZ ;  /* 0x000000fffff77224 */ /* 0x000fea00078e00ff */
[----:B------:R-:W-:Y:S05]  /*6e30*/  IMAD.U32 R132, RZ, RZ, UR4 ;  /* 0x00000004ff847e24 */ /* 0x000fea000f8e00ff */
[----:B--2---:R-:W-:Y:S05]  /*6e40*/  IADD3 R132, R132, -0x70, R136 ;  /* 0xffffff9084847810 */ /* 0x004fea0007ffe088 */
[----:B------:R-:W-:Y:S04]  /*6e50*/  @P5 IMAD.HI.U32 R134, R132, c[0x0][0x2bc], RZ ;  /* 0x0000af0084865a27 */ /* 0x000fe800078e00ff */
[----:B------:R-:W-:Y:S01]  /*6e60*/  IMAD.MOV.U32 R2, RZ, RZ, R132 ;  /* 0x000000ffff027224 */ /* 0x000fe200078e0084 */
        /* <DEDUP_REMOVED lines=14> */
[C---:B------:R-:W-:Y:S04]  /*6f50*/  IMAD.WIDE.U32 R134, R247.reuse, c[0x0][0x1f0], R134 ;  /* 0x00007c00f7867a25 */ /* 0x040fe800078e0086 */
        /* <DEDUP_REMOVED lines=42> */
.L_x_35:
[----:B------:R-:W-:Y:S04]  /*7200*/  DEPBAR.LE SB0, 0x0 ;  /* 0x000080000000791a */ /* 0x000fe80000000000 */
[----:B------:R-:W-:Y:S01]  /*7210*/  BAR.SYNC.DEFER_BLOCKING 0x0 ;  /* 0x0000000000007b1d */ /* 0x000fe20000010000 */
[C---:B------:R-:W-:Y:S01]  /*7220*/  IMAD.WIDE.U32 R68, R249.reuse, c[0x0][0x208], RZ ;  /* 0x00008200f9447a25 */ /* 0x040fe200078e00ff */
[----:B------:R-:W-:Y:S01]  /*7230*/  SHF.R.S32.HI R2, RZ, 0x1f, R249 ;  /* 0x0000001fff027819 */ /* 0x000fe200000114f9 */
[----:B------:R-:W-:Y:S04]  /*7240*/  UISETP.GE.AND UP0, UPT, UR6, 0x1, UPT ;  /* 0x000000010600788c */ /* 0x000fe8000bf06270 */
[----:B------:R-:W-:Y:S04]  /*7250*/  IMAD R2, R2, c[0x0][0x208], RZ ;  /* 0x0000820002027a24 */ /* 0x000fe800078e02ff */
[----:B------:R-:W-:Y:S01]  /*7260*/  IMAD R2, R249, c[0x0][0x20c], R2 ;  /* 0x00008300f9027a24 */ /* 0x000fe200078e0202 */
[----:B-----5:R-:W-:Y:S06]  /*7270*/  LDSM.16.M88.4 R112, [R234+0x7100] ;  /* 0x00710000ea70783b */ /* 0x020fec0000000200 */
[----:B------:R-:W1:Y:S06]  /*7280*/  LDSM.16.M88.4 R16, [R139+0x3900] ;  /* 0x003900008b10783b */ /* 0x000e6c0000000200 */
[----:B------:R-:W2:Y:S06]  /*7290*/  LDSM.16.M88.4 R108, [R234+0x9100] ;  /* 0x00910000ea6c783b */ /* 0x000eac0000000200 */
[----:B------:R-:W3:Y:S06]  /*72a0*/  LDSM.16.M88.4 R32, [R139+0x4100] ;  /* 0x004100008b20783b */ /* 0x000eec0000000200 */
[----:B------:R-:W4:Y:S06]  /*72b0*/  LDSM.16.M88.4 R48, [R139+0x4900] ;  /* 0x004900008b30783b */ /* 0x000f2c0000000200 */
[----:B------:R-:W3:Y:S06]  /*72c0*/  LDSM.16.M88.4 R64, [R139+0x5100] ;  /* 0x005100008b40783b */ /* 0x000eec0000000200 */
        /* <DEDUP_REMOVED lines=24> */
[-C--:B------:R-:W-:Y:S08]  /*7450*/  HMMA.16816.F32.BF16 R52, R112, R64.reuse, RZ ;  /* 0x000000407034723c */ /* 0x080ff000000418ff */
[C---:B------:R-:W-:Y:S07]  /*7460*/  HMMA.16816.F32.BF16 R56, R108.reuse, R64, RZ ;  /* 0x000000406c38723c */ /* 0x040fee00000418ff */
[----:B------:R-:W-:Y:S01]  /*7470*/  IMAD.IADD R65, R69, 0x1, R2 ;  /* 0x0000000145417824 */ /* 0x000fe200078e0202 */
[-C--:B------:R-:W-:Y:S01]  /*7480*/  HMMA.16816.F32.BF16 R60, R108, R66.reuse, RZ ;  /* 0x000000426c3c723c */ /* 0x080fe200000418ff */
[----:B------:R-:W-:Y:S03]  /*7490*/  IMAD.MOV.U32 R64, RZ, RZ, R68 ;  /* 0x000000ffff407224 */ /* 0x000fe600078e0044 */
[----:B------:R-:W-:Y:S01]  /*74a0*/  SHF.R.S32.HI R2, RZ, 0x1f, R247 ;  /* 0x0000001fff027819 */ /* 0x000fe200000114f7 */
[C---:B------:R-:W-:Y:S03]  /*74b0*/  IMAD.WIDE.U32 R72, R247.reuse, c[0x0][0x218], R64 ;  /* 0x00008600f7487a25 */ /* 0x040fe600078e0040 */
[C---:B------:R-:W-:Y:S04]  /*74c0*/  HMMA.16816.F32.BF16 R64, R112.reuse, R66, RZ ;  /* 0x000000427040723c */ /* 0x040fe800000418ff */
[----:B------:R-:W-:Y:S01]  /*74d0*/  IMAD R2, R2, c[0x0][0x218], RZ ;  /* 0x0000860002027a24 */ /* 0x000fe200078e02ff */
[----:B------:R-:W-:Y:S03]  /*74e0*/  IADD3 R132, P1, R72, UR22, RZ ;  /* 0x0000001648847c10 */ /* 0x000fe6000ff3e0ff */
[-C--:B------:R-:W-:Y:S01]  /*74f0*/  HMMA.16816.F32.BF16 R68, R112, R80.reuse, RZ ;  /* 0x000000507044723c */ /* 0x080fe200000418ff */
[----:B------:R-:W-:Y:S03]  /*7500*/  IMAD R72, R247, c[0x0][0x21c], R2 ;  /* 0x00008700f7487a24 */ /* 0x000fe600078e0202 */
[C---:B------:R-:W-:Y:S02]  /*7510*/  LEA R2, P0, R132.reuse, c[0x0][0x1f8], 0x1 ;  /* 0x00007e0084027a11 */ /* 0x040fe400078008ff */
[----:B------:R-:W-:Y:S03]  /*7520*/  IADD3.X R72, R73, UR5, R72, P1, !PT ;  /* 0x0000000549487c10 */ /* 0x000fe60008ffe448 */
[----:B------:R-:W1:Y:S03]  /*7530*/  SHFL.IDX PT, R94, R2, RZ, 0x181f ;  /* 0x00181fff025e7589 */ /* 0x000e6600000e0000 */
[----:B------:R-:W-:Y:S02]  /*7540*/  LEA.HI.X R132, R132, c[0x0][0x1fc], R72, 0x1, P0 ;  /* 0x00007f0084847a11 */ /* 0x000fe400000f0c48 */
[C---:B------:R-:W-:Y:S01]  /*7550*/  HMMA.16816.F32.BF16 R72, R108.reuse, R80, RZ ;  /* 0x000000506c48723c */ /* 0x040fe200000418ff */
[----:B------:R-:W2:Y:S06]  /*7560*/  SHFL.IDX PT, R92, R2, 0x1, 0x181f ;  /* 0x00381f00025c7f89 */ /* 0x000eac00000e0000 */
[----:B------:R-:W3:Y:S01]  /*7570*/  SHFL.IDX PT, R88, R132, RZ, 0x181f ;  /* 0x00181fff84587589 */ /* 0x000ee200000e0000 */
[-C--:B------:R-:W-:Y:S05]  /*7580*/  HMMA.16816.F32.BF16 R76, R108, R82.reuse, RZ ;  /* 0x000000526c4c723c */ /* 0x080fea00000418ff */
[----:B------:R-:W4:Y:S03]  /*7590*/  SHFL.IDX PT, R89, R132, 0x1, 0x181f ;  /* 0x00381f0084597f89 */ /* 0x000f2600000e0000 */
[C---:B------:R-:W-:Y:S03]  /*75a0*/  HMMA.16816.F32.BF16 R80, R112.reuse, R82, RZ ;  /* 0x000000527050723c */ /* 0x040fe600000418ff */
[----:B------:R-:W4:Y:S01]  /*75b0*/  SHFL.IDX PT, R100, R2, 0x2, 0x181f ;  /* 0x00581f0002647f89 */ /* 0x000f2200000e0000 */
[-C--:B-1----:R-:W-:Y:S04]  /*75c0*/  IADD3 R94, P1, R94, R246.reuse, RZ ;  /* 0x000000f65e5e7210 */ /* 0x082fe80007f3e0ff */
[-C--:B------:R-:W-:Y:S01]  /*75d0*/  HMMA.16816.F32.BF16 R84, R112, R96.reuse, RZ ;  /* 0x000000607054723c */ /* 0x080fe200000418ff */
[----:B------:R-:W1:Y:S03]  /*75e0*/  SHFL.IDX PT, R103, R132, 0x2, 0x181f ;  /* 0x00581f0084677f89 */ /* 0x000e6600000e0000 */
[-C--:B--2---:R-:W-:Y:S03]  /*75f0*/  IADD3 R92, P0, R92, R246.reuse, RZ ;  /* 0x000000f65c5c7210 */ /* 0x084fe60007f1e0ff */
[----:B------:R-:W2:Y:S01]  /*7600*/  SHFL.IDX PT, R101, R2, 0x3, 0x181f ;  /* 0x00781f0002657f89 */ /* 0x000ea200000e0000 */
[--C-:B---3--:R-:W-:Y:S05]  /*7610*/  IMAD.X R95, R88, 0x1, R245.reuse, P1 ;  /* 0x00000001585f7824 */ /* 0x108fea00008e06f5 */
[----:B------:R-:W3:Y:S01]  /*7620*/  SHFL.IDX PT, R104, R132, 0x3, 0x181f ;  /* 0x00781f0084687f89 */ /* 0x000ee200000e0000 */
[--C-:B----4-:R-:W-:Y:S02]  /*7630*/  IMAD.X R93, R89, 0x1, R245.reuse, P0 ;  /* 0x00000001595d7824 */ /* 0x110fe400000e06f5 */
[C---:B------:R-:W-:Y:S03]  /*7640*/  HMMA.16816.F32.BF16 R88, R108.reuse, R96, RZ ;  /* 0x000000606c58723c */ /* 0x040fe600000418ff */
[----:B------:R-:W4:Y:S04]  /*7650*/  SHFL.IDX PT, R102, R2, 0x4, 0x181f ;  /* 0x00981f0002667f89 */ /* 0x000f2800000e0000 */
[-C--:B------:R-:W-:Y:S02]  /*7660*/  IADD3 R96, P0, R100, R246.reuse, RZ ;  /* 0x000000f664607210 */ /* 0x080fe40007f1e0ff */
[----:B------:R-:W4:Y:S03]  /*7670*/  SHFL.IDX PT, R106, R132, 0x4, 0x181f ;  /* 0x00981f00846a7f89 */ /* 0x000f2600000e0000 */
[-C--:B-1----:R-:W-:Y:S03]  /*7680*/  IADD3.X R97, R103, R245.reuse, RZ, P0, !PT ;  /* 0x000000f567617210 */ /* 0x082fe600007fe4ff */
[----:B------:R-:W1:Y:S01]  /*7690*/  SHFL.IDX PT, R105, R2, 0x5, 0x181f ;  /* 0x00b81f0002697f89 */ /* 0x000e6200000e0000 */
[-C--:B--2---:R-:W-:Y:S05]  /*76a0*/  IADD3 R100, P1, R101, R246.reuse, RZ ;  /* 0x000000f665647210 */ /* 0x084fea0007f3e0ff */
[----:B------:R2:W-:Y:S01]  /*76b0*/  LDGSTS.E.BYPASS.LTC128B.128 [R250], [R94.64], !P6 ;  /* 0x000000005efa7fae */ /* 0x0005e2000f101d4c */
[--C-:B---3--:R-:W-:Y:S05]  /*76c0*/  IMAD.X R101, R104, 0x1, R245.reuse, P1 ;  /* 0x0000000168657824 */ /* 0x108fea00008e06f5 */
[----:B------:R-:W3:Y:S01]  /*76d0*/  SHFL.IDX PT, R107, R132, 0x5, 0x181f ;  /* 0x00b81f00846b7f89 */ /* 0x000ee200000e0000 */
[-C--:B----4-:R-:W-:Y:S05]  /*76e0*/  IADD3 R102, P0, R102, R246.reuse, RZ ;  /* 0x000000f666667210 */ /* 0x090fea0007f1e0ff */
[----:B------:R2:W-:Y:S01]  /*76f0*/  LDGSTS.E.BYPASS.LTC128B.128 [R250+0x800], [R92.64], !P6 ;  /* 0x008000005cfa7fae */ /* 0x0005e2000f101d4c */
[--C-:B------:R-:W-:Y:S05]  /*7700*/  IMAD.X R103, R106, 0x1, R245.reuse, P0 ;  /* 0x000000016a677824 */ /* 0x100fea00000e06f5 */
[----:B------:R4:W-:Y:S01]  /*7710*/  LDGSTS.E.BYPASS.LTC128B.128 [R250+0x1000], [R96.64], !P6 ;  /* 0x0100000060fa7fae */ /* 0x0009e2000f101d4c */
[-C--:B-1----:R-:W-:Y:S05]  /*7720*/  IADD3 R104, P0, R105, R246.reuse, RZ ;  /* 0x000000f669687210 */ /* 0x082fea0007f1e0ff */
[----:B------:R1:W-:Y:S06]  /*7730*/  LDGSTS.E.BYPASS.LTC128B.128 [R250+0x1800], [R100.64], !P6 ;  /* 0x0180000064fa7fae */ /* 0x0003ec000f101d4c */
[----:B------:R1:W-:Y:S01]  /*7740*/  LDGSTS.E.BYPASS.LTC128B.128 [R250+0x2000], [R102.64], !P6 ;  /* 0x0200000066fa7fae */ /* 0x0003e2000f101d4c */
[----:B---3--:R-:W-:Y:S05]  /*7750*/  IADD3.X R105, R107, R245, RZ, P0, !PT ;  /* 0x000000f56b697210 */ /* 0x008fea00007fe4ff */
[----:B------:R3:W-:Y:S01]  /*7760*/  LDGSTS.E.BYPASS.LTC128B.128 [R250+0x2800], [R104.64], !P6 ;  /* 0x0280000068fa7fae */ /* 0x0007e2000f101d4c */
[-C--:B--2---:R-:W-:Y:S05]  /*7770*/  HMMA.16816.F32.BF16 R92, R108, R98.reuse, RZ ;  /* 0x000000626c5c723c */ /* 0x084fea00000418ff */
[----:B------:R-:W2:Y:S03]  /*7780*/  SHFL.IDX PT, R2, R2, 0x6, 0x181f ;  /* 0x00d81f0002027f89 */ /* 0x000ea600000e0000 */
[C---:B----4-:R-:W-:Y:S03]  /*7790*/  HMMA.16816.F32.BF16 R96, R112.reuse, R98, RZ ;  /* 0x000000627060723c */ /* 0x050fe600000418ff */
[----:B------:R-:W4:Y:S05]  /*77a0*/  SHFL.IDX PT, R132, R132, 0x6, 0x181f ;  /* 0x00d81f0084847f89 */ /* 0x000f2a00000e0000 */
[-C--:B-1----:R-:W-:Y:S08]  /*77b0*/  HMMA.16816.F32.BF16 R100, R112, R188.reuse, RZ ;  /* 0x000000bc7064723c */ /* 0x082ff000000418ff */
[C---:B---3--:R-:W-:Y:S04]  /*77c0*/  HMMA.16816.F32.BF16 R104, R108.reuse, R188, RZ ;  /* 0x000000bc6c68723c */ /* 0x048fe800000418ff */
[----:B--2---:R-:W-:Y:S04]  /*77d0*/  IADD3 R134, P0, R2, R246, RZ ;  /* 0x000000f602867210 */ /* 0x004fe80007f1e0ff */
[-C--:B------:R-:W-:Y:S01]  /*77e0*/  HMMA.16816.F32.BF16 R108, R108, R190.reuse, RZ ;  /* 0x000000be6c6c723c */ /* 0x080fe200000418ff */
[----:B----4-:R-:W-:Y:S01]  /*77f0*/  IMAD.X R135, R132, 0x1, R245, P0 ;  /* 0x0000000184877824 */ /* 0x010fe200000e06f5 */
[----:B------:R-:W-:Y:S04]  /*7800*/  PLOP3.LUT P0, PT, PT, PT, UP0, 0x80, 0x0 ;  /* 0x000000000000781c */ /* 0x000fe80003f0f008 */
[----:B------:R1:W-:Y:S02]  /*7810*/  LDGSTS.E.BYPASS.LTC128B.128 [R250+0x3000], [R134.64], !P6 ;  /* 0x0300000086fa7fae */ /* 0x0003e4000f101d4c */
[----:B------:R-:W-:Y:S04]  /*7820*/  HMMA.16816.F32.BF16 R112, R112, R190, RZ ;  /* 0x000000be7070723c */ /* 0x000fe800000418ff */
[----:B------:R-:W-:Y:S04]  /*7830*/  LDSM.16.M88.4 R188, [R235+0x7100] ;  /* 0x00710000ebbc783b */ /* 0x000fe80000000200 */
[-C--:B------:R-:W-:Y:S02]  /*7840*/  HMMA.16816.F32.BF16 R4, R192, R196.reuse, R4 ;  /* 0x000000c4c004723c */ /* 0x080fe40000041804 */
[----:B------:R-:W0:Y:S06]  /*7850*/  LDGDEPBAR ;  /* 0x00000000000079af */ /* 0x000e2c0000000000 */
        /* <DEDUP_REMOVED lines=32> */
[----:B------:R-:W1:Y:S07]  /*7a60*/  LDSM.16.M88.4 R200, [R233+0x5900] ;  /* 0x00590000e9c8783b */ /* 0x000e6e0000000200 */
[----:B------:R-:W-:Y:S01]  /*7a70*/  HMMA.16816.F32.BF16 R112, R192, R226, R112 ;  /* 0x000000e2c070723c */ /* 0x000fe20000041870 */
[----:B------:R-:W1:Y:S06]  /*7a80*/  LDSM.16.M88.4 R192, [R233+0x6100] ;  /* 0x00610000e9c0783b */ /* 0x000e6c0000000200 */
[----:B------:R-:W-:Y:S01]  /*7a90*/  LDSM.16.M88.4 R224, [R232+0x1800] ;  /* 0x00180000e8e0783b */ /* 0x000fe20000000200 */
[-C--:B--2---:R-:W-:Y:S08]  /*7aa0*/  HMMA.16816.F32.BF16 R4, R188, R196.reuse, R4 ;  /* 0x000000c4bc04723c */ /* 0x084ff00000041804 */
[C---:B---3--:R-:W-:Y:S08]  /*7ab0*/  HMMA.16816.F32.BF16 R8, R204.reuse, R196, R8 ;  /* 0x000000c4cc08723c */ /* 0x048ff00000041808 */
[-C--:B------:R-:W-:Y:S08]  /*7ac0*/  HMMA.16816.F32.BF16 R12, R204, R198.reuse, R12 ;  /* 0x000000c6cc0c723c */ /* 0x080ff0000004180c */
[C---:B------:R-:W-:Y:S01]  /*7ad0*/  HMMA.16816.F32.BF16 R16, R188.reuse, R198, R16 ;  /* 0x000000c6bc10723c */ /* 0x040fe20000041810 */
[----:B------:R-:W2:Y:S07]  /*7ae0*/  LDSM.16.M88.4 R196, [R233+0x6900] ;  /* 0x00690000e9c4783b */ /* 0x000eae0000000200 */
[-C--:B----4-:R-:W-:Y:S08]  /*7af0*/  HMMA.16816.F32.BF16 R20, R188, R208.reuse, R20 ;  /* 0x000000d0bc14723c */ /* 0x090ff00000041814 */
[C---:B------:R-:W-:Y:S08]  /*7b00*/  HMMA.16816.F32.BF16 R24, R204.reuse, R208, R24 ;  /* 0x000000d0cc18723c */ /* 0x040ff00000041818 */
[-C--:B------:R-:W-:Y:S08]  /*7b10*/  HMMA.16816.F32.BF16 R28, R204, R210.reuse, R28 ;  /* 0x000000d2cc1c723c */ /* 0x080ff0000004181c */
[C---:B------:R-:W-:Y:S01]  /*7b20*/  HMMA.16816.F32.BF16 R32, R188.reuse, R210, R32 ;  /* 0x000000d2bc20723c */ /* 0x040fe20000041820 */
[----:B------:R-:W-:Y:S07]  /*7b30*/  LDSM.16.M88.4 R208, [R232] ;  /* 0x00000000e8d0783b */ /* 0x000fee0000000200 */
[-C--:B-1----:R-:W-:Y:S08]  /*7b40*/  HMMA.16816.F32.BF16 R36, R188, R212.reuse, R36 ;  /* 0x000000d4bc24723c */ /* 0x082ff00000041824 */
        /* <DEDUP_REMOVED lines=18> */
[----:B------:R-:W3:Y:S07]  /*7c70*/  LDSM.16.M88.4 R192, [R232+0x2000] ;  /* 0x00200000e8c0783b */ /* 0x000eee0000000200 */
[-C--:B--2---:R-:W-:Y:S08]  /*7c80*/  HMMA.16816.F32.BF16 R100, R188, R196.reuse, R100 ;  /* 0x000000c4bc64723c */ /* 0x084ff00000041864 */
[C---:B------:R-:W-:Y:S08]  /*7c90*/  HMMA.16816.F32.BF16 R104, R204.reuse, R196, R104 ;  /* 0x000000c4cc68723c */ /* 0x040ff00000041868 */
[-C--:B------:R-:W-:Y:S01]  /*7ca0*/  HMMA.16816.F32.BF16 R108, R204, R198.reuse, R108 ;  /* 0x000000c6cc6c723c */ /* 0x080fe2000004186c */
[----:B------:R-:W2:Y:S07]  /*7cb0*/  LDSM.16.M88.4 R204, [R232+0x2800] ;  /* 0x00280000e8cc783b */ /* 0x000eae0000000200 */
[----:B------:R-:W-:Y:S01]  /*7cc0*/  HMMA.16816.F32.BF16 R112, R188, R198, R112 ;  /* 0x000000c6bc70723c */ /* 0x000fe20000041870 */
[----:B------:R-:W4:Y:S01]  /*7cd0*/  LDSM.16.M88.4 R188, [R232+0x3000] ;  /* 0x00300000e8bc783b */ /* 0x000f220000000200 */
[----:B------:R-:W-:Y:S05]  /*7ce0*/  DEPBAR.LE SB0, 0x0 ;  /* 0x000080000000791a */ /* 0x000fea0000000000 */
[----:B------:R-:W-:Y:S01]  /*7cf0*/  BAR.SYNC.DEFER_BLOCKING 0x0 ;  /* 0x0000000000007b1d */ /* 0x000fe20000010000 */
[-C--:B-1----:R-:W-:Y:S08]  /*7d00*/  HMMA.16816.F32.BF16 R4, R200, R208.reuse, R4 ;  /* 0x000000d0c804723c */ /* 0x082ff00000041804 */
[C---:B------:R-:W-:Y:S08]  /*7d10*/  HMMA.16816.F32.BF16 R8, R212.reuse, R208, R8 ;  /* 0x000000d0d408723c */ /* 0x040ff00000041808 */
[-C--:B------:R-:W-:Y:S08]  /*7d20*/  HMMA.16816.F32.BF16 R12, R212, R210.reuse, R12 ;  /* 0x000000d2d40c723c */ /* 0x080ff0000004180c */
        /* <DEDUP_REMOVED lines=13> */
[-C--:B---3--:R-:W-:Y:S08]  /*7e00*/  HMMA.16816.F32.BF16 R68, R200, R192.reuse, R68 ;  /* 0x000000c0c844723c */ /* 0x088ff00000041844 */
[C---:B------:R-:W-:Y:S08]  /*7e10*/  HMMA.16816.F32.BF16 R72, R212.reuse, R192, R72 ;  /* 0x000000c0d448723c */ /* 0x040ff00000041848 */
[-C--:B------:R-:W-:Y:S08]  /*7e20*/  HMMA.16816.F32.BF16 R76, R212, R194.reuse, R76 ;  /* 0x000000c2d44c723c */ /* 0x080ff0000004184c */
[C---:B------:R-:W-:Y:S08]  /*7e30*/  HMMA.16816.F32.BF16 R80, R200.reuse, R194, R80 ;  /* 0x000000c2c850723c */ /* 0x040ff00000041850 */
[-C--:B--2---:R-:W-:Y:S08]  /*7e40*/  HMMA.16816.F32.BF16 R84, R200, R204.reuse, R84 ;  /* 0x000000ccc854723c */ /* 0x084ff00000041854 */
[C---:B------:R-:W-:Y:S08]  /*7e50*/  HMMA.16816.F32.BF16 R88, R212.reuse, R204, R88 ;  /* 0x000000ccd458723c */ /* 0x040ff00000041858 */
[-C--:B------:R-:W-:Y:S08]  /*7e60*/  HMMA.16816.F32.BF16 R92, R212, R206.reuse, R92 ;  /* 0x000000ced45c723c */ /* 0x080ff0000004185c */
[C---:B------:R-:W-:Y:S08]  /*7e70*/  HMMA.16816.F32.BF16 R96, R200.reuse, R206, R96 ;  /* 0x000000cec860723c */ /* 0x040ff00000041860 */
[-C--:B----4-:R-:W-:Y:S08]  /*7e80*/  HMMA.16816.F32.BF16 R100, R200, R188.reuse, R100 ;  /* 0x000000bcc864723c */ /* 0x090ff00000041864 */
[C---:B------:R-:W-:Y:S08]  /*7e90*/  HMMA.16816.F32.BF16 R104, R212.reuse, R188, R104 ;  /* 0x000000bcd468723c */ /* 0x040ff00000041868 */
[-C--:B------:R-:W-:Y:S08]  /*7ea0*/  HMMA.16816.F32.BF16 R108, R212, R190.reuse, R108 ;  /* 0x000000bed46c723c */ /* 0x080ff0000004186c */
[----:B------:R-:W-:Y:S01]  /*7eb0*/  HMMA.16816.F32.BF16 R112, R200, R190, R112 ;  /* 0x000000bec870723c */ /* 0x000fe20000041870 */
[----:B------:R-:W-:-:S07]  /*7ec0*/  @P0 BRA `(.L_x_37) ;  /* 0xffffef3000000947 */ /* 0x000fce000383ffff */
.L_x_36:
[----:B------:R-:W-:Y:S01]  /*7ed0*/  FMNMX.FTZ R2, R4, R0, !PT ;  /* 0x0000000004027209 */ /* 0x000fe20007810000 */
[----:B------:R-:W0:Y:S01]  /*7ee0*/  LDGDEPBAR ;  /* 0x00000000000079af */ /* 0x000e220000000000 */
[----:B--2---:R-:W-:Y:S02]  /*7ef0*/  FMNMX.FTZ R134, R6, R3, !PT ;  /* 0x0000000306867209 */ /* 0x004fe40007810000 */
        /* <DEDUP_REMOVED lines=106> */
[----:B------:R-:W-:Y:S01]  /*85a0*/  ISETP.LT.AND P0, PT, RZ, UR6, PT ;  /* 0x00000006ff007c0c */ /* 0x000fe2000bf01270 */
[----:B------:R-:W-:Y:S01]  /*85b0*/  UIADD3 UR6, UR6, -0x1, URZ ;  /* 0xffffffff06067890 */ /* 0x000fe2000fffe03f */
[----:B------:R-:W-:Y:S01]  /*85c0*/  FMNMX.FTZ R135, R79, R135, !PT ;  /* 0x000000874f877209 */ /* 0x000fe20007810000 */
[----:B------:R-:W-:Y:S03]  /*85d0*/  SHFL.BFLY PT, R188, R134, 0x1, 0x1f ;  /* 0x0c201f0086bc7f89 */ /* 0x000fe600000e0000 */
[----:B------:R-:W-:Y:S04]  /*85e0*/  FMNMX.FTZ R135, R90, R135, !PT ;  /* 0x000000875a877209 */ /* 0x000fe80007810000 */
[----:B------:R-:W-:Y:S01]  /*85f0*/  FMNMX.FTZ R135, R91, R135, !PT ;  /* 0x000000875b877209 */ /* 0x000fe20007810000 */
[----:B------:R-:W2:Y:S03]  /*8600*/  SHFL.BFLY PT, R136, R132, 0x2, 0x1f ;  /* 0x0c401f0084887f89 */ /* 0x000ea600000e0000 */
[----:B------:R-:W-:Y:S02]  /*8610*/  FMNMX.FTZ R135, R94, R135, !PT ;  /* 0x000000875e877209 */ /* 0x000fe40007810000 */
[----:B-1----:R-:W-:Y:S02]  /*8620*/  FMNMX.FTZ R137, R2, R189, !PT ;  /* 0x000000bd02897209 */ /* 0x002fe40007810000 */
[----:B------:R-:W-:Y:S03]  /*8630*/  FMNMX.FTZ R2, R95, R135, !PT ;  /* 0x000000875f027209 */ /* 0x000fe60007810000 */
[C---:B------:R-:W-:Y:S01]  /*8640*/  FMUL.FTZ R193, R137.reuse, c[0x0][0x2d0] ;  /* 0x0000b40089c17a20 */ /* 0x040fe20000410000 */
[----:B------:R-:W-:Y:S01]  /*8650*/  FMNMX.FTZ R135, R106, R2, !PT ;  /* 0x000000026a877209 */ /* 0x000fe20007810000 */
[----:B------:R-:W-:Y:S02]  /*8660*/  FADD.FTZ R0, -R137, R0 ;  /* 0x0000000089007221 */ /* 0x000fe40000010100 */
[--C-:B------:R-:W-:Y:S02]  /*8670*/  FFMA.FTZ R20, R20, c[0x0][0x2d0], -R193.reuse ;  /* 0x0000b40014147a23 */ /* 0x100fe400000108c1 */
[--C-:B------:R-:W-:Y:S02]  /*8680*/  FFMA.FTZ R21, R21, c[0x0][0x2d0], -R193.reuse ;  /* 0x0000b40015157a23 */ /* 0x100fe400000108c1 */
[----:B------:R-:W-:Y:S01]  /*8690*/  MUFU.EX2 R195, R20 ;  /* 0x0000001400c37308 */ /* 0x000fe20000000800 */
[--C-:B------:R-:W-:Y:S02]  /*86a0*/  FFMA.FTZ R52, R52, c[0x0][0x2d0], -R193.reuse ;  /* 0x0000b40034347a23 */ /* 0x100fe400000108c1 */
[--C-:B------:R-:W-:Y:S01]  /*86b0*/  FFMA.FTZ R53, R53, c[0x0][0x2d0], -R193.reuse ;  /* 0x0000b40035357a23 */ /* 0x100fe200000108c1 */
[----:B--2---:R-:W-:Y:S01]  /*86c0*/  FMNMX.FTZ R132, R132, R136, !PT ;  /* 0x0000008884847209 */ /* 0x004fe20007810000 */
[--C-:B------:R-:W-:Y:S01]  /*86d0*/  FFMA.FTZ R64, R64, c[0x0][0x2d0], -R193.reuse ;  /* 0x0000b40040407a23 */ /* 0x100fe200000108c1 */
[----:B------:R-:W-:Y:S01]  /*86e0*/  FMNMX.FTZ R136, R134, R188, !PT ;  /* 0x000000bc86887209 */ /* 0x000fe20007810000 */
[--C-:B------:R-:W-:Y:S02]  /*86f0*/  FFMA.FTZ R65, R65, c[0x0][0x2d0], -R193.reuse ;  /* 0x0000b40041417a23 */ /* 0x100fe400000108c1 */
[----:B------:R-:W1:Y:S01]  /*8700*/  SHFL.BFLY PT, R190, R132, 0x1, 0x1f ;  /* 0x0c201f0084be7f89 */ /* 0x000e6200000e0000 */
[----:B------:R-:W-:Y:S01]  /*8710*/  MUFU.EX2 R194, R21 ;  /* 0x0000001500c27308 */ /* 0x000fe20000000800 */
[--C-:B------:R-:W-:Y:S02]  /*8720*/  FFMA.FTZ R68, R68, c[0x0][0x2d0], -R193.reuse ;  /* 0x0000b40044447a23 */ /* 0x100fe400000108c1 */
[--C-:B------:R-:W-:Y:S02]  /*8730*/  FFMA.FTZ R69, R69, c[0x0][0x2d0], -R193.reuse ;  /* 0x0000b40045457a23 */ /* 0x100fe400000108c1 */
[----:B------:R-:W-:Y:S02]  /*8740*/  FMUL.FTZ R192, R136, c[0x0][0x2d0] ;  /* 0x0000b40088c07a20 */ /* 0x000fe40000410000 */
[--C-:B------:R-:W-:Y:S02]  /*8750*/  FFMA.FTZ R16, R16, c[0x0][0x2d0], -R193.reuse ;  /* 0x0000b40010107a23 */ /* 0x100fe400000108c1 */
[--C-:B------:R-:W-:Y:S02]  /*8760*/  FFMA.FTZ R22, R22, c[0x0][0x2d0], -R192.reuse ;  /* 0x0000b40016167a23 */ /* 0x100fe400000108c0 */
[----:B------:R-:W-:Y:S01]  /*8770*/  MUFU.EX2 R221, R16 ;  /* 0x0000001000dd7308 */ /* 0x000fe20000000800 */
[--C-:B------:R-:W-:Y:S02]  /*8780*/  FFMA.FTZ R23, R23, c[0x0][0x2d0], -R192.reuse ;  /* 0x0000b40017177a23 */ /* 0x100fe400000108c0 */
[--C-:B------:R-:W-:Y:S02]  /*8790*/  FFMA.FTZ R54, R54, c[0x0][0x2d0], -R192.reuse ;  /* 0x0000b40036367a23 */ /* 0x100fe400000108c0 */
[--C-:B------:R-:W-:Y:S02]  /*87a0*/  FFMA.FTZ R55, R55, c[0x0][0x2d0], -R192.reuse ;  /* 0x0000b40037377a23 */ /* 0x100fe400000108c0 */
[--C-:B------:R-:W-:Y:S02]  /*87b0*/  FFMA.FTZ R66, R66, c[0x0][0x2d0], -R192.reuse ;  /* 0x0000b40042427a23 */ /* 0x100fe400000108c0 */
[--C-:B------:R-:W-:Y:S01]  /*87c0*/  FFMA.FTZ R67, R67, c[0x0][0x2d0], -R192.reuse ;  /* 0x0000b40043437a23 */ /* 0x100fe200000108c0 */
[----:B------:R-:W-:Y:S01]  /*87d0*/  MUFU.EX2 R209, R22 ;  /* 0x0000001600d17308 */ /* 0x000fe20000000800 */
[----:B------:R-:W-:Y:S01]  /*87e0*/  FMUL.FTZ R2, R0, c[0x0][0x2d0] ;  /* 0x0000b40000027a20 */ /* 0x000fe20000410000 */
[----:B------:R-:W-:Y:S01]  /*87f0*/  FMNMX.FTZ R0, R107, R135, !PT ;  /* 0x000000876b007209 */ /* 0x000fe20007810000 */
[--C-:B------:R-:W-:Y:S01]  /*8800*/  FFMA.FTZ R70, R70, c[0x0][0x2d0], -R192.reuse ;  /* 0x0000b40046467a23 */ /* 0x100fe200000108c0 */
[----:B-1----:R-:W-:Y:S01]  /*8810*/  FMNMX.FTZ R135, R132, R190, !PT ;  /* 0x000000be84877209 */ /* 0x002fe20007810000 */
[--C-:B------:R-:W-:Y:S01]  /*8820*/  FFMA.FTZ R71, R71, c[0x0][0x2d0], -R192.reuse ;  /* 0x0000b40047477a23 */ /* 0x100fe200000108c0 */
[----:B------:R-:W-:Y:S01]  /*8830*/  FMNMX.FTZ R0, R110, R0, !PT ;  /* 0x000000006e007209 */ /* 0x000fe20007810000 */
[--C-:B------:R-:W-:Y:S02]  /*8840*/  FFMA.FTZ R17, R17, c[0x0][0x2d0], -R193.reuse ;  /* 0x0000b40011117a23 */ /* 0x100fe400000108c1 */
[--C-:B------:R-:W-:Y:S01]  /*8850*/  FFMA.FTZ R18, R18, c[0x0][0x2d0], -R192.reuse ;  /* 0x0000b40012127a23 */ /* 0x100fe200000108c0 */
[----:B------:R1:W2:Y:S01]  /*8860*/  MUFU.EX2 R134, R2 ;  /* 0x0000000200867308 */ /* 0x0002a20000000800 */
[--C-:B------:R-:W-:Y:S01]  /*8870*/  FFMA.FTZ R19, R19, c[0x0][0x2d0], -R192.reuse ;  /* 0x0000b40013137a23 */ /* 0x100fe200000108c0 */
[----:B------:R-:W-:Y:S01]  /*8880*/  FMNMX.FTZ R0, R111, R0, !PT ;  /* 0x000000006f007209 */ /* 0x000fe20007810000 */
        /* <DEDUP_REMOVED lines=10> */
[----:B------:R4:W-:Y:S01]  /*8930*/  MUFU.EX2 R203, R4 ;  /* 0x0000000400cb7308 */ /* 0x0009e20000000800 */
[--C-:B------:R-:W-:Y:S02]  /*8940*/  FFMA.FTZ R39, R39, c[0x0][0x2d0], -R192.reuse ;  /* 0x0000b40027277a23 */ /* 0x100fe400000108c0 */
[----:B------:R-:W-:Y:S02]  /*8950*/  FFMA.FTZ R48, R48, c[0x0][0x2d0], -R193 ;  /* 0x0000b40030307a23 */ /* 0x000fe400000108c1 */
[----:B-1----:R-:W-:Y:S02]  /*8960*/  FADD.FTZ R2, -R136, R3 ;  /* 0x0000000388027221 */ /* 0x002fe40000010100 */
[----:B--2---:R-:W-:Y:S01]  /*8970*/  FMUL.FTZ R16, R134, R152 ;  /* 0x0000009886107220 */ /* 0x004fe20000410000 */
[----:B------:R-:W1:Y:S01]  /*8980*/  SHFL.BFLY PT, R3, R0, 0x2, 0x1f ;  /* 0x0c401f0000037f89 */ /* 0x000e6200000e0000 */
[----:B------:R-:W-:Y:S01]  /*8990*/  FMUL.FTZ R2, R2, c[0x0][0x2d0] ;  /* 0x0000b40002027a20 */ /* 0x000fe20000410000 */
[----:B------:R-:W2:Y:S01]  /*89a0*/  MUFU.EX2 R218, R5 ;  /* 0x0000000500da7308 */ /* 0x000ea20000000800 */
[C---:B------:R-:W-:Y:S02]  /*89b0*/  FMUL.FTZ R116, R134.reuse, R116 ;  /* 0x0000007486747220 */ /* 0x040fe40000410000 */
[C---:B------:R-:W-:Y:S02]  /*89c0*/  FMUL.FTZ R117, R134.reuse, R117 ;  /* 0x0000007586757220 */ /* 0x040fe40000410000 */
[C---:B------:R-:W-:Y:S01]  /*89d0*/  FMUL.FTZ R120, R134.reuse, R120 ;  /* 0x0000007886787220 */ /* 0x040fe20000410000 */
[----:B---3--:R-:W-:Y:S01]  /*89e0*/  LDSM.16.MT88.4 R20, [R228+0x100] ;  /* 0x00010000e414783b */ /* 0x008fe20000004200 */
[C---:B------:R-:W-:Y:S02]  /*89f0*/  FMUL.FTZ R121, R134.reuse, R121 ;  /* 0x0000007986797220 */ /* 0x040fe40000410000 */
[C---:B------:R-:W-:Y:S01]  /*8a00*/  FMUL.FTZ R128, R134.reuse, R128 ;  /* 0x0000008086807220 */ /* 0x040fe20000410000 */
[----:B------:R3:W5:Y:S01]  /*8a10*/  MUFU.EX2 R132, R2 ;  /* 0x0000000200847308 */ /* 0x0007620000000800 */
[C---:B------:R-:W-:Y:S02]  /*8a20*/  FMUL.FTZ R129, R134.reuse, R129 ;  /* 0x0000008186817220 */ /* 0x040fe40000410000 */
[--C-:B------:R-:W-:Y:S02]  /*8a30*/  FFMA.FTZ R49, R49, c[0x0][0x2d0], -R193.reuse ;  /* 0x0000b40031317a23 */ /* 0x100fe400000108c1 */
[----:B----4-:R-:W-:Y:S02]  /*8a40*/  FMUL.FTZ R4, R134, R144 ;  /* 0x0000009086047220 */ /* 0x010fe40000410000 */
[--C-:B------:R-:W-:Y:S02]  /*8a50*/  FFMA.FTZ R50, R50, c[0x0][0x2d0], -R192.reuse ;  /* 0x0000b40032327a23 */ /* 0x100fe400000108c0 */
[--C-:B------:R-:W-:Y:S01]  /*8a60*/  FFMA.FTZ R51, R51, c[0x0][0x2d0], -R192.reuse ;  /* 0x0000b40033337a23 */ /* 0x100fe200000108c0 */
[----:B------:R4:W4:Y:S01]  /*8a70*/  MUFU.EX2 R205, R17 ;  /* 0x0000001100cd7308 */ /* 0x0009220000000800 */
[--C-:B------:R-:W-:Y:S01]  /*8a80*/  FFMA.FTZ R80, R80, c[0x0][0x2d0], -R193.reuse ;  /* 0x0000b40050507a23 */ /* 0x100fe200000108c1 */
[----:B-1----:R-:W-:Y:S01]  /*8a90*/  FMNMX.FTZ R0, R0, R3, !PT ;  /* 0x0000000300007209 */ /* 0x002fe20007810000 */
[--C-:B------:R-:W-:Y:S01]  /*8aa0*/  FFMA.FTZ R81, R81, c[0x0][0x2d0], -R193.reuse ;  /* 0x0000b40051517a23 */ /* 0x100fe200000108c1 */
[----:B--2---:R-:W-:Y:S01]  /*8ab0*/  F2FP.BF16.PACK_AB R144, R218, R203 ;  /* 0x000000cbda90723e */ /* 0x004fe200000010ff */
[----:B------:R-:W-:Y:S02]  /*8ac0*/  FMUL.FTZ R5, R134, R145 ;  /* 0x0000009186057220 */ /* 0x000fe40000410000 */
[--C-:B------:R-:W-:Y:S02]  /*8ad0*/  FFMA.FTZ R84, R84, c[0x0][0x2d0], -R193.reuse ;  /* 0x0000b40054547a23 */ /* 0x100fe400000108c1 */
[--C-:B------:R-:W-:Y:S01]  /*8ae0*/  FFMA.FTZ R85, R85, c[0x0][0x2d0], -R193.reuse ;  /* 0x0000b40055557a23 */ /* 0x100fe200000108c1 */
[----:B------:R1:W-:Y:S01]  /*8af0*/  MUFU.EX2 R202, R6 ;  /* 0x0000000600ca7308 */ /* 0x0003e20000000800 */
[--C-:B------:R-:W-:Y:S02]  /*8b00*/  FFMA.FTZ R96, R96, c[0x0][0x2d0], -R193.reuse ;  /* 0x0000b40060607a23 */ /* 0x100fe400000108c1 */
[----:B------:R-:W-:Y:S02]  /*8b10*/  FFMA.FTZ R97, R97, c[0x0][0x2d0], -R193 ;  /* 0x0000b40061617a23 */ /* 0x000fe400000108c1 */
[----:B---3--:R-:W-:Y:S02]  /*8b20*/  FADD.FTZ R2, -R135, R133 ;  /* 0x0000008587027221 */ /* 0x008fe40000010100 */
[----:B-----5:R-:W-:Y:S02]  /*8b30*/  FMUL.FTZ R118, R132, R118 ;  /* 0x0000007684767220 */ /* 0x020fe40000410000 */
[----:B------:R-:W-:Y:S01]  /*8b40*/  FMUL.FTZ R2, R2, c[0x0][0x2d0] ;  /* 0x0000b40002027a20 */ /* 0x000fe20000410000 */
[----:B------:R2:W-:Y:S01]  /*8b50*/  MUFU.EX2 R220, R18 ;  /* 0x0000001200dc7308 */ /* 0x0005e20000000800 */
[C---:B------:R-:W-:Y:S02]  /*8b60*/  FMUL.FTZ R119, R132.reuse, R119 ;  /* 0x0000007784777220 */ /* 0x040fe40000410000 */
[----:B------:R-:W-:Y:S02]  /*8b70*/  FMUL.FTZ R122, R132, R122 ;  /* 0x0000007a847a7220 */ /* 0x000fe40000410000 */
[----:B----4-:R-:W-:Y:S02]  /*8b80*/  FMUL.FTZ R17, R134, R153 ;  /* 0x0000009986117220 */ /* 0x010fe40000410000 */
[C---:B------:R-:W-:Y:S02]  /*8b90*/  FMUL.FTZ R123, R132.reuse, R123 ;  /* 0x0000007b847b7220 */ /* 0x040fe40000410000 */
[C---:B------:R-:W-:Y:S01]  /*8ba0*/  FMUL.FTZ R130, R132.reuse, R130 ;  /* 0x0000008284827220 */ /* 0x040fe20000410000 */
[----:B------:R3:W4:Y:S01]  /*8bb0*/  MUFU.EX2 R133, R2 ;  /* 0x0000000200857308 */ /* 0x0007220000000800 */
[----:B------:R-:W-:Y:S02]  /*8bc0*/  FMUL.FTZ R131, R132, R131 ;  /* 0x0000008384837220 */ /* 0x000fe40000410000 */
[--C-:B------:R-:W-:Y:S02]  /*8bd0*/  FFMA.FTZ R100, R100, c[0x0][0x2d0], -R193.reuse ;  /* 0x0000b40064647a23 */ /* 0x100fe400000108c1 */
[----:B-1----:R-:W-:Y:S01]  /*8be0*/  FMUL.FTZ R6, R132, R146 ;  /* 0x0000009284067220 */ /* 0x002fe20000410000 */
[----:B------:R-:W-:Y:S01]  /*8bf0*/  F2FP.BF16.PACK_AB R146, R205, R221 ;  /* 0x000000ddcd92723e */ /* 0x000fe200000010ff */
[--C-:B------:R-:W-:Y:S02]  /*8c00*/  FFMA.FTZ R101, R101, c[0x0][0x2d0], -R193.reuse ;  /* 0x0000b40065657a23 */ /* 0x100fe400000108c1 */
[--C-:B------:R-:W-:Y:S01]  /*8c10*/  FFMA.FTZ R112, R112, c[0x0][0x2d0], -R193.reuse ;  /* 0x0000b40070707a23 */ /* 0x100fe200000108c1 */
[----:B------:R1:W-:Y:S01]  /*8c20*/  MUFU.EX2 R204, R19 ;  /* 0x0000001300cc7308 */ /* 0x0003e20000000800 */
[----:B------:R-:W-:Y:S02]  /*8c30*/  FFMA.FTZ R113, R113, c[0x0][0x2d0], -R193 ;  /* 0x0000b40071717a23 */ /* 0x000fe400000108c1 */
[--C-:B------:R-:W-:Y:S02]  /*8c40*/  FFMA.FTZ R7, R7, c[0x0][0x2d0], -R192.reuse ;  /* 0x0000b40007077a23 */ /* 0x100fe400000108c0 */
[----:B--2---:R-:W-:Y:S02]  /*8c50*/  FMUL.FTZ R18, R132, R154 ;  /* 0x0000009a84127220 */ /* 0x004fe40000410000 */
[--C-:B------:R-:W-:Y:S02]  /*8c60*/  FFMA.FTZ R35, R35, c[0x0][0x2d0], -R192.reuse ;  /* 0x0000b40023237a23 */ /* 0x100fe400000108c0 */
[--C-:B------:R-:W-:Y:S01]  /*8c70*/  FFMA.FTZ R82, R82, c[0x0][0x2d0], -R192.reuse ;  /* 0x0000b40052527a23 */ /* 0x100fe200000108c0 */
[----:B------:R-:W2:Y:S01]  /*8c80*/  MUFU.EX2 R215, R7 ;  /* 0x0000000700d77308 */ /* 0x000ea20000000800 */
[--C-:B------:R-:W-:Y:S02]  /*8c90*/  FFMA.FTZ R83, R83, c[0x0][0x2d0], -R192.reuse ;  /* 0x0000b40053537a23 */ /* 0x100fe400000108c0 */
[--C-:B------:R-:W-:Y:S01]  /*8ca0*/  FFMA.FTZ R86, R86, c[0x0][0x2d0], -R192.reuse ;  /* 0x0000b40056567a23 */ /* 0x100fe200000108c0 */
[----:B---3--:R-:W3:Y:S01]  /*8cb0*/  SHFL.BFLY PT, R2, R0, 0x1, 0x1f ;  /* 0x0c201f0000027f89 */ /* 0x008ee200000e0000 */
[C---:B----4-:R-:W-:Y:S02]  /*8cc0*/  FMUL.FTZ R124, R133.reuse, R124 ;  /* 0x0000007c857c7220 */ /* 0x050fe40000410000 */
[----:B------:R-:W-:Y:S02]  /*8cd0*/  FMUL.FTZ R125, R133, R125 ;  /* 0x0000007d857d7220 */ /* 0x000fe40000410000 */
[--C-:B------:R-:W-:Y:S01]  /*8ce0*/  FFMA.FTZ R87, R87, c[0x0][0x2d0], -R192.reuse ;  /* 0x0000b40057577a23 */ /* 0x100fe200000108c0 */
[----:B------:R-:W-:Y:S01]  /*8cf0*/  MUFU.EX2 R208, R36 ;  /* 0x0000002400d07308 */ /* 0x000fe20000000800 */
[--C-:B------:R-:W-:Y:S02]  /*8d00*/  FFMA.FTZ R98, R98, c[0x0][0x2d0], -R192.reuse ;  /* 0x0000b40062627a23 */ /* 0x100fe400000108c0 */
[--C-:B------:R-:W-:Y:S02]  /*8d10*/  FFMA.FTZ R99, R99, c[0x0][0x2d0], -R192.reuse ;  /* 0x0000b40063637a23 */ /* 0x100fe400000108c0 */
[----:B-1----:R-:W-:Y:S02]  /*8d20*/  FMUL.FTZ R19, R132, R155 ;  /* 0x0000009b84137220 */ /* 0x002fe40000410000 */
[----:B------:R-:W-:Y:S01]  /*8d30*/  LDSM.16.MT88.4 R152, [R230+0x100] ;  /* 0x00010000e698783b */ /* 0x000fe20000004200 */
[--C-:B------:R-:W-:Y:S02]  /*8d40*/  FFMA.FTZ R102, R102, c[0x0][0x2d0], -R192.reuse ;  /* 0x0000b40066667a23 */ /* 0x100fe400000108c0 */
[----:B------:R-:W-:Y:S01]  /*8d50*/  MUFU.EX2 R211, R34 ;  /* 0x0000002200d37308 */ /* 0x000fe20000000800 */
[--C-:B------:R-:W-:Y:S02]  /*8d60*/  FFMA.FTZ R103, R103, c[0x0][0x2d0], -R192.reuse ;  /* 0x0000b40067677a23 */ /* 0x100fe400000108c0 */
[--C-:B------:R-:W-:Y:S01]  /*8d70*/  FFMA.FTZ R114, R114, c[0x0][0x2d0], -R192.reuse ;  /* 0x0000b40072727a23 */ /* 0x100fe200000108c0 */
[----:B--2---:R-:W-:Y:S01]  /*8d80*/  F2FP.BF16.PACK_AB R145, R215, R202 ;  /* 0x000000cad791723e */ /* 0x004fe200000010ff */
[----:B------:R-:W-:Y:S01]  /*8d90*/  FMUL.FTZ R7, R132, R147 ;  /* 0x0000009384077220 */ /* 0x000fe20000410000 */
[----:B------:R-:W-:Y:S01]  /*8da0*/  F2FP.BF16.PACK_AB R147, R204, R220 ;  /* 0x000000dccc93723e */ /* 0x000fe200000010ff */
[----:B------:R-:W-:Y:S01]  /*8db0*/  FFMA.FTZ R115, R115, c[0x0][0x2d0], -R192 ;  /* 0x0000b40073737a23 */ /* 0x000fe200000108c0 */
[----:B---3--:R-:W-:Y:S02]  /*8dc0*/  FMNMX.FTZ R2, R2, R0, !PT ;  /* 0x0000000002027209 */ /* 0x008fe40007810000 */
[----:B------:R-:W-:Y:S03]  /*8dd0*/  MUFU.EX2 R34, R35 ;  /* 0x0000002300227308 */ /* 0x000fe60000000800 */
[C---:B------:R-:W-:Y:S01]  /*8de0*/  FMUL.FTZ R3, R2.reuse, c[0x0][0x2d0] ;  /* 0x0000b40002037a20 */ /* 0x040fe20000410000 */
[-C--:B------:R-:W-:Y:S05]  /*8df0*/  HMMA.16816.F32.BF16 R4, R144, R20.reuse, R4 ;  /* 0x000000149004723c */ /* 0x080fea0000041804 */
[----:B------:R-:W-:Y:S01]  /*8e00*/  FADD.FTZ R0, -R2, R138 ;  /* 0x0000008a02007221 */ /* 0x000fe20000010100 */
[----:B------:R-:W-:Y:S01]  /*8e10*/  MUFU.EX2 R32, R32 ;  /* 0x0000002000207308 */ /* 0x000fe20000000800 */
[--C-:B------:R-:W-:Y:S02]  /*8e20*/  FFMA.FTZ R31, R31, c[0x0][0x2d0], -R3.reuse ;  /* 0x0000b4001f1f7a23 */ /* 0x100fe40000010803 */
[----:B------:R-:W-:Y:S03]  /*8e30*/  FMUL.FTZ R138, R135, c[0x0][0x2d0] ;  /* 0x0000b400878a7a20 */ /* 0x000fe60000410000 */
[----:B------:R-:W-:Y:S02]  /*8e40*/  FMUL.FTZ R0, R0, c[0x0][0x2d0] ;  /* 0x0000b40000007a20 */ /* 0x000fe40000410000 */
[--C-:B------:R-:W-:Y:S02]  /*8e50*/  FFMA.FTZ R56, R56, c[0x0][0x2d0], -R138.reuse ;  /* 0x0000b40038387a23 */ /* 0x100fe4000001088a */
[----:B------:R-:W1:Y:S01]  /*8e60*/  MUFU.EX2 R191, R31 ;  /* 0x0000001f00bf7308 */ /* 0x000e620000000800 */
        /* <DEDUP_REMOVED lines=14> */
[----:B-1----:R-:W-:Y:S01]  /*8f50*/  MOV R36, R191 ;  /* 0x000000bf00247202 */ /* 0x002fe20000000f00 */
[--C-:B------:R-:W-:Y:S01]  /*8f60*/  FFMA.FTZ R73, R73, c[0x0][0x2d0], -R138.reuse ;  /* 0x0000b40049497a23 */ /* 0x100fe2000001088a */
[----:B------:R-:W1:Y:S01]  /*8f70*/  LDSM.16.MT88.4 R188, [R231+0x100] ;  /* 0x00010000e7bc783b */ /* 0x000e620000004200 */
[--C-:B------:R-:W-:Y:S02]  /*8f80*/  FFMA.FTZ R74, R74, c[0x0][0x2d0], -R3.reuse ;  /* 0x0000b4004a4a7a23 */ /* 0x100fe40000010803 */
[--C-:B------:R-:W-:Y:S01]  /*8f90*/  FFMA.FTZ R75, R75, c[0x0][0x2d0], -R3.reuse ;  /* 0x0000b4004b4b7a23 */ /* 0x100fe20000010803 */
[----:B------:R-:W4:Y:S01]  /*8fa0*/  MUFU.EX2 R213, R9 ;  /* 0x0000000900d57308 */ /* 0x000f220000000800 */
[--C-:B------:R-:W-:Y:S02]  /*8fb0*/  FFMA.FTZ R60, R60, c[0x0][0x2d0], -R138.reuse ;  /* 0x0000b4003c3c7a23 */ /* 0x100fe4000001088a */
[--C-:B------:R-:W-:Y:S02]  /*8fc0*/  FFMA.FTZ R61, R61, c[0x0][0x2d0], -R138.reuse ;  /* 0x0000b4003d3d7a23 */ /* 0x100fe4000001088a */
[C---:B--2---:R-:W-:Y:S02]  /*8fd0*/  FMUL.FTZ R31, R0.reuse, R167 ;  /* 0x000000a7001f7220 */ /* 0x044fe40000410000 */
[C---:B------:R-:W-:Y:S02]  /*8fe0*/  FMUL.FTZ R126, R0.reuse, R126 ;  /* 0x0000007e007e7220 */ /* 0x040fe40000410000 */
[----:B------:R-:W-:Y:S01]  /*8ff0*/  FMUL.FTZ R127, R0, R127 ;  /* 0x0000007f007f7220 */ /* 0x000fe20000410000 */
[----:B------:R2:W-:Y:S01]  /*9000*/  MUFU.EX2 R219, R12 ;  /* 0x0000000c00db7308 */ /* 0x0005e20000000800 */
[--C-:B------:R-:W-:Y:S02]  /*9010*/  FFMA.FTZ R62, R62, c[0x0][0x2d0], -R3.reuse ;  /* 0x0000b4003e3e7a23 */ /* 0x100fe40000010803 */
[--C-:B------:R-:W-:Y:S02]  /*9020*/  FFMA.FTZ R63, R63, c[0x0][0x2d0], -R3.reuse ;  /* 0x0000b4003f3f7a23 */ /* 0x100fe40000010803 */
[----:B---3--:R-:W-:Y:S02]  /*9030*/  FMUL.FTZ R8, R133, R140 ;  /* 0x0000008c85087220 */ /* 0x008fe40000410000 */
[--C-:B------:R-:W-:Y:S02]  /*9040*/  FFMA.FTZ R79, R79, c[0x0][0x2d0], -R3.reuse ;  /* 0x0000b4004f4f7a23 */ /* 0x100fe40000010803 */
[--C-:B------:R-:W-:Y:S01]  /*9050*/  FFMA.FTZ R24, R24, c[0x0][0x2d0], -R138.reuse ;  /* 0x0000b40018187a23 */ /* 0x100fe2000001088a */
[----:B------:R3:W5:Y:S01]  /*9060*/  MUFU.EX2 R199, R13 ;  /* 0x0000000d00c77308 */ /* 0x0007620000000800 */
        /* <DEDUP_REMOVED lines=12> */
[----:B------:R-:W2:Y:S01]  /*9130*/  MUFU.EX2 R212, R11 ;  /* 0x0000000b00d47308 */ /* 0x000ea20000000800 */
[--C-:B------:R-:W-:Y:S02]  /*9140*/  FFMA.FTZ R42, R42, c[0x0][0x2d0], -R3.reuse ;  /* 0x0000b4002a2a7a23 */ /* 0x100fe40000010803 */
[--C-:B------:R-:W-:Y:S02]  /*9150*/  FFMA.FTZ R43, R43, c[0x0][0x2d0], -R3.reuse ;  /* 0x0000b4002b2b7a23 */ /* 0x100fe40000010803 */
[----:B---3--:R-:W-:Y:S02]  /*9160*/  FMUL.FTZ R13, R133, R149 ;  /* 0x00000095850d7220 */ /* 0x008fe40000410000 */
[--C-:B------:R-:W-:Y:S02]  /*9170*/  FFMA.FTZ R44, R44, c[0x0][0x2d0], -R138.reuse ;  /* 0x0000b4002c2c7a23 */ /* 0x100fe4000001088a */
[--C-:B------:R-:W-:Y:S01]  /*9180*/  FFMA.FTZ R45, R45, c[0x0][0x2d0], -R138.reuse ;  /* 0x0000b4002d2d7a23 */ /* 0x100fe2000001088a */
[----:B------:R3:W-:Y:S01]  /*9190*/  MUFU.EX2 R214, R14 ;  /* 0x0000000e00d67308 */ /* 0x0007e20000000800 */
[--C-:B------:R-:W-:Y:S02]  /*91a0*/  FFMA.FTZ R46, R46, c[0x0][0x2d0], -R3.reuse ;  /* 0x0000b4002e2e7a23 */ /* 0x100fe40000010803 */
[--C-:B------:R-:W-:Y:S02]  /*91b0*/  FFMA.FTZ R47, R47, c[0x0][0x2d0], -R3.reuse ;  /* 0x0000b4002f2f7a23 */ /* 0x100fe40000010803 */
[----:B----4-:R-:W-:Y:S01]  /*91c0*/  FMUL.FTZ R10, R0, R142 ;  /* 0x0000008e000a7220 */ /* 0x010fe20000410000 */
[----:B-----5:R-:W-:Y:S01]  /*91d0*/  F2FP.BF16.PACK_AB R142, R199, R219 ;  /* 0x000000dbc78e723e */ /* 0x020fe200000010ff */
[--C-:B------:R-:W-:Y:S02]  /*91e0*/  FFMA.FTZ R76, R76, c[0x0][0x2d0], -R138.reuse ;  /* 0x0000b4004c4c7a23 */ /* 0x100fe4000001088a */
[--C-:B------:R-:W-:Y:S01]  /*91f0*/  FFMA.FTZ R77, R77, c[0x0][0x2d0], -R138.reuse ;  /* 0x0000b4004d4d7a23 */ /* 0x100fe2000001088a */
[----:B------:R-:W4:Y:S01]  /*9200*/  MUFU.EX2 R196, R15 ;  /* 0x0000000f00c47308 */ /* 0x000f220000000800 */
[--C-:B------:R-:W-:Y:S02]  /*9210*/  FFMA.FTZ R78, R78, c[0x0][0x2d0], -R3.reuse ;  /* 0x0000b4004e4e7a23 */ /* 0x100fe40000010803 */
[--C-:B------:R-:W-:Y:S01]  /*9220*/  FFMA.FTZ R88, R88, c[0x0][0x2d0], -R138.reuse ;  /* 0x0000b40058587a23 */ /* 0x100fe2000001088a */
[----:B--2---:R-:W-:Y:S01]  /*9230*/  F2FP.BF16.PACK_AB R141, R212, R200 ;  /* 0x000000c8d48d723e */ /* 0x004fe200000010ff */
[----:B------:R-:W-:Y:S02]  /*9240*/  FMUL.FTZ R11, R0, R143 ;  /* 0x0000008f000b7220 */ /* 0x000fe40000410000 */
[--C-:B------:R-:W-:Y:S02]  /*9250*/  FFMA.FTZ R89, R89, c[0x0][0x2d0], -R138.reuse ;  /* 0x0000b40059597a23 */ /* 0x100fe4000001088a */
[--C-:B------:R-:W-:Y:S01]  /*9260*/  FFMA.FTZ R90, R90, c[0x0][0x2d0], -R3.reuse ;  /* 0x0000b4005a5a7a23 */ /* 0x100fe20000010803 */
        /* <DEDUP_REMOVED lines=11> */
[----:B------:R-:W4:Y:S01]  /*9320*/  LDSM.16.MT88.4 R148, [R229+0x100] ;  /* 0x00010000e594783b */ /* 0x000f220000004200 */
[--C-:B------:R-:W-:Y:S02]  /*9330*/  FFMA.FTZ R105, R105, c[0x0][0x2d0], -R138.reuse ;  /* 0x0000b40069697a23 */ /* 0x100fe4000001088a */
[----:B------:R1:W-:Y:S01]  /*9340*/  MUFU.EX2 R198, R28 ;  /* 0x0000001c00c67308 */ /* 0x0003e20000000800 */
[C---:B------:R-:W-:Y:S04]  /*9350*/  HMMA.16816.F32.BF16 R8, R140.reuse, R20, R8 ;  /* 0x000000148c08723c */ /* 0x040fe80000041808 */
[C---:B--2---:R-:W-:Y:S01]  /*9360*/  FMUL.FTZ R24, R133.reuse, R160 ;  /* 0x000000a085187220 */ /* 0x044fe20000410000 */
[----:B------:R-:W-:Y:S01]  /*9370*/  MOV R160, R36 ;  /* 0x0000002400a07202 */ /* 0x000fe20000000f00 */
[C---:B------:R-:W-:Y:S02]  /*9380*/  FMUL.FTZ R36, R134.reuse, R172 ;  /* 0x000000ac86247220 */ /* 0x040fe40000410000 */
[-C--:B------:R-:W-:Y:S01]  /*9390*/  HMMA.16816.F32.BF16 R12, R140, R22.reuse, R12 ;  /* 0x000000168c0c723c */ /* 0x080fe2000004180c */
[----:B------:R2:W-:Y:S03]  /*93a0*/  MUFU.EX2 R227, R26 ;  /* 0x0000001a00e37308 */ /* 0x0005e60000000800 */
[C---:B------:R-:W-:Y:S01]  /*93b0*/  FMUL.FTZ R20, R134.reuse, R156 ;  /* 0x0000009c86147220 */ /* 0x040fe20000410000 */
[----:B------:R-:W-:Y:S01]  /*93c0*/  MOV R156, R32 ;  /* 0x00000020009c7202 */ /* 0x000fe20000000f00 */
[C---:B---3--:R-:W-:Y:S02]  /*93d0*/  FMUL.FTZ R25, R133.reuse, R161 ;  /* 0x000000a185197220 */ /* 0x048fe40000410000 */
[C---:B------:R-:W-:Y:S03]  /*93e0*/  HMMA.16816.F32.BF16 R16, R144.reuse, R22, R16 ;  /* 0x000000169010723c */ /* 0x040fe60000041810 */
[----:B------:R-:W3:Y:S01]  /*93f0*/  MUFU.EX2 R222, R27 ;  /* 0x0000001b00de7308 */ /* 0x000ee20000000800 */
[C---:B------:R-:W-:Y:S02]  /*9400*/  FMUL.FTZ R21, R134.reuse, R157 ;  /* 0x0000009d86157220 */ /* 0x040fe40000410000 */
[----:B------:R-:W-:Y:S01]  /*9410*/  FMUL.FTZ R32, R134, R168 ;  /* 0x000000a886207220 */ /* 0x000fe20000410000 */
[----:B------:R-:W-:Y:S01]  /*9420*/  MOV R168, R205 ;  /* 0x000000cd00a87202 */ /* 0x000fe20000000f00 */
[C---:B------:R-:W-:Y:S01]  /*9430*/  FMUL.FTZ R22, R132.reuse, R158 ;  /* 0x0000009e84167220 */ /* 0x040fe20000410000 */
[----:B-----5:R-:W-:Y:S03]  /*9440*/  MOV R158, R217 ;  /* 0x000000d9009e7202 */ /* 0x020fe60000000f00 */
[----:B------:R-:W-:Y:S01]  /*9450*/  FMUL.FTZ R23, R132, R159 ;  /* 0x0000009f84177220 */ /* 0x000fe20000410000 */
[----:B------:R5:W-:Y:S01]  /*9460*/  MUFU.EX2 R197, R30 ;  /* 0x0000001e00c57308 */ /* 0x000be20000000800 */
[----:B-1----:R-:W-:Y:S01]  /*9470*/  FMUL.FTZ R28, R133, R164 ;  /* 0x000000a4851c7220 */ /* 0x002fe20000410000 */
[----:B------:R-:W-:Y:S01]  /*9480*/  MOV R159, R216 ;  /* 0x000000d8009f7202 */ /* 0x000fe20000000f00 */
[--C-:B------:R-:W-:Y:S02]  /*9490*/  FFMA.FTZ R108, R108, c[0x0][0x2d0], -R138.reuse ;  /* 0x0000b4006c6c7a23 */ /* 0x100fe4000001088a */
[----:B--2---:R-:W-:Y:S01]  /*94a0*/  FMUL.FTZ R26, R0, R162 ;  /* 0x000000a2001a7220 */ /* 0x004fe20000410000 */
[-C--:B------:R-:W-:Y:S03]  /*94b0*/  HMMA.16816.F32.BF16 R20, R144, R188.reuse, R20 ;  /* 0x000000bc9014723c */ /* 0x080fe60000041814 */
[----:B------:R-:W-:Y:S01]  /*94c0*/  MOV R162, R34 ;  /* 0x0000002200a27202 */ /* 0x000fe20000000f00 */
[----:B------:R1:W2:Y:S01]  /*94d0*/  MUFU.EX2 R35, R29 ;  /* 0x0000001d00237308 */ /* 0x0002a20000000800 */
[----:B------:R-:W-:Y:S01]  /*94e0*/  FMUL.FTZ R34, R132, R170 ;  /* 0x000000aa84227220 */ /* 0x000fe20000410000 */
[----:B------:R-:W-:Y:S01]  /*94f0*/  MOV R170, R199 ;  /* 0x000000c700aa7202 */ /* 0x000fe20000000f00 */
[----:B------:R-:W-:Y:S01]  /*9500*/  FFMA.FTZ R138, R109, c[0x0][0x2d0], -R138 ;  /* 0x0000b4006d8a7a23 */ /* 0x000fe2000001088a */
[----:B---3--:R-:W-:Y:S01]  /*9510*/  MOV R157, R222 ;  /* 0x000000de009d7202 */ /* 0x008fe20000000f00 */
[----:B------:R-:W-:Y:S03]  /*9520*/  FMUL.FTZ R27, R0, R163 ;  /* 0x000000a3001b7220 */ /* 0x000fe60000410000 */
[--C-:B------:R-:W-:Y:S02]  /*9530*/  FFMA.FTZ R106, R106, c[0x0][0x2d0], -R3.reuse ;  /* 0x0000b4006a6a7a23 */ /* 0x100fe40000010803 */
[----:B------:R-:W3:Y:S01]  /*9540*/  MUFU.EX2 R33, R33 ;  /* 0x0000002100217308 */ /* 0x000ee20000000800 */
[--C-:B------:R-:W-:Y:S01]  /*9550*/  FFMA.FTZ R107, R107, c[0x0][0x2d0], -R3.reuse ;  /* 0x0000b4006b6b7a23 */ /* 0x100fe20000010803 */
[C---:B------:R-:W-:Y:S04]  /*9560*/  HMMA.16816.F32.BF16 R24, R140.reuse, R188, R24 ;  /* 0x000000bc8c18723c */ /* 0x040fe80000041818 */
[----:B-----5:R-:W-:Y:S02]  /*9570*/  FMUL.FTZ R30, R0, R166 ;  /* 0x000000a6001e7220 */ /* 0x020fe40000410000 */
[--C-:B------:R-:W-:Y:S01]  /*9580*/  FFMA.FTZ R110, R110, c[0x0][0x2d0], -R3.reuse ;  /* 0x0000b4006e6e7a23 */ /* 0x100fe20000010803 */
[----:B------:R-:W-:Y:S01]  /*9590*/  MOV R189, R210 ;  /* 0x000000d200bd7202 */ /* 0x000fe20000000f00 */
[----:B------:R-:W-:Y:S01]  /*95a0*/  MUFU.EX2 R206, R37 ;  /* 0x0000002500ce7308 */ /* 0x000fe20000000800 */
[----:B------:R-:W-:Y:S03]  /*95b0*/  FFMA.FTZ R3, R111, c[0x0][0x2d0], -R3 ;  /* 0x0000b4006f037a23 */ /* 0x000fe60000010803 */
[C---:B-1----:R-:W-:Y:S01]  /*95c0*/  FMUL.FTZ R29, R133.reuse, R165 ;  /* 0x000000a5851d7220 */ /* 0x042fe20000410000 */
[----:B--2---:R-:W-:Y:S01]  /*95d0*/  MOV R161, R35 ;  /* 0x0000002300a17202 */ /* 0x004fe20000000f00 */
[----:B------:R-:W-:Y:S01]  /*95e0*/  FMUL.FTZ R35, R132, R171 ;  /* 0x000000ab84237220 */ /* 0x000fe20000410000 */
[----:B------:R-:W-:Y:S03]  /*95f0*/  MOV R171, R211 ;  /* 0x000000d300ab7202 */ /* 0x000fe60000000f00 */
[----:B------:R1:W-:Y:S01]  /*9600*/  MUFU.EX2 R207, R38 ;  /* 0x0000002600cf7308 */ /* 0x0003e20000000800 */
[-C--:B------:R-:W-:Y:S03]  /*9610*/  HMMA.16816.F32.BF16 R28, R140, R190.reuse, R28 ;  /* 0x000000be8c1c723c */ /* 0x080fe6000004181c */
[----:B---3--:R-:W-:Y:S01]  /*9620*/  MOV R163, R33 ;  /* 0x0000002100a37202 */ /* 0x008fe20000000f00 */
[----:B------:R-:W-:Y:S01]  /*9630*/  FMUL.FTZ R33, R134, R169 ;  /* 0x000000a986217220 */ /* 0x000fe20000410000 */
[----:B------:R-:W-:Y:S04]  /*9640*/  MOV R169, R204 ;  /* 0x000000cc00a97202 */ /* 0x000fe80000000f00 */
[----:B------:R-:W2:Y:S02]  /*9650*/  MUFU.EX2 R37, R39 ;  /* 0x0000002700257308 */ /* 0x000ea40000000800 */
[C---:B------:R-:W-:Y:S08]  /*9660*/  HMMA.16816.F32.BF16 R32, R144.reuse, R190, R32 ;  /* 0x000000be9020723c */ /* 0x040ff00000041820 */
[----:B------:R3:W-:Y:S01]  /*9670*/  MUFU.EX2 R226, R48 ;  /* 0x0000003000e27308 */ /* 0x0007e20000000800 */
[----:B-1----:R-:W-:Y:S09]  /*9680*/  FMUL.FTZ R38, R132, R174 ;  /* 0x000000ae84267220 */ /* 0x002ff20000410000 */
[----:B------:R1:W-:Y:S01]  /*9690*/  MUFU.EX2 R224, R50 ;  /* 0x0000003200e07308 */ /* 0x0003e20000000800 */
[----:B--2---:R-:W-:Y:S01]  /*96a0*/  MOV R167, R37 ;  /* 0x0000002500a77202 */ /* 0x004fe20000000f00 */
[----:B------:R-:W-:Y:S02]  /*96b0*/  FMUL.FTZ R37, R134, R173 ;  /* 0x000000ad86257220 */ /* 0x000fe40000410000 */
[C---:B------:R-:W-:Y:S02]  /*96c0*/  FMUL.FTZ R39, R132.reuse, R175 ;  /* 0x000000af84277220 */ /* 0x040fe40000410000 */
[----:B------:R-:W-:Y:S04]  /*96d0*/  FFMA.FTZ R132, R132, R252, R202 ;  /* 0x000000fc84847223 */ /* 0x000fe800000100ca */
[----:B------:R2:W5:Y:S01]  /*96e0*/  MUFU.EX2 R225, R49 ;  /* 0x0000003100e17308 */ /* 0x0005620000000800 */
[----:B------:R-:W-:Y:S01]  /*96f0*/  FFMA.FTZ R134, R134, R251, R203 ;  /* 0x000000fb86867223 */ /* 0x000fe200000100cb */
[-C--:B----4-:R-:W-:Y:S03]  /*9700*/  HMMA.16816.F32.BF16 R36, R144, R148.reuse, R36 ;  /* 0x000000949024723c */ /* 0x090fe60000041824 */
[C---:B---3--:R-:W-:Y:S05]  /*9710*/  FMUL.FTZ R48, R133.reuse, R176 ;  /* 0x000000b085307220 */ /* 0x048fea0000410000 */
[----:B------:R3:W2:Y:S01]  /*9720*/  MUFU.EX2 R223, R51 ;  /* 0x0000003300df7308 */ /* 0x0006a20000000800 */
[C---:B-1----:R-:W-:Y:S09]  /*9730*/  FMUL.FTZ R50, R0.reuse, R178 ;  /* 0x000000b200327220 */ /* 0x042ff20000410000 */
[----:B------:R1:W-:Y:S01]  /*9740*/  MUFU.EX2 R166, R40 ;  /* 0x0000002800a67308 */ /* 0x0003e20000000800 */
[C---:B--2---:R-:W-:Y:S09]  /*9750*/  FMUL.FTZ R49, R133.reuse, R177 ;  /* 0x000000b185317220 */ /* 0x044ff20000410000 */
[----:B------:R2:W2:Y:S01]  /*9760*/  MUFU.EX2 R165, R41 ;  /* 0x0000002900a57308 */ /* 0x0004a20000000800 */
[C---:B---3--:R-:W-:Y:S09]  /*9770*/  FMUL.FTZ R51, R0.reuse, R179 ;  /* 0x000000b300337220 */ /* 0x048ff20000410000 */
[----:B------:R3:W-:Y:S01]  /*9780*/  MUFU.EX2 R164, R42 ;  /* 0x0000002a00a47308 */ /* 0x0007e20000000800 */
[C---:B------:R-:W-:Y:S04]  /*9790*/  HMMA.16816.F32.BF16 R48, R140.reuse, R148, R48 ;  /* 0x000000948c30723c */ /* 0x040fe80000041830 */
[C---:B-1----:R-:W-:Y:S05]  /*97a0*/  FMUL.FTZ R40, R133.reuse, R180 ;  /* 0x000000b485287220 */ /* 0x042fea0000410000 */
[----:B------:R1:W1:Y:S03]  /*97b0*/  MUFU.EX2 R222, R43 ;  /* 0x0000002b00de7308 */ /* 0x0002660000000800 */
[C---:B--2---:R-:W-:Y:S07]  /*97c0*/  FMUL.FTZ R41, R133.reuse, R181 ;  /* 0x000000b585297220 */ /* 0x044fee0000410000 */
[----:B------:R2:W-:Y:S01]  /*97d0*/  MUFU.EX2 R216, R44 ;  /* 0x0000002c00d87308 */ /* 0x0005e20000000800 */
[C---:B---3--:R-:W-:Y:S09]  /*97e0*/  FMUL.FTZ R42, R0.reuse, R182 ;  /* 0x000000b6002a7220 */ /* 0x048ff20000410000 */
[----:B------:R3:W3:Y:S01]  /*97f0*/  MUFU.EX2 R217, R45 ;  /* 0x0000002d00d97308 */ /* 0x0006e20000000800 */
[C---:B-1----:R-:W-:Y:S09]  /*9800*/  FMUL.FTZ R43, R0.reuse, R183 ;  /* 0x000000b7002b7220 */ /* 0x042ff20000410000 */
[----:B------:R-:W-:Y:S01]  /*9810*/  MUFU.EX2 R175, R53 ;  /* 0x0000003500af7308 */ /* 0x000fe20000000800 */
[-C--:B------:R-:W-:Y:S03]  /*9820*/  HMMA.16816.F32.BF16 R40, R140, R150.reuse, R40 ;  /* 0x000000968c28723c */ /* 0x080fe60000041828 */
[C---:B--2---:R-:W-:Y:S01]  /*9830*/  FMUL.FTZ R44, R133.reuse, R184 ;  /* 0x000000b8852c7220 */ /* 0x044fe20000410000 */
[----:B------:R-:W-:Y:S04]  /*9840*/  MOV R184, R189 ;  /* 0x000000bd00b87202 */ /* 0x000fe80000000f00 */
[C---:B------:R-:W-:Y:S01]  /*9850*/  HMMA.16816.F32.BF16 R116, R144.reuse, R150, R116 ;  /* 0x000000969074723c */ /* 0x040fe20000041874 */
[----:B------:R1:W-:Y:S01]  /*9860*/  MUFU.EX2 R211, R46 ;  /* 0x0000002e00d37308 */ /* 0x0003e20000000800 */
[----:B------:R-:W2:Y:S02]  /*9870*/  LDSM.16.MT88.4 R148, [R228+0x900] ;  /* 0x00090000e494783b */ /* 0x000ea40000004200 */
[----:B---3--:R-:W-:Y:S01]  /*9880*/  FMUL.FTZ R45, R133, R185 ;  /* 0x000000b9852d7220 */ /* 0x008fe20000410000 */
[----:B------:R-:W-:Y:S03]  /*9890*/  MOV R185, R209 ;  /* 0x000000d100b97202 */ /* 0x000fe60000000f00 */
[-C--:B------:R-:W-:Y:S03]  /*98a0*/  HMMA.16816.F32.BF16 R120, R144, R152.reuse, R120 ;  /* 0x000000989078723c */ /* 0x080fe60000041878 */
[----:B------:R3:W2:Y:S05]  /*98b0*/  MUFU.EX2 R210, R47 ;  /* 0x0000002f00d27308 */ /* 0x0006aa0000000800 */
[C---:B------:R-:W-:Y:S05]  /*98c0*/  HMMA.16816.F32.BF16 R124, R140.reuse, R152, R124 ;  /* 0x000000988c7c723c */ /* 0x040fea000004187c */
[----:B------:R-:W-:Y:S01]  /*98d0*/  MUFU.EX2 R209, R52 ;  /* 0x0000003400d17308 */ /* 0x000fe20000000800 */
[C---:B-1----:R-:W-:Y:S01]  /*98e0*/  FMUL.FTZ R46, R0.reuse, R186 ;  /* 0x000000ba002e7220 */ /* 0x042fe20000410000 */
[----:B------:R-:W-:Y:S08]  /*98f0*/  MOV R186, R208 ;  /* 0x000000d000ba7202 */ /* 0x000ff00000000f00 */
[----:B------:R-:W-:Y:S01]  /*9900*/  MUFU.EX2 R174, R54 ;  /* 0x0000003600ae7308 */ /* 0x000fe20000000800 */
[----:B------:R-:W-:Y:S01]  /*9910*/  MOV R109, R186 ;  /* 0x000000ba006d7202 */ /* 0x000fe20000000f00 */
[----:B---3--:R-:W-:Y:S01]  /*9920*/  FMUL.FTZ R47, R0, R187 ;  /* 0x000000bb002f7220 */ /* 0x008fe20000410000 */
[----:B------:R-:W-:Y:S04]  /*9930*/  MOV R187, R207 ;  /* 0x000000cf00bb7202 */ /* 0x000fe80000000f00 */
[----:B------:R-:W-:Y:S03]  /*9940*/  MOV R192, R187 ;  /* 0x000000bb00c07202 */ /* 0x000fe60000000f00 */
[----:B------:R1:W-:Y:S01]  /*9950*/  MUFU.EX2 R208, R55 ;  /* 0x0000003700d07308 */ /* 0x0003e20000000800 */
        /* <DEDUP_REMOVED lines=8> */
[----:B------:R-:W-:Y:S01]  /*99e0*/  MUFU.EX2 R204, R66 ;  /* 0x0000004200cc7308 */ /* 0x000fe20000000800 */
[----:B------:R-:W-:Y:S02]  /*99f0*/  F2FP.BF16.PACK_AB R144, R158, R184 ;  /* 0x000000b89e90723e */ /* 0x000fe400000010ff */
[-C--:B--2---:R-:W-:Y:S01]  /*9a00*/  HMMA.16816.F32.BF16 R4, R140, R148.reuse, R4 ;  /* 0x000000948c04723c */ /* 0x084fe20000041804 */
[----:B-1----:R-:W1:Y:S04]  /*9a10*/  LDSM.16.MT88.4 R52, [R229+0x900] ;  /* 0x00090000e534783b */ /* 0x002e680000004200 */
[----:B------:R-:W-:Y:S02]  /*9a20*/  F2FP.BF16.PACK_AB R145, R157, R227 ;  /* 0x000000e39d91723e */ /* 0x000fe400000010ff */
[----:B------:R-:W-:Y:S01]  /*9a30*/  F2FP.BF16.PACK_AB R146, R161, R198 ;  /* 0x000000c6a192723e */ /* 0x000fe200000010ff */
[----:B------:R-:W-:Y:S01]  /*9a40*/  MUFU.EX2 R205, R67 ;  /* 0x0000004300cd7308 */ /* 0x000fe20000000800 */
[----:B------:R-:W-:Y:S07]  /*9a50*/  F2FP.BF16.PACK_AB R147, R160, R197 ;  /* 0x000000c5a093723e */ /* 0x000fee00000010ff */
[C---:B------:R-:W-:Y:S02]  /*9a60*/  HMMA.16816.F32.BF16 R8, R144.reuse, R148, R8 ;  /* 0x000000949008723c */ /* 0x040fe40000041808 */
[----:B------:R-:W-:Y:S05]  /*9a70*/  MUFU.EX2 R173, R56 ;  /* 0x0000003800ad7308 */ /* 0x000fea0000000800 */
[----:B------:R-:W-:Y:S01]  /*9a80*/  MOV R149, R206 ;  /* 0x000000ce00957202 */ /* 0x000fe20000000f00 */
[-C--:B------:R-:W-:Y:S04]  /*9a90*/  HMMA.16816.F32.BF16 R12, R144, R150.reuse, R12 ;  /* 0x00000096900c723c */ /* 0x080fe8000004180c */
[----:B------:R2:W-:Y:S01]  /*9aa0*/  MUFU.EX2 R206, R64 ;  /* 0x0000004000ce7308 */ /* 0x0005e20000000800 */
[----:B------:R-:W-:Y:S02]  /*9ab0*/  MOV R193, R149 ;  /* 0x0000009500c17202 */ /* 0x000fe40000000f00 */
[----:B------:R-:W-:Y:S01]  /*9ac0*/  MOV R148, R195 ;  /* 0x000000c300947202 */ /* 0x000fe20000000f00 */
[C---:B------:R-:W-:Y:S06]  /*9ad0*/  HMMA.16816.F32.BF16 R16, R140.reuse, R150, R16 ;  /* 0x000000968c10723c */ /* 0x040fec0000041810 */
[----:B------:R-:W1:Y:S01]  /*9ae0*/  MUFU.EX2 R179, R57 ;  /* 0x0000003900b37308 */ /* 0x000e620000000800 */
[----:B------:R-:W-:Y:S01]  /*9af0*/  MOV R150, R197 ;  /* 0x000000c500967202 */ /* 0x000fe20000000f00 */
[-C--:B---3--:R-:W-:Y:S04]  /*9b00*/  HMMA.16816.F32.BF16 R20, R140, R152.reuse, R20 ;  /* 0x000000988c14723c */ /* 0x088fe80000041814 */
[----:B------:R-:W-:Y:S02]  /*9b10*/  MOV R151, R196 ;  /* 0x000000c400977202 */ /* 0x000fe40000000f00 */
[----:B------:R-:W-:Y:S02]  /*9b20*/  MOV R111, R150 ;  /* 0x00000096006f7202 */ /* 0x000fe40000000f00 */
[C---:B------:R-:W-:Y:S01]  /*9b30*/  HMMA.16816.F32.BF16 R24, R144.reuse, R152, R24 ;  /* 0x000000989018723c */ /* 0x040fe20000041818 */
[----:B------:R-:W-:Y:S01]  /*9b40*/  MUFU.EX2 R172, R58 ;  /* 0x0000003a00ac7308 */ /* 0x000fe20000000800 */
[----:B--2---:R-:W2:Y:S05]  /*9b50*/  LDSM.16.MT88.4 R64, [R230+0x900] ;  /* 0x00090000e640783b */ /* 0x004eaa0000004200 */
[----:B------:R-:W-:Y:S01]  /*9b60*/  MOV R153, R198 ;  /* 0x000000c600997202 */ /* 0x000fe20000000f00 */
[-C--:B------:R-:W-:Y:S03]  /*9b70*/  HMMA.16816.F32.BF16 R28, R144, R154.reuse, R28 ;  /* 0x0000009a901c723c */ /* 0x080fe6000004181c */
[----:B------:R3:W2:Y:S01]  /*9b80*/  MUFU.EX2 R178, R59 ;  /* 0x0000003b00b27308 */ /* 0x0006a20000000800 */
[----:B------:R-:W-:Y:S04]  /*9b90*/  MOV R152, R194 ;  /* 0x000000c200987202 */ /* 0x000fe80000000f00 */
[C---:B------:R-:W-:Y:S01]  /*9ba0*/  HMMA.16816.F32.BF16 R32, R140.reuse, R154, R32 ;  /* 0x0000009a8c20723c */ /* 0x040fe20000041820 */
[----:B------:R-:W4:Y:S03]  /*9bb0*/  LDL.LU R154, [R1] ;  /* 0x00000000019a7983 */ /* 0x000f260000300800 */
[----:B------:R-:W-:Y:S01]  /*9bc0*/  MOV R202, R152 ;  /* 0x0000009800ca7202 */ /* 0x000fe20000000f00 */
[----:B------:R-:W4:Y:S01]  /*9bd0*/  LDL.LU R155, [R1+0x4] ;  /* 0x00000400019b7983 */ /* 0x000f220000300800 */
[----:B------:R-:W-:Y:S02]  /*9be0*/  MUFU.EX2 R182, R68 ;  /* 0x0000004400b67308 */ /* 0x000fe40000000800 */
[-C--:B-1----:R-:W-:Y:S08]  /*9bf0*/  HMMA.16816.F32.BF16 R36, R140, R52.reuse, R36 ;  /* 0x000000348c24723c */ /* 0x082ff00000041824 */
[C---:B------:R-:W-:Y:S01]  /*9c00*/  HMMA.16816.F32.BF16 R48, R144.reuse, R52, R48 ;  /* 0x000000349030723c */ /* 0x040fe20000041830 */
[----:B------:R-:W-:Y:S01]  /*9c10*/  MUFU.EX2 R198, R69 ;  /* 0x0000004500c67308 */ /* 0x000fe20000000800 */
[----:B---3--:R-:W1:Y:S05]  /*9c20*/  LDSM.16.MT88.4 R56, [R228+0x1100] ;  /* 0x00110000e438783b */ /* 0x008e6a0000004200 */
[----:B------:R-:W-:Y:S01]  /*9c30*/  F2FP.BF16.PACK_AB R52, R149, R186 ;  /* 0x000000ba9534723e */ /* 0x000fe200000010ff */
[-C--:B------:R-:W-:Y:S03]  /*9c40*/  HMMA.16816.F32.BF16 R40, R144, R54.reuse, R40 ;  /* 0x000000369028723c */ /* 0x080fe60000041828 */
[----:B------:R-:W-:Y:S01]  /*9c50*/  MUFU.EX2 R181, R70 ;  /* 0x0000004600b57308 */ /* 0x000fe20000000800 */
[----:B------:R-:W-:Y:S04]  /*9c60*/  F2FP.BF16.PACK_AB R53, R167, R187 ;  /* 0x000000bba735723e */ /* 0x000fe800000010ff */
[C---:B------:R-:W-:Y:S05]  /*9c70*/  HMMA.16816.F32.BF16 R116, R140.reuse, R54, R116 ;  /* 0x000000368c74723c */ /* 0x040fea0000041874 */
[----:B------:R3:W-:Y:S02]  /*9c80*/  MUFU.EX2 R197, R71 ;  /* 0x0000004700c57308 */ /* 0x0007e40000000800 */
[----:B-----5:R-:W-:Y:S01]  /*9c90*/  F2FP.BF16.PACK_AB R54, R225, R226 ;  /* 0x000000e2e136723e */ /* 0x020fe200000010ff */
[-C--:B--2---:R-:W-:Y:S04]  /*9ca0*/  HMMA.16816.F32.BF16 R120, R140, R64.reuse, R120 ;  /* 0x000000408c78723c */ /* 0x084fe80000041878 */
[----:B------:R-:W-:Y:S03]  /*9cb0*/  F2FP.BF16.PACK_AB R55, R223, R224 ;  /* 0x000000e0df37723e */ /* 0x000fe600000010ff */
[----:B------:R-:W-:Y:S01]  /*9cc0*/  MUFU.EX2 R180, R72 ;  /* 0x0000004800b47308 */ /* 0x000fe20000000800 */
[C---:B------:R-:W-:Y:S08]  /*9cd0*/  HMMA.16816.F32.BF16 R124, R144.reuse, R64, R124 ;  /* 0x00000040907c723c */ /* 0x040ff0000004187c */
[-C--:B------:R-:W-:Y:S01]  /*9ce0*/  HMMA.16816.F32.BF16 R44, R144, R66.reuse, R44 ;  /* 0x00000042902c723c */ /* 0x080fe2000004182c */
[----:B------:R2:W-:Y:S01]  /*9cf0*/  MUFU.EX2 R177, R60 ;  /* 0x0000003c00b17308 */ /* 0x0005e20000000800 */
[----:B---3--:R-:W-:Y:S05]  /*9d00*/  LDSM.16.MT88.4 R68, [R229+0x1100] ;  /* 0x00110000e544783b */ /* 0x008fea0000004200 */
[----:B------:R-:W-:Y:S01]  /*9d10*/  MOV R147, R153 ;  /* 0x0000009900937202 */ /* 0x000fe20000000f00 */
[----:B------:R-:W-:Y:S03]  /*9d20*/  HMMA.16816.F32.BF16 R128, R140, R66, R128 ;  /* 0x000000428c80723c */ /* 0x000fe60000041880 */
[----:B------:R3:W5:Y:S01]  /*9d30*/  MUFU.EX2 R199, R61 ;  /* 0x0000003d00c77308 */ /* 0x0007620000000800 */
[----:B------:R-:W-:Y:S01]  /*9d40*/  MOV R146, R171 ;  /* 0x000000ab00927202 */ /* 0x000fe20000000f00 */
[----:B------:R-:W5:Y:S01]  /*9d50*/  LDSM.16.MT88.4 R64, [R231+0x1100] ;  /* 0x00110000e740783b */ /* 0x000f620000004200 */
[----:B------:R-:W-:Y:S02]  /*9d60*/  MOV R145, R170 ;  /* 0x000000aa00917202 */ /* 0x000fe40000000f00 */
[-C--:B-1----:R-:W-:Y:S05]  /*9d70*/  HMMA.16816.F32.BF16 R4, R52, R56.reuse, R4 ;  /* 0x000000383404723c */ /* 0x082fea0000041804 */
[----:B------:R1:W-:Y:S01]  /*9d80*/  MUFU.EX2 R176, R62 ;  /* 0x0000003e00b07308 */ /* 0x0003e20000000800 */
[----:B------:R-:W-:Y:S02]  /*9d90*/  MOV R144, R169 ;  /* 0x000000a900907202 */ /* 0x000fe40000000f00 */
[----:B------:R-:W-:Y:S02]  /*9da0*/  MOV R143, R168 ;  /* 0x000000a8008f7202 */ /* 0x000fe40000000f00 */
[----:B------:R-:W-:Y:S02]  /*9db0*/  LDSM.16.MT88.4 R168, [R231+0x3100] ;  /* 0x00310000e7a8783b */ /* 0x000fe40000004200 */
[----:B--2---:R-:W-:Y:S02]  /*9dc0*/  F2FP.BF16.PACK_AB R60, R165, R166 ;  /* 0x000000a6a53c723e */ /* 0x004fe400000010ff */
[----:B------:R-:W-:Y:S01]  /*9dd0*/  MOV R251, R146 ;  /* 0x0000009200fb7202 */ /* 0x000fe20000000f00 */
[----:B------:R2:W2:Y:S01]  /*9de0*/  MUFU.EX2 R183, R63 ;  /* 0x0000003f00b77308 */ /* 0x0004a20000000800 */
[----:B------:R-:W-:Y:S02]  /*9df0*/  MOV R203, R147 ;  /* 0x0000009300cb7202 */ /* 0x000fe40000000f00 */
[----:B---3--:R-:W-:Y:S07]  /*9e00*/  F2FP.BF16.PACK_AB R61, R222, R164 ;  /* 0x000000a4de3d723e */ /* 0x008fee00000010ff */
[----:B------:R-:W3:Y:S01]  /*9e10*/  MUFU.EX2 R190, R73 ;  /* 0x0000004900be7308 */ /* 0x000ee20000000800 */
[----:B-1----:R-:W-:Y:S09]  /*9e20*/  F2FP.BF16.PACK_AB R62, R217, R216 ;  /* 0x000000d8d93e723e */ /* 0x002ff200000010ff */
[----:B------:R-:W-:Y:S01]  /*9e30*/  MUFU.EX2 R189, R74 ;  /* 0x0000004a00bd7308 */ /* 0x000fe20000000800 */
[----:B--2---:R-:W-:Y:S09]  /*9e40*/  F2FP.BF16.PACK_AB R63, R210, R211 ;  /* 0x000000d3d23f723e */ /* 0x004ff200000010ff */
[----:B------:R1:W2:Y:S01]  /*9e50*/  MUFU.EX2 R188, R75 ;  /* 0x0000004b00bc7308 */ /* 0x0002a20000000800 */
[C---:B------:R-:W-:Y:S08]  /*9e60*/  HMMA.16816.F32.BF16 R8, R60.reuse, R56, R8 ;  /* 0x000000383c08723c */ /* 0x040ff00000041808 */
[-C--:B------:R-:W-:Y:S01]  /*9e70*/  HMMA.16816.F32.BF16 R12, R60, R58.reuse, R12 ;  /* 0x0000003a3c0c723c */ /* 0x080fe2000004180c */
[----:B------:R-:W-:Y:S07]  /*9e80*/  MUFU.EX2 R138, R138 ;  /* 0x0000008a008a7308 */ /* 0x000fee0000000800 */
[C---:B------:R-:W-:Y:S01]  /*9e90*/  HMMA.16816.F32.BF16 R16, R52.reuse, R58, R16 ;  /* 0x0000003a3410723c */ /* 0x040fe20000041810 */
[----:B------:R-:W2:Y:S02]  /*9ea0*/  LDSM.16.MT88.4 R56, [R230+0x1100] ;  /* 0x00110000e638783b */ /* 0x000ea40000004200 */
[----:B------:R-:W-:Y:S05]  /*9eb0*/  MUFU.EX2 R196, R80 ;  /* 0x0000005000c47308 */ /* 0x000fea0000000800 */
[-C--:B-----5:R-:W-:Y:S01]  /*9ec0*/  HMMA.16816.F32.BF16 R20, R52, R64.reuse, R20 ;  /* 0x000000403414723c */ /* 0x0a0fe20000041814 */
[----:B-1----:R-:W-:Y:S04]  /*9ed0*/  LDSM.16.MT88.4 R72, [R229+0x2100] ;  /* 0x00210000e548783b */ /* 0x002fe80000004200 */
[----:B------:R-:W-:Y:S03]  /*9ee0*/  MUFU.EX2 R80, R79 ;  /* 0x0000004f00507308 */ /* 0x000fe60000000800 */
[C---:B------:R-:W-:Y:S07]  /*9ef0*/  HMMA.16816.F32.BF16 R24, R60.reuse, R64, R24 ;  /* 0x000000403c18723c */ /* 0x040fee0000041818 */
[----:B------:R-:W-:Y:S01]  /*9f00*/  MUFU.EX2 R195, R81 ;  /* 0x0000005100c37308 */ /* 0x000fe20000000800 */
[-C--:B------:R-:W-:Y:S08]  /*9f10*/  HMMA.16816.F32.BF16 R28, R60, R66.reuse, R28 ;  /* 0x000000423c1c723c */ /* 0x080ff0000004181c */
[C---:B------:R-:W-:Y:S01]  /*9f20*/  HMMA.16816.F32.BF16 R32, R52.reuse, R66, R32 ;  /* 0x000000423420723c */ /* 0x040fe20000041820 */
[----:B------:R-:W1:Y:S01]  /*9f30*/  LDSM.16.MT88.4 R64, [R228+0x1900] ;  /* 0x00190000e440783b */ /* 0x000e620000004200 */
[----:B------:R-:W-:Y:S06]  /*9f40*/  MUFU.EX2 R194, R82 ;  /* 0x0000005200c27308 */ /* 0x000fec0000000800 */
[-C--:B------:R-:W-:Y:S04]  /*9f50*/  HMMA.16816.F32.BF16 R36, R52, R68.reuse, R36 ;  /* 0x000000443424723c */ /* 0x080fe80000041824 */
[----:B------:R-:W-:Y:S04]  /*9f60*/  MUFU.EX2 R191, R83 ;  /* 0x0000005300bf7308 */ /* 0x000fe80000000800 */
[C---:B------:R-:W-:Y:S06]  /*9f70*/  HMMA.16816.F32.BF16 R48, R60.reuse, R68, R48 ;  /* 0x000000443c30723c */ /* 0x040fec0000041830 */
[----:B------:R5:W-:Y:S02]  /*9f80*/  MUFU.EX2 R83, R76 ;  /* 0x0000004c00537308 */ /* 0x000be40000000800 */
[-C--:B------:R-:W-:Y:S08]  /*9f90*/  HMMA.16816.F32.BF16 R40, R60, R70.reuse, R40 ;  /* 0x000000463c28723c */ /* 0x080ff00000041828 */
[C---:B------:R-:W-:Y:S01]  /*9fa0*/  HMMA.16816.F32.BF16 R116, R52.reuse, R70, R116 ;  /* 0x000000463474723c */ /* 0x040fe20000041874 */
[----:B------:R-:W-:Y:S01]  /*9fb0*/  LDSM.16.MT88.4 R68, [R229+0x1900] ;  /* 0x00190000e544783b */ /* 0x000fe20000004200 */
[----:B------:R-:W1:Y:S06]  /*9fc0*/  MUFU.EX2 R82, R77 ;  /* 0x0000004d00527308 */ /* 0x000e6c0000000800 */
[-C--:B--2---:R-:W-:Y:S04]  /*9fd0*/  HMMA.16816.F32.BF16 R120, R52, R56.reuse, R120 ;  /* 0x000000383478723c */ /* 0x084fe80000041878 */
[----:B------:R-:W2:Y:S04]  /*9fe0*/  MUFU.EX2 R81, R78 ;  /* 0x0000004e00517308 */ /* 0x000ea80000000800 */
[C---:B------:R-:W-:Y:S06]  /*9ff0*/  HMMA.16816.F32.BF16 R124, R60.reuse, R56, R124 ;  /* 0x000000383c7c723c */ /* 0x040fec000004187c */
[----:B------:R-:W-:Y:S01]  /*a000*/  MUFU.EX2 R84, R84 ;  /* 0x0000005400547308 */ /* 0x000fe20000000800 */
[----:B------:R-:W-:Y:S01]  /*a010*/  F2FP.BF16.PACK_AB R56, R179, R173 ;  /* 0x000000adb338723e */ /* 0x000fe200000010ff */
[-C--:B------:R-:W-:Y:S01]  /*a020*/  HMMA.16816.F32.BF16 R44, R60, R58.reuse, R44 ;  /* 0x0000003a3c2c723c */ /* 0x080fe2000004182c */
[----:B------:R-:W2:Y:S03]  /*a030*/  LDSM.16.MT88.4 R60, [R231+0x1900] ;  /* 0x00190000e73c783b */ /* 0x000ea60000004200 */
[----:B------:R-:W-:Y:S04]  /*a040*/  F2FP.BF16.PACK_AB R57, R178, R172 ;  /* 0x000000acb239723e */ /* 0x000fe800000010ff */
[----:B------:R-:W-:Y:S01]  /*a050*/  HMMA.16816.F32.BF16 R128, R52, R58, R128 ;  /* 0x0000003a3480723c */ /* 0x000fe20000041880 */
[----:B------:R-:W-:Y:S06]  /*a060*/  MUFU.EX2 R85, R85 ;  /* 0x0000005500557308 */ /* 0x000fec0000000800 */
[----:B------:R-:W-:Y:S02]  /*a070*/  F2FP.BF16.PACK_AB R52, R175, R209 ;  /* 0x000000d1af34723e */ /* 0x000fe400000010ff */
[----:B------:R-:W-:Y:S02]  /*a080*/  F2FP.BF16.PACK_AB R53, R208, R174 ;  /* 0x000000aed035723e */ /* 0x000fe400000010ff */
[----:B------:R-:W-:Y:S01]  /*a090*/  MUFU.EX2 R86, R86 ;  /* 0x0000005600567308 */ /* 0x000fe20000000800 */
[----:B------:R-:W-:Y:S02]  /*a0a0*/  F2FP.BF16.PACK_AB R54, R207, R206 ;  /* 0x000000cecf36723e */ /* 0x000fe400000010ff */
[----:B------:R-:W-:Y:S02]  /*a0b0*/  F2FP.BF16.PACK_AB R55, R205, R204 ;  /* 0x000000cccd37723e */ /* 0x000fe400000010ff */
[----:B------:R-:W-:Y:S02]  /*a0c0*/  F2FP.BF16.PACK_AB R58, R199, R177 ;  /* 0x000000b1c73a723e */ /* 0x000fe400000010ff */
[----:B------:R-:W-:Y:S03]  /*a0d0*/  F2FP.BF16.PACK_AB R59, R183, R176 ;  /* 0x000000b0b73b723e */ /* 0x000fe600000010ff */
[-C--:B-1----:R-:W-:Y:S01]  /*a0e0*/  HMMA.16816.F32.BF16 R4, R52, R64.reuse, R4 ;  /* 0x000000403404723c */ /* 0x082fe20000041804 */
[----:B------:R-:W-:Y:S07]  /*a0f0*/  MUFU.EX2 R87, R87 ;  /* 0x0000005700577308 */ /* 0x000fee0000000800 */
[C---:B------:R-:W-:Y:S03]  /*a100*/  HMMA.16816.F32.BF16 R8, R56.reuse, R64, R8 ;  /* 0x000000403808723c */ /* 0x040fe60000041808 */
[----:B------:R-:W-:Y:S05]  /*a110*/  MUFU.EX2 R96, R96 ;  /* 0x0000006000607308 */ /* 0x000fea0000000800 */
[-C--:B------:R-:W-:Y:S05]  /*a120*/  HMMA.16816.F32.BF16 R12, R56, R66.reuse, R12 ;  /* 0x00000042380c723c */ /* 0x080fea000004180c */
[----:B------:R-:W-:Y:S03]  /*a130*/  MUFU.EX2 R97, R97 ;  /* 0x0000006100617308 */ /* 0x000fe60000000800 */
[C---:B------:R-:W-:Y:S01]  /*a140*/  HMMA.16816.F32.BF16 R16, R52.reuse, R66, R16 ;  /* 0x000000423410723c */ /* 0x040fe20000041810 */
[----:B------:R-:W1:Y:S06]  /*a150*/  LDSM.16.MT88.4 R64, [R230+0x1900] ;  /* 0x00190000e640783b */ /* 0x000e6c0000004200 */
[----:B------:R-:W-:Y:S01]  /*a160*/  MUFU.EX2 R98, R98 ;  /* 0x0000006200627308 */ /* 0x000fe20000000800 */
[-C--:B--2---:R-:W-:Y:S08]  /*a170*/  HMMA.16816.F32.BF16 R20, R52, R60.reuse, R20 ;  /* 0x0000003c3414723c */ /* 0x084ff00000041814 */
[C---:B------:R-:W-:Y:S01]  /*a180*/  HMMA.16816.F32.BF16 R24, R56.reuse, R60, R24 ;  /* 0x0000003c3818723c */ /* 0x040fe20000041818 */
[----:B------:R-:W-:Y:S07]  /*a190*/  MUFU.EX2 R99, R99 ;  /* 0x0000006300637308 */ /* 0x000fee0000000800 */
[-C--:B------:R-:W-:Y:S03]  /*a1a0*/  HMMA.16816.F32.BF16 R28, R56, R62.reuse, R28 ;  /* 0x0000003e381c723c */ /* 0x080fe6000004181c */
[----:B------:R-:W-:Y:S01]  /*a1b0*/  MUFU.EX2 R100, R100 ;  /* 0x0000006400647308 */ /* 0x000fe20000000800 */
[----:B----4-:R-:W-:Y:S02]  /*a1c0*/  FFMA.FTZ R133, R133, R154, R201 ;  /* 0x0000009a85857223 */ /* 0x010fe400000100c9 */
[----:B------:R-:W-:Y:S02]  /*a1d0*/  FFMA.FTZ R0, R0, R155, R200 ;  /* 0x0000009b00007223 */ /* 0x000fe400000100c8 */
[C---:B------:R-:W-:Y:S01]  /*a1e0*/  HMMA.16816.F32.BF16 R32, R52.reuse, R62, R32 ;  /* 0x0000003e3420723c */ /* 0x040fe20000041820 */
[----:B------:R-:W2:Y:S03]  /*a1f0*/  LDSM.16.MT88.4 R60, [R228+0x2100] ;  /* 0x00210000e43c783b */ /* 0x000ea60000004200 */
[----:B------:R-:W-:Y:S01]  /*a200*/  FADD.FTZ R0, R212, R0 ;  /* 0x00000000d4007221 */ /* 0x000fe20000010000 */
[----:B------:R-:W-:Y:S03]  /*a210*/  MUFU.EX2 R101, R101 ;  /* 0x0000006500657308 */ /* 0x000fe60000000800 */
[-C--:B------:R-:W-:Y:S01]  /*a220*/  HMMA.16816.F32.BF16 R36, R52, R68.reuse, R36 ;  /* 0x000000443424723c */ /* 0x080fe20000041824 */
[----:B------:R-:W-:Y:S03]  /*a230*/  LDSM.16.MT88.4 R152, [R228+0x3100] ;  /* 0x00310000e498783b */ /* 0x000fe60000004200 */
[----:B-----5:R-:W-:Y:S03]  /*a240*/  FADD.FTZ R76, R214, R0 ;  /* 0x00000000d64c7221 */ /* 0x020fe60000010000 */
[----:B------:R-:W-:Y:S01]  /*a250*/  MUFU.EX2 R102, R102 ;  /* 0x0000006600667308 */ /* 0x000fe20000000800 */
[C---:B------:R-:W-:Y:S08]  /*a260*/  HMMA.16816.F32.BF16 R48, R56.reuse, R68, R48 ;  /* 0x000000443830723c */ /* 0x040ff00000041830 */
[-C--:B------:R-:W-:Y:S01]  /*a270*/  HMMA.16816.F32.BF16 R40, R56, R70.reuse, R40 ;  /* 0x000000463828723c */ /* 0x080fe20000041828 */
[----:B------:R-:W-:Y:S07]  /*a280*/  MUFU.EX2 R103, R103 ;  /* 0x0000006700677308 */ /* 0x000fee0000000800 */
[C---:B------:R-:W-:Y:S01]  /*a290*/  HMMA.16816.F32.BF16 R116, R52.reuse, R70, R116 ;  /* 0x000000463474723c */ /* 0x040fe20000041874 */
[----:B------:R-:W4:Y:S02]  /*a2a0*/  LDSM.16.MT88.4 R68, [R231+0x2100] ;  /* 0x00210000e744783b */ /* 0x000f240000004200 */
[----:B------:R-:W-:Y:S05]  /*a2b0*/  MUFU.EX2 R112, R112 ;  /* 0x0000007000707308 */ /* 0x000fea0000000800 */
[-C--:B-1----:R-:W-:Y:S05]  /*a2c0*/  HMMA.16816.F32.BF16 R120, R52, R64.reuse, R120 ;  /* 0x000000403478723c */ /* 0x082fea0000041878 */
[----:B------:R-:W-:Y:S03]  /*a2d0*/  MUFU.EX2 R113, R113 ;  /* 0x0000007100717308 */ /* 0x000fe60000000800 */
[C---:B------:R-:W-:Y:S07]  /*a2e0*/  HMMA.16816.F32.BF16 R124, R56.reuse, R64, R124 ;  /* 0x00000040387c723c */ /* 0x040fee000004187c */
[----:B------:R-:W-:Y:S01]  /*a2f0*/  MUFU.EX2 R114, R114 ;  /* 0x0000007200727308 */ /* 0x000fe20000000800 */
[-C--:B------:R-:W-:Y:S07]  /*a300*/  HMMA.16816.F32.BF16 R44, R56, R66.reuse, R44 ;  /* 0x00000042382c723c */ /* 0x080fee000004182c */
[----:B---3--:R-:W-:Y:S01]  /*a310*/  F2FP.BF16.PACK_AB R56, R190, R180 ;  /* 0x000000b4be38723e */ /* 0x008fe200000010ff */
[----:B------:R-:W-:Y:S01]  /*a320*/  HMMA.16816.F32.BF16 R128, R52, R66, R128 ;  /* 0x000000423480723c */ /* 0x000fe20000041880 */
[----:B------:R-:W1:Y:S01]  /*a330*/  LDSM.16.MT88.4 R64, [R230+0x2100] ;  /* 0x00210000e640783b */ /* 0x000e620000004200 */
[----:B------:R-:W-:Y:S02]  /*a340*/  MUFU.EX2 R115, R115 ;  /* 0x0000007300737308 */ /* 0x000fe40000000800 */
[----:B------:R-:W-:Y:S02]  /*a350*/  F2FP.BF16.PACK_AB R57, R188, R189 ;  /* 0x000000bdbc39723e */ /* 0x000fe400000010ff */
[----:B------:R-:W-:Y:S02]  /*a360*/  F2FP.BF16.PACK_AB R58, R82, R83 ;  /* 0x00000053523a723e */ /* 0x000fe400000010ff */
[----:B------:R-:W-:Y:S04]  /*a370*/  F2FP.BF16.PACK_AB R52, R198, R182 ;  /* 0x000000b6c634723e */ /* 0x000fe800000010ff */
[----:B------:R-:W-:Y:S01]  /*a380*/  F2FP.BF16.PACK_AB R53, R197, R181 ;  /* 0x000000b5c535723e */ /* 0x000fe200000010ff */
[----:B------:R-:W3:Y:S01]  /*a390*/  MUFU.EX2 R108, R108 ;  /* 0x0000006c006c7308 */ /* 0x000ee20000000800 */
[----:B------:R-:W-:Y:S02]  /*a3a0*/  F2FP.BF16.PACK_AB R54, R195, R196 ;  /* 0x000000c4c336723e */ /* 0x000fe400000010ff */
[----:B------:R-:W-:Y:S02]  /*a3b0*/  F2FP.BF16.PACK_AB R55, R191, R194 ;  /* 0x000000c2bf37723e */ /* 0x000fe400000010ff */
[----:B------:R-:W-:Y:S05]  /*a3c0*/  F2FP.BF16.PACK_AB R59, R80, R81 ;  /* 0x00000051503b723e */ /* 0x000fea00000010ff */
[-C--:B--2---:R-:W-:Y:S01]  /*a3d0*/  HMMA.16816.F32.BF16 R4, R52, R60.reuse, R4 ;  /* 0x0000003c3404723c */ /* 0x084fe20000041804 */
[----:B------:R-:W-:Y:S07]  /*a3e0*/  MUFU.EX2 R110, R110 ;  /* 0x0000006e006e7308 */ /* 0x000fee0000000800 */
[C---:B------:R-:W-:Y:S03]  /*a3f0*/  HMMA.16816.F32.BF16 R8, R56.reuse, R60, R8 ;  /* 0x0000003c3808723c */ /* 0x040fe60000041808 */
[----:B------:R-:W-:Y:S01]  /*a400*/  MUFU.EX2 R88, R88 ;  /* 0x0000005800587308 */ /* 0x000fe20000000800 */
[----:B---3--:R-:W-:Y:S04]  /*a410*/  F2FP.BF16.PACK_AB R186, R138, R108 ;  /* 0x0000006c8aba723e */ /* 0x008fe800000010ff */
[-C--:B------:R-:W-:Y:S05]  /*a420*/  HMMA.16816.F32.BF16 R12, R56, R62.reuse, R12 ;  /* 0x0000003e380c723c */ /* 0x080fea000004180c */
[----:B------:R-:W-:Y:S03]  /*a430*/  MUFU.EX2 R89, R89 ;  /* 0x0000005900597308 */ /* 0x000fe60000000800 */
[C---:B------:R-:W-:Y:S01]  /*a440*/  HMMA.16816.F32.BF16 R16, R52.reuse, R62, R16 ;  /* 0x0000003e3410723c */ /* 0x040fe20000041810 */
[----:B------:R-:W2:Y:S06]  /*a450*/  LDSM.16.MT88.4 R60, [R228+0x2900] ;  /* 0x00290000e43c783b */ /* 0x000eac0000004200 */
[----:B------:R-:W-:Y:S01]  /*a460*/  MUFU.EX2 R90, R90 ;  /* 0x0000005a005a7308 */ /* 0x000fe20000000800 */
[-C--:B----4-:R-:W-:Y:S08]  /*a470*/  HMMA.16816.F32.BF16 R20, R52, R68.reuse, R20 ;  /* 0x000000443414723c */ /* 0x090ff00000041814 */
[C---:B------:R-:W-:Y:S01]  /*a480*/  HMMA.16816.F32.BF16 R24, R56.reuse, R68, R24 ;  /* 0x000000443818723c */ /* 0x040fe20000041818 */
[----:B------:R-:W-:Y:S07]  /*a490*/  MUFU.EX2 R91, R91 ;  /* 0x0000005b005b7308 */ /* 0x000fee0000000800 */
[-C--:B------:R-:W-:Y:S03]  /*a4a0*/  HMMA.16816.F32.BF16 R28, R56, R70.reuse, R28 ;  /* 0x00000046381c723c */ /* 0x080fe6000004181c */
[----:B------:R-:W-:Y:S05]  /*a4b0*/  MUFU.EX2 R92, R92 ;  /* 0x0000005c005c7308 */ /* 0x000fea0000000800 */
[C---:B------:R-:W-:Y:S01]  /*a4c0*/  HMMA.16816.F32.BF16 R32, R52.reuse, R70, R32 ;  /* 0x000000463420723c */ /* 0x040fe20000041820 */
[----:B------:R-:W3:Y:S04]  /*a4d0*/  LDSM.16.MT88.4 R68, [R231+0x2900] ;  /* 0x00290000e744783b */ /* 0x000ee80000004200 */
[----:B------:R-:W4:Y:S03]  /*a4e0*/  MUFU.EX2 R93, R93 ;  /* 0x0000005d005d7308 */ /* 0x000f260000000800 */
[-C--:B------:R-:W-:Y:S07]  /*a4f0*/  HMMA.16816.F32.BF16 R36, R52, R72.reuse, R36 ;  /* 0x000000483424723c */ /* 0x080fee0000041824 */
[----:B------:R-:W-:Y:S01]  /*a500*/  MUFU.EX2 R94, R94 ;  /* 0x0000005e005e7308 */ /* 0x000fe20000000800 */
[C---:B------:R-:W-:Y:S08]  /*a510*/  HMMA.16816.F32.BF16 R48, R56.reuse, R72, R48 ;  /* 0x000000483830723c */ /* 0x040ff00000041830 */
[-C--:B------:R-:W-:Y:S01]  /*a520*/  HMMA.16816.F32.BF16 R40, R56, R74.reuse, R40 ;  /* 0x0000004a3828723c */ /* 0x080fe20000041828 */
[----:B------:R-:W5:Y:S07]  /*a530*/  MUFU.EX2 R95, R95 ;  /* 0x0000005f005f7308 */ /* 0x000f6e0000000800 */
[C---:B------:R-:W-:Y:S01]  /*a540*/  HMMA.16816.F32.BF16 R116, R52.reuse, R74, R116 ;  /* 0x0000004a3474723c */ /* 0x040fe20000041874 */
[----:B------:R-:W2:Y:S02]  /*a550*/  LDSM.16.MT88.4 R72, [R229+0x2900] ;  /* 0x00290000e548783b */ /* 0x000ea40000004200 */
[----:B------:R-:W-:Y:S05]  /*a560*/  MUFU.EX2 R104, R104 ;  /* 0x0000006800687308 */ /* 0x000fea0000000800 */
[-C--:B-1----:R-:W-:Y:S05]  /*a570*/  HMMA.16816.F32.BF16 R120, R52, R64.reuse, R120 ;  /* 0x000000403478723c */ /* 0x082fea0000041878 */
[----:B------:R-:W-:Y:S03]  /*a580*/  MUFU.EX2 R105, R105 ;  /* 0x0000006900697308 */ /* 0x000fe60000000800 */
[C---:B------:R-:W-:Y:S07]  /*a590*/  HMMA.16816.F32.BF16 R124, R56.reuse, R64, R124 ;  /* 0x00000040387c723c */ /* 0x040fee000004187c */
[----:B------:R-:W-:Y:S01]  /*a5a0*/  FADD.FTZ R64, R218, R134 ;  /* 0x00000086da407221 */ /* 0x000fe20000010000 */
[-C--:B------:R-:W-:Y:S01]  /*a5b0*/  HMMA.16816.F32.BF16 R44, R56, R66.reuse, R44 ;  /* 0x00000042382c723c */ /* 0x080fe2000004182c */
[----:B------:R-:W-:Y:S03]  /*a5c0*/  MUFU.EX2 R106, R106 ;  /* 0x0000006a006a7308 */ /* 0x000fe60000000800 */
[----:B------:R-:W-:Y:S03]  /*a5d0*/  FADD.FTZ R79, R221, R64 ;  /* 0x00000040dd4f7221 */ /* 0x000fe60000010000 */
[----:B----4-:R-:W-:Y:S01]  /*a5e0*/  F2FP.BF16.PACK_AB R58, R93, R92 ;  /* 0x0000005c5d3a723e */ /* 0x010fe200000010ff */
[----:B------:R-:W-:Y:S01]  /*a5f0*/  HMMA.16816.F32.BF16 R128, R52, R66, R128 ;  /* 0x000000423480723c */ /* 0x000fe20000041880 */
[----:B------:R-:W1:Y:S02]  /*a600*/  LDSM.16.MT88.4 R64, [R230+0x2900] ;  /* 0x00290000e640783b */ /* 0x000e640000004200 */
[----:B------:R-:W-:Y:S01]  /*a610*/  MUFU.EX2 R107, R107 ;  /* 0x0000006b006b7308 */ /* 0x000fe20000000800 */
[----:B------:R-:W-:Y:S01]  /*a620*/  FADD.FTZ R56, R215, R132 ;  /* 0x00000084d7387221 */ /* 0x000fe20000010000 */
[----:B-----5:R-:W-:Y:S01]  /*a630*/  F2FP.BF16.PACK_AB R59, R95, R94 ;  /* 0x0000005e5f3b723e */ /* 0x020fe200000010ff */
[----:B------:R-:W-:Y:S01]  /*a640*/  FADD.FTZ R57, R213, R133 ;  /* 0x00000085d5397221 */ /* 0x000fe20000010000 */
[----:B------:R-:W-:Y:S01]  /*a650*/  F2FP.BF16.PACK_AB R52, R85, R84 ;  /* 0x000000545534723e */ /* 0x000fe200000010ff */
[----:B------:R-:W-:Y:S01]  /*a660*/  FADD.FTZ R78, R220, R56 ;  /* 0x00000038dc4e7221 */ /* 0x000fe20000010000 */
[----:B------:R-:W-:Y:S03]  /*a670*/  F2FP.BF16.PACK_AB R53, R87, R86 ;  /* 0x000000565735723e */ /* 0x000fe600000010ff */
[----:B------:R-:W-:Y:S01]  /*a680*/  F2FP.BF16.PACK_AB R54, R97, R96 ;  /* 0x000000606136723e */ /* 0x000fe200000010ff */
[----:B------:R-:W-:Y:S01]  /*a690*/  FADD.FTZ R77, R219, R57 ;  /* 0x00000039db4d7221 */ /* 0x000fe20000010000 */
[----:B------:R-:W-:Y:S01]  /*a6a0*/  F2FP.BF16.PACK_AB R55, R99, R98 ;  /* 0x000000626337723e */ /* 0x000fe200000010ff */
[----:B------:R-:W-:Y:S01]  /*a6b0*/  FADD.FTZ R0, R143, R79 ;  /* 0x0000004f8f007221 */ /* 0x000fe20000010000 */
[----:B------:R-:W-:Y:S02]  /*a6c0*/  F2FP.BF16.PACK_AB R56, R89, R88 ;  /* 0x000000585938723e */ /* 0x000fe400000010ff */
[----:B------:R-:W-:Y:S01]  /*a6d0*/  F2FP.BF16.PACK_AB R57, R91, R90 ;  /* 0x0000005a5b39723e */ /* 0x000fe200000010ff */
[----:B------:R-:W-:Y:S01]  /*a6e0*/  FADD.FTZ R0, R148, R0 ;  /* 0x0000000094007221 */ /* 0x000fe20000010000 */
[----:B------:R-:W-:Y:S01]  /*a6f0*/  MOV R133, R135 ;  /* 0x0000008700857202 */ /* 0x000fe20000000f00 */
[-C--:B--2---:R-:W-:Y:S03]  /*a700*/  HMMA.16816.F32.BF16 R4, R52, R60.reuse, R4 ;  /* 0x0000003c3404723c */ /* 0x084fe60000041804 */
[----:B------:R-:W-:Y:S05]  /*a710*/  FADD.FTZ R0, R202, R0 ;  /* 0x00000000ca007221 */ /* 0x000fea0000010000 */
[C---:B------:R-:W-:Y:S01]  /*a720*/  HMMA.16816.F32.BF16 R8, R56.reuse, R60, R8 ;  /* 0x0000003c3808723c */ /* 0x040fe20000041808 */
[----:B------:R-:W2:Y:S07]  /*a730*/  MUFU.EX2 R60, R3 ;  /* 0x00000003003c7308 */ /* 0x000eae0000000800 */
[-C--:B------:R-:W-:Y:S08]  /*a740*/  HMMA.16816.F32.BF16 R12, R56, R62.reuse, R12 ;  /* 0x0000003e380c723c */ /* 0x080ff0000004180c */
[C---:B------:R-:W-:Y:S08]  /*a750*/  HMMA.16816.F32.BF16 R16, R52.reuse, R62, R16 ;  /* 0x0000003e3410723c */ /* 0x040ff00000041810 */
[-C--:B---3--:R-:W-:Y:S04]  /*a760*/  HMMA.16816.F32.BF16 R20, R52, R68.reuse, R20 ;  /* 0x000000443414723c */ /* 0x088fe80000041814 */
[----:B--2---:R-:W-:Y:S01]  /*a770*/  F2FP.BF16.PACK_AB R187, R60, R110 ;  /* 0x0000006e3cbb723e */ /* 0x004fe200000010ff */
[----:B------:R-:W-:Y:S03]  /*a780*/  FADD.FTZ R3, R151, R76 ;  /* 0x0000004c97037221 */ /* 0x000fe60000010000 */
[C---:B------:R-:W-:Y:S08]  /*a790*/  HMMA.16816.F32.BF16 R24, R56.reuse, R68, R24 ;  /* 0x000000443818723c */ /* 0x040ff00000041818 */
[-C--:B------:R-:W-:Y:S08]  /*a7a0*/  HMMA.16816.F32.BF16 R28, R56, R70.reuse, R28 ;  /* 0x00000046381c723c */ /* 0x080ff0000004181c */
[C---:B------:R-:W-:Y:S08]  /*a7b0*/  HMMA.16816.F32.BF16 R32, R52.reuse, R70, R32 ;  /* 0x000000463420723c */ /* 0x040ff00000041820 */
[-C--:B------:R-:W-:Y:S08]  /*a7c0*/  HMMA.16816.F32.BF16 R36, R52, R72.reuse, R36 ;  /* 0x000000483424723c */ /* 0x080ff00000041824 */
[C---:B------:R-:W-:Y:S08]  /*a7d0*/  HMMA.16816.F32.BF16 R48, R56.reuse, R72, R48 ;  /* 0x000000483830723c */ /* 0x040ff00000041830 */
[-C--:B------:R-:W-:Y:S08]  /*a7e0*/  HMMA.16816.F32.BF16 R40, R56, R74.reuse, R40 ;  /* 0x0000004a3828723c */ /* 0x080ff00000041828 */
[C---:B------:R-:W-:Y:S08]  /*a7f0*/  HMMA.16816.F32.BF16 R116, R52.reuse, R74, R116 ;  /* 0x0000004a3474723c */ /* 0x040ff00000041874 */
[-C--:B-1----:R-:W-:Y:S08]  /*a800*/  HMMA.16816.F32.BF16 R120, R52, R64.reuse, R120 ;  /* 0x000000403478723c */ /* 0x082ff00000041878 */
        /* <DEDUP_REMOVED lines=9> */
[----:B------:R-:W-:Y:S01]  /*a8a0*/  FADD.FTZ R56, R227, R3 ;  /* 0x00000003e3387221 */ /* 0x000fe20000010000 */
[----:B------:R-:W-:Y:S01]  /*a8b0*/  F2FP.BF16.PACK_AB R54, R113, R112 ;  /* 0x000000707136723e */ /* 0x000fe200000010ff */
[----:B------:R-:W-:Y:S01]  /*a8c0*/  FADD.FTZ R3, R158, R57 ;  /* 0x000000399e037221 */ /* 0x000fe20000010000 */
[----:B------:R-:W-:Y:S02]  /*a8d0*/  F2FP.BF16.PACK_AB R55, R115, R114 ;  /* 0x000000727337723e */ /* 0x000fe400000010ff */
[----:B------:R-:W-:Y:S01]  /*a8e0*/  F2FP.BF16.PACK_AB R184, R105, R104 ;  /* 0x0000006869b8723e */ /* 0x000fe200000010ff */
[----:B------:R-:W-:Y:S01]  /*a8f0*/  FADD.FTZ R3, R203, R3 ;  /* 0x00000003cb037221 */ /* 0x000fe20000010000 */
[----:B------:R-:W-:Y:S03]  /*a900*/  F2FP.BF16.PACK_AB R185, R107, R106 ;  /* 0x0000006a6bb9723e */ /* 0x000fe600000010ff */
[-C--:B------:R-:W-:Y:S01]  /*a910*/  HMMA.16816.F32.BF16 R144, R52, R152.reuse, R4 ;  /* 0x000000983490723c */ /* 0x080fe20000041804 */
[----:B------:R-:W1:Y:S07]  /*a920*/  LDSM.16.MT88.4 R4, [R229+0x3100] ;  /* 0x00310000e504783b */ /* 0x000e6e0000004200 */
[C---:B------:R-:W-:Y:S07]  /*a930*/  HMMA.16816.F32.BF16 R140, R184.reuse, R152, R8 ;  /* 0x00000098b88c723c */ /* 0x040fee0000041808 */
[----:B------:R-:W-:Y:S01]  /*a940*/  FADD.FTZ R8, R159, R58 ;  /* 0x0000003a9f087221 */ /* 0x000fe20000010000 */
[-C--:B------:R-:W-:Y:S04]  /*a950*/  HMMA.16816.F32.BF16 R148, R184, R154.reuse, R12 ;  /* 0x0000009ab894723c */ /* 0x080fe8000004180c */
        /* <DEDUP_REMOVED lines=25> */
[----:B------:R-:W-:Y:S01]  /*aaf0*/  FADD.FTZ R14, R225, R3 ;  /* 0x00000003e10e7221 */ /* 0x000fe20000010000 */
[----:B------:R-:W2:Y:S01]  /*ab00*/  LDSM.16.MT88.4 R8, [R230+0x3100] ;  /* 0x00310000e608783b */ /* 0x000ea20000004200 */
        /* <DEDUP_REMOVED lines=72> */
[----:B------:R-:W-:Y:S02]  /*af90*/  FADD.FTZ R0, R60, R0 ;  /* 0x000000003c007221 */ /* 0x000fe40000010000 */
[----:B------:R-:W-:Y:S01]  /*afa0*/  FADD.FTZ R5, R114, R5 ;  /* 0x0000000572057221 */ /* 0x000fe20000010000 */
[----:B------:R1:W-:Y:S01]  /*afb0*/  STL [R1], R3 ;  /* 0x0000000301007387 */ /* 0x0003e20000100800 */
[----:B------:R-:W-:Y:S02]  /*afc0*/  FADD.FTZ R251, R113, R6 ;  /* 0x0000000671fb7221 */ /* 0x000fe40000010000 */
[----:B------:R-:W-:Y:S01]  /*afd0*/  FADD.FTZ R252, R115, R5 ;  /* 0x0000000573fc7221 */ /* 0x000fe20000010000 */
[----:B------:R2:W-:Y:S01]  /*afe0*/  STL [R1+0x4], R0 ;  /* 0x0000040001007387 */ /* 0x0005e20000100800 */
[----:B-1----:R-:W-:Y:S02]  /*aff0*/  MOV R3, R136 ;  /* 0x0000008800037202 */ /* 0x002fe40000000f00 */
[----:B--2---:R-:W-:Y:S01]  /*b000*/  MOV R0, R137 ;  /* 0x0000008900007202 */ /* 0x004fe20000000f00 */
[----:B------:R-:W-:-:S05]  /*b010*/  @P0 BRA `(.L_x_35) ;  /* 0xffffc1e000000947 */ /* 0x000fca000383ffff */
.L_x_34:
[----:B------:R-:W2:Y:S04]  /*b020*/  LDL.LU R10, [R1] ;  /* 0x00000000010a7983 */ /* 0x000ea80000300800 */
[----:B------:R-:W3:Y:S01]  /*b030*/  LDL.LU R9, [R1+0x4] ;  /* 0x0000040001097983 */ /* 0x000ee20000300800 */
[----:B------:R-:W-:-:S02]  /*b040*/  MOV R36, 0xff800000 ;  /* 0xff80000000247802 */ /* 0x000fc40000000f00 */
[----:B------:R-:W-:Y:S01]  /*b050*/  MOV R37, 0xff800000 ;  /* 0xff80000000257802 */ /* 0x000fe20000000f00 */
[----:B------:R-:W4:Y:S01]  /*b060*/  SHFL.BFLY PT, R5, R251, 0x2, 0x1f ;  /* 0x0c401f00fb057f89 */ /* 0x000f2200000e0000 */
[----:B------:R-:W-:Y:S02]  /*b070*/  MOV R38, 0xff800000 ;  /* 0xff80000000267802 */ /* 0x000fe40000000f00 */
[----:B------:R-:W-:Y:S01]  /*b080*/  MOV R39, 0xff800000 ;  /* 0xff80000000277802 */ /* 0x000fe20000000f00 */
[----:B------:R-:W1:Y:S01]  /*b090*/  SHFL.BFLY PT, R6, R252, 0x2, 0x1f ;  /* 0x0c401f00fc067f89 */ /* 0x000e6200000e0000 */
[----:B------:R-:W-:Y:S01]  /*b0a0*/  PLOP3.LUT P4, PT, PT, PT, PT, 0x8, 0x0 ;  /* 0x000000000000781c */ /* 0x000fe20003f8e170 */
[----:B----4-:R-:W-:Y:S02]  /*b0b0*/  FADD.FTZ R5, R5, R251 ;  /* 0x000000fb05057221 */ /* 0x010fe40000010000 */
[----:B-1----:R-:W-:-:S03]  /*b0c0*/  FADD.FTZ R6, R6, R252 ;  /* 0x000000fc06067221 */ /* 0x002fc60000010000 */
[----:B------:R-:W1:Y:S04]  /*b0d0*/  SHFL.BFLY PT, R0, R5, 0x1, 0x1f ;  /* 0x0c201f0005007f89 */ /* 0x000e6800000e0000 */
[----:B------:R-:W4:Y:S01]  /*b0e0*/  SHFL.BFLY PT, R4, R6, 0x1, 0x1f ;  /* 0x0c201f0006047f89 */ /* 0x000f2200000e0000 */
[----:B-1----:R-:W-:Y:S01]  /*b0f0*/  FADD.FTZ R5, R5, R0 ;  /* 0x0000000005057221 */ /* 0x002fe20000010000 */
[----:B------:R-:W-:Y:S01]  /*b100*/  MOV R0, RZ ;  /* 0x000000ff00007202 */ /* 0x000fe20000000f00 */
[----:B----4-:R-:W-:-:S03]  /*b110*/  FADD.FTZ R6, R6, R4 ;  /* 0x0000000406067221 */ /* 0x010fc60000010000 */
[----:B------:R-:W-:Y:S02]  /*b120*/  FSETP.NE.FTZ.AND P3, PT, R5, RZ, PT ;  /* 0x000000ff0500720b */ /* 0x000fe40003f75000 */
[----:B------:R-:W-:Y:S02]  /*b130*/  MOV R4, RZ ;  /* 0x000000ff00047202 */ /* 0x000fe40000000f00 */
[----:B------:R-:W-:-:S09]  /*b140*/  FSETP.NE.FTZ.AND P2, PT, R6, RZ, PT ;  /* 0x000000ff0600720b */ /* 0x000fd20003f55000 */
[----:B------:R-:W1:Y:S08]  /*b150*/  @P3 MUFU.RCP R0, R5 ;  /* 0x0000000500003308 */ /* 0x000e700000001000 */
[----:B------:R-:W4:Y:S01]  /*b160*/  @P2 MUFU.RCP R4, R6 ;  /* 0x0000000600042308 */ /* 0x000f220000001000 */
[----:B-1----:R-:W-:-:S07]  /*b170*/  FMUL.FTZ R144, R0, R144 ;  /* 0x0000009000907220 */ /* 0x002fce0000410000 */
[----:B------:R-:W1:Y:S01]  /*b180*/  @P3 MUFU.LG2 R11, R5 ;  /* 0x00000005000b3308 */ /* 0x000e620000000c00 */
        /* <DEDUP_REMOVED lines=15> */
[----:B------:R-:W-:Y:S01]  /*b280*/  MOV R0, RZ ;  /* 0x000000ff00007202 */ /* 0x000fe20000000f00 */
[C---:B----4-:R-:W-:Y:S02]  /*b290*/  FMUL.FTZ R146, R4.reuse, R146 ;  /* 0x0000009204927220 */ /* 0x050fe40000410000 */
        /* <DEDUP_REMOVED lines=14> */
[----:B------:R-:W-:Y:S01]  /*b380*/  FMUL.FTZ R131, R4, R131 ;  /* 0x0000008304837220 */ /* 0x000fe20000410000 */
[----:B------:R-:W-:Y:S01]  /*b390*/  @P3 MOV R4, 0x3f317218 ;  /* 0x3f31721800043802 */ /* 0x000fe20000000f00 */
[----:B-1----:R-:W-:Y:S01]  /*b3a0*/  @P3 FMUL.FTZ R11, R11, 0.69314718246459960938 ;  /* 0x3f3172180b0b3820 */ /* 0x002fe20000410000 */
[----:B--2---:R-:W1:Y:S04]  /*b3b0*/  SHFL.BFLY PT, R7, R10, 0x2, 0x1f ;  /* 0x0c401f000a077f89 */ /* 0x004e6800000e0000 */
[----:B---3--:R-:W2:Y:S01]  /*b3c0*/  SHFL.BFLY PT, R8, R9, 0x2, 0x1f ;  /* 0x0c401f0009087f89 */ /* 0x008ea200000e0000 */
[----:B-1----:R-:W-:Y:S02]  /*b3d0*/  FADD.FTZ R7, R7, R10 ;  /* 0x0000000a07077221 */ /* 0x002fe40000010000 */
[----:B------:R-:W-:-:S02]  /*b3e0*/  @P3 FMUL.FTZ R10, R4, c[0x0][0x2d0] ;  /* 0x0000b400040a3a20 */ /* 0x000fc40000410000 */
[----:B--2---:R-:W-:Y:S01]  /*b3f0*/  FADD.FTZ R8, R8, R9 ;  /* 0x0000000908087221 */ /* 0x004fe20000010000 */
[----:B------:R-:W1:Y:S01]  /*b400*/  SHFL.BFLY PT, R3, R7, 0x1, 0x1f ;  /* 0x0c201f0007037f89 */ /* 0x000e6200000e0000 */
[----:B------:R-:W-:-:S03]  /*b410*/  @P3 FFMA.FTZ R36, R10, R137, R11 ;  /* 0x000000890a243223 */ /* 0x000fc6000001000b */
[----:B------:R-:W2:Y:S01]  /*b420*/  SHFL.BFLY PT, R9, R8, 0x1, 0x1f ;  /* 0x0c201f0008097f89 */ /* 0x000ea200000e0000 */
[----:B-1----:R-:W-:Y:S01]  /*b430*/  FADD.FTZ R7, R7, R3 ;  /* 0x0000000307077221 */ /* 0x002fe20000010000 */
[----:B------:R-:W-:Y:S01]  /*b440*/  MOV R3, RZ ;  /* 0x000000ff00037202 */ /* 0x000fe20000000f00 */
[----:B--2---:R-:W-:-:S03]  /*b450*/  FADD.FTZ R8, R9, R8 ;  /* 0x0000000809087221 */ /* 0x004fc60000010000 */
[----:B------:R-:W-:Y:S01]  /*b460*/  FSETP.NE.FTZ.AND P1, PT, R7, RZ, PT ;  /* 0x000000ff0700720b */ /* 0x000fe20003f35000 */
[----:B------:R-:W1:Y:S01]  /*b470*/  @P2 MUFU.LG2 R9, R6 ;  /* 0x0000000600092308 */ /* 0x000e620000000c00 */
[----:B------:R-:W-:-:S11]  /*b480*/  FSETP.NE.FTZ.AND P0, PT, R8, RZ, PT ;  /* 0x000000ff0800720b */ /* 0x000fd60003f15000 */
[----:B------:R-:W2:Y:S01]  /*b490*/  @P1 MUFU.RCP R3, R7 ;  /* 0x0000000700031308 */ /* 0x000ea20000001000 */
[----:B-1----:R-:W-:-:S07]  /*b4a0*/  @P2 FMUL.FTZ R9, R9, 0.69314718246459960938 ;  /* 0x3f31721809092820 */ /* 0x002fce0000410000 */
[----:B------:R-:W1:Y:S08]  /*b4b0*/  @P0 MUFU.RCP R0, R8 ;  /* 0x0000000800000308 */ /* 0x000e700000001000 */
[----:B------:R-:W3:Y:S01]  /*b4c0*/  @P1 MUFU.LG2 R7, R7 ;  /* 0x0000000700071308 */ /* 0x000ee20000000c00 */
[C---:B--2---:R-:W-:Y:S02]  /*b4d0*/  FMUL.FTZ R140, R3.reuse, R140 ;  /* 0x0000008c038c7220 */ /* 0x044fe40000410000 */
[----:B------:R-:W-:-:S02]  /*b4e0*/  FMUL.FTZ R33, R3, R141 ;  /* 0x0000008d03217220 */ /* 0x000fc40000410000 */
[C---:B------:R-:W-:Y:S02]  /*b4f0*/  FMUL.FTZ R148, R3.reuse, R148 ;  /* 0x0000009403947220 */ /* 0x040fe40000410000 */
[C---:B------:R-:W-:Y:S01]  /*b500*/  FMUL.FTZ R32, R3.reuse, R149 ;  /* 0x0000009503207220 */ /* 0x040fe20000410000 */
[----:B------:R2:W4:Y:S01]  /*b510*/  @P0 MUFU.LG2 R6, R8 ;  /* 0x0000000800060308 */ /* 0x0005220000000c00 */
[C---:B------:R-:W-:Y:S02]  /*b520*/  FMUL.FTZ R160, R3.reuse, R160 ;  /* 0x000000a003a07220 */ /* 0x040fe40000410000 */
[C---:B------:R-:W-:Y:S02]  /*b530*/  FMUL.FTZ R28, R3.reuse, R161 ;  /* 0x000000a1031c7220 */ /* 0x040fe40000410000 */
[C---:B------:R-:W-:Y:S02]  /*b540*/  FMUL.FTZ R164, R3.reuse, R164 ;  /* 0x000000a403a47220 */ /* 0x040fe40000410000 */
[----:B------:R-:W-:-:S02]  /*b550*/  FMUL.FTZ R25, R3, R165 ;  /* 0x000000a503197220 */ /* 0x000fc40000410000 */
[C---:B------:R-:W-:Y:S02]  /*b560*/  FMUL.FTZ R176, R3.reuse, R176 ;  /* 0x000000b003b07220 */ /* 0x040fe40000410000 */
[C---:B------:R-:W-:Y:S02]  /*b570*/  FMUL.FTZ R22, R3.reuse, R177 ;  /* 0x000000b103167220 */ /* 0x040fe40000410000 */
[C---:B------:R-:W-:Y:S02]  /*b580*/  FMUL.FTZ R180, R3.reuse, R180 ;  /* 0x000000b403b47220 */ /* 0x040fe40000410000 */
[C---:B------:R-:W-:Y:S01]  /*b590*/  FMUL.FTZ R12, R3.reuse, R181 ;  /* 0x000000b5030c7220 */ /* 0x040fe20000410000 */
[----:B--2---:R-:W-:Y:S01]  /*b5a0*/  @P0 MOV R8, 0x3f317218 ;  /* 0x3f31721800080802 */ /* 0x004fe20000000f00 */
[C---:B------:R-:W-:Y:S02]  /*b5b0*/  FMUL.FTZ R124, R3.reuse, R124 ;  /* 0x0000007c037c7220 */ /* 0x040fe40000410000 */
[----:B------:R-:W-:-:S02]  /*b5c0*/  FMUL.FTZ R125, R3, R125 ;  /* 0x0000007d037d7220 */ /* 0x000fc40000410000 */
[C---:B------:R-:W-:Y:S02]  /*b5d0*/  FMUL.FTZ R184, R3.reuse, R184 ;  /* 0x000000b803b87220 */ /* 0x040fe40000410000 */
[----:B------:R-:W-:Y:S01]  /*b5e0*/  FMUL.FTZ R185, R3, R185 ;  /* 0x000000b903b97220 */ /* 0x000fe20000410000 */
[----:B------:R-:W-:Y:S01]  /*b5f0*/  @P2 MOV R3, 0x3f317218 ;  /* 0x3f31721800032802 */ /* 0x000fe20000000f00 */
[C---:B-1----:R-:W-:Y:S02]  /*b600*/  FMUL.FTZ R142, R0.reuse, R142 ;  /* 0x0000008e008e7220 */ /* 0x042fe40000410000 */
        /* <DEDUP_REMOVED lines=14> */
[----:B------:R-:W-:Y:S01]  /*b6f0*/  FMUL.FTZ R187, R0, R187 ;  /* 0x000000bb00bb7220 */ /* 0x000fe20000410000 */
[----:B------:R-:W-:Y:S01]  /*b700*/  @P1 MOV R0, 0x3f317218 ;  /* 0x3f31721800001802 */ /* 0x000fe20000000f00 */
[----:B------:R-:W-:-:S02]  /*b710*/  @P2 FMUL.FTZ R5, R3, c[0x0][0x2d0] ;  /* 0x0000b40003052a20 */ /* 0x000fc40000410000 */
[----:B---3--:R-:W-:Y:S02]  /*b720*/  @P1 FMUL.FTZ R7, R7, 0.69314718246459960938 ;  /* 0x3f31721807071820 */ /* 0x008fe40000410000 */
[----:B------:R-:W-:Y:S02]  /*b730*/  @P1 FMUL.FTZ R3, R0, c[0x0][0x2d0] ;  /* 0x0000b40000031a20 */ /* 0x000fe40000410000 */
[----:B----4-:R-:W-:Y:S02]  /*b740*/  @P0 FMUL.FTZ R4, R6, 0.69314718246459960938 ;  /* 0x3f31721806040820 */ /* 0x010fe40000410000 */
[----:B------:R-:W-:Y:S02]  /*b750*/  @P0 FMUL.FTZ R0, R8, c[0x0][0x2d0] ;  /* 0x0000b40008000a20 */ /* 0x000fe40000410000 */
[----:B------:R-:W-:Y:S02]  /*b760*/  @P2 FFMA.FTZ R37, R5, R136, R9 ;  /* 0x0000008805252223 */ /* 0x000fe40000010009 */
[----:B------:R-:W-:-:S02]  /*b770*/  @P1 FFMA.FTZ R38, R3, R135, R7 ;  /* 0x0000008703261223 */ /* 0x000fc40000010007 */
[----:B------:R-:W-:Y:S02]  /*b780*/  @P0 FFMA.FTZ R39, R0, R2, R4 ;  /* 0x0000000200270223 */ /* 0x000fe40000010004 */
.L_x_18:
[----:B------:R-:W-:Y:S01]  /*b790*/  USHF.R.S32.HI UR8, URZ, 0x1f, UR9 ;  /* 0x0000001f3f087899 */ /* 0x000fe20008011409 */
[----:B------:R-:W-:Y:S05]  /*b7a0*/  @P4 BRA `(.L_x_38) ;  /* 0x0000147000004947 */ /* 0x000fea0003800000 */
[----:B------:R-:W1:Y:S01]  /*b7b0*/  S2R R40, SR_TID.X ;  /* 0x0000000000287919 */ /* 0x000e620000002100 */
[----:B------:R-:W-:Y:S01]  /*b7c0*/  F2FP.BF16.PACK_AB R6, R145, R144 ;  /* 0x000000909106723e */ /* 0x000fe200000010ff */
[----:B------:R-:W-:Y:S01]  /*b7d0*/  IMAD.MOV.U32 R5, RZ, RZ, -0x10 ;  /* 0xfffffff0ff057424 */ /* 0x000fe200078e00ff */
[----:B------:R-:W-:Y:S01]  /*b7e0*/  F2FP.BF16.PACK_AB R27, R27, R146 ;  /* 0x000000921b1b723e */ /* 0x000fe200000010ff */
[----:B------:R-:W-:Y:S01]  /*b7f0*/  BAR.SYNC.DEFER_BLOCKING 0x1, 0x80 ;  /* 0x0042000000007b1d */ /* 0x000fe20000010000 */
[----:B------:R-:W-:Y:S02]  /*b800*/  F2FP.BF16.PACK_AB R26, R26, R152 ;  /* 0x000000981a1a723e */ /* 0x000fe400000010ff */
[----:B------:R-:W-:Y:S02]  /*b810*/  F2FP.BF16.PACK_AB R31, R31, R154 ;  /* 0x0000009a1f1f723e */ /* 0x000fe400000010ff */
[----:B------:R-:W-:Y:S01]  /*b820*/  F2FP.BF16.PACK_AB R33, R33, R140 ;  /* 0x0000008c2121723e */ /* 0x000fe200000010ff */
[----:B------:R-:W-:Y:S01]  /*b830*/  ULDC.64 UR4, c[0x0][0x500] ;  /* 0x0001400000047ab9 */ /* 0x000fe20000000a00 */
[----:B------:R-:W-:Y:S01]  /*b840*/  F2FP.BF16.PACK_AB R142, R143, R142 ;  /* 0x0000008e8f8e723e */ /* 0x000fe200000010ff */
[----:B------:R-:W-:Y:S01]  /*b850*/  UISETP.NE.U32.AND UP1, UPT, URZ, UR4, UPT ;  /* 0x000000043f00728c */ /* 0x000fe2000bf25070 */
[----:B------:R-:W-:Y:S01]  /*b860*/  F2FP.BF16.PACK_AB R32, R32, R148 ;  /* 0x000000942020723e */ /* 0x000fe200000010ff */
[----:B------:R-:W-:Y:S01]  /*b870*/  UMOV UR6, 0x4 ;  /* 0x0000000400067882 */ /* 0x000fe20000000000 */
[----:B------:R-:W-:Y:S01]  /*b880*/  F2FP.BF16.PACK_AB R150, R151, R150 ;  /* 0x000000969796723e */ /* 0x000fe200000010ff */
[----:B------:R-:W-:Y:S01]  /*b890*/  UISETP.NE.AND.EX UP1, UPT, URZ, UR5, UPT, UP1 ;  /* 0x000000053f00728c */ /* 0x000fe2000bf25310 */
[----:B------:R-:W-:-:S02]  /*b8a0*/  F2FP.BF16.PACK_AB R30, R30, R156 ;  /* 0x0000009c1e1e723e */ /* 0x000fc400000010ff */
[----:B------:R-:W-:Y:S01]  /*b8b0*/  F2FP.BF16.PACK_AB R29, R29, R158 ;  /* 0x0000009e1d1d723e */ /* 0x000fe200000010ff */
[----:B------:R-:W-:Y:S01]  /*b8c0*/  ULDC.64 UR4, c[0x0][0x500] ;  /* 0x0001400000047ab9 */ /* 0x000fe20000000a00 */
[----:B------:R-:W-:Y:S01]  /*b8d0*/  F2FP.BF16.PACK_AB R20, R20, R168 ;  /* 0x000000a81414723e */ /* 0x000fe200000010ff */
[----:B------:R-:W-:Y:S01]  /*b8e0*/  UIMAD.WIDE UR4, UR11, UR6, UR4 ;  /* 0x000000060b0472a5 */ /* 0x000fe2000f8e0204 */
[----:B------:R-:W-:Y:S02]  /*b8f0*/  F2FP.BF16.PACK_AB R19, R19, R170 ;  /* 0x000000aa1313723e */ /* 0x000fe400000010ff */
[----:B-1----:R-:W-:Y:S02]  /*b900*/  SHF.R.S32.HI R41, RZ, 0x1f, R40 ;  /* 0x0000001fff297819 */ /* 0x002fe40000011428 */
[----:B------:R-:W-:Y:S02]  /*b910*/  F2FP.BF16.PACK_AB R28, R28, R160 ;  /* 0x000000a01c1c723e */ /* 0x000fe400000010ff */
[----:B------:R-:W-:-:S02]  /*b920*/  LEA.HI R2, R41, R40, RZ, 0x2 ;  /* 0x0000002829027211 */ /* 0x000fc400078f10ff */
[----:B------:R-:W-:Y:S02]  /*b930*/  LEA.HI R35, R41, R40, RZ, 0x5 ;  /* 0x0000002829237211 */ /* 0x000fe400078f28ff */
[--C-:B------:R-:W-:Y:S02]  /*b940*/  SHF.R.S32.HI R3, RZ, 0x2, R2.reuse ;  /* 0x00000002ff037819 */ /* 0x100fe40000011402 */
[----:B------:R-:W-:Y:S02]  /*b950*/  SHF.R.S32.HI R0, RZ, 0x1f, R2 ;  /* 0x0000001fff007819 */ /* 0x000fe40000011402 */
[----:B------:R-:W-:Y:S02]  /*b960*/  SHF.R.S32.HI R34, RZ, 0x5, R35 ;  /* 0x00000005ff227819 */ /* 0x000fe40000011423 */
[----:B------:R-:W-:Y:S02]  /*b970*/  LEA.HI R0, R0, R3, RZ, 0x3 ;  /* 0x0000000300007211 */ /* 0x000fe400078f18ff */
[----:B------:R-:W-:-:S02]  /*b980*/  F2FP.BF16.PACK_AB R162, R163, R162 ;  /* 0x000000a2a3a2723e */ /* 0x000fc400000010ff */
[----:B------:R-:W-:Y:S02]  /*b990*/  LOP3.LUT R0, R0, 0xfffffff8, RZ, 0xc0, !PT ;  /* 0xfffffff800007812 */ /* 0x000fe400078ec0ff */
[----:B------:R-:W-:Y:S02]  /*b9a0*/  F2FP.BF16.PACK_AB R25, R25, R164 ;  /* 0x000000a41919723e */ /* 0x000fe400000010ff */
[----:B------:R-:W-:Y:S01]  /*b9b0*/  F2FP.BF16.PACK_AB R167, R167, R166 ;  /* 0x000000a6a7a7723e */ /* 0x000fe200000010ff */
[----:B------:R-:W-:Y:S01]  /*b9c0*/  IMAD.IADD R3, R3, 0x1, -R0 ;  /* 0x0000000103037824 */ /* 0x000fe200078e0a00 */
[----:B------:R-:W-:Y:S02]  /*b9d0*/  LOP3.LUT R0, R2, 0xfffffffc, RZ, 0xc0, !PT ;  /* 0xfffffffc02007812 */ /* 0x000fe400078ec0ff */
[----:B------:R-:W-:Y:S01]  /*b9e0*/  F2FP.BF16.PACK_AB R24, R24, R172 ;  /* 0x000000ac1818723e */ /* 0x000fe200000010ff */
[C---:B------:R-:W-:Y:S01]  /*b9f0*/  IMAD.SHL.U32 R2, R3.reuse, 0x40, RZ ;  /* 0x0000004003027824 */ /* 0x040fe200078e00ff */
[----:B------:R-:W-:Y:S01]  /*ba00*/  LOP3.LUT R4, R3, 0x1, RZ, 0xc0, !PT ;  /* 0x0000000103047812 */ /* 0x000fe200078ec0ff */
[----:B------:R-:W-:Y:S01]  /*ba10*/  IMAD.IADD R14, R40, 0x1, -R0 ;  /* 0x00000001280e7824 */ /* 0x000fe200078e0a00 */
[----:B------:R-:W-:-:S02]  /*ba20*/  F2FP.BF16.PACK_AB R23, R23, R174 ;  /* 0x000000ae1717723e */ /* 0x000fc400000010ff */
[----:B------:R-:W-:Y:S01]  /*ba30*/  LOP3.LUT R0, R2, 0x1c0, RZ, 0xc0, !PT ;  /* 0x000001c002007812 */ /* 0x000fe200078ec0ff */
[----:B------:R-:W-:Y:S01]  /*ba40*/  IMAD R2, R34, 0x200, R14 ;  /* 0x0000020022027824 */ /* 0x000fe200078e020e */
[----:B------:R-:W-:Y:S02]  /*ba50*/  ISETP.NE.U32.AND P0, PT, R4, 0x1, PT ;  /* 0x000000010400780c */ /* 0x000fe40003f05070 */
[----:B------:R-:W-:Y:S02]  /*ba60*/  LEA.HI R0, R0, R0, RZ, 0x1d ;  /* 0x0000000000007211 */ /* 0x000fe400078fe8ff */
[----:B------:R-:W-:Y:S02]  /*ba70*/  R2P PR, R3, 0x6 ;  /* 0x0000000603007804 */ /* 0x000fe40000000000 */
[----:B------:R-:W-:Y:S01]  /*ba80*/  SEL R5, R5, 0x10, !P0 ;  /* 0x0000001005057807 */ /* 0x000fe20004000000 */
[----:B------:R-:W-:Y:S01]  /*ba90*/  IMAD.U32 R0, R2, 0x2, R0 ;  /* 0x0000000202007824 */ /* 0x000fe200078e0000 */
[----:B------:R-:W-:-:S02]  /*baa0*/  F2FP.BF16.PACK_AB R18, R18, R116 ;  /* 0x000000741212723e */ /* 0x000fc400000010ff */
[----:B------:R-:W-:Y:S01]  /*bab0*/  F2FP.BF16.PACK_AB R13, R13, R118 ;  /* 0x000000760d0d723e */ /* 0x000fe200000010ff */
[----:B------:R-:W-:Y:S01]  /*bac0*/  IMAD.SHL.U32 R0, R0, 0x2, RZ ;  /* 0x0000000200007824 */ /* 0x000fe200078e00ff */
[----:B------:R-:W-:Y:S02]  /*bad0*/  F2FP.BF16.PACK_AB R22, R22, R176 ;  /* 0x000000b01616723e */ /* 0x000fe400000010ff */
[----:B------:R-:W-:Y:S01]  /*bae0*/  F2FP.BF16.PACK_AB R179, R179, R178 ;  /* 0x000000b2b3b3723e */ /* 0x000fe200000010ff */
[C---:B------:R-:W-:Y:S01]  /*baf0*/  IMAD.IADD R3, R0.reuse, 0x1, R5 ;  /* 0x0000000100037824 */ /* 0x040fe200078e0205 */
[----:B------:R1:W-:Y:S01]  /*bb00*/  STS [R0+0x80], R6 ;  /* 0x0000800600007388 */ /* 0x0003e20000000800 */
[C---:B------:R-:W-:Y:S02]  /*bb10*/  IADD3 R4, R0.reuse, 0x80, RZ ;  /* 0x0000008000047810 */ /* 0x040fe40007ffe0ff */
[----:B------:R-:W-:Y:S01]  /*bb20*/  IADD3 R2, R0, 0xc0, RZ ;  /* 0x000000c000027810 */ /* 0x000fe20007ffe0ff */
[----:B------:R-:W-:Y:S01]  /*bb30*/  STS [R0+0x480], R27 ;  /* 0x0004801b00007388 */ /* 0x000fe20000000800 */
[----:B------:R-:W-:-:S02]  /*bb40*/  @P2 IADD3 R2, R4, -0x40, RZ ;  /* 0xffffffc004022810 */ /* 0x000fc40007ffe0ff */
[----:B------:R-:W-:Y:S01]  /*bb50*/  F2FP.BF16.PACK_AB R12, R12, R180 ;  /* 0x000000b40c0c723e */ /* 0x000fe200000010ff */
[----:B------:R-:W-:Y:S01]  /*bb60*/  STS [R3+0x80], R26 ;  /* 0x0000801a03007388 */ /* 0x000fe20000000800 */
[----:B------:R-:W-:Y:S02]  /*bb70*/  F2FP.BF16.PACK_AB R21, R21, R182 ;  /* 0x000000b61515723e */ /* 0x000fe400000010ff */
[----:B------:R-:W-:Y:S01]  /*bb80*/  F2FP.BF16.PACK_AB R17, R17, R120 ;  /* 0x000000781111723e */ /* 0x000fe200000010ff */
[----:B------:R-:W-:Y:S01]  /*bb90*/  STS [R3+0x480], R31 ;  /* 0x0004801f03007388 */ /* 0x000fe20000000800 */
[----:B------:R-:W-:Y:S02]  /*bba0*/  F2FP.BF16.PACK_AB R16, R16, R122 ;  /* 0x0000007a1010723e */ /* 0x000fe400000010ff */
[----:B------:R-:W-:Y:S01]  /*bbb0*/  F2FP.BF16.PACK_AB R9, R129, R128 ;  /* 0x000000808109723e */ /* 0x000fe200000010ff */
[----:B------:R-:W-:Y:S01]  /*bbc0*/  STS [R0+0x2080], R33 ;  /* 0x0020802100007388 */ /* 0x000fe20000000800 */
[----:B-----5:R-:W-:-:S02]  /*bbd0*/  F2FP.BF16.PACK_AB R8, R131, R130 ;  /* 0x000000828308723e */ /* 0x020fc400000010ff */
[----:B------:R-:W-:Y:S01]  /*bbe0*/  F2FP.BF16.PACK_AB R11, R125, R124 ;  /* 0x0000007c7d0b723e */ /* 0x000fe200000010ff */
[----:B------:R2:W-:Y:S01]  /*bbf0*/  STS [R0+0x2480], R142 ;  /* 0x0024808e00007388 */ /* 0x0005e20000000800 */
[----:B------:R-:W-:Y:S02]  /*bc00*/  F2FP.BF16.PACK_AB R15, R15, R126 ;  /* 0x0000007e0f0f723e */ /* 0x000fe400000010ff */
[----:B------:R-:W-:Y:S01]  /*bc10*/  F2FP.BF16.PACK_AB R10, R185, R184 ;  /* 0x000000b8b90a723e */ /* 0x000fe200000010ff */
[----:B------:R-:W-:Y:S01]  /*bc20*/  STS [R3+0x2080], R32 ;  /* 0x0020802003007388 */ /* 0x000fe20000000800 */
[----:B-1----:R-:W-:Y:S01]  /*bc30*/  IMAD.MOV.U32 R6, RZ, RZ, 0x20 ;  /* 0x00000020ff067424 */ /* 0x002fe200078e00ff */
[----:B------:R-:W-:Y:S02]  /*bc40*/  F2FP.BF16.PACK_AB R7, R187, R186 ;  /* 0x000000babb07723e */ /* 0x000fe400000010ff */
[----:B------:R1:W-:Y:S02]  /*bc50*/  STS [R3+0x2480], R150 ;  /* 0x0024809603007388 */ /* 0x0003e40000000800 */
[----:B------:R-:W-:-:S02]  /*bc60*/  SEL R6, R6, 0xffffffe0, !P1 ;  /* 0xffffffe006067807 */ /* 0x000fc40004800000 */
[----:B------:R-:W-:-:S03]  /*bc70*/  PLOP3.LUT P1, PT, PT, PT, UP1, 0x80, 0x0 ;  /* 0x000000000000781c */ /* 0x000fc60003f2f018 */
[----:B------:R-:W-:-:S05]  /*bc80*/  IMAD.IADD R4, R0, 0x1, R6 ;  /* 0x0000000100047824 */ /* 0x000fca00078e0206 */
[----:B------:R-:W-:Y:S04]  /*bc90*/  STS [R4+0x80], R30 ;  /* 0x0000801e04007388 */ /* 0x000fe80000000800 */
[----:B------:R-:W-:Y:S01]  /*bca0*/  STS [R4+0x480], R29 ;  /* 0x0004801d04007388 */ /* 0x000fe20000000800 */
[----:B--2---:R-:W-:-:S05]  /*bcb0*/  IMAD.IADD R0, R6, 0x1, R3 ;  /* 0x0000000106007824 */ /* 0x004fca00078e0203 */
[----:B------:R-:W-:Y:S01]  /*bcc0*/  STS [R0+0x80], R20 ;  /* 0x0000801400007388 */ /* 0x000fe20000000800 */
[----:B-1----:R-:W-:-:S03]  /*bcd0*/  IADD3 R3, R6, 0x400, R2 ;  /* 0x0000040006037810 */ /* 0x002fc60007ffe002 */
[----:B------:R-:W-:Y:S04]  /*bce0*/  STS [R0+0x480], R19 ;  /* 0x0004801300007388 */ /* 0x000fe80000000800 */
[----:B------:R-:W-:Y:S04]  /*bcf0*/  STS [R4+0x2080], R28 ;  /* 0x0020801c04007388 */ /* 0x000fe80000000800 */
[----:B------:R1:W-:Y:S04]  /*bd00*/  STS [R4+0x2480], R162 ;  /* 0x002480a204007388 */ /* 0x0003e80000000800 */
[----:B------:R-:W-:Y:S04]  /*bd10*/  STS [R0+0x2080], R25 ;  /* 0x0020801900007388 */ /* 0x000fe80000000800 */
[----:B------:R2:W-:Y:S04]  /*bd20*/  STS [R0+0x2480], R167 ;  /* 0x002480a700007388 */ /* 0x0005e80000000800 */
[----:B------:R-:W-:Y:S04]  /*bd30*/  STS [R2], R24 ;  /* 0x0000001802007388 */ /* 0x000fe80000000800 */
[----:B------:R-:W-:Y:S01]  /*bd40*/  STS [R2+0x400], R23 ;  /* 0x0004001702007388 */ /* 0x000fe20000000800 */
[----:B-1----:R-:W-:-:S02]  /*bd50*/  IMAD.IADD R4, R5, 0x1, R3 ;  /* 0x0000000105047824 */ /* 0x002fc400078e0203 */
[----:B--2---:R-:W-:-:S04]  /*bd60*/  IMAD.IADD R0, R5, 0x1, R2 ;  /* 0x0000000105007824 */ /* 0x004fc800078e0202 */
[C---:B------:R-:W-:Y:S01]  /*bd70*/  IMAD.IADD R3, R6.reuse, 0x1, R0 ;  /* 0x0000000106037824 */ /* 0x040fe200078e0200 */
[----:B------:R-:W-:Y:S04]  /*bd80*/  STS [R0], R18 ;  /* 0x0000001200007388 */ /* 0x000fe80000000800 */
[----:B------:R-:W-:Y:S04]  /*bd90*/  STS [R0+0x400], R13 ;  /* 0x0004000d00007388 */ /* 0x000fe80000000800 */
[----:B------:R-:W-:Y:S04]  /*bda0*/  STS [R2+0x2000], R22 ;  /* 0x0020001602007388 */ /* 0x000fe80000000800 */
[----:B------:R1:W-:Y:S04]  /*bdb0*/  STS [R2+0x2400], R179 ;  /* 0x002400b302007388 */ /* 0x0003e80000000800 */
[----:B------:R-:W-:Y:S04]  /*bdc0*/  STS [R0+0x2000], R12 ;  /* 0x0020000c00007388 */ /* 0x000fe80000000800 */
[----:B------:R-:W-:Y:S01]  /*bdd0*/  STS [R0+0x2400], R21 ;  /* 0x0024001500007388 */ /* 0x000fe20000000800 */
[----:B-1----:R-:W-:-:S05]  /*bde0*/  IMAD.IADD R2, R6, 0x1, R2 ;  /* 0x0000000106027824 */ /* 0x002fca00078e0202 */
[----:B------:R-:W-:Y:S04]  /*bdf0*/  STS [R2], R17 ;  /* 0x0000001102007388 */ /* 0x000fe80000000800 */
[----:B------:R-:W-:Y:S04]  /*be00*/  STS [R2+0x400], R16 ;  /* 0x0004001002007388 */ /* 0x000fe80000000800 */
[----:B------:R1:W-:Y:S04]  /*be10*/  STS [R3], R9 ;  /* 0x0000000903007388 */ /* 0x0003e80000000800 */
[----:B------:R2:W-:Y:S04]  /*be20*/  STS [R4], R8 ;  /* 0x0000000804007388 */ /* 0x0005e80000000800 */
[----:B------:R-:W-:Y:S04]  /*be30*/  STS [R2+0x2000], R11 ;  /* 0x0020000b02007388 */ /* 0x000fe80000000800 */
[----:B------:R3:W-:Y:S04]  /*be40*/  STS [R2+0x2400], R15 ;  /* 0x0024000f02007388 */ /* 0x0007e80000000800 */
[----:B------:R4:W-:Y:S04]  /*be50*/  STS [R3+0x2000], R10 ;  /* 0x0020000a03007388 */ /* 0x0009e80000000800 */
[----:B------:R3:W-:Y:S01]  /*be60*/  STS [R4+0x2000], R7 ;  /* 0x0020000704007388 */ /* 0x0007e20000000800 */
[----:B-1----:R-:W-:-:S02]  /*be70*/  IMAD.U32 R9, RZ, RZ, UR5 ;  /* 0x00000005ff097e24 */ /* 0x002fc4000f8e00ff */
[----:B--2---:R-:W-:Y:S01]  /*be80*/  IMAD.U32 R8, RZ, RZ, UR4 ;  /* 0x00000004ff087e24 */ /* 0x004fe2000f8e00ff */
[----:B------:R-:W-:Y:S06]  /*be90*/  BAR.SYNC.DEFER_BLOCKING 0x1, 0x80 ;  /* 0x0042000000007b1d */ /* 0x000fec0000010000 */
[----:B------:R-:W-:Y:S02]  /*bea0*/  ULDC.64 UR4, c[0x0][0x508] ;  /* 0x0001420000047ab9 */ /* 0x000fe40000000a00 */
[----:B------:R-:W-:Y:S01]  /*beb0*/  UISETP.NE.U32.AND UP0, UPT, URZ, UR4, UPT ;  /* 0x000000043f00728c */ /* 0x000fe2000bf05070 */
[----:B------:R-:W2:Y:S03]  /*bec0*/  @P1 LDG.E R0, [R8.64] ;  /* 0x0000000c08001981 */ /* 0x000ea6000c1e1900 */
[----:B------:R-:W-:Y:S01]  /*bed0*/  UISETP.NE.AND.EX UP0, UPT, URZ, UR5, UPT, UP0 ;  /* 0x000000053f00728c */ /* 0x000fe2000bf05300 */
[----:B------:R-:W-:-:S02]  /*bee0*/  IMAD.MOV.U32 R12, RZ, RZ, c[0x0][0x388] ;  /* 0x0000e200ff0c7624 */ /* 0x000fc400078e00ff */
[----:B------:R-:W-:-:S03]  /*bef0*/  ULDC.64 UR4, c[0x0][0x508] ;  /* 0x0001420000047ab9 */ /* 0x000fc60000000a00 */
[----:B------:R-:W-:-:S05]  /*bf00*/  PLOP3.LUT P0, PT, PT, PT, UP0, 0x80, 0x0 ;  /* 0x000000000000781c */ /* 0x000fca0003f0f008 */
[----:B------:R-:W-:-:S06]  /*bf10*/  @UP0 UIMAD.WIDE UR4, UR11, UR6, UR4 ;  /* 0x000000060b0402a5 */ /* 0x000fcc000f8e0204 */
[----:B---3--:R-:W-:Y:S02]  /*bf20*/  IMAD.U32 R2, RZ, RZ, UR4 ;  /* 0x00000004ff027e24 */ /* 0x008fe4000f8e00ff */
[----:B----4-:R-:W-:-:S05]  /*bf30*/  IMAD.U32 R3, RZ, RZ, UR5 ;  /* 0x00000005ff037e24 */ /* 0x010fca000f8e00ff */
[----:B------:R1:W5:Y:S01]  /*bf40*/  @P0 LDG.E R12, [R2.64] ;  /* 0x0000000c020c0981 */ /* 0x000362000c1e1900 */
[----:B------:R-:W-:Y:S02]  /*bf50*/  UMOV UR6, URZ ;  /* 0x0000003f00067c82 */ /* 0x000fe40008000000 */
[----:B------:R-:W-:Y:S01]  /*bf60*/  UMOV UR7, URZ ;  /* 0x0000003f00077c82 */ /* 0x000fe20008000000 */
[----:B--2---:R-:W2:Y:S02]  /*bf70*/  @P1 R2UR UR5, R0 ;  /* 0x00000000000513c2 */ /* 0x004ea400000e0000 */
[----:B--2---:R-:W-:Y:S02]  /*bf80*/  @UP1 USHF.R.S32.HI UR4, URZ, 0x1f, UR5 ;  /* 0x0000001f3f041899 */ /* 0x004fe40008011405 */
[----:B------:R-:W-:-:S05]  /*bf90*/  @UP1 UMOV UR6, UR5 ;  /* 0x0000000500061c82 */ /* 0x000fca0008000000 */
[----:B------:R-:W-:Y:S01]  /*bfa0*/  @UP1 UMOV UR7, UR4 ;  /* 0x0000000400071c82 */ /* 0x000fe20008000000 */
[----:B------:R-:W-:Y:S05]  /*bfb0*/  @P0 BRA `(.L_x_39) ;  /* 0x0000004000000947 */ /* 0x000fea0003800000 */
[----:B-1----:R-:W-:Y:S05]  /*bfc0*/  @!P1 BRA `(.L_x_39) ;  /* 0x0000003000009947 */ /* 0x002fea0003800000 */
[----:B------:R-:W2:Y:S04]  /*bfd0*/  LDG.E R0, [R8.64] ;  /* 0x0000000c08007981 */ /* 0x000ea8000c1e1900 */
[----:B------:R-:W2:Y:S02]  /*bfe0*/  LDG.E R2, [R8.64+0x4] ;  /* 0x0000040c08027981 */ /* 0x000ea4000c1e1900 */
[----:B--2--5:R-:W-:Y:S02]  /*bff0*/  IADD3 R12, -R0, R2, RZ ;  /* 0x00000002000c7210 */ /* 0x024fe40007ffe1ff */
.L_x_39:
[----:B-1----:R-:W-:Y:S01]  /*c000*/  LEA.HI R0, R14, R14, RZ, 0x1 ;  /* 0x0000000e0e007211 */ /* 0x002fe200078f08ff */
[----:B------:R-:W-:Y:S01]  /*c010*/  IMAD.MOV.U32 R3, RZ, RZ, c[0x0][0x4e8] ;  /* 0x00013a00ff037624 */ /* 0x000fe200078e00ff */
[----:B------:R-:W-:Y:S01]  /*c020*/  LOP3.LUT R5, R35, 0xffffffe0, RZ, 0xc0, !PT ;  /* 0xffffffe023057812 */ /* 0x000fe200078ec0ff */
[----:B------:R-:W1:Y:S01]  /*c030*/  S2R R22, SR_CTAID.X ;  /* 0x0000000000167919 */ /* 0x000e620000002500 */
[C---:B------:R-:W-:Y:S01]  /*c040*/  LOP3.LUT R2, R0.reuse, 0x1ffffffe, RZ, 0xc0, !PT ;  /* 0x1ffffffe00027812 */ /* 0x040fe200078ec0ff */
[----:B------:R-:W-:Y:S01]  /*c050*/  IMAD.SHL.U32 R0, R0, 0x20, RZ ;  /* 0x0000002000007824 */ /* 0x000fe200078e00ff */
[----:B------:R-:W-:Y:S01]  /*c060*/  ISETP.NE.AND P0, PT, R3, 0x1, PT ;  /* 0x000000010300780c */ /* 0x000fe20003f05270 */
[----:B------:R-:W-:Y:S01]  /*c070*/  IMAD.IADD R5, R40, 0x1, -R5 ;  /* 0x0000000128057824 */ /* 0x000fe200078e0a05 */
[----:B------:R-:W-:Y:S01]  /*c080*/  LEA.HI R6, R41, R40, RZ, 0x3 ;  /* 0x0000002829067211 */ /* 0x000fe200078f18ff */
[----:B------:R-:W-:Y:S01]  /*c090*/  IMAD.IADD R2, R14, 0x1, -R2 ;  /* 0x000000010e027824 */ /* 0x000fe200078e0a02 */
[----:B------:R-:W-:Y:S01]  /*c0a0*/  LOP3.LUT R0, R0, 0xffffffc0, RZ, 0xc0, !PT ;  /* 0xffffffc000007812 */ /* 0x000fe200078ec0ff */
[----:B------:R-:W-:Y:S01]  /*c0b0*/  ULDC.64 UR14, c[0x0][0x490] ;  /* 0x00012400000e7ab9 */ /* 0x000fe20000000a00 */
[----:B------:R-:W-:Y:S01]  /*c0c0*/  SHF.R.S32.HI R3, RZ, 0x1f, R5 ;  /* 0x0000001fff037819 */ /* 0x000fe20000011405 */
[----:B------:R-:W-:Y:S01]  /*c0d0*/  UIMAD UR4, UR8, UR14, URZ ;  /* 0x0000000e080472a4 */ /* 0x000fe2000f8e023f */
[----:B------:R-:W-:Y:S01]  /*c0e0*/  SHF.R.S32.HI R19, RZ, 0x3, R6 ;  /* 0x00000003ff137819 */ /* 0x000fe20000011406 */
[----:B------:R-:W-:Y:S01]  /*c0f0*/  IMAD R4, R2, 0x8, R0 ;  /* 0x0000000802047824 */ /* 0x000fe200078e0200 */
[----:B------:R-:W-:Y:S01]  /*c100*/  SHF.R.S32.HI R0, RZ, 0x1f, R34 ;  /* 0x0000001fff007819 */ /* 0x000fe20000011422 */
[----:B------:R-:W-:Y:S01]  /*c110*/  UIMAD UR15, UR9, UR15, UR4 ;  /* 0x0000000f090f72a4 */ /* 0x000fe2000f8e0204 */
[----:B------:R-:W-:Y:S01]  /*c120*/  LOP3.LUT P1, RZ, R5, 0x3, RZ, 0xc0, !PT ;  /* 0x0000000305ff7812 */ /* 0x000fe2000782c0ff */
[----:B------:R-:W-:Y:S01]  /*c130*/  USHF.R.S32.HI UR10, URZ, 0x1f, UR11 ;  /* 0x0000001f3f0a7899 */ /* 0x000fe2000801140b */
[----:B------:R-:W-:Y:S01]  /*c140*/  LEA.HI R0, R0, R34, RZ, 0x2 ;  /* 0x0000002200007211 */ /* 0x000fe200078f10ff */
[----:B------:R-:W-:Y:S01]  /*c150*/  ULDC.64 UR4, c[0x0][0x3a0] ;  /* 0x0000e80000047ab9 */ /* 0x000fe20000000a00 */
[----:B------:R-:W-:Y:S01]  /*c160*/  LEA.HI R21, R41, R40, RZ, 0x6 ;  /* 0x0000002829157211 */ /* 0x000fe200078f30ff */
[----:B------:R-:W-:Y:S01]  /*c170*/  UIMAD UR17, UR7, UR4, URZ ;  /* 0x00000004071172a4 */ /* 0x000fe2000f8e023f */
[----:B------:R-:W-:Y:S01]  /*c180*/  LOP3.LUT R2, R0, 0xffffffc, RZ, 0xc0, !PT ;  /* 0x0ffffffc00027812 */ /* 0x000fe200078ec0ff */
[----:B------:R-:W-:Y:S01]  /*c190*/  UMOV UR18, UR6 ;  /* 0x0000000600127c82 */ /* 0x000fe20008000000 */
[----:B------:R-:W-:Y:S01]  /*c1a0*/  LEA.HI R0, R3, R5, RZ, 0x2 ;  /* 0x0000000503007211 */ /* 0x000fe200078f10ff */
[----:B------:R-:W-:-:S02]  /*c1b0*/  UMOV UR19, UR7 ;  /* 0x0000000700137c82 */ /* 0x000fc40008000000 */
[----:B------:R-:W-:Y:S01]  /*c1c0*/  IMAD.IADD R2, R34, 0x1, -R2 ;  /* 0x0000000122027824 */ /* 0x000fe200078e0a02 */
[----:B------:R-:W-:Y:S01]  /*c1d0*/  SHF.R.S32.HI R0, RZ, 0x2, R0 ;  /* 0x00000002ff007819 */ /* 0x000fe20000011400 */
[----:B------:R-:W-:Y:S02]  /*c1e0*/  USEL UR10, UR10, URZ, !UP1 ;  /* 0x0000003f0a0a7287 */ /* 0x000fe4000c800000 */
[----:B------:R-:W-:Y:S02]  /*c1f0*/  UIMAD.WIDE.U32 UR18, UR9, UR14, UR18 ;  /* 0x0000000e091272a5 */ /* 0x000fe4000f8e0012 */
[----:B------:R-:W-:Y:S01]  /*c200*/  IMAD R11, R2, 0x10, R0 ;  /* 0x00000010020b7824 */ /* 0x000fe200078e0200 */
[----:B------:R-:W-:Y:S01]  /*c210*/  LOP3.LUT R0, R6, 0xfffffff8, RZ, 0xc0, !PT ;  /* 0xfffffff806007812 */ /* 0x000fe200078ec0ff */
[----:B------:R-:W-:Y:S02]  /*c220*/  UIMAD.WIDE.U32 UR22, UR6, UR4, URZ ;  /* 0x00000004061672a5 */ /* 0x000fe4000f8e003f */
[----:B------:R-:W-:Y:S01]  /*c230*/  IMAD.IADD R3, R11, 0x1, R4 ;  /* 0x000000010b037824 */ /* 0x000fe200078e0204 */
[----:B------:R-:W-:Y:S01]  /*c240*/  UIMAD UR17, UR6, UR5, UR17 ;  /* 0x00000005061172a4 */ /* 0x000fe2000f8e0211 */
[----:B------:R-:W-:Y:S01]  /*c250*/  IMAD.IADD R0, R40, 0x1, -R0 ;  /* 0x0000000128007824 */ /* 0x000fe200078e0a00 */
[----:B------:R-:W-:Y:S01]  /*c260*/  USEL UR14, UR11, URZ, !UP1 ;  /* 0x0000003f0b0e7287 */ /* 0x000fe2000c800000 */
[----:B-1----:R-:W-:Y:S01]  /*c270*/  IMAD R3, R22, 0x80, R3 ;  /* 0x0000008016037824 */ /* 0x002fe200078e0203 */
[----:B------:R-:W-:Y:S01]  /*c280*/  ULDC.64 UR6, c[0x0][0x498] ;  /* 0x0001260000067ab9 */ /* 0x000fe20000000a00 */
[----:B------:R-:W-:Y:S01]  /*c290*/  IMAD R6, R0, 0x10, R19 ;  /* 0x0000001000067824 */ /* 0x000fe200078e0213 */
[----:B------:R-:W-:Y:S01]  /*c2a0*/  ULDC.64 UR4, c[0x0][0x3e8] ;  /* 0x0000fa0000047ab9 */ /* 0x000fe20000000a00 */
[----:B------:R-:W-:Y:S01]  /*c2b0*/  @P0 IMAD.HI.U32 R4, R3, c[0x0][0x4ec], RZ ;  /* 0x00013b0003040a27 */ /* 0x000fe200078e00ff */
[----:B------:R-:W-:-:S02]  /*c2c0*/  UIMAD UR20, UR10, UR6, URZ ;  /* 0x000000060a1472a4 */ /* 0x000fc4000f8e023f */
[----:B------:R-:W-:Y:S01]  /*c2d0*/  UIMAD UR16, UR8, UR4, URZ ;  /* 0x00000004081072a4 */ /* 0x000fe2000f8e023f */
[----:B------:R-:W-:Y:S01]  /*c2e0*/  IMAD R9, R22, 0x80, R6 ;  /* 0x0000008016097824 */ /* 0x000fe200078e0206 */
[----:B------:R-:W-:Y:S01]  /*c2f0*/  UIADD3 UR19, UR19, UR15, URZ ;  /* 0x0000000f13137290 */ /* 0x000fe2000fffe03f */
[----:B------:R-:W-:Y:S01]  /*c300*/  IMAD.MOV.U32 R2, RZ, RZ, R3 ;  /* 0x000000ffff027224 */ /* 0x000fe200078e0003 */
[----:B------:R-:W-:Y:S01]  /*c310*/  @P0 SHF.R.U32.HI R2, RZ, c[0x0][0x4f0], R4 ;  /* 0x00013c00ff020a19 */ /* 0x000fe20000011604 */
[----:B------:R-:W-:Y:S01]  /*c320*/  @P0 IMAD.HI.U32 R4, R9, c[0x0][0x4ec], RZ ;  /* 0x00013b0009040a27 */ /* 0x000fe200078e00ff */
[----:B------:R-:W-:Y:S02]  /*c330*/  UIADD3 UR23, UR23, UR17, URZ ;  /* 0x0000001117177290 */ /* 0x000fe4000fffe03f */
[----:B------:R-:W-:Y:S01]  /*c340*/  UIMAD UR7, UR14, UR7, UR20 ;  /* 0x000000070e0772a4 */ /* 0x000fe2000f8e0214 */
[----:B------:R-:W-:Y:S01]  /*c350*/  IMAD.MOV.U32 R7, RZ, RZ, R9 ;  /* 0x000000ffff077224 */ /* 0x000fe200078e0009 */
[----:B------:R-:W-:Y:S01]  /*c360*/  @P0 SHF.R.U32.HI R7, RZ, c[0x0][0x4f0], R4 ;  /* 0x00013c00ff070a19 */ /* 0x000fe20000011604 */
[----:B------:R-:W-:Y:S01]  /*c370*/  IMAD.SHL.U32 R4, R19, 0x40, RZ ;  /* 0x0000004013047824 */ /* 0x000fe200078e00ff */
[----:B------:R-:W-:Y:S01]  /*c380*/  UIMAD.WIDE.U32 UR18, UR14, UR6, UR18 ;  /* 0x000000060e1272a5 */ /* 0x000fe2000f8e0012 */
[----:B------:R-:W-:Y:S01]  /*c390*/  IMAD.MOV R6, RZ, RZ, -R2 ;  /* 0x000000ffff067224 */ /* 0x000fe200078e0a02 */
[----:B------:R-:W-:Y:S01]  /*c3a0*/  UIMAD UR16, UR9, UR5, UR16 ;  /* 0x00000005091072a4 */ /* 0x000fe2000f8e0210 */
[----:B------:R-:W-:Y:S01]  /*c3b0*/  IMAD.SHL.U32 R0, R0, 0x8, RZ ;  /* 0x0000000800007824 */ /* 0x000fe200078e00ff */
[----:B------:R-:W-:Y:S01]  /*c3c0*/  UIMAD.WIDE.U32 UR22, UR9, UR4, UR22 ;  /* 0x00000004091672a5 */ /* 0x000fe2000f8e0016 */
[----:B------:R-:W-:Y:S01]  /*c3d0*/  LOP3.LUT R4, R4, 0x1c0, RZ, 0xc0, !PT ;  /* 0x000001c004047812 */ /* 0x000fe200078ec0ff */
[----:B------:R-:W-:Y:S01]  /*c3e0*/  IMAD R6, R6, c[0x0][0x4e8], R3 ;  /* 0x00013a0006067a24 */ /* 0x000fe200078e0203 */
[----:B------:R-:W-:Y:S01]  /*c3f0*/  ULDC.64 UR4, c[0x0][0x3f0] ;  /* 0x0000fc0000047ab9 */ /* 0x000fe20000000a00 */
[----:B------:R-:W-:Y:S01]  /*c400*/  IMAD.U32 R3, RZ, RZ, UR7 ;  /* 0x00000007ff037e24 */ /* 0x000fe2000f8e00ff */
[----:B------:R-:W-:Y:S01]  /*c410*/  UIMAD UR10, UR10, UR4, URZ ;  /* 0x000000040a0a72a4 */ /* 0x000fe2000f8e023f */
[----:B------:R-:W-:Y:S01]  /*c420*/  LOP3.LUT R10, R4, 0x38, R0, 0xf8, !PT ;  /* 0x00000038040a7812 */ /* 0x000fe200078ef800 */
[----:B------:R-:W-:Y:S01]  /*c430*/  UIADD3 UR17, UR23, UR16, URZ ;  /* 0x0000001017117290 */ /* 0x000fe2000fffe03f */
[----:B------:R-:W-:Y:S01]  /*c440*/  SHF.R.U32.HI R5, RZ, 0x3, R4 ;  /* 0x00000003ff057819 */ /* 0x000fe20000011604 */
[----:B------:R-:W-:Y:S01]  /*c450*/  UIMAD UR5, UR14, UR5, UR10 ;  /* 0x000000050e0572a4 */ /* 0x000fe2000f8e020a */
[----:B------:R-:W-:Y:S01]  /*c460*/  SHF.R.S32.HI R8, RZ, 0x1f, R2 ;  /* 0x0000001fff087819 */ /* 0x000fe20000011402 */
[----:B------:R-:W-:Y:S01]  /*c470*/  UMOV UR16, UR22 ;  /* 0x0000001600107c82 */ /* 0x000fe20008000000 */
[----:B------:R-:W-:Y:S01]  /*c480*/  IADD3 R2, P0, R2, UR18, RZ ;  /* 0x0000001202027c10 */ /* 0x000fe2000ff1e0ff */
[----:B------:R-:W-:Y:S01]  /*c490*/  UIMAD.WIDE.U32 UR14, UR14, UR4, UR16 ;  /* 0x000000040e0e72a5 */ /* 0x000fe2000f8e0010 */
[----:B------:R-:W-:Y:S01]  /*c4a0*/  SHF.R.S32.HI R4, RZ, 0x1f, R6 ;  /* 0x0000001fff047819 */ /* 0x000fe20000011406 */
[----:B------:R-:W-:Y:S01]  /*c4b0*/  IMAD.MOV R18, RZ, RZ, -R7 ;  /* 0x000000ffff127224 */ /* 0x000fe200078e0a07 */
[----:B------:R-:W-:Y:S01]  /*c4c0*/  IADD3.X R3, R8, UR19, R3, P0, !PT ;  /* 0x0000001308037c10 */ /* 0x000fe200087fe403 */
[----:B------:R-:W-:Y:S01]  /*c4d0*/  UIADD3 UR5, UR15, UR5, URZ ;  /* 0x000000050f057290 */ /* 0x000fe2000fffe03f */
[----:B------:R-:W-:Y:S01]  /*c4e0*/  LOP3.LUT R20, R10, R5, RZ, 0x3c, !PT ;  /* 0x000000050a147212 */ /* 0x000fe200078e3cff */
[----:B------:R-:W-:Y:S01]  /*c4f0*/  IMAD R8, R4, c[0x0][0x488], RZ ;  /* 0x0001220004087a24 */ /* 0x000fe200078e02ff */
[----:B------:R-:W-:Y:S01]  /*c500*/  SHF.R.S32.HI R10, RZ, 0x1f, R7 ;  /* 0x0000001fff0a7819 */ /* 0x000fe20000011407 */
[----:B------:R-:W-:Y:S01]  /*c510*/  IMAD.WIDE.U32 R4, R6, c[0x0][0x488], R2 ;  /* 0x0001220006047a25 */ /* 0x000fe200078e0002 */
[----:B------:R-:W-:-:S02]  /*c520*/  ISETP.GE.AND P6, PT, R0, c[0x0][0x3c8], PT ;  /* 0x0000f20000007a0c */ /* 0x000fc40003fc6270 */
[----:B------:R-:W-:Y:S01]  /*c530*/  SHF.R.S32.HI R53, RZ, 0x1f, R0 ;  /* 0x0000001fff357819 */ /* 0x000fe20000011400 */
[----:B------:R-:W-:Y:S02]  /*c540*/  IMAD R8, R6, c[0x0][0x48c], R8 ;  /* 0x0001230006087a24 */ /* 0x000fe400078e0208 */
[----:B------:R-:W-:Y:S02]  /*c550*/  IMAD.U32 R3, RZ, RZ, UR15 ;  /* 0x0000000fff037e24 */ /* 0x000fe4000f8e00ff */
[----:B------:R-:W-:Y:S02]  /*c560*/  IMAD R6, R10, c[0x0][0x3e0], RZ ;  /* 0x0000f8000a067a24 */ /* 0x000fe400078e02ff */
[----:B------:R-:W-:Y:S02]  /*c570*/  IMAD.U32 R2, RZ, RZ, UR14 ;  /* 0x0000000eff027e24 */ /* 0x000fe4000f8e00ff */
[----:B------:R-:W-:Y:S02]  /*c580*/  IMAD.U32 R3, RZ, RZ, UR5 ;  /* 0x00000005ff037e24 */ /* 0x000fe4000f8e00ff */
[----:B------:R-:W-:Y:S01]  /*c590*/  IMAD R18, R18, c[0x0][0x4e8], R9 ;  /* 0x00013a0012127a24 */ /* 0x000fe200078e0209 */
[----:B------:R-:W-:Y:S01]  /*c5a0*/  LEA R9, P0, R4, c[0x0][0x450], 0x2 ;  /* 0x0001140004097a11 */ /* 0x000fe200078010ff */
[----:B------:R-:W-:-:S02]  /*c5b0*/  IMAD.IADD R8, R5, 0x1, R8 ;  /* 0x0000000105087824 */ /* 0x000fc400078e0208 */
[C---:B------:R-:W-:Y:S01]  /*c5c0*/  IMAD R5, R7.reuse, c[0x0][0x3e4], R6 ;  /* 0x0000f90007057a24 */ /* 0x040fe200078e0206 */
[----:B------:R-:W-:Y:S01]  /*c5d0*/  SHF.R.S32.HI R10, RZ, 0x1f, R18 ;  /* 0x0000001fff0a7819 */ /* 0x000fe20000011412 */
[----:B------:R-:W-:Y:S01]  /*c5e0*/  IMAD.WIDE.U32 R6, R7, c[0x0][0x3e0], R2 ;  /* 0x0000f80007067a25 */ /* 0x000fe200078e0002 */
[----:B------:R-:W-:Y:S01]  /*c5f0*/  LEA.HI.X R3, R4, c[0x0][0x454], R8, 0x2, P0 ;  /* 0x0001150004037a11 */ /* 0x000fe200000f1408 */
[----:B------:R-:W-:Y:S02]  /*c600*/  SHFL.IDX PT, R16, R9, RZ, 0x1c1f ;  /* 0x001c1fff09107589 */ /* 0x000fe400000e0000 */
[----:B-----5:R-:W-:Y:S02]  /*c610*/  IMAD R2, R12, c[0x0][0x4e8], RZ ;  /* 0x00013a000c027a24 */ /* 0x020fe400078e02ff */
[----:B------:R-:W1:Y:S01]  /*c620*/  SHFL.IDX PT, R17, R3, RZ, 0x1c1f ;  /* 0x001c1fff03117589 */ /* 0x000e6200000e0000 */
[----:B------:R-:W-:Y:S02]  /*c630*/  IMAD R8, R22, 0x80, R11 ;  /* 0x0000008016087824 */ /* 0x000fe400078e020b */
[----:B------:R-:W-:Y:S01]  /*c640*/  IMAD.IADD R5, R7, 0x1, R5 ;  /* 0x0000000107057824 */ /* 0x000fe200078e0205 */
[----:B------:R-:W-:Y:S01]  /*c650*/  SHFL.IDX PT, R14, R9, 0x1, 0x1c1f ;  /* 0x003c1f00090e7f89 */ /* 0x000fe200000e0000 */
[----:B------:R-:W-:Y:S01]  /*c660*/  IMAD.MOV.U32 R4, RZ, RZ, R6 ;  /* 0x000000ffff047224 */ /* 0x000fe200078e0006 */
[----:B------:R-:W-:Y:S01]  /*c670*/  IADD3 R7, R8, 0x8, RZ ;  /* 0x0000000808077810 */ /* 0x000fe20007ffe0ff */
[----:B------:R-:W-:Y:S01]  /*c680*/  IMAD R6, R10, c[0x0][0x3d8], RZ ;  /* 0x0000f6000a067a24 */ /* 0x000fe200078e02ff */
[----:B------:R-:W2:Y:S01]  /*c690*/  SHFL.IDX PT, R15, R3, 0x1, 0x1c1f ;  /* 0x003c1f00030f7f89 */ /* 0x000ea200000e0000 */
[-C--:B------:R-:W-:Y:S01]  /*c6a0*/  ISETP.GE.OR P4, PT, R8, R2.reuse, P1 ;  /* 0x000000020800720c */ /* 0x080fe20000f86670 */
[C---:B------:R-:W-:Y:S01]  /*c6b0*/  IMAD.WIDE.U32 R4, R18.reuse, c[0x0][0x3d8], R4 ;  /* 0x0000f60012047a25 */ /* 0x040fe200078e0004 */
[----:B------:R-:W-:Y:S01]  /*c6c0*/  ISETP.GE.OR P3, PT, R7, R2, P1 ;  /* 0x000000020700720c */ /* 0x000fe20000f66670 */
[----:B------:R-:W-:Y:S02]  /*c6d0*/  SHFL.IDX PT, R12, R9, 0x2, 0x1c1f ;  /* 0x005c1f00090c7f89 */ /* 0x000fe400000e0000 */
[----:B------:R-:W-:-:S02]  /*c6e0*/  IMAD R6, R18, c[0x0][0x3dc], R6 ;  /* 0x0000f70012067a24 */ /* 0x000fc400078e0206 */
[----:B------:R-:W3:Y:S01]  /*c6f0*/  SHFL.IDX PT, R13, R3, 0x2, 0x1c1f ;  /* 0x005c1f00030d7f89 */ /* 0x000ee200000e0000 */
[----:B------:R-:W-:Y:S02]  /*c700*/  IMAD.SHL.U32 R7, R21, 0x8, RZ ;  /* 0x0000000815077824 */ /* 0x000fe400078e00ff */
[----:B------:R-:W-:Y:S01]  /*c710*/  IMAD.IADD R6, R5, 0x1, R6 ;  /* 0x0000000105067824 */ /* 0x000fe200078e0206 */
[----:B------:R4:W-:Y:S01]  /*c720*/  SHFL.IDX PT, R11, R3, 0x3, 0x1c1f ;  /* 0x007c1f00030b7f89 */ /* 0x0009e200000e0000 */
[----:B------:R-:W-:Y:S02]  /*c730*/  LEA R5, P0, R4, c[0x0][0x380], 0x1 ;  /* 0x0000e00004057a11 */ /* 0x000fe400078008ff */
[----:B------:R-:W-:Y:S01]  /*c740*/  LOP3.LUT R7, R20, 0x7ffffe00, R7, 0xf8, !PT ;  /* 0x7ffffe0014077812 */ /* 0x000fe200078ef807 */
[----:B------:R-:W3:Y:S01]  /*c750*/  SHFL.IDX PT, R10, R9, 0x3, 0x1c1f ;  /* 0x007c1f00090a7f89 */ /* 0x000ee200000e0000 */
[----:B------:R-:W-:-:S03]  /*c760*/  LEA.HI.X R4, R4, c[0x0][0x384], R6, 0x1, P0 ;  /* 0x0000e10004047a11 */ /* 0x000fc600000f0c06 */
[----:B-1----:R-:W-:Y:S01]  /*c770*/  @!P4 ST.E [R16.64], R36 ;  /* 0x000000241000c985 */ /* 0x002fe2000c10190c */
[----:B------:R-:W-:-:S03]  /*c780*/  IMAD.SHL.U32 R6, R7, 0x2, RZ ;  /* 0x0000000207067824 */ /* 0x000fc600078e00ff */
[----:B--2---:R-:W-:Y:S04]  /*c790*/  @!P3 ST.E [R14.64], R37 ;  /* 0x000000250e00b985 */ /* 0x004fe8000c10190c */
[----:B------:R-:W-:Y:S04]  /*c7a0*/  SHFL.IDX PT, R9, R4, RZ, 0x181f ;  /* 0x00181fff04097589 */ /* 0x000fe800000e0000 */
[----:B------:R-:W-:Y:S01]  /*c7b0*/  SHFL.IDX PT, R14, R5, 0x2, 0x181f ;  /* 0x00581f00050e7f89 */ /* 0x000fe200000e0000 */
[----:B----4-:R-:W-:-:S03]  /*c7c0*/  IADD3 R3, R8, 0x40, RZ ;  /* 0x0000004008037810 */ /* 0x010fc60007ffe0ff */
[----:B------:R-:W-:Y:S01]  /*c7d0*/  SHFL.IDX PT, R15, R5, 0x3, 0x181f ;  /* 0x00781f00050f7f89 */ /* 0x000fe200000e0000 */
[----:B------:R-:W-:Y:S02]  /*c7e0*/  IADD3 R8, R8, 0x48, RZ ;  /* 0x0000004808087810 */ /* 0x000fe40007ffe0ff */
[-C--:B------:R-:W-:Y:S01]  /*c7f0*/  ISETP.GE.OR P2, PT, R3, R2.reuse, P1 ;  /* 0x000000020300720c */ /* 0x080fe20000f46670 */
[----:B------:R-:W-:Y:S01]  /*c800*/  IMAD R3, R22, 0x80, R19 ;  /* 0x0000008016037824 */ /* 0x000fe200078e0213 */
[-C--:B------:R-:W-:Y:S01]  /*c810*/  ISETP.GE.OR P1, PT, R8, R2.reuse, P1 ;  /* 0x000000020800720c */ /* 0x080fe20000f26670 */
[----:B------:R-:W-:Y:S03]  /*c820*/  SHFL.IDX PT, R44, R4, 0x3, 0x181f ;  /* 0x00781f00042c7f89 */ /* 0x000fe600000e0000 */
[C---:B------:R-:W-:Y:S01]  /*c830*/  IADD3 R7, R3.reuse, 0x10, RZ ;  /* 0x0000001003077810 */ /* 0x040fe20007ffe0ff */
[----:B------:R-:W-:Y:S01]  /*c840*/  SHFL.IDX PT, R8, R5, 0x1, 0x181f ;  /* 0x00381f0005087f89 */ /* 0x000fe200000e0000 */
[----:B------:R-:W-:-:S02]  /*c850*/  ISETP.GE.OR P3, PT, R3, R2, P6 ;  /* 0x000000020300720c */ /* 0x000fc40003766670 */
[C---:B------:R-:W-:Y:S01]  /*c860*/  IADD3 R32, R3.reuse, 0x40, RZ ;  /* 0x0000004003207810 */ /* 0x040fe20007ffe0ff */
[----:B------:R-:W-:Y:S01]  /*c870*/  SHFL.IDX PT, R49, R5, 0x4, 0x181f ;  /* 0x00981f0005317f89 */ /* 0x000fe200000e0000 */
[C---:B------:R-:W-:Y:S02]  /*c880*/  IADD3 R45, R3.reuse, 0x50, RZ ;  /* 0x00000050032d7810 */ /* 0x040fe40007ffe0ff */
[----:B------:R-:W-:Y:S01]  /*c890*/  IADD3 R54, R3, 0x60, RZ ;  /* 0x0000006003367810 */ /* 0x000fe20007ffe0ff */
[----:B---3--:R-:W-:Y:S01]  /*c8a0*/  @!P2 ST.E [R12.64], R38 ;  /* 0x000000260c00a985 */ /* 0x008fe2000c10190c */
[----:B------:R-:W-:-:S03]  /*c8b0*/  ISETP.GE.OR P2, PT, R7, R2, P6 ;  /* 0x000000020700720c */ /* 0x000fc60003746670 */
[----:B------:R-:W1:Y:S04]  /*c8c0*/  SHFL.IDX PT, R12, R5, RZ, 0x181f ;  /* 0x00181fff050c7589 */ /* 0x000e6800000e0000 */
[----:B------:R2:W-:Y:S04]  /*c8d0*/  @!P1 ST.E [R10.64], R39 ;  /* 0x000000270a009985 */ /* 0x0005e8000c10190c */
[----:B------:R-:W-:Y:S04]  /*c8e0*/  LDS.128 R24, [R6+0x80] ;  /* 0x0000800006187984 */ /* 0x000fe80000000c00 */
[----:B------:R-:W3:Y:S04]  /*c8f0*/  SHFL.IDX PT, R11, R4, 0x1, 0x181f ;  /* 0x00381f00040b7f89 */ /* 0x000ee800000e0000 */
[----:B------:R-:W4:Y:S04]  /*c900*/  SHFL.IDX PT, R7, R4, 0x2, 0x181f ;  /* 0x00581f0004077f89 */ /* 0x000f2800000e0000 */
[----:B------:R-:W4:Y:S04]  /*c910*/  LDS.128 R20, [R6+0x880] ;  /* 0x0008800006147984 */ /* 0x000f280000000c00 */
[----:B------:R-:W4:Y:S01]  /*c920*/  LDS.128 R16, [R6+0x1080] ;  /* 0x0010800006107984 */ /* 0x000f220000000c00 */
[----:B-1----:R-:W-:-:S03]  /*c930*/  @!P3 LEA R12, P5, R0, R12, 0x1 ;  /* 0x0000000c000cb211 */ /* 0x002fc600078a08ff */
[----:B------:R-:W1:Y:S01]  /*c940*/  LDS.128 R28, [R6+0x1880] ;  /* 0x00188000061c7984 */ /* 0x000e620000000c00 */
[----:B------:R-:W-:Y:S02]  /*c950*/  @!P3 LEA.HI.X R13, R0, R9, R53, 0x1, P5 ;  /* 0x00000009000db211 */ /* 0x000fe400028f0c35 */
[C---:B--2---:R-:W-:Y:S01]  /*c960*/  IADD3 R10, R3.reuse, 0x20, RZ ;  /* 0x00000020030a7810 */ /* 0x044fe20007ffe0ff */
[----:B------:R-:W-:Y:S01]  /*c970*/  LDS.128 R36, [R6+0x2880] ;  /* 0x0028800006247984 */ /* 0x000fe20000000c00 */
[-C--:B------:R-:W-:Y:S02]  /*c980*/  ISETP.GE.OR P5, PT, R32, R2.reuse, P6 ;  /* 0x000000022000720c */ /* 0x080fe400037a6670 */
[-C--:B------:R-:W-:Y:S01]  /*c990*/  ISETP.GE.OR P1, PT, R10, R2.reuse, P6 ;  /* 0x000000020a00720c */ /* 0x080fe20003726670 */
[----:B------:R-:W-:Y:S01]  /*c9a0*/  LDS.128 R32, [R6+0x2080] ;  /* 0x0020800006207984 */ /* 0x000fe20000000c00 */
[C---:B------:R-:W-:Y:S02]  /*c9b0*/  IADD3 R10, R3.reuse, 0x30, RZ ;  /* 0x00000030030a7810 */ /* 0x040fe40007ffe0ff */
[----:B------:R-:W-:Y:S01]  /*c9c0*/  IADD3 R3, R3, 0x70, RZ ;  /* 0x0000007003037810 */ /* 0x000fe20007ffe0ff */
[----:B------:R-:W-:Y:S01]  /*c9d0*/  LDS.128 R40, [R6+0x3080] ;  /* 0x0030800006287984 */ /* 0x000fe20000000c00 */
[----:B------:R-:W-:-:S02]  /*c9e0*/  ISETP.GE.OR P0, PT, R10, R2, P6 ;  /* 0x000000020a00720c */ /* 0x000fc40003706670 */
[C---:B------:R-:W-:Y:S01]  /*c9f0*/  @!P2 LEA R10, P4, R0.reuse, R8, 0x1 ;  /* 0x00000008000aa211 */ /* 0x040fe200078808ff */
[----:B------:R-:W-:Y:S03]  /*ca00*/  SHFL.IDX PT, R48, R5, 0x5, 0x181f ;  /* 0x00b81f0005307f89 */ /* 0x000fe600000e0000 */
[C---:B---3--:R-:W-:Y:S01]  /*ca10*/  @!P2 LEA.HI.X R11, R0.reuse, R11, R53, 0x1, P4 ;  /* 0x0000000b000ba211 */ /* 0x048fe200020f0c35 */
[----:B------:R-:W2:Y:S01]  /*ca20*/  SHFL.IDX PT, R50, R5, 0x6, 0x181f ;  /* 0x00d81f0005327f89 */ /* 0x000ea200000e0000 */
[----:B------:R-:W-:-:S03]  /*ca30*/  @!P1 LEA R8, P4, R0, R14, 0x1 ;  /* 0x0000000e00089211 */ /* 0x000fc600078808ff */
[----:B------:R-:W-:Y:S01]  /*ca40*/  SHFL.IDX PT, R52, R4, 0x4, 0x181f ;  /* 0x00981f0004347f89 */ /* 0x000fe200000e0000 */
[C-C-:B----4-:R-:W-:Y:S02]  /*ca50*/  @!P1 LEA.HI.X R9, R0.reuse, R7, R53.reuse, 0x1, P4 ;  /* 0x0000000700099211 */ /* 0x150fe400020f0c35 */
[C---:B------:R-:W-:Y:S01]  /*ca60*/  @!P0 LEA R14, P4, R0.reuse, R15, 0x1 ;  /* 0x0000000f000e8211 */ /* 0x040fe200078808ff */
[----:B------:R-:W-:Y:S03]  /*ca70*/  SHFL.IDX PT, R51, R4, 0x5, 0x181f ;  /* 0x00b81f0004337f89 */ /* 0x000fe600000e0000 */
[----:B------:R-:W-:Y:S01]  /*ca80*/  @!P0 LEA.HI.X R15, R0, R44, R53, 0x1, P4 ;  /* 0x0000002c000f8211 */ /* 0x000fe200020f0c35 */
[----:B------:R-:W3:Y:S01]  /*ca90*/  SHFL.IDX PT, R7, R4, 0x6, 0x181f ;  /* 0x00d81f0004077f89 */ /* 0x000ee200000e0000 */
[----:B------:R-:W-:-:S03]  /*caa0*/  ISETP.GE.OR P4, PT, R45, R2, P6 ;  /* 0x000000022d00720c */ /* 0x000fc60003786670 */
[----:B------:R2:W4:Y:S04]  /*cab0*/  LDS.128 R44, [R6+0x3880] ;  /* 0x00388000062c7984 */ /* 0x0005280000000c00 */
[----:B------:R-:W-:Y:S01]  /*cac0*/  @!P3 ST.E.128 [R12.64], R24 ;  /* 0x000000180c00b985 */ /* 0x000fe2000c101d0c */
[-C--:B------:R-:W-:Y:S02]  /*cad0*/  ISETP.GE.OR P3, PT, R54, R2.reuse, P6 ;  /* 0x000000023600720c */ /* 0x080fe40003766670 */
[----:B------:R-:W-:Y:S01]  /*cae0*/  ISETP.GE.OR P6, PT, R3, R2, P6 ;  /* 0x000000020300720c */ /* 0x000fe200037c6670 */
[----:B------:R4:W-:Y:S04]  /*caf0*/  @!P2 ST.E.128 [R10.64], R20 ;  /* 0x000000140a00a985 */ /* 0x0009e8000c101d0c */
[----:B------:R4:W-:Y:S04]  /*cb00*/  @!P1 ST.E.128 [R8.64], R16 ;  /* 0x0000001008009985 */ /* 0x0009e8000c101d0c */
[----:B-1----:R1:W-:Y:S04]  /*cb10*/  @!P0 ST.E.128 [R14.64], R28 ;  /* 0x0000001c0e008985 */ /* 0x0023e8000c101d0c */
[----:B------:R-:W1:Y:S01]  /*cb20*/  SHFL.IDX PT, R5, R5, 0x7, 0x181f ;  /* 0x00f81f0005057f89 */ /* 0x000e6200000e0000 */
[----:B--2---:R-:W-:-:S03]  /*cb30*/  @!P3 LEA R6, P0, R0, R50, 0x1 ;  /* 0x000000320006b211 */ /* 0x004fc600078008ff */
[----:B------:R-:W2:Y:S01]  /*cb40*/  SHFL.IDX PT, R4, R4, 0x7, 0x181f ;  /* 0x00f81f0004047f89 */ /* 0x000ea200000e0000 */
[C-C-:B---3--:R-:W-:Y:S02]  /*cb50*/  @!P3 LEA.HI.X R7, R0.reuse, R7, R53.reuse, 0x1, P0 ;  /* 0x000000070007b211 */ /* 0x148fe400000f0c35 */
[C---:B----4-:R-:W-:Y:S02]  /*cb60*/  @!P5 LEA R10, P2, R0.reuse, R49, 0x1 ;  /* 0x00000031000ad211 */ /* 0x050fe400078408ff */
[C---:B------:R-:W-:Y:S02]  /*cb70*/  @!P4 LEA R8, P1, R0.reuse, R48, 0x1 ;  /* 0x000000300008c211 */ /* 0x040fe400078208ff */
[C-C-:B------:R-:W-:Y:S02]  /*cb80*/  @!P5 LEA.HI.X R11, R0.reuse, R52, R53.reuse, 0x1, P2 ;  /* 0x00000034000bd211 */ /* 0x140fe400010f0c35 */
[----:B------:R-:W-:-:S03]  /*cb90*/  @!P4 LEA.HI.X R9, R0, R51, R53, 0x1, P1 ;  /* 0x000000330009c211 */ /* 0x000fc600008f0c35 */
[----:B------:R3:W-:Y:S04]  /*cba0*/  @!P5 ST.E.128 [R10.64], R32 ;  /* 0x000000200a00d985 */ /* 0x0007e8000c101d0c */
[----:B------:R3:W-:Y:S04]  /*cbb0*/  @!P4 ST.E.128 [R8.64], R36 ;  /* 0x000000240800c985 */ /* 0x0007e8000c101d0c */
[----:B------:R3:W-:Y:S01]  /*cbc0*/  @!P3 ST.E.128 [R6.64], R40 ;  /* 0x000000280600b985 */ /* 0x0007e2000c101d0c */
[----:B------:R-:W-:Y:S05]  /*cbd0*/  @P6 EXIT ;  /* 0x000000000000694d */ /* 0x000fea0003800000 */
[----:B-12---:R-:W-:-:S04]  /*cbe0*/  LEA R2, P0, R0, R5, 0x1 ;  /* 0x0000000500027211 */ /* 0x006fc800078008ff */
[----:B------:R-:W-:-:S05]  /*cbf0*/  LEA.HI.X R3, R0, R4, R53, 0x1, P0 ;  /* 0x0000000400037211 */ /* 0x000fca00000f0c35 */
[----:B------:R-:W-:Y:S01]  /*cc00*/  ST.E.128 [R2.64], R44 ;  /* 0x0000002c02007985 */ /* 0x000fe2000c101d0c */
[----:B------:R-:W-:Y:S05]  /*cc10*/  EXIT ;  /* 0x000000000000794d */ /* 0x000fea0003800000 */
.L_x_38:
[----:B------:R-:W-:Y:S02]  /*cc20*/  ULDC.64 UR4, c[0x0][0x500] ;  /* 0x0001400000047ab9 */ /* 0x000fe40000000a00 */
[----:B------:R-:W-:Y:S02]  /*cc30*/  UISETP.NE.U32.AND UP1, UPT, URZ, UR4, UPT ;  /* 0x000000043f00728c */ /* 0x000fe4000bf25070 */
[----:B------:R-:W-:Y:S02]  /*cc40*/  UMOV UR6, 0x4 ;  /* 0x0000000400067882 */ /* 0x000fe40000000000 */
[----:B------:R-:W-:-:S03]  /*cc50*/  UISETP.NE.AND.EX UP1, UPT, URZ, UR5, UPT, UP1 ;  /* 0x000000053f00728c */ /* 0x000fc6000bf25310 */
[----:B------:R-:W-:Y:S02]  /*cc60*/  ULDC.64 UR4, c[0x0][0x500] ;  /* 0x0001400000047ab9 */ /* 0x000fe40000000a00 */
[----:B------:R-:W-:Y:S01]  /*cc70*/  UIMAD.WIDE UR4, UR11, UR6, UR4 ;  /* 0x000000060b0472a5 */ /* 0x000fe2000f8e0204 */
[----:B------:R-:W-:-:S05]  /*cc80*/  PLOP3.LUT P1, PT, PT, PT, UP1, 0x80, 0x0 ;  /* 0x000000000000781c */ /* 0x000fca0003f2f018 */
[----:B------:R-:W-:Y:S01]  /*cc90*/  IMAD.U32 R4, RZ, RZ, UR4 ;  /* 0x00000004ff047e24 */ /* 0x000fe2000f8e00ff */
[----:B------:R-:W-:Y:S01]  /*cca0*/  MOV R5, UR5 ;  /* 0x0000000500057c02 */ /* 0x000fe20008000f00 */
[----:B------:R-:W-:-:S06]  /*ccb0*/  ULDC.64 UR4, c[0x0][0x508] ;  /* 0x0001420000047ab9 */ /* 0x000fcc0000000a00 */
[----:B------:R-:W2:Y:S01]  /*ccc0*/  @P1 LDG.E R0, [R4.64] ;  /* 0x0000000c04001981 */ /* 0x000ea2000c1e1900 */
[----:B------:R-:W-:Y:S01]  /*ccd0*/  UISETP.NE.U32.AND UP0, UPT, URZ, UR4, UPT ;  /* 0x000000043f00728c */ /* 0x000fe2000bf05070 */
[----:B------:R-:W-:-:S03]  /*cce0*/  IMAD.MOV.U32 R9, RZ, RZ, c[0x0][0x388] ;  /* 0x0000e200ff097624 */ /* 0x000fc600078e00ff */
[----:B------:R-:W-:-:S03]  /*ccf0*/  UISETP.NE.AND.EX UP0, UPT, URZ, UR5, UPT, UP0 ;  /* 0x000000053f00728c */ /* 0x000fc6000bf05300 */
[----:B------:R-:W-:-:S03]  /*cd00*/  ULDC.64 UR4, c[0x0][0x508] ;  /* 0x0001420000047ab9 */ /* 0x000fc60000000a00 */
[----:B------:R-:W-:-:S05]  /*cd10*/  PLOP3.LUT P0, PT, PT, PT, UP0, 0x80, 0x0 ;  /* 0x000000000000781c */ /* 0x000fca0003f0f008 */
[----:B------:R-:W-:-:S06]  /*cd20*/  @UP0 UIMAD.WIDE UR4, UR11, UR6, UR4 ;  /* 0x000000060b0402a5 */ /* 0x000fcc000f8e0204 */
[----:B------:R-:W-:Y:S01]  /*cd30*/  MOV R2, UR4 ;  /* 0x0000000400027c02 */ /* 0x000fe20008000f00 */
[----:B------:R-:W-:-:S05]  /*cd40*/  IMAD.U32 R3, RZ, RZ, UR5 ;  /* 0x00000005ff037e24 */ /* 0x000fca000f8e00ff */
        /* <DEDUP_REMOVED lines=12> */
.L_x_40:
[----:B-1----:R-:W1:Y:S01]  /*ce10*/  S2R R7, SR_TID.X ;  /* 0x0000000000077919 */ /* 0x002e620000002100 */
[----:B------:R-:W-:Y:S01]  /*ce20*/  USHF.R.S32.HI UR6, URZ, 0x1f, UR11 ;  /* 0x0000001f3f067899 */ /* 0x000fe2000801140b */
[----:B------:R-:W-:Y:S01]  /*ce30*/  BSSY B0, `(.L_x_41) ;  /* 0x0000029000007945 */ /* 0x000fe20003800000 */
[----:B------:R-:W-:-:S02]  /*ce40*/  USEL UR11, UR11, URZ, !UP1 ;  /* 0x0000003f0b0b7287 */ /* 0x000fc4000c800000 */
[----:B------:R-:W-:Y:S01]  /*ce50*/  USEL UR6, UR6, URZ, !UP1 ;  /* 0x0000003f06067287 */ /* 0x000fe2000c800000 */
[----:B-1----:R-:W-:-:S13]  /*ce60*/  ISETP.GE.AND P0, PT, R7, 0x80, PT ;  /* 0x000000800700780c */ /* 0x002fda0003f06270 */
[----:B------:R-:W-:Y:S05]  /*ce70*/  @P0 BRA `(.L_x_42) ;  /* 0x0000024000000947 */ /* 0x000fea0003800000 */
[----:B------:R-:W1:Y:S01]  /*ce80*/  S2R R3, SR_CTAID.X ;  /* 0x0000000000037919 */ /* 0x000e620000002500 */
[----:B-----5:R-:W-:Y:S01]  /*ce90*/  IMAD R0, R9, c[0x0][0x4e8], RZ ;  /* 0x00013a0009007a24 */ /* 0x020fe200078e02ff */
[----:B-1----:R-:W-:-:S04]  /*cea0*/  LEA R3, R3, R7, 0x7 ;  /* 0x0000000703037211 */ /* 0x002fc800078e38ff */
[----:B------:R-:W-:-:S13]  /*ceb0*/  ISETP.GE.AND P0, PT, R3, R0, PT ;  /* 0x000000000300720c */ /* 0x000fda0003f06270 */
[----:B------:R-:W-:Y:S05]  /*cec0*/  @P0 BRA `(.L_x_42) ;  /* 0x000001f000000947 */ /* 0x000fea0003800000 */
[----:B------:R-:W-:Y:S01]  /*ced0*/  IMAD.MOV.U32 R0, RZ, RZ, c[0x0][0x4e8] ;  /* 0x00013a00ff007624 */ /* 0x000fe200078e00ff */
[----:B------:R-:W-:Y:S02]  /*cee0*/  ULDC.64 UR4, c[0x0][0x490] ;  /* 0x0001240000047ab9 */ /* 0x000fe40000000a00 */
[----:B------:R-:W-:Y:S02]  /*cef0*/  UIMAD UR7, UR8, UR4, URZ ;  /* 0x00000004080772a4 */ /* 0x000fe4000f8e023f */
[----:B------:R-:W-:Y:S01]  /*cf00*/  ISETP.NE.AND P0, PT, R0, 0x1, PT ;  /* 0x000000010000780c */ /* 0x000fe20003f05270 */
[----:B------:R-:W-:Y:S01]  /*cf10*/  UMOV UR16, UR14 ;  /* 0x0000000e00107c82 */ /* 0x000fe20008000000 */
[----:B------:R-:W-:Y:S01]  /*cf20*/  IMAD.MOV.U32 R0, RZ, RZ, R3 ;  /* 0x000000ffff007224 */ /* 0x000fe200078e0003 */
[----:B------:R-:W-:Y:S02]  /*cf30*/  UMOV UR17, UR15 ;  /* 0x0000000f00117c82 */ /* 0x000fe40008000000 */
[----:B------:R-:W-:-:S02]  /*cf40*/  UIMAD.WIDE.U32 UR16, UR9, UR4, UR16 ;  /* 0x00000004091072a5 */ /* 0x000fc4000f8e0010 */
[----:B------:R-:W-:-:S03]  /*cf50*/  UIMAD UR7, UR9, UR5, UR7 ;  /* 0x00000005090772a4 */ /* 0x000fc6000f8e0207 */
[----:B------:R-:W-:Y:S02]  /*cf60*/  ULDC.64 UR4, c[0x0][0x498] ;  /* 0x0001260000047ab9 */ /* 0x000fe40000000a00 */
[----:B------:R-:W-:Y:S01]  /*cf70*/  UIADD3 UR17, UR7, UR17, URZ ;  /* 0x0000001107117290 */ /* 0x000fe2000fffe03f */
[----:B------:R-:W-:Y:S01]  /*cf80*/  @P0 IMAD.HI.U32 R2, R3, c[0x0][0x4ec], RZ ;  /* 0x00013b0003020a27 */ /* 0x000fe200078e00ff */
[----:B------:R-:W-:Y:S02]  /*cf90*/  UIMAD UR7, UR6, UR4, URZ ;  /* 0x00000004060772a4 */ /* 0x000fe4000f8e023f */
[----:B------:R-:W-:Y:S02]  /*cfa0*/  UIMAD.WIDE.U32 UR16, UR11, UR4, UR16 ;  /* 0x000000040b1072a5 */ /* 0x000fe4000f8e0010 */
[----:B------:R-:W-:Y:S01]  /*cfb0*/  @P0 SHF.R.U32.HI R0, RZ, c[0x0][0x4f0], R2 ;  /* 0x00013c00ff000a19 */ /* 0x000fe20000011602 */
[----:B------:R-:W-:-:S03]  /*cfc0*/  UIMAD UR5, UR11, UR5, UR7 ;  /* 0x000000050b0572a4 */ /* 0x000fc6000f8e0207 */
[----:B------:R-:W-:-:S03]  /*cfd0*/  IADD3 R2, -R0, RZ, RZ ;  /* 0x000000ff00027210 */ /* 0x000fc60007ffe1ff */
[----:B------:R-:W-:Y:S02]  /*cfe0*/  IMAD.U32 R5, RZ, RZ, UR5 ;  /* 0x00000005ff057e24 */ /* 0x000fe4000f8e00ff */
[----:B------:R-:W-:Y:S01]  /*cff0*/  IMAD R4, R2, c[0x0][0x4e8], R3 ;  /* 0x00013a0002047a24 */ /* 0x000fe200078e0203 */
[----:B------:R-:W-:Y:S02]  /*d000*/  SHF.R.S32.HI R3, RZ, 0x1f, R0 ;  /* 0x0000001fff037819 */ /* 0x000fe40000011400 */
[----:B------:R-:W-:Y:S02]  /*d010*/  IADD3 R2, P0, R0, UR16, RZ ;  /* 0x0000001000027c10 */ /* 0x000fe4000ff1e0ff */
[----:B------:R-:W-:Y:S02]  /*d020*/  SHF.R.S32.HI R0, RZ, 0x1f, R4 ;  /* 0x0000001fff007819 */ /* 0x000fe40000011404 */
[----:B------:R-:W-:-:S03]  /*d030*/  IADD3.X R3, R3, UR17, R5, P0, !PT ;  /* 0x0000001103037c10 */ /* 0x000fc600087fe405 */
[----:B------:R-:W-:Y:S02]  /*d040*/  IMAD R0, R0, c[0x0][0x488], RZ ;  /* 0x0001220000007a24 */ /* 0x000fe400078e02ff */
[----:B------:R-:W-:-:S04]  /*d050*/  IMAD.WIDE.U32 R2, R4, c[0x0][0x488], R2 ;  /* 0x0001220004027a25 */ /* 0x000fc800078e0002 */
[----:B------:R-:W-:Y:S01]  /*d060*/  IMAD R0, R4, c[0x0][0x48c], R0 ;  /* 0x0001230004007a24 */ /* 0x000fe200078e0200 */
[----:B------:R-:W-:-:S04]  /*d070*/  LEA R4, P0, R2, c[0x0][0x450], 0x2 ;  /* 0x0001140002047a11 */ /* 0x000fc800078010ff */
[----:B------:R-:W-:-:S04]  /*d080*/  IADD3 R0, R3, R0, RZ ;  /* 0x0000000003007210 */ /* 0x000fc80007ffe0ff */
[----:B------:R-:W-:Y:S01]  /*d090*/  LEA.HI.X R5, R2, c[0x0][0x454], R0, 0x2, P0 ;  /* 0x0001150002057a11 */ /* 0x000fe200000f1400 */
[----:B------:R-:W-:-:S05]  /*d0a0*/  IMAD.MOV.U32 R0, RZ, RZ, -0x800000 ;  /* 0xff800000ff007424 */ /* 0x000fca00078e00ff */
[----:B------:R1:W-:Y:S02]  /*d0b0*/  STG.E [R4.64], R0 ;  /* 0x0000000004007986 */ /* 0x0003e4000c10190c */
.L_x_42:
[----:B------:R-:W-:Y:S05]  /*d0c0*/  BSYNC B0 ;  /* 0x0000000000007941 */ /* 0x000fea0003800000 */
.L_x_41:
[----:B------:R-:W2:Y:S01]  /*d0d0*/  S2R R10, SR_CTAID.X ;  /* 0x00000000000a7919 */ /* 0x000ea20000002500 */
[----:B-1----:R-:W-:Y:S01]  /*d0e0*/  SHF.R.S32.HI R0, RZ, 0x1f, R7 ;  /* 0x0000001fff007819 */ /* 0x002fe20000011407 */
[----:B------:R-:W-:Y:S01]  /*d0f0*/  IMAD.MOV.U32 R3, RZ, RZ, c[0x0][0x4e8] ;  /* 0x00013a00ff037624 */ /* 0x000fe200078e00ff */
[----:B------:R-:W-:Y:S01]  /*d100*/  ULDC.64 UR4, c[0x0][0x3a0] ;  /* 0x0000e80000047ab9 */ /* 0x000fe20000000a00 */
[----:B-----5:R-:W-:Y:S01]  /*d110*/  IMAD R18, R9, c[0x0][0x4e8], RZ ;  /* 0x00013a0009127a24 */ /* 0x020fe200078e02ff */
[----:B------:R-:W-:Y:S01]  /*d120*/  LEA.HI R0, R0, R7, RZ, 0x3 ;  /* 0x0000000700007211 */ /* 0x000fe200078f18ff */
[----:B------:R-:W-:Y:S01]  /*d130*/  UIMAD UR7, UR15, UR4, URZ ;  /* 0x000000040f0772a4 */ /* 0x000fe2000f8e023f */
[----:B------:R-:W-:Y:S01]  /*d140*/  ISETP.NE.AND P0, PT, R3, 0x1, PT ;  /* 0x000000010300780c */ /* 0x000fe20003f05270 */
[----:B------:R-:W-:Y:S01]  /*d150*/  UIMAD.WIDE.U32 UR16, UR14, UR4, URZ ;  /* 0x000000040e1072a5 */ /* 0x000fe2000f8e003f */
[----:B------:R-:W-:Y:S01]  /*d160*/  LOP3.LUT R2, R0, 0xfffffff8, RZ, 0xc0, !PT ;  /* 0xfffffff800027812 */ /* 0x000fe200078ec0ff */
[----:B------:R-:W-:Y:S01]  /*d170*/  UIMAD UR7, UR14, UR5, UR7 ;  /* 0x000000050e0772a4 */ /* 0x000fe2000f8e0207 */
[----:B------:R-:W-:-:S02]  /*d180*/  SHF.R.S32.HI R8, RZ, 0x3, R0 ;  /* 0x00000003ff087819 */ /* 0x000fc40000011400 */
[----:B------:R-:W-:Y:S01]  /*d190*/  ULDC.64 UR4, c[0x0][0x3e8] ;  /* 0x0000fa0000047ab9 */ /* 0x000fe20000000a00 */
[----:B------:R-:W-:Y:S01]  /*d1a0*/  IMAD.IADD R7, R7, 0x1, -R2 ;  /* 0x0000000107077824 */ /* 0x000fe200078e0a02 */
[----:B------:R-:W-:Y:S02]  /*d1b0*/  UIADD3 UR17, UR17, UR7, URZ ;  /* 0x0000000711117290 */ /* 0x000fe4000fffe03f */
[----:B------:R-:W-:Y:S01]  /*d1c0*/  UIMAD UR7, UR8, UR4, URZ ;  /* 0x00000004080772a4 */ /* 0x000fe2000f8e023f */
[----:B------:R-:W-:Y:S01]  /*d1d0*/  IMAD R0, R7, 0x10, R8 ;  /* 0x0000001007007824 */ /* 0x000fe200078e0208 */
[----:B------:R-:W-:Y:S02]  /*d1e0*/  UIMAD.WIDE.U32 UR16, UR9, UR4, UR16 ;  /* 0x00000004091072a5 */ /* 0x000fe4000f8e0010 */
[----:B------:R-:W-:Y:S01]  /*d1f0*/  UIMAD UR7, UR9, UR5, UR7 ;  /* 0x00000005090772a4 */ /* 0x000fe2000f8e0207 */
[----:B--2---:R-:W-:Y:S02]  /*d200*/  IMAD R0, R10, 0x80, R0 ;  /* 0x000000800a007824 */ /* 0x004fe400078e0200 */
[----:B------:R-:W-:-:S02]  /*d210*/  ULDC.64 UR4, c[0x0][0x3f0] ;  /* 0x0000fc0000047ab9 */ /* 0x000fc40000000a00 */
[----:B------:R-:W-:Y:S01]  /*d220*/  UIMAD UR10, UR6, UR4, URZ ;  /* 0x00000004060a72a4 */ /* 0x000fe2000f8e023f */
[----:B------:R-:W-:Y:S01]  /*d230*/  @P0 IMAD.HI.U32 R2, R0, c[0x0][0x4ec], RZ ;  /* 0x00013b0000020a27 */ /* 0x000fe200078e00ff */
[----:B------:R-:W-:Y:S02]  /*d240*/  UIADD3 UR17, UR7, UR17, URZ ;  /* 0x0000001107117290 */ /* 0x000fe4000fffe03f */
[----:B------:R-:W-:Y:S01]  /*d250*/  UIMAD UR5, UR11, UR5, UR10 ;  /* 0x000000050b0572a4 */ /* 0x000fe2000f8e020a */
[----:B------:R-:W-:Y:S01]  /*d260*/  IMAD.MOV.U32 R4, RZ, RZ, R0 ;  /* 0x000000ffff047224 */ /* 0x000fe200078e0000 */
[----:B------:R-:W-:Y:S01]  /*d270*/  @P0 SHF.R.U32.HI R4, RZ, c[0x0][0x4f0], R2 ;  /* 0x00013c00ff040a19 */ /* 0x000fe20000011602 */
[----:B------:R-:W-:-:S03]  /*d280*/  UIMAD.WIDE.U32 UR16, UR11, UR4, UR16 ;  /* 0x000000040b1072a5 */ /* 0x000fc6000f8e0010 */
[--C-:B------:R-:W-:Y:S01]  /*d290*/  SHF.R.S32.HI R3, RZ, 0x1f, R4.reuse ;  /* 0x0000001fff037819 */ /* 0x100fe20000011404 */
[----:B------:R-:W-:Y:S01]  /*d2a0*/  IMAD.MOV R2, RZ, RZ, -R4 ;  /* 0x000000ffff027224 */ /* 0x000fe200078e0a04 */
[----:B------:R-:W-:-:S03]  /*d2b0*/  UIADD3 UR5, UR17, UR5, URZ ;  /* 0x0000000511057290 */ /* 0x000fc6000fffe03f */
[----:B------:R-:W-:Y:S02]  /*d2c0*/  IMAD R5, R2, c[0x0][0x4e8], R0 ;  /* 0x00013a0002057a24 */ /* 0x000fe400078e0200 */
[----:B------:R-:W-:Y:S02]  /*d2d0*/  IMAD R0, R3, c[0x0][0x3e0], RZ ;  /* 0x0000f80003007a24 */ /* 0x000fe400078e02ff */
[----:B------:R-:W-:Y:S02]  /*d2e0*/  IMAD.U32 R3, RZ, RZ, UR17 ;  /* 0x00000011ff037e24 */ /* 0x000fe4000f8e00ff */
[----:B------:R-:W-:Y:S02]  /*d2f0*/  IMAD.U32 R2, RZ, RZ, UR16 ;  /* 0x00000010ff027e24 */ /* 0x000fe4000f8e00ff */
[----:B------:R-:W-:Y:S02]  /*d300*/  IMAD.U32 R3, RZ, RZ, UR5 ;  /* 0x00000005ff037e24 */ /* 0x000fe4000f8e00ff */
[C---:B------:R-:W-:Y:S01]  /*d310*/  IMAD R6, R4.reuse, c[0x0][0x3e4], R0 ;  /* 0x0000f90004067a24 */ /* 0x040fe200078e0200 */
[----:B------:R-:W-:Y:S01]  /*d320*/  SHF.R.S32.HI R0, RZ, 0x1f, R5 ;  /* 0x0000001fff007819 */ /* 0x000fe20000011405 */
[----:B------:R-:W-:-:S04]  /*d330*/  IMAD.WIDE.U32 R2, R4, c[0x0][0x3e0], R2 ;  /* 0x0000f80004027a25 */ /* 0x000fc800078e0002 */
[----:B------:R-:W-:Y:S02]  /*d340*/  IMAD R0, R0, c[0x0][0x3d8], RZ ;  /* 0x0000f60000007a24 */ /* 0x000fe400078e02ff */
[----:B------:R-:W-:Y:S02]  /*d350*/  IMAD.IADD R3, R3, 0x1, R6 ;  /* 0x0000000103037824 */ /* 0x000fe400078e0206 */
[C---:B------:R-:W-:Y:S02]  /*d360*/  IMAD R0, R5.reuse, c[0x0][0x3dc], R0 ;  /* 0x0000f70005007a24 */ /* 0x040fe400078e0200 */
[----:B------:R-:W-:-:S04]  /*d370*/  IMAD.WIDE.U32 R2, R5, c[0x0][0x3d8], R2 ;  /* 0x0000f60005027a25 */ /* 0x000fc800078e0002 */
[----:B------:R-:W-:Y:S01]  /*d380*/  IMAD.IADD R3, R3, 0x1, R0 ;  /* 0x0000000103037824 */ /* 0x000fe200078e0200 */
[----:B------:R-:W-:Y:S01]  /*d390*/  LEA R4, P0, R2, c[0x0][0x380], 0x1 ;  /* 0x0000e00002047a11 */ /* 0x000fe200078008ff */
[----:B------:R-:W-:-:S03]  /*d3a0*/  IMAD.SHL.U32 R0, R7, 0x8, RZ ;  /* 0x0000000807007824 */ /* 0x000fc600078e00ff */
[----:B------:R-:W-:Y:S01]  /*d3b0*/  LEA.HI.X R3, R2, c[0x0][0x384], R3, 0x1, P0 ;  /* 0x0000e10002037a11 */ /* 0x000fe200000f0c03 */
[----:B------:R-:W1:Y:S01]  /*d3c0*/  SHFL.IDX PT, R6, R4, RZ, 0x181f ;  /* 0x00181fff04067589 */ /* 0x000e6200000e0000 */
[----:B------:R-:W-:Y:S01]  /*d3d0*/  IMAD R2, R10, 0x80, R8 ;  /* 0x000000800a027824 */ /* 0x000fe200078e0208 */
[----:B------:R-:W-:Y:S02]  /*d3e0*/  ISETP.GE.AND P0, PT, R0, c[0x0][0x3c8], PT ;  /* 0x0000f20000007a0c */ /* 0x000fe40003f06270 */
[----:B------:R-:W2:Y:S01]  /*d3f0*/  SHFL.IDX PT, R7, R3, RZ, 0x181f ;  /* 0x00181fff03077589 */ /* 0x000ea200000e0000 */
[----:B------:R-:W-:Y:S02]  /*d400*/  SHF.R.S32.HI R19, RZ, 0x1f, R0 ;  /* 0x0000001fff137819 */ /* 0x000fe40000011400 */
[C---:B------:R-:W-:Y:S01]  /*d410*/  ISETP.GE.OR P2, PT, R2.reuse, R18, P0 ;  /* 0x000000120200720c */ /* 0x040fe20000746670 */
[----:B------:R-:W3:Y:S01]  /*d420*/  SHFL.IDX PT, R5, R4, 0x1, 0x181f ;  /* 0x00381f0004057f89 */ /* 0x000ee200000e0000 */
[----:B------:R-:W-:-:S02]  /*d430*/  IADD3 R8, R2, 0x10, RZ ;  /* 0x0000001002087810 */ /* 0x000fc40007ffe0ff */
[----:B------:R-:W-:Y:S01]  /*d440*/  IADD3 R14, R2, 0x20, RZ ;  /* 0x00000020020e7810 */ /* 0x000fe20007ffe0ff */
[----:B------:R-:W4:Y:S01]  /*d450*/  SHFL.IDX PT, R9, R3, 0x1, 0x181f ;  /* 0x00381f0003097f89 */ /* 0x000f2200000e0000 */
[-C--:B------:R-:W-:Y:S02]  /*d460*/  ISETP.GE.OR P4, PT, R8, R18.reuse, P0 ;  /* 0x000000120800720c */ /* 0x080fe40000786670 */
[C---:B------:R-:W-:Y:S01]  /*d470*/  IADD3 R10, R2.reuse, 0x40, RZ ;  /* 0x00000040020a7810 */ /* 0x040fe20007ffe0ff */
[----:B------:R-:W3:Y:S01]  /*d480*/  SHFL.IDX PT, R8, R4, 0x2, 0x181f ;  /* 0x00581f0004087f89 */ /* 0x000ee200000e0000 */
[----:B------:R-:W-:Y:S02]  /*d490*/  IADD3 R13, R2, 0x30, RZ ;  /* 0x00000030020d7810 */ /* 0x000fe40007ffe0ff */
[-C--:B------:R-:W-:Y:S01]  /*d4a0*/  ISETP.GE.OR P3, PT, R14, R18.reuse, P0 ;  /* 0x000000120e00720c */ /* 0x080fe20000766670 */
[----:B------:R-:W3:Y:S01]  /*d4b0*/  SHFL.IDX PT, R12, R3, 0x2, 0x181f ;  /* 0x00581f00030c7f89 */ /* 0x000ee200000e0000 */
[----:B------:R-:W-:-:S02]  /*d4c0*/  ISETP.GE.OR P6, PT, R10, R18, P0 ;  /* 0x000000120a00720c */ /* 0x000fc400007c6670 */
[C---:B-1----:R-:W-:Y:S01]  /*d4d0*/  @!P2 LEA R6, P1, R0.reuse, R6, 0x1 ;  /* 0x000000060006a211 */ /* 0x042fe200078208ff */
[----:B------:R-:W-:Y:S03]  /*d4e0*/  SHFL.IDX PT, R11, R4, 0x3, 0x181f ;  /* 0x00781f00040b7f89 */ /* 0x000fe600000e0000 */
[----:B--2---:R-:W-:Y:S01]  /*d4f0*/  @!P2 LEA.HI.X R7, R0, R7, R19, 0x1, P1 ;  /* 0x000000070007a211 */ /* 0x004fe200008f0c13 */
[----:B------:R-:W-:Y:S01]  /*d500*/  SHFL.IDX PT, R14, R3, 0x3, 0x181f ;  /* 0x00781f00030e7f89 */ /* 0x000fe200000e0000 */
[----:B------:R-:W-:-:S03]  /*d510*/  ISETP.GE.OR P1, PT, R13, R18, P0 ;  /* 0x000000120d00720c */ /* 0x000fc60000726670 */
[----:B------:R3:W-:Y:S04]  /*d520*/  @!P2 ST.E.128 [R6.64], RZ ;  /* 0x000000ff0600a985 */ /* 0x0007e8000c101d0c */
[----:B------:R-:W1:Y:S04]  /*d530*/  SHFL.IDX PT, R10, R4, 0x4, 0x181f ;  /* 0x00981f00040a7f89 */ /* 0x000e6800000e0000 */
[----:B------:R-:W-:Y:S04]  /*d540*/  SHFL.IDX PT, R13, R4, 0x5, 0x181f ;  /* 0x00b81f00040d7f89 */ /* 0x000fe800000e0000 */
[----:B------:R-:W2:Y:S04]  /*d550*/  SHFL.IDX PT, R17, R3, 0x4, 0x181f ;  /* 0x00981f0003117f89 */ /* 0x000ea800000e0000 */
[----:B------:R-:W1:Y:S04]  /*d560*/  SHFL.IDX PT, R16, R3, 0x5, 0x181f ;  /* 0x00b81f0003107f89 */ /* 0x000e6800000e0000 */
[----:B------:R-:W-:Y:S04]  /*d570*/  SHFL.IDX PT, R15, R3, 0x6, 0x181f ;  /* 0x00d81f00030f7f89 */ /* 0x000fe800000e0000 */
[----:B------:R-:W-:Y:S01]  /*d580*/  SHFL.IDX PT, R3, R3, 0x7, 0x181f ;  /* 0x00f81f0003037f89 */ /* 0x000fe200000e0000 */
[----:B---3--:R-:W-:-:S02]  /*d590*/  @!P4 LEA R6, P2, R0, R5, 0x1 ;  /* 0x000000050006c211 */ /* 0x008fc400078408ff */
[----:B------:R-:W-:Y:S01]  /*d5a0*/  IADD3 R7, R2, 0x50, RZ ;  /* 0x0000005002077810 */ /* 0x000fe20007ffe0ff */
[----:B------:R-:W3:Y:S03]  /*d5b0*/  SHFL.IDX PT, R5, R4, 0x6, 0x181f ;  /* 0x00d81f0004057f89 */ /* 0x000ee600000e0000 */
[----:B------:R-:W-:Y:S01]  /*d5c0*/  ISETP.GE.OR P5, PT, R7, R18, P0 ;  /* 0x000000120700720c */ /* 0x000fe200007a6670 */
[----:B------:R-:W2:Y:S01]  /*d5d0*/  SHFL.IDX PT, R4, R4, 0x7, 0x181f ;  /* 0x00f81f0004047f89 */ /* 0x000ea200000e0000 */
[----:B----4-:R-:W-:Y:S02]  /*d5e0*/  @!P4 LEA.HI.X R7, R0, R9, R19, 0x1, P2 ;  /* 0x000000090007c211 */ /* 0x010fe400010f0c13 */
[----:B------:R-:W-:Y:S02]  /*d5f0*/  IADD3 R9, R2, 0x60, RZ ;  /* 0x0000006002097810 */ /* 0x000fe40007ffe0ff */
[----:B------:R-:W-:Y:S01]  /*d600*/  @!P3 LEA R8, P2, R0, R8, 0x1 ;  /* 0x000000080008b211 */ /* 0x000fe200078408ff */
[----:B------:R4:W-:Y:S01]  /*d610*/  @!P4 ST.E.128 [R6.64], RZ ;  /* 0x000000ff0600c985 */ /* 0x0009e2000c101d0c */
[----:B------:R-:W-:-:S02]  /*d620*/  ISETP.GE.OR P4, PT, R9, R18, P0 ;  /* 0x000000120900720c */ /* 0x000fc40000786670 */
[----:B------:R-:W-:Y:S02]  /*d630*/  @!P3 LEA.HI.X R9, R0, R12, R19, 0x1, P2 ;  /* 0x0000000c0009b211 */ /* 0x000fe400010f0c13 */
[----:B------:R-:W-:-:S03]  /*d640*/  IADD3 R2, R2, 0x70, RZ ;  /* 0x0000007002027810 */ /* 0x000fc60007ffe0ff */
[----:B------:R3:W-:Y:S01]  /*d650*/  @!P3 ST.E.128 [R8.64], RZ ;  /* 0x000000ff0800b985 */ /* 0x0007e2000c101d0c */
[----:B------:R-:W-:Y:S02]  /*d660*/  ISETP.GE.OR P0, PT, R2, R18, P0 ;  /* 0x000000120200720c */ /* 0x000fe40000706670 */
[C---:B-1----:R-:W-:Y:S02]  /*d670*/  @!P6 LEA R10, P3, R0.reuse, R10, 0x1 ;  /* 0x0000000a000ae211 */ /* 0x042fe400078608ff */
[C---:B----4-:R-:W-:Y:S02]  /*d680*/  @!P1 LEA R6, P2, R0.reuse, R11, 0x1 ;  /* 0x0000000b00069211 */ /* 0x050fe400078408ff */
[C-C-:B--2---:R-:W-:Y:S02]  /*d690*/  @!P6 LEA.HI.X R11, R0.reuse, R17, R19.reuse, 0x1, P3 ;  /* 0x00000011000be211 */ /* 0x144fe400018f0c13 */
[C---:B------:R-:W-:Y:S02]  /*d6a0*/  @!P1 LEA.HI.X R7, R0.reuse, R14, R19, 0x1, P2 ;  /* 0x0000000e00079211 */ /* 0x040fe400010f0c13 */
[----:B---3--:R-:W-:-:S03]  /*d6b0*/  @!P5 LEA R8, P2, R0, R13, 0x1 ;  /* 0x0000000d0008d211 */ /* 0x008fc600078408ff */
[----:B------:R1:W-:Y:S01]  /*d6c0*/  @!P1 ST.E.128 [R6.64], RZ ;  /* 0x000000ff06009985 */ /* 0x0003e2000c101d0c */
[----:B------:R-:W-:-:S03]  /*d6d0*/  @!P5 LEA.HI.X R9, R0, R16, R19, 0x1, P2 ;  /* 0x000000100009d211 */ /* 0x000fc600010f0c13 */
[----:B------:R2:W-:Y:S04]  /*d6e0*/  @!P6 ST.E.128 [R10.64], RZ ;  /* 0x000000ff0a00e985 */ /* 0x0005e8000c101d0c */
[----:B------:R2:W-:Y:S01]  /*d6f0*/  @!P5 ST.E.128 [R8.64], RZ ;  /* 0x000000ff0800d985 */ /* 0x0005e2000c101d0c */
[----:B-1----:R-:W-:-:S04]  /*d700*/  @!P4 LEA R6, P1, R0, R5, 0x1 ;  /* 0x000000050006c211 */ /* 0x002fc800078208ff */
[----:B------:R-:W-:-:S05]  /*d710*/  @!P4 LEA.HI.X R7, R0, R15, R19, 0x1, P1 ;  /* 0x0000000f0007c211 */ /* 0x000fca00008f0c13 */
[----:B------:R2:W-:Y:S01]  /*d720*/  @!P4 ST.E.128 [R6.64], RZ ;  /* 0x000000ff0600c985 */ /* 0x0005e2000c101d0c */
[----:B------:R-:W-:Y:S05]  /*d730*/  @P0 EXIT ;  /* 0x000000000000094d */ /* 0x000fea0003800000 */
[----:B------:R-:W-:-:S04]  /*d740*/  LEA R2, P0, R0, R4, 0x1 ;  /* 0x0000000400027211 */ /* 0x000fc800078008ff */
[----:B------:R-:W-:-:S05]  /*d750*/  LEA.HI.X R3, R0, R3, R19, 0x1, P0 ;  /* 0x0000000300037211 */ /* 0x000fca00000f0c13 */
[----:B------:R-:W-:Y:S01]  /*d760*/  ST.E.128 [R2.64], RZ ;  /* 0x000000ff02007985 */ /* 0x000fe2000c101d0c */
[----:B------:R-:W-:Y:S05]  /*d770*/  EXIT ;  /* 0x000000000000794d */ /* 0x000fea0003800000 */
.L_x_43:
        /* <DEDUP_REMOVED lines=16> */
.L_x_799:


//--------------------- .text._ZN7cutlass13device_kernelIN5flash19enable_sm80_to_sm89INS1_16FlashAttnFwdSm80INS1_25CollectiveMainloopFwdSm80ILi4ELi1ELb0EN4cute5tupleIJNS5_1CILi128EEENS7_ILi112EEENS7_ILi64EEEEEELi64ENS_10bfloat16_tEfNS_4arch4Sm80ELb0ELb0ELb0ELb1ELb1ELb1ELb1ELb0EEENS1_21CollectiveEpilogueFwdINS6_IJS8_SA_S9_EEENS6_IJNS7_ILi1EEESI_SI_EEESC_SE_Li128ELb1ELb1ELb0ELb0EEENS1_19SingleTileSchedulerILb1ELb0ELb1ELi128EEEEEEEEEvNT_6ParamsE --------------------------
	.section	.text._ZN7cutlass13device_kernelIN5flash19enable_sm80_to_sm89INS1_16FlashAttnFwdSm80INS1_25CollectiveMainloopFwdSm80ILi4ELi1ELb0EN4cute5tupleIJNS5_1CILi128EEENS7_ILi112EEENS7_ILi64EEEEEELi64ENS_10bfloat16_tEfNS_4arch4Sm80ELb0ELb0ELb0ELb1ELb1ELb1ELb1ELb0EEENS1_21CollectiveEpilogueFwdINS6_IJS8_SA_S9_EEENS6_IJNS7_ILi1EEESI_SI_EEESC_SE_Li128ELb1ELb1ELb0ELb0EEENS1_19SingleTileSchedulerILb1ELb0ELb1ELi128EEEEEEEEEvNT_6ParamsE,"ax",@progbits
	.sectioninfo	@"SHI_REGISTERS=255"
	.align	128
.text._ZN7cutlass13device_kernelIN5flash19enable_sm80_to_sm89INS1_16FlashAttnFwdSm80INS1_25CollectiveMainloopFwdSm80ILi4ELi1ELb0EN4cute5tupleIJNS5_1CILi128EEENS7_ILi112EEENS7_ILi64EEEEEELi64ENS_10bfloat16_tEfNS_4arch4Sm80ELb0ELb0ELb0ELb1ELb1ELb1ELb1ELb0EEENS1_21CollectiveEpilogueFwdINS6_IJS8_SA_S9_EEENS6_IJNS7_ILi1EEESI_SI_EEESC_SE_Li128ELb1ELb1ELb0ELb0EEENS1_19SingleTileSchedulerILb1ELb0ELb1ELi128EEEEEEEEEvNT_6ParamsE:
        .type           _ZN7cutlass13device_kernelIN5flash19enable_sm80_to_sm89INS1_16FlashAttnFwdSm80INS1_25CollectiveMainloopFwdSm80ILi4ELi1ELb0EN4cute5tupleIJNS5_1CILi128EEENS7_ILi112EEENS7_ILi64EEEEEELi64ENS_10bfloat16_tEfNS_4arch4Sm80ELb0ELb0ELb0ELb1ELb1ELb1ELb1ELb0EEENS1_21CollectiveEpilogueFwdINS6_IJS8_SA_S9_EEENS6_IJNS7_ILi1EEESI_SI_EEESC_SE_Li128ELb1ELb1ELb0ELb0EEENS1_19SingleTileSchedulerILb1ELb0ELb1ELi128EEEEEEEEEvNT_6ParamsE,@function
        .size           _ZN7cutlass13device_kernelIN5flash19enable_sm80_to_sm89INS1_16FlashAttnFwdSm80INS1_25CollectiveMainloopFwdSm80ILi4ELi1ELb0EN4cute5tupleIJNS5_1CILi128EEENS7_ILi112EEENS7_ILi64EEEEEELi64ENS_10bfloat16_tEfNS_4arch4Sm80ELb0ELb0ELb0ELb1ELb1ELb1ELb1ELb0EEENS1_21CollectiveEpilogueFwdINS6_IJS8_SA_S9_EEENS6_IJNS7_ILi1EEESI_SI_EEESC_SE_Li128ELb1ELb1ELb0ELb0EEENS1_19SingleTileSchedulerILb1ELb0ELb1ELi128EEEEEEEEEvNT_6ParamsE,(.L_x_800 - _ZN7cutlass13device_kernelIN5flash19enable_sm80_to_sm89INS1_16FlashAttnFwdSm80INS1_25CollectiveMainloopFwdSm80ILi4ELi1ELb0EN4cute5tupleIJNS5_1CILi128EEENS7_ILi112EEENS7_ILi64EEEEEELi64ENS_10bfloat16_tEfNS_4arch4Sm80ELb0ELb0ELb0ELb1ELb1ELb1ELb1ELb0EEENS1_21CollectiveEpilogueFwdINS6_IJS8_SA_S9_EEENS6_IJNS7_ILi1EEESI_SI_EEESC_SE_Li128ELb1ELb1ELb0ELb0EEENS1_19SingleTileSchedulerILb1ELb0ELb1ELi128EEEEEEEEEvNT_6ParamsE)
        .other          _ZN7cutlass13device_kernelIN5flash19enable_sm80_to_sm89INS1_16FlashAttnFwdSm80INS1_25CollectiveMainloopFwdSm80ILi4ELi1ELb0EN4cute5tupleIJNS5_1CILi128EEENS7_ILi112EEENS7_ILi64EEEEEELi64ENS_10bfloat16_tEfNS_4arch4Sm80ELb0ELb0ELb0ELb1ELb1ELb1ELb1ELb0EEENS1_21CollectiveEpilogueFwdINS6_IJS8_SA_S9_EEENS6_IJNS7_ILi1EEESI_SI_EEESC_SE_Li128ELb1ELb1ELb0ELb0EEENS1_19SingleTileSchedulerILb1ELb0ELb1ELi128EEEEEEEEEvNT_6ParamsE,@"STO_CUDA_ENTRY STV_DEFAULT"
_ZN7cutlass13device_kernelIN5flash19enable_sm80_to_sm89INS1_16FlashAttnFwdSm80INS1_25CollectiveMainloopFwdSm80ILi4ELi1ELb0EN4cute5tupleIJNS5_1CILi128EEENS7_ILi112EEENS7_ILi64EEEEEELi64ENS_10bfloat16_tEfNS_4arch4Sm80ELb0ELb0ELb0ELb1ELb1ELb1ELb1ELb0EEENS1_21CollectiveEpilogueFwdINS6_IJS8_SA_S9_EEENS6_IJNS7_ILi1EEESI_SI_EEESC_SE_Li128ELb1ELb1ELb0ELb0EEENS1_19SingleTileSchedulerILb1ELb0ELb1ELi128EEEEEEEEEvNT_6ParamsE:
        /* <DEDUP_REMOVED lines=12> */
[----:B------:R-:W-:Y:S05]  /*00c0*/  @!P0 BRA `(.L_x_44) ;  /* 0x000001c000008947 */ /* 0x000fea0003800000 */
[----:B---3--:R-:W-:-:S04]  /*00d0*/  ISETP.NE.U32.AND P0, PT, RZ, c[0x0][0x568], PT ;  /* 0x00015a00ff007a0c */ /* 0x008fc80003f05070 */
[----:B------:R-:W-:-:S13]  /*00e0*/  ISETP.NE.AND.EX P0, PT, RZ, c[0x0][0x56c], PT, P0 ;  /* 0x00015b00ff007a0c */ /* 0x000fda0003f05300 */
[----:B------:R-:W-:Y:S05]  /*00f0*/  @!P0 BRA `(.L_x_45) ;  /* 0x0000005000008947 */ /* 0x000fea0003800000 */
[----:B------:R-:W-:Y:S02]  /*0100*/  MOV R2, UR4 ;  /* 0x0000000400027c02 */ /* 0x000fe40008000f00 */
[----:B------:R-:W-:-:S05]  /*0110*/  MOV R3, UR5 ;  /* 0x0000000500037c02 */ /* 0x000fca0008000f00 */
[----:B------:R-:W2:Y:S02]  /*0120*/  LDG.E R0, [R2.64] ;  /* 0x0000001602007981 */ /* 0x000ea4000c1e1900 */
[----:B--2---:R1:W2:Y:S02]  /*0130*/  R2UR UR6, R0 ;  /* 0x00000000000673c2 */ /* 0x0042a400000e0000 */
[----:B-12---:R-:W-:Y:S05]  /*0140*/  BRA `(.L_x_46) ;  /* 0x000000e000007947 */ /* 0x006fea0003800000 */
.L_x_45:
        /* <DEDUP_REMOVED lines=13> */
.L_x_47:
[----:B------:R-:W-:Y:S02]  /*0220*/  ULDC UR6, c[0x0][0x54c] ;  /* 0x0001530000067ab9 */ /* 0x000fe40000000800 */
.L_x_46:
[----:B------:R-:W-:Y:S02]  /*0230*/  ULDC UR4, c[0x0][0x548] ;  /* 0x0001520000047ab9 */ /* 0x000fe40000000800 */
[----:B------:R-:W-:-:S02]  /*0240*/  USHF.L.U32 UR5, UR16, 0x7, URZ ;  /* 0x0000000710057899 */ /* 0x000fc4000800063f */
[----:B------:R-:W-:-:S04]  /*0250*/  UIMAD UR4, UR6, UR4, URZ ;  /* 0x00000004060472a4 */ /* 0x000fc8000f8e023f */
[----:B------:R-:W-:-:S04]  /*0260*/  UISETP.GE.AND UP0, UPT, UR5, UR4, UPT ;  /* 0x000000040500728c */ /* 0x000fc8000bf06270 */
[----:B------:R-:W-:Y:S01]  /*0270*/  USEL UR20, UR20, 0xffffffff, !UP0 ;  /* 0xffffffff14147887 */ /* 0x000fe2000c000000 */
[----:B------:R-:W-:Y:S05]  /*0280*/  BRA `(.L_x_48) ;  /* 0x000001b000007947 */ /* 0x000fea0003800000 */
.L_x_44:
        /* <DEDUP_REMOVED lines=8> */
.L_x_49:
        /* <DEDUP_REMOVED lines=13> */
.L_x_51:
[----:B------:R-:W-:Y:S02]  /*03e0*/  ULDC UR6, c[0x0][0x54c] ;  /* 0x0001530000067ab9 */ /* 0x000fe40000000800 */
.L_x_50:
[----:B------:R-:W-:Y:S02]  /*03f0*/  ULDC UR4, c[0x0][0x548] ;  /* 0x0001520000047ab9 */ /* 0x000fe40000000800 */
[----:B------:R-:W-:-:S02]  /*0400*/  USHF.L.U32 UR5, UR16, 0x7, URZ ;  /* 0x0000000710057899 */ /* 0x000fc4000800063f */
[----:B------:R-:W-:-:S04]  /*0410*/  UIMAD UR4, UR6, UR4, URZ ;  /* 0x00000004060472a4 */ /* 0x000fc8000f8e023f */
[----:B------:R-:W-:-:S04]  /*0420*/  UISETP.GE.AND UP0, UPT, UR5, UR4, UPT ;  /* 0x000000040500728c */ /* 0x000fc8000bf06270 */
[----:B------:R-:W-:-:S06]  /*0430*/  USEL UR20, UR20, 0xffffffff, !UP0 ;  /* 0xffffffff14147887 */ /* 0x000fcc000c000000 */
.L_x_48:
[----:B------:R-:W-:-:S13]  /*0440*/  ISETP.LE.AND P0, PT, RZ, UR20, PT ;  /* 0x00000014ff007c0c */ /* 0x000fda000bf03270 */
[----:B------:R-:W-:Y:S05]  /*0450*/  @!P0 EXIT ;  /* 0x000000000000894d */ /* 0x000fea0003800000 */
[----:B------:R-:W-:Y:S01]  /*0460*/  ULDC.64 UR4, c[0x0][0x360] ;  /* 0x0000d80000047ab9 */ /* 0x000fe20000000a00 */
[----:B------:R-:W-:Y:S01]  /*0470*/  ISETP.NE.U32.AND P3, PT, RZ, c[0x0][0x348], PT ;  /* 0x0000d200ff007a0c */ /* 0x000fe20003f65070 */
[----:B------:R-:W-:Y:S02]  /*0480*/  UISETP.NE.U32.AND UP0, UPT, URZ, UR4, UPT ;  /* 0x000000043f00728c */ /* 0x000fe4000bf05070 */
[----:B------:R-:W-:Y:S01]  /*0490*/  ULDC.64 UR6, c[0x0][0x370] ;  /* 0x0000dc0000067ab9 */ /* 0x000fe20000000a00 */
[----:B------:R-:W-:Y:S01]  /*04a0*/  ISETP.NE.AND.EX P3, PT, RZ, c[0x0][0x34c], PT, P3 ;  /* 0x0000d300ff007a0c */ /* 0x000fe20003f65330 */
[----:B------:R-:W-:Y:S02]  /*04b0*/  UISETP.NE.AND.EX UP0, UPT, URZ, UR5, UPT, UP0 ;  /* 0x000000053f00728c */ /* 0x000fe4000bf05300 */
[----:B------:R-:W-:Y:S02]  /*04c0*/  UISETP.NE.U32.AND UP1, UPT, URZ, UR6, UPT ;  /* 0x000000063f00728c */ /* 0x000fe4000bf25070 */
[----:B------:R-:W-:-:S02]  /*04d0*/  ULDC.64 UR4, c[0x0][0x360] ;  /* 0x0000d80000047ab9 */ /* 0x000fc40000000a00 */
[----:B------:R-:W-:Y:S01]  /*04e0*/  UISETP.NE.AND.EX UP1, UPT, URZ, UR7, UPT, UP1 ;  /* 0x000000073f00728c */ /* 0x000fe2000bf25310 */
[----:B------:R-:W-:Y:S01]  /*04f0*/  PLOP3.LUT P1, PT, PT, PT, UP0, 0x80, 0x0 ;  /* 0x000000000000781c */ /* 0x000fe20003f2f008 */
[----:B------:R-:W-:Y:S02]  /*0500*/  ULDC.64 UR8, c[0x0][0x370] ;  /* 0x0000dc0000087ab9 */ /* 0x000fe40000000a00 */
[----:B------:R-:W-:Y:S02]  /*0510*/  ULDC.64 UR6, c[0x0][0x348] ;  /* 0x0000d20000067ab9 */ /* 0x000fe40000000a00 */
[----:B------:R-:W-:Y:S01]  /*0520*/  @UP0 UIMAD.WIDE UR4, UR20, UR10, UR4 ;  /* 0x0000000a140402a5 */ /* 0x000fe2000f8e0204 */
[----:B------:R-:W-:Y:S01]  /*0530*/  PLOP3.LUT P2, PT, PT, PT, UP1, 0x80, 0x0 ;  /* 0x000000000000781c */ /* 0x000fe20003f4f018 */
[----:B------:R-:W-:-:S03]  /*0540*/  UIMAD.WIDE UR6, UR20, UR10, UR6 ;  /* 0x0000000a140672a5 */ /* 0x000fc6000f8e0206 */
[----:B------:R-:W-:Y:S01]  /*0550*/  @UP1 UIMAD.WIDE UR8, UR20, UR10, UR8 ;  /* 0x0000000a140812a5 */ /* 0x000fe2000f8e0208 */
[----:B------:R-:W-:Y:S01]  /*0560*/  IMAD.U32 R2, RZ, RZ, UR4 ;  /* 0x00000004ff027e24 */ /* 0x000fe2000f8e00ff */
[----:B------:R-:W-:Y:S01]  /*0570*/  MOV R3, UR5 ;  /* 0x0000000500037c02 */ /* 0x000fe20008000f00 */
[----:B------:R-:W-:Y:S01]  /*0580*/  ULDC.64 UR4, c[0x0][0x358] ;  /* 0x0000d60000047ab9 */ /* 0x000fe20000000a00 */
[----:B------:R-:W-:Y:S01]  /*0590*/  ISETP.NE.U32.AND P4, PT, RZ, c[0x0][0x350], PT ;  /* 0x0000d400ff007a0c */ /* 0x000fe20003f85070 */
[----:B------:R-:W-:Y:S01]  /*05a0*/  UISETP.NE.U32.AND UP1, UPT, URZ, UR4, UPT ;  /* 0x000000043f00728c */ /* 0x000fe2000bf25070 */
[----:B------:R-:W-:Y:S01]  /*05b0*/  IMAD.U32 R8, RZ, RZ, UR6 ;  /* 0x00000006ff087e24 */ /* 0x000fe2000f8e00ff */
[----:B------:R1:W2:Y:S01]  /*05c0*/  @P1 LDG.E R0, [R2.64] ;  /* 0x0000001602001981 */ /* 0x0002a2000c1e1900 */
[----:B------:R-:W-:Y:S01]  /*05d0*/  IMAD.U32 R9, RZ, RZ, UR7 ;  /* 0x00000007ff097e24 */ /* 0x000fe2000f8e00ff */
[----:B------:R-:W-:Y:S01]  /*05e0*/  UISETP.NE.AND.EX UP1, UPT, URZ, UR5, UPT, UP1 ;  /* 0x000000053f00728c */ /* 0x000fe2000bf25310 */
[----:B------:R-:W-:Y:S01]  /*05f0*/  ISETP.NE.AND.EX P4, PT, RZ, c[0x0][0x354], PT, P4 ;  /* 0x0000d500ff007a0c */ /* 0x000fe20003f85340 */
[----:B------:R-:W-:Y:S01]  /*0600*/  ULDC.64 UR6, c[0x0][0x350] ;  /* 0x0000d40000067ab9 */ /* 0x000fe20000000a00 */
[----:B------:R-:W-:Y:S01]  /*0610*/  IMAD.U32 R4, RZ, RZ, UR8 ;  /* 0x00000008ff047e24 */ /* 0x000fe2000f8e00ff */
[----:B------:R-:W-:Y:S01]  /*0620*/  ULDC.64 UR4, c[0x0][0x358] ;  /* 0x0000d60000047ab9 */ /* 0x000fe20000000a00 */
[----:B------:R-:W-:Y:S01]  /*0630*/  IMAD.U32 R5, RZ, RZ, UR9 ;  /* 0x00000009ff057e24 */ /* 0x000fe2000f8e00ff */
[----:B------:R-:W-:Y:S01]  /*0640*/  PLOP3.LUT P0, PT, PT, PT, UP1, 0x80, 0x0 ;  /* 0x000000000000781c */ /* 0x000fe20003f0f018 */
[----:B------:R-:W-:Y:S01]  /*0650*/  UIMAD.WIDE UR6, UR20, UR10, UR6 ;  /* 0x0000000a140672a5 */ /* 0x000fe2000f8e0206 */
[----:B------:R-:W3:Y:S01]  /*0660*/  @P3 LDG.E R6, [R8.64] ;  /* 0x0000001608063981 */ /* 0x000ee2000c1e1900 */
[----:B------:R-:W-:Y:S01]  /*0670*/  UIMAD.WIDE UR4, UR20, UR10, UR4 ;  /* 0x0000000a140472a5 */ /* 0x000fe2000f8e0204 */
[----:B------:R-:W-:Y:S01]  /*0680*/  MOV R27, RZ ;  /* 0x000000ff001b7202 */ /* 0x000fe20000000f00 */
[----:B------:R-:W-:Y:S01]  /*0690*/  IMAD.MOV.U32 R10, RZ, RZ, RZ ;  /* 0x000000ffff0a7224 */ /* 0x000fe200078e00ff */
[----:B------:R4:W3:Y:S03]  /*06a0*/  @P2 LDG.E R7, [R4.64] ;  /* 0x0000001604072981 */ /* 0x0008e6000c1e1900 */
[----:B-1----:R-:W-:Y:S01]  /*06b0*/  IMAD.U32 R2, RZ, RZ, UR4 ;  /* 0x00000004ff027e24 */ /* 0x002fe2000f8e00ff */
[----:B------:R-:W-:-:S05]  /*06c0*/  MOV R3, UR5 ;  /* 0x0000000500037c02 */ /* 0x000fca0008000f00 */
[----:B------:R1:W5:Y:S01]  /*06d0*/  @P0 LDG.E R10, [R2.64] ;  /* 0x00000016020a0981 */ /* 0x000362000c1e1900 */
[----:B----4-:R-:W-:Y:S01]  /*06e0*/  IMAD.U32 R4, RZ, RZ, UR6 ;  /* 0x00000006ff047e24 */ /* 0x010fe2000f8e00ff */
[----:B------:R-:W-:-:S05]  /*06f0*/  MOV R5, UR7 ;  /* 0x0000000700057c02 */ /* 0x000fca0008000f00 */
[----:B------:R1:W5:Y:S01]  /*0700*/  @P4 LDG.E R27, [R4.64] ;  /* 0x00000016041b4981 */ /* 0x000362000c1e1900 */
[----:B------:R-:W4:Y:S01]  /*0710*/  S2UR UR15, SR_CTAID.Y ;  /* 0x00000000000f79c3 */ /* 0x000f220000002600 */
[----:B------:R-:W-:Y:S02]  /*0720*/  UMOV UR17, URZ ;  /* 0x0000003f00117c82 */ /* 0x000fe40008000000 */
[----:B------:R-:W-:Y:S02]  /*0730*/  ULDC UR19, c[0x0][0x168] ;  /* 0x00005a0000137ab9 */ /* 0x000fe40000000800 */
[----:B------:R-:W-:Y:S02]  /*0740*/  UMOV UR18, URZ ;  /* 0x0000003f00127c82 */ /* 0x000fe40008000000 */
[----:B------:R-:W-:Y:S02]  /*0750*/  ULDC UR4, c[0x0][0x2ac] ;  /* 0x0000ab0000047ab9 */ /* 0x000fe40000000800 */
[----:B------:R-:W-:-:S02]  /*0760*/  ULDC UR21, c[0x0][0x1d0] ;  /* 0x0000740000157ab9 */ /* 0x000fc40000000800 */
[----:B------:R-:W-:-:S03]  /*0770*/  UIMAD UR21, UR4, UR21, URZ ;  /* 0x00000015041572a4 */ /* 0x000fc6000f8e023f */
[----:B------:R-:W-:Y:S02]  /*0780*/  ULDC UR4, c[0x0][0x228] ;  /* 0x00008a0000047ab9 */ /* 0x000fe40000000800 */
[----:B----4-:R-:W-:Y:S01]  /*0790*/  USHF.R.S32.HI UR14, URZ, 0x1f, UR15 ;  /* 0x0000001f3f0e7899 */ /* 0x010fe2000801140f */
[----:B--2---:R1:W2:Y:S08]  /*07a0*/  @P1 R2UR UR19, R0 ;  /* 0x00000000001313c2 */ /* 0x0042b000000e0000 */
[----:B---3--:R1:W3:Y:S08]  /*07b0*/  @P3 R2UR UR18, R6 ;  /* 0x00000000061233c2 */ /* 0x0082f000000e0000 */
[----:B------:R1:W4:Y:S01]  /*07c0*/  @P2 R2UR UR17, R7 ;  /* 0x00000000071123c2 */ /* 0x00032200000e0000 */
[----:B------:R-:W-:Y:S05]  /*07d0*/  @P1 BRA `(.L_x_52) ;  /* 0x0000006000001947 */ /* 0x000fea0003800000 */
[----:B------:R-:W-:Y:S05]  /*07e0*/  @!P3 BRA `(.L_x_52) ;  /* 0x000000500000b947 */ /* 0x000fea0003800000 */
[----:B-1--4-:R-:W4:Y:S04]  /*07f0*/  LDG.E R6, [R8.64] ;  /* 0x0000001608067981 */ /* 0x012f28000c1e1900 */
[----:B---3--:R-:W3:Y:S01]  /*0800*/  LDG.E R0, [R8.64+0x4] ;  /* 0x0000041608007981 */ /* 0x008ee2000c1e1900 */
[----:B--2-4-:R-:W1:Y:S08]  /*0810*/  R2UR UR19, R6 ;  /* 0x00000000061373c2 */ /* 0x014e7000000e0000 */
[----:B---3--:R-:W1:Y:S02]  /*0820*/  R2UR UR5, R0 ;  /* 0x00000000000573c2 */ /* 0x008e6400000e0000 */
[----:B-1----:R-:W-:-:S06]  /*0830*/  UIADD3 UR19, -UR19, UR5, URZ ;  /* 0x0000000513137290 */ /* 0x002fcc000fffe13f */
.L_x_52:
[----:B------:R-:W-:-:S04]  /*0840*/  ISETP.NE.U32.AND P1, PT, RZ, c[0x0][0x368], PT ;  /* 0x0000da00ff007a0c */ /* 0x000fc80003f25070 */
[----:B------:R-:W-:-:S13]  /*0850*/  ISETP.NE.AND.EX P1, PT, RZ, c[0x0][0x36c], PT, P1 ;  /* 0x0000db00ff007a0c */ /* 0x000fda0003f25310 */
[----:B------:R-:W-:Y:S05]  /*0860*/  @!P1 BRA `(.L_x_53) ;  /* 0x0000007000009947 */ /* 0x000fea0003800000 */
[----:B------:R-:W-:Y:S02]  /*0870*/  ULDC.64 UR6, c[0x0][0x368] ;  /* 0x0000da0000067ab9 */ /* 0x000fe40000000a00 */
[----:B------:R-:W-:-:S06]  /*0880*/  UIMAD.WIDE UR6, UR20, UR10, UR6 ;  /* 0x0000000a140672a5 */ /* 0x000fcc000f8e0206 */
[----:B-1----:R-:W-:Y:S02]  /*0890*/  MOV R4, UR6 ;  /* 0x0000000600047c02 */ /* 0x002fe40008000f00 */
[----:B------:R-:W-:-:S05]  /*08a0*/  MOV R5, UR7 ;  /* 0x0000000700057c02 */ /* 0x000fca0008000f00 */
[----:B----4-:R-:W4:Y:S02]  /*08b0*/  LDG.E R0, [R4.64] ;  /* 0x0000001604007981 */ /* 0x010f24000c1e1900 */
[----:B----4-:R1:W4:Y:S02]  /*08c0*/  R2UR UR21, R0 ;  /* 0x00000000001573c2 */ /* 0x01032400000e0000 */
[----:B-1--4-:R-:W-:Y:S05]  /*08d0*/  BRA `(.L_x_54) ;  /* 0x0000006000007947 */ /* 0x012fea0003800000 */
.L_x_53:
[----:B------:R-:W-:Y:S05]  /*08e0*/  @!P4 BRA `(.L_x_54) ;  /* 0x000000500000c947 */ /* 0x000fea0003800000 */
[----:B-1--4-:R1:W4:Y:S04]  /*08f0*/  LDG.E R0, [R4.64] ;  /* 0x0000001604007981 */ /* 0x012328000c1e1900 */
[----:B-1-3--:R-:W3:Y:S01]  /*0900*/  LDG.E R4, [R4.64+0x4] ;  /* 0x0000041604047981 */ /* 0x00aee2000c1e1900 */
[----:B----4-:R-:W1:Y:S08]  /*0910*/  R2UR UR21, R0 ;  /* 0x00000000001573c2 */ /* 0x010e7000000e0000 */
[----:B---3--:R-:W1:Y:S02]  /*0920*/  R2UR UR5, R4 ;  /* 0x00000000040573c2 */ /* 0x008e6400000e0000 */
[----:B-1----:R-:W-:-:S06]  /*0930*/  UIADD3 UR21, -UR21, UR5, URZ ;  /* 0x0000000515157290 */ /* 0x002fcc000fffe13f */
.L_x_54:
[----:B-1--4-:R1:W4:Y:S01]  /*0940*/  @P0 LDG.E R0, [R2.64] ;  /* 0x0000001602000981 */ /* 0x012322000c1e1900 */
[----:B------:R-:W-:-:S03]  /*0950*/  ULDC.64 UR6, c[0x0][0x378] ;  /* 0x0000de0000067ab9 */ /* 0x000fc60000000a00 */
[----:B-1-3--:R-:W3:Y:S01]  /*0960*/  @P0 LDG.E R2, [R2.64+0x4] ;  /* 0x0000041602020981 */ /* 0x00aee2000c1e1900 */
[----:B------:R-:W-:Y:S01]  /*0970*/  UISETP.NE.U32.AND UP0, UPT, URZ, UR6, UPT ;  /* 0x000000063f00728c */ /* 0x000fe2000bf05070 */
[----:B------:R-:W-:-:S03]  /*0980*/  IMAD.U32 R149, RZ, RZ, UR21 ;  /* 0x00000015ff957e24 */ /* 0x000fc6000f8e00ff */
[----:B------:R-:W-:-:S03]  /*0990*/  UISETP.NE.AND.EX UP0, UPT, URZ, UR7, UPT, UP0 ;  /* 0x000000073f00728c */ /* 0x000fc6000bf05300 */
[----:B------:R-:W-:-:S03]  /*09a0*/  ULDC.64 UR6, c[0x0][0x378] ;  /* 0x0000de0000067ab9 */ /* 0x000fc60000000a00 */
[----:B------:R-:W-:-:S05]  /*09b0*/  PLOP3.LUT P1, PT, PT, PT, UP0, 0x80, 0x0 ;  /* 0x000000000000781c */ /* 0x000fca0003f2f008 */
[----:B------:R-:W-:-:S06]  /*09c0*/  @UP0 UIMAD.WIDE UR6, UR20, UR10, UR6 ;  /* 0x0000000a140602a5 */ /* 0x000fcc000f8e0206 */
[----:B------:R-:W-:Y:S01]  /*09d0*/  IMAD.U32 R4, RZ, RZ, UR6 ;  /* 0x00000006ff047e24 */ /* 0x000fe2000f8e00ff */
[----:B------:R-:W-:-:S05]  /*09e0*/  MOV R5, UR7 ;  /* 0x0000000700057c02 */ /* 0x000fca0008000f00 */
[----:B------:R1:W5:Y:S01]  /*09f0*/  @P1 LDG.E R149, [R4.64] ;  /* 0x0000001604951981 */ /* 0x000362000c1e1900 */
[----:B------:R-:W-:Y:S02]  /*0a00*/  UIADD3 UR5, -UR17, UR21, URZ ;  /* 0x0000001511057290 */ /* 0x000fe4000fffe13f */
[----:B------:R-:W-:Y:S01]  /*0a10*/  UMOV UR24, URZ ;  /* 0x0000003f00187c82 */ /* 0x000fe20008000000 */
[----:B----4-:R-:W4:Y:S08]  /*0a20*/  @P0 R2UR UR6, R0 ;  /* 0x00000000000603c2 */ /* 0x010f3000000e0000 */
[----:B---3--:R-:W4:Y:S02]  /*0a30*/  @P0 R2UR UR7, R2 ;  /* 0x00000000020703c2 */ /* 0x008f2400000e0000 */
[----:B----4-:R-:W-:-:S02]  /*0a40*/  @UP1 UIADD3 UR4, -UR6, UR7, URZ ;  /* 0x0000000706041290 */ /* 0x010fc4000fffe13f */
[----:B------:R-:W-:Y:S02]  /*0a50*/  UIADD3 UR6, -UR5, URZ, URZ ;  /* 0x0000003f05067290 */ /* 0x000fe4000fffe13f */
[----:B------:R-:W-:Y:S02]  /*0a60*/  UIADD3 UR13, UR5, UR4, URZ ;  /* 0x00000004050d7290 */ /* 0x000fe4000fffe03f */
[----:B------:R-:W-:Y:S02]  /*0a70*/  UISETP.LT.AND UP0, UPT, URZ, UR6, UPT ;  /* 0x000000063f00728c */ /* 0x000fe4000bf01270 */
[----:B------:R-:W-:Y:S02]  /*0a80*/  UIADD3 UR25, UR13, 0x6f, URZ ;  /* 0x0000006f0d197890 */ /* 0x000fe4000fffe03f */
[----:B------:R-:W-:Y:S02]  /*0a90*/  USEL UR6, URZ, UR6, !UP0 ;  /* 0x000000063f067287 */ /* 0x000fe4000c000000 */
[----:B------:R-:W-:-:S07]  /*0aa0*/  UIMAD.WIDE UR24, UR25, -0x6db6db6d, UR24 ;  /* 0x92492493191878a5 */ /* 0x000fce000f8e0218 */
[----:B------:R-:W-:Y:S02]  /*0ab0*/  UMOV UR7, UR25 ;  /* 0x0000001900077c82 */ /* 0x000fe40008000000 */
[----:B------:R-:W-:-:S04]  /*0ac0*/  USHF.R.U32.HI UR12, URZ, 0x1f, UR7 ;  /* 0x0000001f3f0c7899 */ /* 0x000fc80008011607 */
[----:B------:R-:W-:Y:S02]  /*0ad0*/  ULEA.HI.SX32 UR12, UR7, UR12, 0x1a ;  /* 0x0000000c070c7291 */ /* 0x000fe4000f8fd23f */
[----:B------:R-:W-:Y:S02]  /*0ae0*/  USHF.R.U32.HI UR7, URZ, 0x4, UR6 ;  /* 0x000000043f077899 */ /* 0x000fe40008011606 */
[----:B------:R-:W-:-:S04]  /*0af0*/  UIMAD UR5, UR12, 0x70, -UR5 ;  /* 0x000000700c0578a4 */ /* 0x000fc8000f8e0a05 */
[----:B------:R-:W-:Y:S01]  /*0b00*/  MOV R0, UR7 ;  /* 0x0000000700007c02 */ /* 0x000fe20008000f00 */
[----:B------:R-:W-:-:S04]  /*0b10*/  UISETP.LT.AND UP0, UPT, UR5, UR4, UPT ;  /* 0x000000040500728c */ /* 0x000fc8000bf01270 */
[----:B------:R-:W-:Y:S01]  /*0b20*/  IMAD.WIDE.U32 R2, R0, 0x24924925, RZ ;  /* 0x2492492500027825 */ /* 0x000fe200078e00ff */
[----:B------:R-:W-:-:S03]  /*0b30*/  USEL UR5, UR5, UR4, UP0 ;  /* 0x0000000405057287 */ /* 0x000fc60008000000 */
[----:B------:R-:W3:Y:S01]  /*0b40*/  R2UR UR7, R3 ;  /* 0x00000000030773c2 */ /* 0x000ee200000e0000 */
[----:B------:R-:W-:-:S07]  /*0b50*/  UISETP.GT.AND UP0, UPT, UR5, UR6, UPT ;  /* 0x000000060500728c */ /* 0x000fce000bf04270 */
[----:B------:R1:W4:Y:S04]  /*0b60*/  R2UR UR6, R2 ;  /* 0x00000000020673c2 */ /* 0x00032800000e0000 */
[----:B------:R-:W-:Y:S02]  /*0b70*/  @UP0 UIADD3 UR25, UR5, 0x6f, URZ ;  /* 0x0000006f05190890 */ /* 0x000fe4000fffe03f */
[----:B------:R-:W-:Y:S02]  /*0b80*/  @UP0 UMOV UR24, URZ ;  /* 0x0000003f00180c82 */ /* 0x000fe40008000000 */
[----:B------:R-:W-:-:S04]  /*0b90*/  @UP0 UIMAD.WIDE UR8, UR25, -0x6db6db6d, UR24 ;  /* 0x92492493190808a5 */ /* 0x000fc8000f8e0218 */
[----:B----4-:R-:W-:Y:S02]  /*0ba0*/  @UP0 USHF.R.U32.HI UR6, URZ, 0x1f, UR9 ;  /* 0x0000001f3f060899 */ /* 0x010fe40008011609 */
[----:B---3--:R-:W-:Y:S02]  /*0bb0*/  UMOV UR5, UR7 ;  /* 0x0000000700057c82 */ /* 0x008fe40008000000 */
[----:B------:R-:W-:-:S04]  /*0bc0*/  @UP0 ULEA.HI.SX32 UR5, UR9, UR6, 0x1a ;  /* 0x0000000609050291 */ /* 0x000fc8000f8fd23f */
[----:B------:R-:W-:-:S06]  /*0bd0*/  UISETP.GT.AND UP0, UPT, UR5, UR7, UPT ;  /* 0x000000070500728c */ /* 0x000fcc000bf04270 */
[----:B------:R-:W-:-:S13]  /*0be0*/  PLOP3.LUT P0, PT, PT, PT, UP0, 0x80, 0x0 ;  /* 0x000000000000781c */ /* 0x000fda0003f0f008 */
[----:B-1----:R-:W-:Y:S05]  /*0bf0*/  @!P0 BRA `(.L_x_55) ;  /* 0x0000761000008947 */ /* 0x002fea0003800000 */
[----:B------:R-:W-:Y:S02]  /*0c00*/  ULDC.64 UR8, c[0x0][0x340] ;  /* 0x0000d00000087ab9 */ /* 0x000fe40000000a00 */
[----:B------:R-:W-:-:S04]  /*0c10*/  UISETP.NE.U32.AND UP0, UPT, URZ, UR8, UPT ;  /* 0x000000083f00728c */ /* 0x000fc8000bf05070 */
[----:B------:R-:W-:-:S03]  /*0c20*/  UISETP.NE.AND.EX UP0, UPT, URZ, UR9, UPT, UP0 ;  /* 0x000000093f00728c */ /* 0x000fc6000bf05300 */
[----:B------:R-:W-:-:S03]  /*0c30*/  ULDC.64 UR8, c[0x0][0x340] ;  /* 0x0000d00000087ab9 */ /* 0x000fc60000000a00 */
[----:B------:R-:W-:-:S05]  /*0c40*/  PLOP3.LUT P5, PT, PT, PT, UP0, 0x80, 0x0 ;  /* 0x000000000000781c */ /* 0x000fca0003faf008 */
[----:B------:R-:W-:Y:S01]  /*0c50*/  @UP0 UIMAD.WIDE UR8, UR20, UR10, UR8 ;  /* 0x0000000a140802a5 */ /* 0x000fe2000f8e0208 */
[----:B------:R-:W-:Y:S01]  /*0c60*/  SHF.R.S32.HI R28, RZ, 0x1f, R247 ;  /* 0x0000001fff1c7819 */ /* 0x000fe200000114f7 */
[----:B------:R-:W-:Y:S02]  /*0c70*/  UIADD3 UR6, UR5, -0x1, URZ ;  /* 0xffffffff05067890 */ /* 0x000fe4000fffe03f */
[----:B------:R-:W-:Y:S02]  /*0c80*/  ULDC.64 UR10, c[0x0][0x238] ;  /* 0x00008e00000a7ab9 */ /* 0x000fe40000000a00 */
[----:B------:R-:W-:Y:S02]  /*0c90*/  IMAD.U32 R2, RZ, RZ, UR8 ;  /* 0x00000008ff027e24 */ /* 0x000fe4000f8e00ff */
[----:B------:R-:W-:Y:S01]  /*0ca0*/  IMAD.U32 R3, RZ, RZ, UR9 ;  /* 0x00000009ff037e24 */ /* 0x000fe2000f8e00ff */
[----:B------:R-:W-:Y:S01]  /*0cb0*/  LEA.HI R0, R28, R247, RZ, 0x3 ;  /* 0x000000f71c007211 */ /* 0x000fe200078f18ff */
[----:B------:R-:W-:-:S03]  /*0cc0*/  ULDC.64 UR8, c[0x0][0x240] ;  /* 0x0000900000087ab9 */ /* 0x000fc60000000a00 */
[----:B------:R-:W-:Y:S01]  /*0cd0*/  SHF.R.S32.HI R8, RZ, 0x3, R0 ;  /* 0x00000003ff087819 */ /* 0x000fe20000011400 */
[----:B------:R1:W3:Y:S01]  /*0ce0*/  @P5 LDG.E R17, [R2.64] ;  /* 0x0000001602115981 */ /* 0x0002e2000c1e1900 */
[----:B------:R-:W-:Y:S01]  /*0cf0*/  LOP3.LUT R0, R0, 0x1ffffff8, RZ, 0xc0, !PT ;  /* 0x1ffffff800007812 */ /* 0x000fe200078ec0ff */
[----:B------:R-:W-:Y:S01]  /*0d00*/  UMOV UR5, 0x70 ;  /* 0x0000007000057882 */ /* 0x000fe20000000000 */
[C---:B-----5:R-:W-:Y:S01]  /*0d10*/  IADD3 R128, P0, R8.reuse, R10, RZ ;  /* 0x0000000a08807210 */ /* 0x060fe20007f1e0ff */
[----:B------:R-:W-:Y:S01]  /*0d20*/  UIMAD UR8, UR14, UR8, URZ ;  /* 0x000000080e0872a4 */ /* 0x000fe2000f8e023f */
[----:B------:R-:W-:Y:S01]  /*0d30*/  IADD3 R132, -R8, UR4, RZ ;  /* 0x0000000408847c10 */ /* 0x000fe2000fffe1ff */
[----:B------:R-:W-:Y:S01]  /*0d40*/  IMAD.IADD R0, R247, 0x1, -R0 ;  /* 0x00000001f7007824 */ /* 0x000fe200078e0a00 */
[----:B------:R-:W-:Y:S01]  /*0d50*/  UIMAD.WIDE.U32 UR24, UR5, UR10, URZ ;  /* 0x0000000a051872a5 */ /* 0x000fe2000f8e003f */
[----:B------:R-:W-:Y:S01]  /*0d60*/  IMAD.MOV.U32 R150, RZ, RZ, c[0x0][0x238] ;  /* 0x00008e00ff967624 */ /* 0x000fe200078e00ff */
[----:B------:R-:W-:Y:S01]  /*0d70*/  USHF.R.S32.HI UR10, URZ, 0x1f, UR20 ;  /* 0x0000001f3f0a7899 */ /* 0x000fe20008011414 */
[----:B------:R-:W-:Y:S01]  /*0d80*/  IMAD.SHL.U32 R4, R0, 0x8, RZ ;  /* 0x0000000800047824 */ /* 0x000fe200078e00ff */
[----:B------:R-:W-:Y:S01]  /*0d90*/  UIMAD UR28, UR15, UR9, UR8 ;  /* 0x000000090f1c72a4 */ /* 0x000fe2000f8e0208 */
[----:B------:R-:W-:Y:S01]  /*0da0*/  IMAD.MOV.U32 R29, RZ, RZ, c[0x0][0x23c] ;  /* 0x00008f00ff1d7624 */ /* 0x000fe200078e00ff */
[----:B------:R-:W-:Y:S01]  /*0db0*/  USEL UR27, UR20, URZ, !UP1 ;  /* 0x0000003f141b7287 */ /* 0x000fe2000c800000 */
[----:B------:R-:W-:Y:S01]  /*0dc0*/  IMAD.U32 R6, RZ, RZ, UR24 ;  /* 0x00000018ff067e24 */ /* 0x000fe2000f8e00ff */
[----:B------:R-:W-:Y:S01]  /*0dd0*/  SHF.R.S32.HI R5, RZ, 0x1f, R4 ;  /* 0x0000001fff057819 */ /* 0x000fe20000011404 */
[----:B------:R-:W-:Y:S01]  /*0de0*/  USEL UR26, UR10, URZ, !UP1 ;  /* 0x0000003f0a1a7287 */ /* 0x000fe2000c800000 */
[----:B------:R-:W-:Y:S01]  /*0df0*/  IMAD.WIDE.U32 R12, R150, 0x20, RZ ;  /* 0x00000020960c7825 */ /* 0x000fe200078e00ff */
[----:B------:R-:W-:Y:S01]  /*0e00*/  ULDC.64 UR8, c[0x0][0x248] ;  /* 0x0000920000087ab9 */ /* 0x000fe20000000a00 */
[-C--:B------:R-:W-:Y:S01]  /*0e10*/  LEA.HI R91, R28, R247.reuse, RZ, 0x6 ;  /* 0x000000f71c5b7211 */ /* 0x080fe200078f30ff */
[----:B------:R-:W-:Y:S01]  /*0e20*/  UIMAD UR8, UR26, UR8, URZ ;  /* 0x000000081a0872a4 */ /* 0x000fe2000f8e023f */
[----:B------:R-:W-:Y:S01]  /*0e30*/  IMAD.U32 R96, RZ, RZ, UR27 ;  /* 0x0000001bff607e24 */ /* 0x000fe2000f8e00ff */
[----:B------:R-:W-:Y:S01]  /*0e40*/  UIMAD UR11, UR5, UR11, URZ ;  /* 0x0000000b050b72a4 */ /* 0x000fe2000f8e023f */
[----:B------:R-:W-:Y:S01]  /*0e50*/  IMAD.MOV.U32 R146, RZ, RZ, R6 ;  /* 0x000000ffff927224 */ /* 0x000fe200078e0006 */
[----:B------:R-:W-:Y:S01]  /*0e60*/  UIMAD UR8, UR27, UR9, UR8 ;  /* 0x000000091b0872a4 */ /* 0x000fe2000f8e0208 */
[----:B-1----:R-:W-:Y:S01]  /*0e70*/  SHF.R.S32.HI R2, RZ, 0x1f, R10 ;  /* 0x0000001fff027819 */ /* 0x002fe2000001140a */
[----:B------:R-:W-:Y:S01]  /*0e80*/  UIADD3 UR11, UR25, UR11, URZ ;  /* 0x0000000b190b7290 */ /* 0x000fe2000fffe03f */
[----:B------:R-:W-:Y:S01]  /*0e90*/  IMAD.U32 R7, RZ, RZ, UR25 ;  /* 0x00000019ff077e24 */ /* 0x000fe2000f8e00ff */
[----:B------:R-:W-:Y:S01]  /*0ea0*/  ISETP.GE.AND P6, PT, R4, c[0x0][0x1d4], PT ;  /* 0x0000750004007a0c */ /* 0x000fe20003fc6270 */
[----:B------:R-:W-:Y:S01]  /*0eb0*/  IMAD.SHL.U32 R11, R29, 0x20, RZ ;  /* 0x000000201d0b7824 */ /* 0x000fe200078e00ff */
[----:B------:R-:W-:Y:S01]  /*0ec0*/  LEA.HI.X.SX32 R129, R8, R2, 0x1, P0 ;  /* 0x0000000208817211 */ /* 0x000fe200000f0eff */
[----:B------:R-:W-:Y:S01]  /*0ed0*/  IMAD.WIDE.U32 R2, R128, c[0x0][0x238], R4 ;  /* 0x00008e0080027a25 */ /* 0x000fe200078e0004 */
[----:B------:R-:W-:Y:S01]  /*0ee0*/  UIMAD UR9, UR11, UR6, URZ ;  /* 0x000000060b0972a4 */ /* 0x000fe2000f8e023f */
[----:B------:R-:W-:-:S02]  /*0ef0*/  LEA.HI R26, R28, R247, RZ, 0x2 ;  /* 0x000000f71c1a7211 */ /* 0x000fc400078f10ff */
[----:B------:R-:W-:Y:S01]  /*0f00*/  IMAD R0, R129, c[0x0][0x238], RZ ;  /* 0x00008e0081007a24 */ /* 0x000fe200078e02ff */
[----:B------:R-:W-:Y:S01]  /*0f10*/  IADD3 R147, R27, UR21, RZ ;  /* 0x000000151b937c10 */ /* 0x000fe2000fffe0ff */
[----:B------:R-:W-:Y:S01]  /*0f20*/  IMAD.SHL.U32 R91, R91, 0x8, RZ ;  /* 0x000000085b5b7824 */ /* 0x000fe200078e00ff */
[----:B------:R-:W-:Y:S01]  /*0f30*/  SHF.R.S32.HI R35, RZ, 0x2, R26 ;  /* 0x00000002ff237819 */ /* 0x000fe2000001141a */
[----:B------:R-:W-:Y:S01]  /*0f40*/  IMAD R0, R128, c[0x0][0x23c], R0 ;  /* 0x00008f0080007a24 */ /* 0x000fe200078e0200 */
[----:B------:R-:W-:Y:S01]  /*0f50*/  ULDC UR21, c[0x0][0x294] ;  /* 0x0000a50000157ab9 */ /* 0x000fe20000000800 */
[----:B------:R-:W-:Y:S01]  /*0f60*/  IMAD.MOV.U32 R154, RZ, RZ, 0x6 ;  /* 0x00000006ff9a7424 */ /* 0x000fe200078e00ff */
[----:B------:R-:W-:Y:S01]  /*0f70*/  IADD3 R158, R35, 0x40, RZ ;  /* 0x00000040239e7810 */ /* 0x000fe20007ffe0ff */
[----:B------:R-:W-:Y:S01]  /*0f80*/  IMAD.IADD R3, R3, 0x1, R0 ;  /* 0x0000000103037824 */ /* 0x000fe200078e0200 */
[C---:B------:R-:W-:Y:S01]  /*0f90*/  IADD3 R159, R35.reuse, 0x20, RZ ;  /* 0x00000020239f7810 */ /* 0x040fe20007ffe0ff */
[----:B------:R-:W-:Y:S01]  /*0fa0*/  IMAD.U32 R0, RZ, RZ, UR15 ;  /* 0x0000000fff007e24 */ /* 0x000fe2000f8e00ff */
[----:B------:R-:W-:Y:S01]  /*0fb0*/  IADD3 R157, R35, 0x60, RZ ;  /* 0x00000060239d7810 */ /* 0x000fe20007ffe0ff */
[----:B------:R-:W-:Y:S01]  /*0fc0*/  IMAD.MOV.U32 R156, RZ, RZ, 0x5 ;  /* 0x00000005ff9c7424 */ /* 0x000fe200078e00ff */
[----:B------:R-:W-:Y:S01]  /*0fd0*/  UIMAD UR21, UR5, UR21, URZ ;  /* 0x00000015051572a4 */ /* 0x000fe2000f8e023f */
[----:B------:R-:W-:Y:S01]  /*0fe0*/  IMAD.WIDE.U32 R2, R0, c[0x0][0x240], R2 ;  /* 0x0000900000027a25 */ /* 0x000fe200078e0002 */
[----:B------:R-:W-:-:S03]  /*0ff0*/  P2R R122, PR, RZ, 0x40 ;  /* 0x00000040ff7a7803 */ /* 0x000fc60000000000 */
[----:B------:R-:W-:Y:S01]  /*1000*/  IMAD.U32 R0, RZ, RZ, UR6 ;  /* 0x00000006ff007e24 */ /* 0x000fe2000f8e00ff */
[----:B------:R-:W-:Y:S01]  /*1010*/  IADD3 R3, R3, UR28, RZ ;  /* 0x0000001c03037c10 */ /* 0x000fe2000fffe0ff */
[----:B------:R-:W-:Y:S01]  /*1020*/  USHF.R.S32.HI UR28, URZ, 0x1f, UR6 ;  /* 0x0000001f3f1c7899 */ /* 0x000fe20008011406 */
[----:B------:R-:W-:Y:S02]  /*1030*/  IMAD.SHL.U32 R151, R150, 0x20, RZ ;  /* 0x0000002096977824 */ /* 0x000fe400078e00ff */
[----:B------:R-:W-:Y:S01]  /*1040*/  IMAD R10, R0, -0x70, R132 ;  /* 0xffffff90000a7824 */ /* 0x000fe200078e0284 */
[----:B------:R-:W-:Y:S01]  /*1050*/  UIMAD UR9, UR28, UR24, UR9 ;  /* 0x000000181c0972a4 */ /* 0x000fe2000f8e0209 */
[----:B------:R-:W-:-:S03]  /*1060*/  IMAD.WIDE.U32 R130, R96, c[0x0][0x248], R2 ;  /* 0x0000920060827a25 */ /* 0x000fc600078e0002 */
[----:B------:R-:W-:Y:S01]  /*1070*/  ISETP.GE.AND P0, PT, R10, 0x11, PT ;  /* 0x000000110a00780c */ /* 0x000fe20003f06270 */
[----:B------:R-:W-:Y:S01]  /*1080*/  IMAD.SHL.U32 R0, R8, 0x40, RZ ;  /* 0x0000004008007824 */ /* 0x000fe200078e00ff */
[----:B------:R-:W-:Y:S01]  /*1090*/  ISETP.GE.AND P4, PT, R10, 0x21, PT ;  /* 0x000000210a00780c */ /* 0x000fe20003f86270 */
[----:B------:R-:W-:Y:S01]  /*10a0*/  IMAD.MOV.U32 R126, RZ, RZ, R130 ;  /* 0x000000ffff7e7224 */ /* 0x000fe200078e0082 */
[----:B------:R-:W-:Y:S01]  /*10b0*/  IADD3 R127, R131, UR8, RZ ;  /* 0x00000008837f7c10 */ /* 0x000fe2000fffe0ff */
[----:B------:R-:W-:Y:S01]  /*10c0*/  IMAD.MOV.U32 R176, RZ, RZ, c[0x0][0x2b8] ;  /* 0x0000ae00ffb07624 */ /* 0x000fe200078e00ff */
[----:B------:R-:W-:Y:S01]  /*10d0*/  LOP3.LUT R0, R0, 0x1c0, RZ, 0xc0, !PT ;  /* 0x000001c000007812 */ /* 0x000fe200078ec0ff */
[----:B------:R-:W-:Y:S01]  /*10e0*/  IMAD.MOV.U32 R175, RZ, RZ, c[0x0][0x27c] ;  /* 0x00009f00ffaf7624 */ /* 0x000fe200078e00ff */
[----:B------:R-:W-:Y:S01]  /*10f0*/  ISETP.GE.AND P1, PT, R10, 0x1, PT ;  /* 0x000000010a00780c */ /* 0x000fe20003f26270 */
[----:B------:R-:W-:Y:S01]  /*1100*/  IMAD.WIDE.U32 R2, R146, UR6, R126 ;  /* 0x0000000692027c25 */ /* 0x000fe2000f8e007e */
[----:B------:R-:W-:-:S02]  /*1110*/  LOP3.LUT R7, R0, 0x38, R4, 0xf8, !PT ;  /* 0x0000003800077812 */ /* 0x000fc400078ef804 */
[----:B------:R-:W-:Y:S01]  /*1120*/  SHF.R.U32.HI R6, RZ, 0x3, R0 ;  /* 0x00000003ff067819 */ /* 0x000fe20000011600 */
[----:B------:R-:W-:Y:S01]  /*1130*/  IMAD.MOV.U32 R152, RZ, RZ, c[0x0][0x27c] ;  /* 0x00009f00ff987624 */ /* 0x000fe200078e00ff */
[----:B------:R-:W-:Y:S01]  /*1140*/  IADD3 R3, R3, UR9, RZ ;  /* 0x0000000903037c10 */ /* 0x000fe2000fffe0ff */
[----:B------:R-:W-:Y:S01]  /*1150*/  ULDC.64 UR8, c[0x0][0x260] ;  /* 0x0000980000087ab9 */ /* 0x000fe20000000a00 */
[----:B------:R-:W-:Y:S01]  /*1160*/  @P0 LEA R0, P2, R150, R2, 0x4 ;  /* 0x0000000296000211 */ /* 0x000fe200078420ff */
[----:B------:R-:W-:Y:S01]  /*1170*/  UIMAD UR8, UR14, UR8, URZ ;  /* 0x000000080e0872a4 */ /* 0x000fe2000f8e023f */
[----:B------:R-:W-:Y:S01]  /*1180*/  @P4 IADD3 R8, P3, R2, R12, RZ ;  /* 0x0000000c02084210 */ /* 0x000fe20007f7e0ff */
[----:B------:R-:W-:Y:S01]  /*1190*/  IMAD.U32 R12, RZ, RZ, UR15 ;  /* 0x0000000fff0c7e24 */ /* 0x000fe2000f8e00ff */
[----:B------:R-:W-:Y:S01]  /*11a0*/  LOP3.LUT R9, R7, R6, RZ, 0x3c, !PT ;  /* 0x0000000607097212 */ /* 0x000fe200078e3cff */
[----:B------:R-:W-:Y:S01]  /*11b0*/  UIMAD UR8, UR15, UR9, UR8 ;  /* 0x000000090f0872a4 */ /* 0x000fe2000f8e0208 */
[----:B------:R-:W-:Y:S01]  /*11c0*/  @P0 LEA.HI.X R7, R150, R3, R29, 0x4, P2 ;  /* 0x0000000396070211 */ /* 0x000fe200010f241d */
[----:B------:R-:W-:Y:S01]  /*11d0*/  IMAD.SHL.U32 R152, R152, 0x2, RZ ;  /* 0x0000000298987824 */ /* 0x000fe200078e00ff */
[----:B------:R-:W-:-:S02]  /*11e0*/  @P0 LEA R6, P2, R0, c[0x0][0x220], 0x1 ;  /* 0x0000880000060a11 */ /* 0x000fc400078408ff */
[----:B------:R-:W-:Y:S01]  /*11f0*/  @P4 IADD3.X R11, R3, R13, R11, P3, !PT ;  /* 0x0000000d030b4210 */ /* 0x000fe20001ffe40b */
[----:B------:R-:W-:Y:S01]  /*1200*/  IMAD.WIDE.U32 R12, R12, c[0x0][0x260], R4 ;  /* 0x000098000c0c7a25 */ /* 0x000fe200078e0004 */
[----:B------:R-:W-:Y:S02]  /*1210*/  LOP3.LUT R91, R9, 0xfffffe00, R91, 0xf8, !PT ;  /* 0xfffffe00095b7812 */ /* 0x000fe400078ef85b */
[----:B------:R-:W-:Y:S02]  /*1220*/  @P1 LEA R4, P3, R2, c[0x0][0x220], 0x1 ;  /* 0x0000880002041a11 */ /* 0x000fe400078608ff */
[----:B------:R-:W-:Y:S01]  /*1230*/  @P0 LEA.HI.X R7, R0, c[0x0][0x224], R7, 0x1, P2 ;  /* 0x0000890000070a11 */ /* 0x000fe200010f0c07 */
[----:B------:R-:W-:Y:S01]  /*1240*/  IMAD.SHL.U32 R91, R91, 0x2, RZ ;  /* 0x000000025b5b7824 */ /* 0x000fe200078e00ff */
[----:B------:R-:W-:Y:S02]  /*1250*/  LOP3.LUT R0, R26, 0xfffffffc, RZ, 0xc0, !PT ;  /* 0xfffffffc1a007812 */ /* 0x000fe400078ec0ff */
[----:B------:R-:W-:-:S02]  /*1260*/  @P1 LEA.HI.X R5, R2, c[0x0][0x224], R3, 0x1, P3 ;  /* 0x0000890002051a11 */ /* 0x000fc400018f0c03 */
[----:B------:R-:W-:Y:S01]  /*1270*/  @P4 LEA R14, P2, R8, c[0x0][0x220], 0x1 ;  /* 0x00008800080e4a11 */ /* 0x000fe200078408ff */
[----:B------:R-:W-:Y:S01]  /*1280*/  IMAD.IADD R0, R247, 0x1, -R0 ;  /* 0x00000001f7007824 */ /* 0x000fe200078e0a00 */
[----:B------:R-:W-:Y:S01]  /*1290*/  ISETP.GE.AND P3, PT, R10, 0x41, PT ;  /* 0x000000410a00780c */ /* 0x000fe20003f66270 */
[----:B------:R-:W-:Y:S01]  /*12a0*/  @!PT LDS RZ, [RZ] ;  /* 0x00000000fffff984 */ /* 0x000fe20000000800 */
[----:B------:R-:W-:Y:S01]  /*12b0*/  @!PT LDS RZ, [RZ] ;  /* 0x00000000fffff984 */ /* 0x000fe20000000800 */
[----:B------:R-:W-:Y:S01]  /*12c0*/  @!PT LDS RZ, [RZ] ;  /* 0x00000000fffff984 */ /* 0x000fe20000000800 */
[----:B------:R1:W-:Y:S01]  /*12d0*/  @P1 LDGSTS.E.BYPASS.LTC128B.128 [R91+0x3900], [R4.64], !P6 ;  /* 0x03900000045b1fae */ /* 0x0003e2000f101d56 */
[----:B------:R-:W-:Y:S01]  /*12e0*/  @P4 LEA.HI.X R15, R8, c[0x0][0x224], R11, 0x1, P2 ;  /* 0x00008900080f4a11 */ /* 0x000fe200010f0c0b */
[----:B------:R-:W-:Y:S01]  /*12f0*/  IMAD.SHL.U32 R32, R0, 0x4, RZ ;  /* 0x0000000400207824 */ /* 0x000fe200078e00ff */
[----:B------:R-:W-:Y:S01]  /*1300*/  ISETP.GE.AND P2, PT, R10, 0x31, PT ;  /* 0x000000310a00780c */ /* 0x000fe20003f46270 */
[----:B------:R-:W-:Y:S01]  /*1310*/  IMAD.SHL.U32 R18, R0, 0x8, RZ ;  /* 0x0000000800127824 */ /* 0x000fe200078e00ff */
[----:B------:R4:W-:Y:S01]  /*1320*/  @P0 LDGSTS.E.BYPASS.LTC128B.128 [R91+0x4100], [R6.64], !P6 ;  /* 0x04100000065b0fae */ /* 0x0009e2000f101d56 */
[----:B------:R-:W-:Y:S01]  /*1330*/  ISETP.GE.AND P1, PT, R10, 0x51, PT ;  /* 0x000000510a00780c */ /* 0x000fe20003f26270 */
[----:B------:R-:W-:Y:S01]  /*1340*/  IMAD R0, R0, 0x20, R35 ;  /* 0x0000002000007824 */ /* 0x000fe200078e0223 */
[----:B------:R-:W-:Y:S01]  /*1350*/  SHF.R.S32.HI R33, RZ, 0x1f, R32 ;  /* 0x0000001fff217819 */ /* 0x000fe20000011420 */
[----:B------:R2:W-:Y:S01]  /*1360*/  @P4 LDGSTS.E.BYPASS.LTC128B.128 [R91+0x4900], [R14.64], !P6 ;  /* 0x049000000e5b4fae */ /* 0x0005e2000f101d56 */
[----:B------:R-:W-:-:S02]  /*1370*/  SHF.R.S32.HI R19, RZ, 0x1f, R18 ;  /* 0x0000001fff137819 */ /* 0x000fc40000011412 */
[----:B------:R-:W-:Y:S01]  /*1380*/  ISETP.GE.AND P4, PT, R18, c[0x0][0x27c], PT ;  /* 0x00009f0012007a0c */ /* 0x000fe20003f86270 */
[----:B------:R-:W-:Y:S01]  /*1390*/  IMAD.WIDE.U32 R8, R35, c[0x0][0x280], R32 ;  /* 0x0000a00023087a25 */ /* 0x000fe200078e0020 */
[----:B------:R-:W-:Y:S02]  /*13a0*/  ISETP.GT.AND P0, PT, R10, 0x60, PT ;  /* 0x000000600a00780c */ /* 0x000fe40003f04270 */
[----:B------:R-:W-:Y:S01]  /*13b0*/  P2R R148, PR, RZ, 0x10 ;  /* 0x00000010ff947803 */ /* 0x000fe20000000000 */
[----:B------:R-:W-:Y:S01]  /*13c0*/  IMAD.MOV.U32 R24, RZ, RZ, R8 ;  /* 0x000000ffff187224 */ /* 0x000fe200078e0008 */
[----:B------:R-:W-:Y:S02]  /*13d0*/  SEL R8, RZ, c[0x0][0x27c], !P4 ;  /* 0x00009f00ff087a07 */ /* 0x000fe40006000000 */
[----:B------:R-:W-:Y:S01]  /*13e0*/  IADD3 R13, R13, UR8, RZ ;  /* 0x000000080d0d7c10 */ /* 0x000fe2000fffe0ff */
[----:B------:R-:W-:Y:S01]  /*13f0*/  ULDC.64 UR8, c[0x0][0x210] ;  /* 0x0000840000087ab9 */ /* 0x000fe20000000a00 */
[----:B------:R-:W-:Y:S01]  /*1400*/  IADD3 R95, R18, 0x20, RZ ;  /* 0x00000020125f7810 */ /* 0x000fe20007ffe0ff */
[----:B------:R-:W-:Y:S01]  /*1410*/  UIMAD UR29, UR14, UR8, URZ ;  /* 0x000000080e1d72a4 */ /* 0x000fe2000f8e023f */
[----:B------:R-:W-:Y:S01]  /*1420*/  IADD3 R34, R32, 0x10, RZ ;  /* 0x0000001020227810 */ /* 0x000fe20007ffe0ff */
[----:B------:R-:W-:Y:S01]  /*1430*/  UIMAD.WIDE.U32 UR30, UR15, UR8, URZ ;  /* 0x000000080f1e72a5 */ /* 0x000fe2000f8e003f */
[----:B------:R-:W-:Y:S01]  /*1440*/  SHF.R.S32.HI R83, RZ, 0x1f, R95 ;  /* 0x0000001fff537819 */ /* 0x000fe2000001145f */
[----:B------:R-:W-:Y:S01]  /*1450*/  UIMAD UR29, UR15, UR9, UR29 ;  /* 0x000000090f1d72a4 */ /* 0x000fe2000f8e021d */
[----:B-1----:R-:W-:Y:S01]  /*1460*/  SHF.R.S32.HI R4, RZ, 0x1f, R35 ;  /* 0x0000001fff047819 */ /* 0x002fe20000011423 */
[----:B------:R-:W-:Y:S01]  /*1470*/  IMAD.WIDE.U32 R96, R96, c[0x0][0x268], R12 ;  /* 0x00009a0060607a25 */ /* 0x000fe200078e000c */
[----:B------:R-:W-:Y:S01]  /*1480*/  ULDC.64 UR8, c[0x0][0x1e8] ;  /* 0x00007a0000087ab9 */ /* 0x000fe20000000a00 */
[----:B------:R-:W-:Y:S01]  /*1490*/  LEA.HI R83, R83, R95, RZ, 0x3 ;  /* 0x0000005f53537211 */ /* 0x000fe200078f18ff */
[----:B------:R-:W-:Y:S01]  /*14a0*/  UIMAD UR32, UR14, UR8, URZ ;  /* 0x000000080e2072a4 */ /* 0x000fe2000f8e023f */
[C---:B------:R-:W-:Y:S01]  /*14b0*/  IMAD R11, R4.reuse, c[0x0][0x280], RZ ;  /* 0x0000a000040b7a24 */ /* 0x040fe200078e02ff */
[----:B------:R-:W-:Y:S01]  /*14c0*/  UIMAD.WIDE.U32 UR34, UR15, UR8, URZ ;  /* 0x000000080f2272a5 */ /* 0x000fe2000f8e003f */
[----:B------:R-:W-:Y:S01]  /*14d0*/  IMAD R4, R4, c[0x0][0x290], RZ ;  /* 0x0000a40004047a24 */ /* 0x000fe200078e02ff */
[----:B------:R-:W-:Y:S01]  /*14e0*/  UIMAD UR32, UR15, UR9, UR32 ;  /* 0x000000090f2072a4 */ /* 0x000fe2000f8e0220 */
[----:B------:R-:W-:Y:S01]  /*14f0*/  IMAD R11, R35, c[0x0][0x284], R11 ;  /* 0x0000a100230b7a24 */ /* 0x000fe200078e020b */
[----:B------:R-:W-:Y:S01]  /*1500*/  LOP3.LUT R83, R83, 0xfffffff8, RZ, 0xc0, !PT ;  /* 0xfffffff853537812 */ /* 0x000fe200078ec0ff */
[C---:B------:R-:W-:Y:S01]  /*1510*/  IMAD R16, R35.reuse, c[0x0][0x294], R4 ;  /* 0x0000a50023107a24 */ /* 0x040fe200078e0204 */
[----:B------:R-:W-:Y:S01]  /*1520*/  ULDC.64 UR8, c[0x0][0x268] ;  /* 0x00009a0000087ab9 */ /* 0x000fe20000000a00 */
[C---:B----4-:R-:W-:Y:S01]  /*1530*/  IMAD.WIDE.U32 R6, R35.reuse, c[0x0][0x290], R32 ;  /* 0x0000a40023067a25 */ /* 0x050fe200078e0020 */
[----:B------:R-:W-:Y:S01]  /*1540*/  UIMAD UR8, UR26, UR8, URZ ;  /* 0x000000081a0872a4 */ /* 0x000fe2000f8e023f */
[----:B------:R-:W-:Y:S01]  /*1550*/  SHF.R.S32.HI R94, RZ, 0x1f, R83 ;  /* 0x0000001fff5e7819 */ /* 0x000fe20000011453 */
[----:B------:R-:W-:Y:S01]  /*1560*/  UIADD3 UR29, UR31, UR29, URZ ;  /* 0x0000001d1f1d7290 */ /* 0x000fe2000fffe03f */
[----:B------:R-:W-:Y:S01]  /*1570*/  IMAD.WIDE.U32 R4, R35, c[0x0][0x280], R18 ;  /* 0x0000a00023047a25 */ /* 0x000fe200078e0012 */
[----:B------:R-:W-:-:S02]  /*1580*/  UIMAD UR27, UR27, UR9, UR8 ;  /* 0x000000091b1b72a4 */ /* 0x000fc4000f8e0208 */
[----:B------:R-:W-:Y:S01]  /*1590*/  UMOV UR26, 0x60 ;  /* 0x00000060001a7882 */ /* 0x000fe20000000000 */
[----:B------:R-:W-:Y:S01]  /*15a0*/  IMAD.IADD R25, R9, 0x1, R11 ;  /* 0x0000000109197824 */ /* 0x000fe200078e020b */
[----:B------:R-:W-:Y:S01]  /*15b0*/  ULDC.64 UR8, c[0x0][0x2b0] ;  /* 0x0000ac0000087ab9 */ /* 0x000fe20000000a00 */
[----:B------:R-:W-:Y:S01]  /*15c0*/  IMAD.IADD R23, R7, 0x1, R16 ;  /* 0x0000000107177824 */ /* 0x000fe200078e0210 */
[----:B------:R-:W-:Y:S01]  /*15d0*/  IADD3 R99, R97, UR27, RZ ;  /* 0x0000001b61637c10 */ /* 0x000fe2000fffe0ff */
[----:B------:R-:W-:Y:S01]  /*15e0*/  IMAD.IADD R21, R11, 0x1, R5 ;  /* 0x000000010b157824 */ /* 0x000fe200078e0205 */
[----:B------:R-:W-:Y:S01]  /*15f0*/  UIADD3 UR32, UR35, UR32, URZ ;  /* 0x0000002023207290 */ /* 0x000fe2000fffe03f */
[----:B------:R-:W-:Y:S02]  /*1600*/  IMAD.MOV.U32 R22, RZ, RZ, R6 ;  /* 0x000000ffff167224 */ /* 0x000fe400078e0006 */
[----:B------:R-:W-:Y:S02]  /*1610*/  IMAD.MOV.U32 R20, RZ, RZ, R4 ;  /* 0x000000ffff147224 */ /* 0x000fe400078e0004 */
[----:B------:R-:W-:-:S02]  /*1620*/  @P2 IMAD R9, R29, 0x30, RZ ;  /* 0x000000301d092824 */ /* 0x000fc400078e02ff */
[----:B------:R-:W-:-:S04]  /*1630*/  IMAD.WIDE.U32 R6, R35, c[0x0][0x290], R18 ;  /* 0x0000a40023067a25 */ /* 0x000fc800078e0012 */
[----:B------:R-:W-:-:S04]  /*1640*/  @P2 IMAD.WIDE.U32 R4, R150, 0x30, R2 ;  /* 0x0000003096042825 */ /* 0x000fc800078e0002 */
[----:B------:R-:W-:Y:S01]  /*1650*/  @P2 IMAD.IADD R9, R5, 0x1, R9 ;  /* 0x0000000105092824 */ /* 0x000fe200078e0209 */
[C---:B------:R-:W-:Y:S01]  /*1660*/  @P2 LEA R10, P4, R4.reuse, c[0x0][0x220], 0x1 ;  /* 0x00008800040a2a11 */ /* 0x040fe200078808ff */
[----:B------:R-:W-:Y:S02]  /*1670*/  @P1 IMAD.MOV.U32 R5, RZ, RZ, R3 ;  /* 0x000000ffff051224 */ /* 0x000fe400078e0003 */
[----:B------:R-:W-:Y:S01]  /*1680*/  IMAD.WIDE.U32 R110, R149, c[0x0][0x280], R24 ;  /* 0x0000a000956e7a25 */ /* 0x000fe200078e0018 */
[----:B------:R-:W-:-:S03]  /*1690*/  @P2 LEA.HI.X R11, R4, c[0x0][0x224], R9, 0x1, P4 ;  /* 0x00008900040b2a11 */ /* 0x000fc600020f0c09 */
[----:B------:R-:W-:Y:S02]  /*16a0*/  @P1 IMAD.MOV.U32 R4, RZ, RZ, R2 ;  /* 0x000000ffff041224 */ /* 0x000fe400078e0002 */
[----:B------:R1:W-:Y:S01]  /*16b0*/  @P2 LDGSTS.E.BYPASS.LTC128B.128 [R91+0x5100], [R10.64], !P6 ;  /* 0x051000000a5b2fae */ /* 0x0003e2000f101d56 */
[----:B------:R-:W-:-:S04]  /*16c0*/  IMAD.WIDE.U32 R108, R149, c[0x0][0x290], R22 ;  /* 0x0000a400956c7a25 */ /* 0x000fc800078e0016 */
[----:B------:R-:W-:-:S04]  /*16d0*/  @P1 IMAD.WIDE.U32 R4, R150, 0x50, R4 ;  /* 0x0000005096041825 */ /* 0x000fc800078e0004 */
[----:B------:R-:W-:-:S04]  /*16e0*/  IMAD.WIDE.U32 R106, R149, c[0x0][0x280], R20 ;  /* 0x0000a000956a7a25 */ /* 0x000fc800078e0014 */
[----:B-1----:R-:W-:-:S05]  /*16f0*/  IMAD.SHL.U32 R10, R157, 0x40, RZ ;  /* 0x000000409d0a7824 */ /* 0x002fca00078e00ff */
[----:B------:R-:W-:-:S04]  /*1700*/  LOP3.LUT R123, R10, 0x1c0, RZ, 0xc0, !PT ;  /* 0x000001c00a7b7812 */ /* 0x000fc800078ec0ff */
[----:B------:R-:W-:Y:S01]  /*1710*/  SHF.R.U32.HI R160, RZ, 0x3, R123 ;  /* 0x00000003ffa07819 */ /* 0x000fe2000001167b */
[----:B---3--:R1:W3:Y:S02]  /*1720*/  @P5 R2UR UR28, R17 ;  /* 0x00000000111c53c2 */ /* 0x0082e400000e0000 */
[----:B-1----:R-:W-:Y:S01]  /*1730*/  IMAD.IADD R17, R16, 0x1, R7 ;  /* 0x0000000110117824 */ /* 0x002fe200078e0207 */
[----:B---3--:R-:W-:Y:S01]  /*1740*/  @UP0 USHF.R.S32.HI UR39, URZ, 0x1f, UR28 ;  /* 0x0000001f3f270899 */ /* 0x008fe2000801141c */
[----:B------:R-:W-:Y:S01]  /*1750*/  IMAD.IADD R7, R18, 0x1, R8 ;  /* 0x0000000112077824 */ /* 0x000fe200078e0208 */
[----:B------:R-:W-:Y:S01]  /*1760*/  @UP0 UMOV UR38, UR28 ;  /* 0x0000001c00260c82 */ /* 0x000fe20008000000 */
[----:B------:R-:W-:Y:S01]  /*1770*/  IMAD.MOV.U32 R16, RZ, RZ, R6 ;  /* 0x000000ffff107224 */ /* 0x000fe200078e0006 */
[C---:B------:R-:W-:Y:S01]  /*1780*/  @P3 LEA R6, P4, R150.reuse, R2, 0x6 ;  /* 0x0000000296063211 */ /* 0x040fe200078830ff */
[----:B------:R-:W-:Y:S01]  /*1790*/  @!UP0 UMOV UR38, UR20 ;  /* 0x0000001400268c82 */ /* 0x000fe20008000000 */
[----:B--2---:R-:W-:Y:S01]  /*17a0*/  SHF.R.S32.HI R14, RZ, 0x1f, R7 ;  /* 0x0000001fff0e7819 */ /* 0x004fe20000011407 */
[----:B------:R-:W-:Y:S01]  /*17b0*/  @!UP0 UMOV UR39, UR10 ;  /* 0x0000000a00278c82 */ /* 0x000fe20008000000 */
[C---:B------:R-:W-:Y:S01]  /*17c0*/  @P3 LEA.HI.X R9, R150.reuse, R3, R29, 0x6, P4 ;  /* 0x0000000396093211 */ /* 0x040fe200020f341d */
[----:B------:R-:W-:Y:S01]  /*17d0*/  @P0 IMAD.WIDE.U32 R2, R150, 0x60, R2 ;  /* 0x0000006096020825 */ /* 0x000fe200078e0002 */
[----:B------:R-:W-:Y:S01]  /*17e0*/  LEA.HI R14, R14, R7, RZ, 0x3 ;  /* 0x000000070e0e7211 */ /* 0x000fe200078f18ff */
[----:B------:R-:W-:Y:S01]  /*17f0*/  UIMAD UR28, UR39, UR8, URZ ;  /* 0x00000008271c72a4 */ /* 0x000fe2000f8e023f */
[----:B------:R-:W-:Y:S01]  /*1800*/  @P3 LEA R8, P4, R6, c[0x0][0x220], 0x1 ;  /* 0x0000880006083a11 */ /* 0x000fe200078808ff */
[----:B------:R-:W-:Y:S01]  /*1810*/  @P1 IMAD R7, R29, 0x50, RZ ;  /* 0x000000501d071824 */ /* 0x000fe200078e02ff */
[----:B------:R-:W-:Y:S01]  /*1820*/  SHF.L.U64.HI R150, R150, R156, c[0x0][0x23c] ;  /* 0x00008f0096967619 */ /* 0x000fe2000001029c */
[----:B------:R-:W-:Y:S01]  /*1830*/  UIMAD UR28, UR38, UR9, UR28 ;  /* 0x00000009261c72a4 */ /* 0x000fe2000f8e021c */
[----:B------:R-:W-:Y:S01]  /*1840*/  @P3 LEA.HI.X R9, R6, c[0x0][0x224], R9, 0x1, P4 ;  /* 0x0000890006093a11 */ /* 0x000fe200020f0c09 */
[----:B------:R-:W-:Y:S01]  /*1850*/  @P1 IMAD.IADD R7, R5, 0x1, R7 ;  /* 0x0000000105071824 */ /* 0x000fe200078e0207 */
[C---:B------:R-:W-:Y:S01]  /*1860*/  @P1 LEA R6, P4, R4.reuse, c[0x0][0x220], 0x1 ;  /* 0x0000880004061a11 */ /* 0x040fe200078808ff */
[----:B------:R-:W-:Y:S01]  /*1870*/  @P0 IMAD R5, R29, 0x60, RZ ;  /* 0x000000601d050824 */ /* 0x000fe200078e02ff */
[----:B------:R-:W-:Y:S01]  /*1880*/  ULDC UR10, c[0x0][0x284] ;  /* 0x0000a100000a7ab9 */ /* 0x000fe20000000800 */
[----:B------:R1:W-:Y:S01]  /*1890*/  @P3 LDGSTS.E.BYPASS.LTC128B.128 [R91+0x5900], [R8.64], !P6 ;  /* 0x05900000085b3fae */ /* 0x0003e2000f101d56 */
[----:B------:R-:W-:Y:S01]  /*18a0*/  @P1 LEA.HI.X R7, R4, c[0x0][0x224], R7, 0x1, P4 ;  /* 0x0000890004071a11 */ /* 0x000fe200020f0c07 */
[----:B------:R-:W-:Y:S01]  /*18b0*/  @P0 IMAD.IADD R5, R3, 0x1, R5 ;  /* 0x0000000103050824 */ /* 0x000fe200078e0205 */
[----:B------:R-:W-:Y:S01]  /*18c0*/  @P0 LEA R4, P4, R2, c[0x0][0x220], 0x1 ;  /* 0x0000880002040a11 */ /* 0x000fe200078808ff */
[----:B------:R-:W-:Y:S01]  /*18d0*/  ULDC UR9, c[0x0][0x294] ;  /* 0x0000a50000097ab9 */ /* 0x000fe20000000800 */
[----:B------:R-:W-:Y:S01]  /*18e0*/  LEA.HI R3, R28, R247, RZ, 0x5 ;  /* 0x000000f71c037211 */ /* 0x000fe200078f28ff */
[----:B------:R2:W-:Y:S01]  /*18f0*/  @P1 LDGSTS.E.BYPASS.LTC128B.128 [R91+0x6100], [R6.64], !P6 ;  /* 0x06100000065b1fae */ /* 0x0005e2000f101d56 */
[----:B------:R-:W-:Y:S01]  /*1900*/  @P0 LEA.HI.X R5, R2, c[0x0][0x224], R5, 0x1, P4 ;  /* 0x0000890002050a11 */ /* 0x000fe200020f0c05 */
[----:B------:R-:W-:Y:S01]  /*1910*/  UIMAD.WIDE.U32 UR36, UR38, UR8, URZ ;  /* 0x00000008262472a5 */ /* 0x000fe2000f8e003f */
[----:B------:R-:W-:Y:S01]  /*1920*/  SHF.R.S32.HI R2, RZ, 0x1f, R149 ;  /* 0x0000001fff027819 */ /* 0x000fe20000011495 */
[----:B------:R-:W-:Y:S01]  /*1930*/  IMAD.SHL.U32 R3, R3, 0x10, RZ ;  /* 0x0000001003037824 */ /* 0x000fe200078e00ff */
[----:B------:R-:W-:Y:S01]  /*1940*/  ULDC UR8, c[0x0][0x284] ;  /* 0x0000a10000087ab9 */ /* 0x000fe20000000800 */
[----:B------:R3:W-:Y:S01]  /*1950*/  @P0 LDGSTS.E.BYPASS.LTC128B.128 [R91+0x6900], [R4.64], !P6 ;  /* 0x06900000045b0fae */ /* 0x0007e2000f101d56 */
[----:B------:R-:W-:Y:S01]  /*1960*/  ISETP.GE.AND P0, PT, R18, c[0x0][0x1d4], PT ;  /* 0x0000750012007a0c */ /* 0x000fe20003f06270 */
[----:B------:R-:W-:Y:S01]  /*1970*/  UIMAD UR10, UR26, UR10, URZ ;  /* 0x0000000a1a0a72a4 */ /* 0x000fe2000f8e023f */
[----:B------:R-:W-:Y:S01]  /*1980*/  LOP3.LUT R136, R3, 0xfffffe00, RZ, 0xc0, !PT ;  /* 0xfffffe0003887812 */ /* 0x000fe200078ec0ff */
[----:B------:R-:W-:Y:S01]  /*1990*/  IMAD.SHL.U32 R3, R159, 0x40, RZ ;  /* 0x000000409f037824 */ /* 0x000fe200078e00ff */
[----:B------:R-:W-:Y:S01]  /*19a0*/  P2R R102, PR, RZ, 0x1 ;  /* 0x00000001ff667803 */ /* 0x000fe20000000000 */
[----:B------:R-:W0:Y:S01]  /*19b0*/  LDGDEPBAR ;  /* 0x00000000000079af */ /* 0x000e220000000000 */
[----:B------:R-:W-:Y:S01]  /*19c0*/  UIMAD UR9, UR26, UR9, URZ ;  /* 0x000000091a0972a4 */ /* 0x000fe2000f8e023f */
[----:B------:R-:W-:Y:S01]  /*19d0*/  ISETP.GE.AND P1, PT, R95, c[0x0][0x1d4], PT ;  /* 0x000075005f007a0c */ /* 0x000fe20003f26270 */
[----:B------:R-:W-:Y:S01]  /*19e0*/  UIMAD UR8, UR5, UR8, URZ ;  /* 0x00000008050872a4 */ /* 0x000fe2000f8e023f */
[----:B------:R-:W-:Y:S01]  /*19f0*/  LOP3.LUT R125, R3, 0x1c0, RZ, 0xc0, !PT ;  /* 0x000001c0037d7812 */ /* 0x000fe200078ec0ff */
[----:B------:R-:W-:Y:S01]  /*1a00*/  IMAD.WIDE.U32 R104, R149, c[0x0][0x290], R16 ;  /* 0x0000a40095687a25 */ /* 0x000fe200078e0010 */
[----:B------:R-:W-:Y:S01]  /*1a10*/  LOP3.LUT R98, R14, 0xfffffff8, RZ, 0xc0, !PT ;  /* 0xfffffff80e627812 */ /* 0x000fe200078ec0ff */
[----:B------:R-:W-:Y:S01]  /*1a20*/  UIADD3 UR28, UR37, UR28, URZ ;  /* 0x0000001c251c7290 */ /* 0x000fe2000fffe03f */
[----:B------:R-:W-:-:S02]  /*1a30*/  SHF.R.U32.HI R162, RZ, 0x3, R125 ;  /* 0x00000003ffa27819 */ /* 0x000fc4000001167d */
[----:B-1----:R-:W-:Y:S02]  /*1a40*/  SHF.R.S32.HI R9, RZ, 0x1f, R157 ;  /* 0x0000001fff097819 */ /* 0x002fe4000001149d */
[----:B------:R-:W-:Y:S02]  /*1a50*/  P2R R117, PR, RZ, 0x2 ;  /* 0x00000002ff757803 */ /* 0x000fe40000000000 */
[----:B------:R-:W-:Y:S01]  /*1a60*/  LEA.HI R3, R9, R157, RZ, 0x3 ;  /* 0x0000009d09037211 */ /* 0x000fe200078f18ff */
[----:B--2---:R-:W-:Y:S01]  /*1a70*/  IMAD.MOV.U32 R6, RZ, RZ, c[0x0][0x280] ;  /* 0x0000a000ff067624 */ /* 0x004fe200078e00ff */
[----:B------:R-:W-:Y:S02]  /*1a80*/  SHF.R.S32.HI R116, RZ, 0x3, R14 ;  /* 0x00000003ff747819 */ /* 0x000fe4000001140e */
[----:B------:R-:W-:Y:S01]  /*1a90*/  SHF.R.S32.HI R103, RZ, 0x1f, R98 ;  /* 0x0000001fff677819 */ /* 0x000fe20000011462 */
[C---:B------:R-:W-:Y:S01]  /*1aa0*/  IMAD.SHL.U32 R173, R6.reuse, 0x40, RZ ;  /* 0x0000004006ad7824 */ /* 0x040fe200078e00ff */
[C---:B------:R-:W-:Y:S01]  /*1ab0*/  SHF.L.U64.HI R153, R6.reuse, R154, c[0x0][0x284] ;  /* 0x0000a10006997619 */ /* 0x040fe2000001029a */
[----:B---3--:R-:W-:Y:S01]  /*1ac0*/  IMAD.MOV.U32 R4, RZ, RZ, c[0x0][0x290] ;  /* 0x0000a400ff047624 */ /* 0x008fe200078e00ff */
[----:B------:R-:W-:Y:S01]  /*1ad0*/  SHF.L.U64.HI R155, R6, R156, c[0x0][0x284] ;  /* 0x0000a100069b7619 */ /* 0x000fe2000001029c */
[----:B------:R-:W-:Y:S01]  /*1ae0*/  IMAD R5, R2, c[0x0][0x280], RZ ;  /* 0x0000a00002057a24 */ /* 0x000fe200078e02ff */
[----:B------:R-:W-:Y:S01]  /*1af0*/  ISETP.NE.AND P1, PT, R176, 0x1, PT ;  /* 0x00000001b000780c */ /* 0x000fe20003f25270 */
[----:B------:R-:W-:Y:S01]  /*1b00*/  IMAD R2, R2, c[0x0][0x290], RZ ;  /* 0x0000a40002027a24 */ /* 0x000fe200078e02ff */
[C---:B------:R-:W-:Y:S01]  /*1b10*/  SHF.L.U64.HI R154, R4.reuse, R154, c[0x0][0x294] ;  /* 0x0000a500049a7619 */ /* 0x040fe2000001029a */
[C---:B------:R-:W-:Y:S01]  /*1b20*/  IMAD.SHL.U32 R163, R4.reuse, 0x40, RZ ;  /* 0x0000004004a37824 */ /* 0x040fe200078e00ff */
[C---:B------:R-:W-:Y:S01]  /*1b30*/  SHF.L.U64.HI R156, R4.reuse, R156, c[0x0][0x294] ;  /* 0x0000a500049c7619 */ /* 0x040fe2000001029c */
[----:B------:R-:W-:-:S02]  /*1b40*/  IMAD.SHL.U32 R172, R4, 0x20, RZ ;  /* 0x0000002004ac7824 */ /* 0x000fc400078e00ff */
[----:B------:R-:W-:-:S04]  /*1b50*/  IMAD.WIDE.U32 R168, R4, 0x60, RZ ;  /* 0x0000006004a87825 */ /* 0x000fc800078e00ff */
[----:B------:R-:W-:Y:S01]  /*1b60*/  IMAD.WIDE.U32 R164, R4, 0x70, RZ ;  /* 0x0000007004a47825 */ /* 0x000fe200078e00ff */
[----:B------:R-:W-:Y:S02]  /*1b70*/  SHF.R.S32.HI R4, RZ, 0x1f, R26 ;  /* 0x0000001fff047819 */ /* 0x000fe4000001141a */
[----:B------:R-:W-:Y:S01]  /*1b80*/  IADD3 R121, R169, UR9, RZ ;  /* 0x00000009a9797c10 */ /* 0x000fe2000fffe0ff */
[----:B------:R-:W-:Y:S01]  /*1b90*/  IMAD R7, R149, c[0x0][0x294], R2 ;  /* 0x0000a50095077a24 */ /* 0x000fe200078e0202 */
[----:B------:R-:W-:Y:S01]  /*1ba0*/  LEA.HI R2, R4, R35, RZ, 0x3 ;  /* 0x0000002304027211 */ /* 0x000fe200078f18ff */
[C---:B------:R-:W-:Y:S01]  /*1bb0*/  IMAD.SHL.U32 R174, R6.reuse, 0x20, RZ ;  /* 0x0000002006ae7824 */ /* 0x040fe200078e00ff */
[----:B------:R-:W-:Y:S01]  /*1bc0*/  SHF.R.S32.HI R4, RZ, 0x1f, R158 ;  /* 0x0000001fff047819 */ /* 0x000fe2000001149e */
[----:B------:R-:W-:Y:S01]  /*1bd0*/  IMAD.WIDE.U32 R170, R6, 0x60, RZ ;  /* 0x0000006006aa7825 */ /* 0x000fe200078e00ff */
[----:B------:R-:W-:Y:S02]  /*1be0*/  LOP3.LUT R2, R2, 0xfffffff8, RZ, 0xc0, !PT ;  /* 0xfffffff802027812 */ /* 0x000fe400078ec0ff */
[----:B------:R-:W-:Y:S01]  /*1bf0*/  LEA.HI R4, R4, R158, RZ, 0x3 ;  /* 0x0000009e04047211 */ /* 0x000fe200078f18ff */
[----:B------:R-:W-:Y:S01]  /*1c00*/  IMAD.WIDE.U32 R166, R6, 0x70, RZ ;  /* 0x0000007006a67825 */ /* 0x000fe200078e00ff */
[----:B------:R-:W-:-:S02]  /*1c10*/  SHF.R.S32.HI R6, RZ, 0x1f, R159 ;  /* 0x0000001fff067819 */ /* 0x000fc4000001149f */
[----:B------:R-:W-:Y:S01]  /*1c20*/  IADD3 R120, R171, UR10, RZ ;  /* 0x0000000aab787c10 */ /* 0x000fe2000fffe0ff */
[----:B------:R-:W-:Y:S01]  /*1c30*/  IMAD R8, R149, c[0x0][0x284], R5 ;  /* 0x0000a10095087a24 */ /* 0x000fe200078e0205 */
[----:B------:R-:W-:Y:S01]  /*1c40*/  LEA.HI R6, R6, R159, RZ, 0x3 ;  /* 0x0000009f06067211 */ /* 0x000fe200078f18ff */
[----:B------:R-:W-:Y:S01]  /*1c50*/  IMAD.SHL.U32 R5, R158, 0x40, RZ ;  /* 0x000000409e057824 */ /* 0x000fe200078e00ff */
[----:B------:R-:W-:Y:S01]  /*1c60*/  IADD3 R145, R165, UR21, RZ ;  /* 0x00000015a5917c10 */ /* 0x000fe2000fffe0ff */
[----:B------:R-:W-:Y:S01]  /*1c70*/  IMAD.IADD R2, R35, 0x1, -R2 ;  /* 0x0000000123027824 */ /* 0x000fe200078e0a02 */
[----:B------:R-:W-:Y:S01]  /*1c80*/  IADD3 R144, R167, UR8, RZ ;  /* 0x00000008a7907c10 */ /* 0x000fe2000fffe0ff */
[----:B------:R-:W-:Y:S01]  /*1c90*/  IMAD.SHL.U32 R3, R3, 0x40, RZ ;  /* 0x0000004003037824 */ /* 0x000fe200078e00ff */
[----:B------:R-:W-:Y:S01]  /*1ca0*/  LOP3.LUT R124, R5, 0x1c0, RZ, 0xc0, !PT ;  /* 0x000001c0057c7812 */ /* 0x000fe200078ec0ff */
[C---:B------:R-:W-:Y:S01]  /*1cb0*/  IMAD.SHL.U32 R5, R2.reuse, 0x40, RZ ;  /* 0x0000004002057824 */ /* 0x040fe200078e00ff */
[----:B------:R-:W-:Y:S01]  /*1cc0*/  LOP3.LUT P0, RZ, R2, 0x4, RZ, 0xc0, !PT ;  /* 0x0000000402ff7812 */ /* 0x000fe2000780c0ff */
[----:B------:R-:W-:Y:S01]  /*1cd0*/  IMAD.SHL.U32 R2, R6, 0x40, RZ ;  /* 0x0000004006027824 */ /* 0x000fe200078e00ff */
[----:B------:R-:W-:Y:S01]  /*1ce0*/  LOP3.LUT R137, R3, 0xfffffe00, RZ, 0xc0, !PT ;  /* 0xfffffe0003897812 */ /* 0x000fe200078ec0ff */
[----:B------:R-:W-:Y:S01]  /*1cf0*/  IMAD.SHL.U32 R4, R4, 0x40, RZ ;  /* 0x0000004004047824 */ /* 0x000fe200078e00ff */
[----:B------:R-:W-:Y:S01]  /*1d00*/  LOP3.LUT R134, R5, 0x1c0, RZ, 0xc0, !PT ;  /* 0x000001c005867812 */ /* 0x000fe200078ec0ff */
[----:B------:R-:W-:Y:S01]  /*1d10*/  IMAD.IADD R115, R111, 0x1, R8 ;  /* 0x000000016f737824 */ /* 0x000fe200078e0208 */
[----:B------:R-:W-:Y:S01]  /*1d20*/  LOP3.LUT R139, R2, 0xfffffe00, RZ, 0xc0, !PT ;  /* 0xfffffe00028b7812 */ /* 0x000fe200078ec0ff */
[----:B------:R-:W-:Y:S01]  /*1d30*/  IMAD.IADD R113, R8, 0x1, R107 ;  /* 0x0000000108717824 */ /* 0x000fe200078e026b */
[----:B------:R-:W-:Y:S01]  /*1d40*/  SHF.R.U32.HI R135, RZ, 0x3, R134 ;  /* 0x00000003ff877819 */ /* 0x000fe20000011686 */
[----:B------:R-:W-:Y:S01]  /*1d50*/  IMAD.IADD R114, R109, 0x1, R7 ;  /* 0x000000016d727824 */ /* 0x000fe200078e0207 */
[C---:B------:R-:W-:Y:S01]  /*1d60*/  LOP3.LUT R2, R134.reuse, 0x18, R18, 0xf8, !PT ;  /* 0x0000001886027812 */ /* 0x040fe200078ef812 */
[----:B------:R-:W-:Y:S01]  /*1d70*/  IMAD.IADD R112, R7, 0x1, R105 ;  /* 0x0000000107707824 */ /* 0x000fe200078e0269 */
[----:B------:R-:W-:Y:S01]  /*1d80*/  LOP3.LUT R3, R134, 0x38, R14, 0xf8, !PT ;  /* 0x0000003886037812 */ /* 0x000fe200078ef80e */
[----:B------:R-:W-:Y:S01]  /*1d90*/  ULDC.U8 UR8, c[0x0][0x298] ;  /* 0x0000a60000087ab9 */ /* 0x000fe20000000000 */
[----:B------:R-:W-:-:S02]  /*1da0*/  LOP3.LUT R2, R2, R135, RZ, 0x3c, !PT ;  /* 0x0000008702027212 */ /* 0x000fc400078e3cff */
[----:B------:R-:W-:Y:S02]  /*1db0*/  LOP3.LUT R138, R4, 0xfffffe00, RZ, 0xc0, !PT ;  /* 0xfffffe00048a7812 */ /* 0x000fe400078ec0ff */
[----:B------:R-:W-:Y:S01]  /*1dc0*/  SHF.R.U32.HI R161, RZ, 0x3, R124 ;  /* 0x00000003ffa17819 */ /* 0x000fe2000001167c */
[----:B------:R-:W-:Y:S01]  /*1dd0*/  IMAD.IADD R2, R2, 0x1, R136 ;  /* 0x0000000102027824 */ /* 0x000fe200078e0288 */
[--C-:B------:R-:W-:Y:S02]  /*1de0*/  LOP3.LUT R6, R125, 0x38, R14.reuse, 0xf8, !PT ;  /* 0x000000387d067812 */ /* 0x100fe400078ef80e */
[--C-:B------:R-:W-:Y:S02]  /*1df0*/  LOP3.LUT R5, R124, 0x38, R14.reuse, 0xf8, !PT ;  /* 0x000000387c057812 */ /* 0x100fe400078ef80e */
[----:B------:R-:W-:Y:S02]  /*1e00*/  LEA R92, R2, 0x100, 0x1 ;  /* 0x00000100025c7811 */ /* 0x000fe400078e08ff */
[----:B------:R-:W-:-:S02]  /*1e10*/  LOP3.LUT R4, R123, 0x38, R14, 0xf8, !PT ;  /* 0x000000387b047812 */ /* 0x000fc400078ef80e */
[----:B------:R-:W-:Y:S02]  /*1e20*/  LOP3.LUT R2, R3, R135, RZ, 0x3c, !PT ;  /* 0x0000008703027212 */ /* 0x000fe400078e3cff */
[----:B------:R-:W-:Y:S02]  /*1e30*/  LOP3.LUT R6, R139, R6, R162, 0xf6, !PT ;  /* 0x000000068b067212 */ /* 0x000fe400078ef6a2 */
[----:B------:R-:W-:Y:S01]  /*1e40*/  LOP3.LUT R5, R138, R5, R161, 0xf6, !PT ;  /* 0x000000058a057212 */ /* 0x000fe200078ef6a1 */
[----:B------:R-:W-:Y:S01]  /*1e50*/  IMAD.IADD R2, R2, 0x1, R136 ;  /* 0x0000000102027824 */ /* 0x000fe200078e0288 */
[----:B------:R-:W-:Y:S01]  /*1e60*/  LOP3.LUT R3, R137, R4, R160, 0xf6, !PT ;  /* 0x0000000489037212 */ /* 0x000fe200078ef6a0 */
[----:B------:R-:W-:Y:S01]  /*1e70*/  IMAD.SHL.U32 R143, R6, 0x2, RZ ;  /* 0x00000002068f7824 */ /* 0x000fe200078e00ff */
[C---:B------:R-:W-:Y:S01]  /*1e80*/  IADD3 R93, R92.reuse, 0x40, RZ ;  /* 0x000000405c5d7810 */ /* 0x040fe20007ffe0ff */
[----:B------:R-:W-:Y:S01]  /*1e90*/  IMAD.SHL.U32 R142, R5, 0x2, RZ ;  /* 0x00000002058e7824 */ /* 0x000fe200078e00ff */
[----:B------:R-:W-:Y:S01]  /*1ea0*/  @P0 IADD3 R93, R92, -0x40, RZ ;  /* 0xffffffc05c5d0810 */ /* 0x000fe20007ffe0ff */
[----:B------:R-:W-:Y:S01]  /*1eb0*/  IMAD.SHL.U32 R141, R3, 0x2, RZ ;  /* 0x00000002038d7824 */ /* 0x000fe200078e00ff */
[----:B------:R-:W-:Y:S01]  /*1ec0*/  BAR.SYNC.DEFER_BLOCKING 0x0 ;  /* 0x0000000000007b1d */ /* 0x000fe20000010000 */
[----:B------:R-:W-:Y:S01]  /*1ed0*/  IMAD.SHL.U32 R140, R2, 0x2, RZ ;  /* 0x00000002028c7824 */ /* 0x000fe200078e00ff */
[----:B------:R-:W-:-:S04]  /*1ee0*/  ISETP.GE.AND P0, PT, R175, 0x1, PT ;  /* 0x00000001af00780c */ /* 0x000fc80003f06270 */
.L_x_102:
[----:B-1----:R-:W-:Y:S01]  /*1ef0*/  IMAD.U32 R2, RZ, RZ, UR6 ;  /* 0x00000006ff027e24 */ /* 0x002fe2000f8e00ff */
[----:B------:R-:W-:Y:S04]  /*1f00*/  DEPBAR.LE SB0, 0x0 ;  /* 0x000080000000791a */ /* 0x000fe80000000000 */
[----:B------:R-:W-:Y:S01]  /*1f10*/  IMAD R2, R2, 0x70, R0 ;  /* 0x0000007002027824 */ /* 0x000fe200078e0200 */
[----:B------:R-:W-:Y:S01]  /*1f20*/  ISETP.NE.AND P1, PT, R176, 0x1, PT ;  /* 0x00000001b000780c */ /* 0x000fe20003f25270 */
[----:B------:R-:W-:Y:S01]  /*1f30*/  IMAD.MOV.U32 R100, RZ, RZ, RZ ;  /* 0x000000ffff647224 */ /* 0x000fe200078e00ff */
[----:B------:R-:W-:Y:S01]  /*1f40*/  ISETP.GE.AND P2, PT, R175, 0x1, PT ;  /* 0x00000001af00780c */ /* 0x000fe20003f46270 */
[----:B------:R-:W-:Y:S01]  /*1f50*/  IMAD.IADD R3, R147, 0x1, R2 ;  /* 0x0000000193037824 */ /* 0x000fe200078e0202 */
[----:B------:R-:W-:Y:S01]  /*1f60*/  ISETP.GE.AND P0, PT, R2, UR4, PT ;  /* 0x0000000402007c0c */ /* 0x000fe2000bf06270 */
[----:B------:R-:W-:Y:S02]  /*1f70*/  BSSY B2, `(.L_x_56) ;  /* 0x0000546000027945 */ /* 0x000fe40003800000 */
[--C-:B------:R-:W-:Y:S01]  /*1f80*/  IMAD.MOV.U32 R2, RZ, RZ, R3.reuse ;  /* 0x000000ffff027224 */ /* 0x100fe200078e0003 */
[----:B------:R-:W-:Y:S05]  /*1f90*/  ISETP.GT.OR P0, PT, R0, 0x6f, P0 ;  /* 0x0000006f0000780c */ /* 0x000fea0000704670 */
[----:B------:R-:W-:Y:S05]  /*1fa0*/  @P1 IMAD.HI.U32 R4, R3, c[0x0][0x2bc], RZ ;  /* 0x0000af0003041a27 */ /* 0x000fea00078e00ff */
[----:B------:R-:W-:Y:S04]  /*1fb0*/  @P1 SHF.R.U32.HI R2, RZ, c[0x0][0x2c0], R4 ;  /* 0x0000b000ff021a19 */ /* 0x000fe80000011604 */
[C---:B------:R-:W-:Y:S04]  /*1fc0*/  @!P0 IADD3 R5, P1, R2.reuse, UR36, RZ ;  /* 0x0000002402058c10 */ /* 0x040fe8000ff3e0ff */
[----:B------:R-:W-:Y:S01]  /*1fd0*/  @!P0 LEA.HI.X.SX32 R6, R2, UR28, 0x1, P1 ;  /* 0x0000001c02068c11 */ /* 0x000fe200088f0eff */
[----:B------:R-:W-:Y:S01]  /*1fe0*/  IMAD.MOV R2, RZ, RZ, -R2 ;  /* 0x000000ffff027224 */ /* 0x000fe200078e0a02 */
[C---:B------:R-:W-:Y:S03]  /*1ff0*/  @!P0 LEA R4, P1, R5.reuse, c[0x0][0x2a0], 0x2 ;  /* 0x0000a80005048a11 */ /* 0x040fe600078210ff */
[----:B------:R-:W-:Y:S01]  /*2000*/  IMAD R101, R2, c[0x0][0x2b8], R3 ;  /* 0x0000ae0002657a24 */ /* 0x000fe200078e0203 */
[----:B------:R-:W-:Y:S03]  /*2010*/  @!P0 LEA.HI.X R5, R5, c[0x0][0x2a4], R6, 0x2, P1 ;  /* 0x0000a90005058a11 */ /* 0x000fe600008f1406 */
[C---:B------:R-:W-:Y:S01]  /*2020*/  IMAD.WIDE.U32 R2, R101.reuse, c[0x0][0x1e0], RZ ;  /* 0x0000780065027a25 */ /* 0x040fe200078e00ff */
[----:B------:R-:W-:Y:S01]  /*2030*/  SHF.R.S32.HI R118, RZ, 0x1f, R101 ;  /* 0x0000001fff767819 */ /* 0x000fe20000011465 */
[----:B------:R1:W2:Y:S04]  /*2040*/  @!P0 LDG.E R100, [R4.64] ;  /* 0x0000001604648981 */ /* 0x0002a8000c1e1900 */
[----:B------:R-:W-:Y:S01]  /*2050*/  BAR.SYNC.DEFER_BLOCKING 0x0 ;  /* 0x0000000000007b1d */ /* 0x000fe20000010000 */
[----:B-1----:R-:W-:Y:S04]  /*2060*/  IMAD R4, R118, c[0x0][0x1e0], RZ ;  /* 0x0000780076047a24 */ /* 0x002fe800078e02ff */
[----:B------:R-:W-:Y:S04]  /*2070*/  IMAD R4, R101, c[0x0][0x1e4], R4 ;  /* 0x0000790065047a24 */ /* 0x000fe800078e0204 */
[----:B------:R-:W-:Y:S01]  /*2080*/  IMAD.IADD R3, R3, 0x1, R4 ;  /* 0x0000000103037824 */ /* 0x000fe200078e0204 */
[----:B--2---:R-:W-:Y:S03]  /*2090*/  SHF.R.S32.HI R119, RZ, 0x1f, R100 ;  /* 0x0000001fff777819 */ /* 0x004fe60000011464 */
[----:B------:R-:W-:Y:S04]  /*20a0*/  IMAD.WIDE.U32 R2, R100, c[0x0][0x1f0], R2 ;  /* 0x00007c0064027a25 */ /* 0x000fe800078e0002 */
[----:B------:R-:W-:Y:S01]  /*20b0*/  IMAD R4, R119, c[0x0][0x1f0], RZ ;  /* 0x00007c0077047a24 */ /* 0x000fe200078e02ff */
[----:B------:R-:W-:Y:S03]  /*20c0*/  IADD3 R2, P0, R2, UR34, RZ ;  /* 0x0000002202027c10 */ /* 0x000fe6000ff1e0ff */
[----:B------:R-:W-:Y:S05]  /*20d0*/  IMAD R4, R100, c[0x0][0x1f4], R4 ;  /* 0x00007d0064047a24 */ /* 0x000fea00078e0204 */
[----:B------:R-:W-:Y:S02]  /*20e0*/  IADD3.X R3, R3, UR32, R4, P0, !PT ;  /* 0x0000002003037c10 */ /* 0x000fe400087fe404 */
[C---:B------:R-:W-:Y:S04]  /*20f0*/  LEA R90, P0, R2.reuse, c[0x0][0x1c8], 0x1 ;  /* 0x00007200025a7a11 */ /* 0x040fe800078008ff */
[----:B------:R-:W-:Y:S01]  /*2100*/  LEA.HI.X R89, R2, c[0x0][0x1cc], R3, 0x1, P0 ;  /* 0x0000730002597a11 */ /* 0x000fe200000f0c03 */
[----:B------:R-:W-:-:S05]  /*2110*/  @!P2 BRA `(.L_x_57) ;  /* 0x00004e000000a947 */ /* 0x000fca0003800000 */
[----:B------:R-:W-:Y:S01]  /*2120*/  IMAD R3, R144, UR6, RZ ;  /* 0x0000000690037c24 */ /* 0x000fe2000f8e02ff */
[----:B------:R-:W-:Y:S01]  /*2130*/  ISETP.NE.AND P0, PT, RZ, UR8, PT ;  /* 0x00000008ff007c0c */ /* 0x000fe2000bf05270 */
[----:B------:R-:W-:Y:S01]  /*2140*/  IMAD R2, R145, UR6, RZ ;  /* 0x0000000691027c24 */ /* 0x000fe2000f8e02ff */
[----:B------:R-:W-:Y:S01]  /*2150*/  USHF.R.S32.HI UR9, URZ, 0x1f, UR6 ;  /* 0x0000001f3f097899 */ /* 0x000fe20008011406 */
[----:B------:R-:W-:Y:S01]  /*2160*/  IMAD.WIDE.U32 R38, R166, UR6, RZ ;  /* 0x00000006a6267c25 */ /* 0x000fe2000f8e00ff */
[----:B------:R-:W-:Y:S03]  /*2170*/  UIMAD UR5, UR6, -0x70, UR4 ;  /* 0xffffff90060578a4 */ /* 0x000fe6000f8e0204 */
[----:B------:R-:W-:Y:S01]  /*2180*/  IMAD.WIDE.U32 R72, R164, UR6, RZ ;  /* 0x00000006a4487c25 */ /* 0x000fe2000f8e00ff */
[----:B------:R-:W-:Y:S03]  /*2190*/  UISETP.LT.AND UP0, UPT, UR5, 0x70, UPT ;  /* 0x000000700500788c */ /* 0x000fe6000bf01270 */
[----:B------:R-:W-:Y:S02]  /*21a0*/  IMAD R3, R166, UR9, R3 ;  /* 0x00000009a6037c24 */ /* 0x000fe4000f8e0203 */
[----:B------:R-:W-:Y:S01]  /*21b0*/  IMAD R2, R164, UR9, R2 ;  /* 0x00000009a4027c24 */ /* 0x000fe2000f8e0202 */
[----:B------:R-:W-:Y:S02]  /*21c0*/  USEL UR9, UR5, 0x70, UP0 ;  /* 0x0000007005097887 */ /* 0x000fe40008000000 */
[----:B------:R-:W-:Y:S02]  /*21d0*/  IADD3 R43, R39, R3, RZ ;  /* 0x00000003272b7210 */ /* 0x000fe40007ffe0ff */
[----:B------:R-:W-:Y:S01]  /*21e0*/  IADD3 R44, R73, R2, RZ ;  /* 0x00000002492c7210 */ /* 0x000fe20007ffe0ff */
[----:B------:R-:W-:-:S05]  /*21f0*/  @!P0 BRA `(.L_x_58) ;  /* 0x0000283000008947 */ /* 0x000fca0003800000 */
[----:B------:R-:W-:Y:S01]  /*2200*/  ISETP.GE.AND P4, PT, R35, UR9, PT ;  /* 0x0000000923007c0c */ /* 0x000fe2000bf86270 */
[----:B------:R-:W-:Y:S01]  /*2210*/  BSSY B0, `(.L_x_59) ;  /* 0x000001b000007945 */ /* 0x000fe20003800000 */
[----:B------:R-:W-:Y:S01]  /*2220*/  CS2R R16, SRZ ;  /* 0x0000000000107805 */ /* 0x000fe2000001ff00 */
[----:B------:R-:W-:Y:S01]  /*2230*/  CS2R R12, SRZ ;  /* 0x00000000000c7805 */ /* 0x000fe2000001ff00 */
[----:B------:R-:W-:Y:S01]  /*2240*/  CS2R R2, SRZ ;  /* 0x0000000000027805 */ /* 0x000fe2000001ff00 */
[----:B------:R-:W-:Y:S01]  /*2250*/  CS2R R46, SRZ ;  /* 0x00000000002e7805 */ /* 0x000fe2000001ff00 */
[----:B------:R-:W-:Y:S07]  /*2260*/  CS2R R40, SRZ ;  /* 0x0000000000287805 */ /* 0x000fee000001ff00 */
[----:B------:R-:W-:-:S05]  /*2270*/  @P4 BRA `(.L_x_60) ;  /* 0x0000014000004947 */ /* 0x000fca0003800000 */
[----:B------:R-:W-:Y:S01]  /*2280*/  IADD3 R2, P0, R110, R38, RZ ;  /* 0x000000266e027210 */ /* 0x000fe20007f1e0ff */
[----:B------:R-:W-:Y:S01]  /*2290*/  CS2R R40, SRZ ;  /* 0x0000000000287805 */ /* 0x000fe2000001ff00 */
[----:B------:R-:W-:Y:S01]  /*22a0*/  CS2R R12, SRZ ;  /* 0x00000000000c7805 */ /* 0x000fe2000001ff00 */
[----:B------:R-:W-:Y:S02]  /*22b0*/  CS2R R46, SRZ ;  /* 0x00000000002e7805 */ /* 0x000fe4000001ff00 */
[----:B------:R-:W-:Y:S01]  /*22c0*/  IMAD.X R4, R43, 0x1, R115, P0 ;  /* 0x000000012b047824 */ /* 0x000fe200000e0673 */
[----:B------:R-:W-:Y:S05]  /*22d0*/  IADD3 R3, P0, R108, R72, RZ ;  /* 0x000000486c037210 */ /* 0x000fea0007f1e0ff */
[----:B------:R-:W-:Y:S01]  /*22e0*/  IMAD.X R5, R44, 0x1, R114, P0 ;  /* 0x000000012c057824 */ /* 0x000fe200000e0672 */
[C---:B------:R-:W-:Y:S04]  /*22f0*/  LEA R6, P0, R2.reuse, c[0x0][0x270], 0x1 ;  /* 0x00009c0002067a11 */ /* 0x040fe800078008ff */
[----:B------:R-:W-:Y:S02]  /*2300*/  LEA.HI.X R7, R2, c[0x0][0x274], R4, 0x1, P0 ;  /* 0x00009d0002077a11 */ /* 0x000fe400000f0c04 */
[C---:B------:R-:W-:Y:S04]  /*2310*/  LEA R4, P0, R3.reuse, c[0x0][0x288], 0x1 ;  /* 0x0000a20003047a11 */ /* 0x040fe800078008ff */
[----:B------:R-:W-:Y:S02]  /*2320*/  LEA.HI.X R5, R3, c[0x0][0x28c], R5, 0x1, P0 ;  /* 0x0000a30003057a11 */ /* 0x000fe400000f0c05 */
[----:B------:R-:W-:Y:S01]  /*2330*/  ISETP.GE.AND P0, PT, R32, c[0x0][0x27c], PT ;  /* 0x00009f0020007a0c */ /* 0x000fe20003f06270 */
[----:B------:R-:W-:Y:S11]  /*2340*/  CS2R R2, SRZ ;  /* 0x0000000000027805 */ /* 0x000ff6000001ff00 */
[----:B------:R-:W-:Y:S01]  /*2350*/  @!UPT UIADD3 URZ, URZ, URZ, URZ ;  /* 0x0000003f3f3ff290 */ /* 0x000fe2000fffe03f */
[----:B------:R1:W5:Y:S04]  /*2360*/  @!P0 LDG.E.64 R2, [R6.64] ;  /* 0x0000001606028981 */ /* 0x000368000c1e1b00 */
[----:B------:R1:W5:Y:S01]  /*2370*/  @!P0 LDG.E.64 R40, [R4.64] ;  /* 0x0000001604288981 */ /* 0x000362000c1e1b00 */
[----:B------:R-:W-:Y:S11]  /*2380*/  ISETP.GE.AND P0, PT, R34, c[0x0][0x27c], PT ;  /* 0x00009f0022007a0c */ /* 0x000ff60003f06270 */
[----:B------:R-:W-:Y:S02]  /*2390*/  @!UPT UIADD3 URZ, URZ, URZ, URZ ;  /* 0x0000003f3f3ff290 */ /* 0x000fe4000fffe03f */
[----:B------:R1:W5:Y:S04]  /*23a0*/  @!P0 LDG.E.64 R12, [R6.64+0x20] ;  /* 0x00002016060c8981 */ /* 0x000368000c1e1b00 */
[----:B------:R1:W5:Y:S02]  /*23b0*/  @!P0 LDG.E.64 R46, [R4.64+0x20] ;  /* 0x00002016042e8981 */ /* 0x000364000c1e1b00 */
.L_x_60:
[----:B------:R-:W-:Y:S05]  /*23c0*/  BSYNC B0 ;  /* 0x0000000000007941 */ /* 0x000fea0003800000 */
.L_x_59:
[----:B------:R-:W-:Y:S01]  /*23d0*/  ISETP.GE.AND P5, PT, R159, UR9, PT ;  /* 0x000000099f007c0c */ /* 0x000fe2000bfa6270 */
[----:B-1---5:R-:W-:Y:S01]  /*23e0*/  IMAD.MOV.U32 R7, RZ, RZ, R12 ;  /* 0x000000ffff077224 */ /* 0x022fe200078e000c */
[----:B------:R-:W-:Y:S01]  /*23f0*/  MOV R5, R2 ;  /* 0x0000000200057202 */ /* 0x000fe20000000f00 */
[----:B------:R-:W-:Y:S01]  /*2400*/  IMAD.MOV.U32 R6, RZ, RZ, R13 ;  /* 0x000000ffff067224 */ /* 0x000fe200078e000d */
[----:B------:R-:W-:Y:S01]  /*2410*/  BSSY B0, `(.L_x_61) ;  /* 0x0000022000007945 */ /* 0x000fe20003800000 */
[----:B------:R-:W-:Y:S01]  /*2420*/  IMAD.MOV.U32 R4, RZ, RZ, R3 ;  /* 0x000000ffff047224 */ /* 0x000fe200078e0003 */
[----:B------:R-:W-:Y:S01]  /*2430*/  CS2R R14, SRZ ;  /* 0x00000000000e7805 */ /* 0x000fe2000001ff00 */
[----:B------:R-:W-:Y:S01]  /*2440*/  CS2R R50, SRZ ;  /* 0x0000000000327805 */ /* 0x000fe2000001ff00 */
[----:B------:R-:W-:Y:S01]  /*2450*/  PRMT R27, R6, 0x5410, R7 ;  /* 0x00005410061b7816 */ /* 0x000fe20000000007 */
[----:B------:R-:W-:Y:S01]  /*2460*/  IMAD.MOV.U32 R7, RZ, RZ, R46 ;  /* 0x000000ffff077224 */ /* 0x000fe200078e002e */
[----:B------:R-:W-:Y:S01]  /*2470*/  PRMT R26, R4, 0x5410, R5 ;  /* 0x00005410041a7816 */ /* 0x000fe20000000005 */
[----:B------:R-:W-:Y:S01]  /*2480*/  IMAD.MOV.U32 R5, RZ, RZ, R40 ;  /* 0x000000ffff057224 */ /* 0x000fe200078e0028 */
[----:B------:R-:W-:Y:S01]  /*2490*/  MOV R6, R47 ;  /* 0x0000002f00067202 */ /* 0x000fe20000000f00 */
[----:B------:R-:W-:Y:S01]  /*24a0*/  CS2R R48, SRZ ;  /* 0x0000000000307805 */ /* 0x000fe2000001ff00 */
[----:B------:R-:W-:Y:S02]  /*24b0*/  MOV R4, R41 ;  /* 0x0000002900047202 */ /* 0x000fe40000000f00 */
[----:B------:R-:W-:Y:S02]  /*24c0*/  PRMT R45, R7, 0x5410, R6 ;  /* 0x00005410072d7816 */ /* 0x000fe40000000006 */
[----:B------:R-:W-:Y:S01]  /*24d0*/  PRMT R42, R5, 0x5410, R4 ;  /* 0x00005410052a7816 */ /* 0x000fe20000000004 */
[----:B------:R-:W-:-:S05]  /*24e0*/  @P5 BRA `(.L_x_62) ;  /* 0x0000014000005947 */ /* 0x000fca0003800000 */
[----:B------:R-:W-:Y:S01]  /*24f0*/  IADD3 R4, P1, P0, R110, R38, R174 ;  /* 0x000000266e047210 */ /* 0x000fe2000783e0ae */
[----:B------:R-:W-:Y:S01]  /*2500*/  CS2R R14, SRZ ;  /* 0x00000000000e7805 */ /* 0x000fe2000001ff00 */
[----:B------:R-:W-:Y:S01]  /*2510*/  CS2R R48, SRZ ;  /* 0x0000000000307805 */ /* 0x000fe2000001ff00 */
[----:B------:R-:W-:Y:S01]  /*2520*/  CS2R R16, SRZ ;  /* 0x0000000000107805 */ /* 0x000fe2000001ff00 */
[----:B------:R-:W-:Y:S01]  /*2530*/  IADD3.X R7, R115, R43, R155, P1, P0 ;  /* 0x0000002b73077210 */ /* 0x000fe20000fe049b */
[----:B------:R-:W-:Y:S01]  /*2540*/  CS2R R50, SRZ ;  /* 0x0000000000327805 */ /* 0x000fe2000001ff00 */
[----:B------:R-:W-:Y:S04]  /*2550*/  IADD3 R5, P1, P0, R108, R72, R172 ;  /* 0x000000486c057210 */ /* 0x000fe8000783e0ac */
[----:B------:R-:W-:Y:S02]  /*2560*/  IADD3.X R8, R114, R44, R156, P1, P0 ;  /* 0x0000002c72087210 */ /* 0x000fe40000fe049c */
[C---:B------:R-:W-:Y:S04]  /*2570*/  LEA R6, P0, R4.reuse, c[0x0][0x270], 0x1 ;  /* 0x00009c0004067a11 */ /* 0x040fe800078008ff */
[----:B------:R-:W-:Y:S02]  /*2580*/  LEA.HI.X R7, R4, c[0x0][0x274], R7, 0x1, P0 ;  /* 0x00009d0004077a11 */ /* 0x000fe400000f0c07 */
[C---:B------:R-:W-:Y:S04]  /*2590*/  LEA R4, P0, R5.reuse, c[0x0][0x288], 0x1 ;  /* 0x0000a20005047a11 */ /* 0x040fe800078008ff */
[----:B------:R-:W-:Y:S02]  /*25a0*/  LEA.HI.X R5, R5, c[0x0][0x28c], R8, 0x1, P0 ;  /* 0x0000a30005057a11 */ /* 0x000fe400000f0c08 */
[----:B------:R-:W-:Y:S11]  /*25b0*/  ISETP.GE.AND P0, PT, R32, c[0x0][0x27c], PT ;  /* 0x00009f0020007a0c */ /* 0x000ff60003f06270 */
[----:B------:R-:W-:Y:S02]  /*25c0*/  @!UPT UIADD3 URZ, URZ, URZ, URZ ;  /* 0x0000003f3f3ff290 */ /* 0x000fe4000fffe03f */
[----:B------:R1:W5:Y:S04]  /*25d0*/  @!P0 LDG.E.64 R14, [R6.64] ;  /* 0x00000016060e8981 */ /* 0x000368000c1e1b00 */
[----:B------:R1:W5:Y:S01]  /*25e0*/  @!P0 LDG.E.64 R48, [R4.64] ;  /* 0x0000001604308981 */ /* 0x000362000c1e1b00 */
[----:B------:R-:W-:Y:S11]  /*25f0*/  ISETP.GE.AND P0, PT, R34, c[0x0][0x27c], PT ;  /* 0x00009f0022007a0c */ /* 0x000ff60003f06270 */
[----:B------:R-:W-:Y:S02]  /*2600*/  @!UPT UIADD3 URZ, URZ, URZ, URZ ;  /* 0x0000003f3f3ff290 */ /* 0x000fe4000fffe03f */
[----:B------:R1:W5:Y:S04]  /*2610*/  @!P0 LDG.E.64 R16, [R6.64+0x20] ;  /* 0x0000201606108981 */ /* 0x000368000c1e1b00 */
[----:B------:R1:W5:Y:S02]  /*2620*/  @!P0 LDG.E.64 R50, [R4.64+0x20] ;  /* 0x0000201604328981 */ /* 0x000364000c1e1b00 */
.L_x_62:
[----:B------:R-:W-:Y:S05]  /*2630*/  BSYNC B0 ;  /* 0x0000000000007941 */ /* 0x000fea0003800000 */
.L_x_61:
        /* <DEDUP_REMOVED lines=14> */
[----:B------:R-:W-:Y:S01]  /*2720*/  MOV R4, R49 ;  /* 0x0000003100047202 */ /* 0x000fe20000000f00 */
[----:B------:R-:W-:Y:S01]  /*2730*/  CS2R R54, SRZ ;  /* 0x0000000000367805 */ /* 0x000fe2000001ff00 */
[----:B------:R-:W-:Y:S01]  /*2740*/  PRMT R61, R7, 0x5410, R6 ;  /* 0x00005410073d7816 */ /* 0x000fe20000000006 */
[----:B------:R-:W-:Y:S01]  /*2750*/  CS2R R52, SRZ ;  /* 0x0000000000347805 */ /* 0x000fe2000001ff00 */
        /* <DEDUP_REMOVED lines=22> */
.L_x_64:
[----:B------:R-:W-:Y:S05]  /*28c0*/  BSYNC B0 ;  /* 0x0000000000007941 */ /* 0x000fea0003800000 */
.L_x_63:
        /* <DEDUP_REMOVED lines=38> */
.L_x_66:
[----:B------:R-:W-:Y:S05]  /*2b30*/  BSYNC B0 ;  /* 0x0000000000007941 */ /* 0x000fea0003800000 */
.L_x_65:
[----:B-1---5:R-:W-:Y:S01]  /*2b40*/  MOV R5, R24 ;  /* 0x0000001800057202 */ /* 0x022fe20000000f00 */
[----:B------:R1:W2:Y:S01]  /*2b50*/  SHFL.IDX PT, R70, R89, RZ, 0x1c1f ;  /* 0x001c1fff59467589 */ /* 0x0002a200000e0000 */
[----:B------:R-:W-:Y:S01]  /*2b60*/  IMAD.MOV.U32 R7, RZ, RZ, R28 ;  /* 0x000000ffff077224 */ /* 0x000fe200078e001c */
[----:B------:R-:W-:Y:S01]  /*2b70*/  BSSY B1, `(.L_x_67) ;  /* 0x0000081000017945 */ /* 0x000fe20003800000 */
[----:B------:R-:W-:Y:S02]  /*2b80*/  IMAD.MOV.U32 R6, RZ, RZ, R29 ;  /* 0x000000ffff067224 */ /* 0x000fe400078e001d */
[----:B------:R-:W-:Y:S01]  /*2b90*/  IMAD.MOV.U32 R4, RZ, RZ, R25 ;  /* 0x000000ffff047224 */ /* 0x000fe200078e0019 */
[----:B------:R1:W3:Y:S02]  /*2ba0*/  SHFL.IDX PT, R68, R90, RZ, 0x1c1f ;  /* 0x001c1fff5a447589 */ /* 0x0002e400000e0000 */
[----:B------:R-:W-:Y:S01]  /*2bb0*/  PRMT R39, R6, 0x5410, R7 ;  /* 0x0000541006277816 */ /* 0x000fe20000000007 */
[----:B------:R-:W-:Y:S01]  /*2bc0*/  IMAD.MOV.U32 R7, RZ, RZ, R58 ;  /* 0x000000ffff077224 */ /* 0x000fe200078e003a */
[----:B------:R-:W-:Y:S01]  /*2bd0*/  PRMT R38, R4, 0x5410, R5 ;  /* 0x0000541004267816 */ /* 0x000fe20000000005 */
[----:B------:R-:W-:Y:S01]  /*2be0*/  IMAD.MOV.U32 R5, RZ, RZ, R56 ;  /* 0x000000ffff057224 */ /* 0x000fe200078e0038 */
[----:B------:R-:W-:Y:S02]  /*2bf0*/  MOV R6, R59 ;  /* 0x0000003b00067202 */ /* 0x000fe40000000f00 */
[----:B------:R-:W-:Y:S02]  /*2c00*/  MOV R4, R57 ;  /* 0x0000003900047202 */ /* 0x000fe40000000f00 */
[----:B------:R-:W-:Y:S02]  /*2c10*/  PRMT R65, R7, 0x5410, R6 ;  /* 0x0000541007417816 */ /* 0x000fe40000000006 */
[----:B------:R-:W-:Y:S01]  /*2c20*/  PRMT R64, R5, 0x5410, R4 ;  /* 0x0000541005407816 */ /* 0x000fe20000000004 */
[----:B------:R-:W-:-:S05]  /*2c30*/  @P4 BRA `(.L_x_68) ;  /* 0x0000074000004947 */ /* 0x000fca0003800000 */
[----:B------:R-:W-:Y:S01]  /*2c40*/  ISETP.NE.AND P0, PT, R102, RZ, PT ;  /* 0x000000ff6600720c */ /* 0x000fe20003f05270 */
[----:B------:R-:W-:Y:S01]  /*2c50*/  @!UPT UIADD3 URZ, URZ, URZ, URZ ;  /* 0x0000003f3f3ff290 */ /* 0x000fe2000fffe03f */
[----:B------:R-:W-:Y:S11]  /*2c60*/  BSSY B0, `(.L_x_69) ;  /* 0x0000038000007945 */ /* 0x000ff60003800000 */
[----:B------:R-:W-:-:S05]  /*2c70*/  @P0 BRA `(.L_x_70) ;  /* 0x0000036000000947 */ /* 0x000fca0003800000 */
[C---:B---3--:R-:W-:Y:S01]  /*2c80*/  LEA R66, P0, R18.reuse, R68, 0x1 ;  /* 0x0000004412427211 */ /* 0x048fe200078008ff */
[----:B------:R-:W3:Y:S03]  /*2c90*/  LDS.128 R8, [R92+0x3800] ;  /* 0x003800005c087984 */ /* 0x000ee60000000c00 */
[----:B--2---:R-:W-:Y:S02]  /*2ca0*/  LEA.HI.X R67, R18, R70, R19, 0x1, P0 ;  /* 0x0000004612437211 */ /* 0x004fe400000f0c13 */
[----:B------:R-:W-:Y:S11]  /*2cb0*/  ISETP.GE.AND P0, PT, R32, c[0x0][0x27c], PT ;  /* 0x00009f0020007a0c */ /* 0x000ff60003f06270 */
[----:B------:R-:W-:Y:S02]  /*2cc0*/  @!UPT UIADD3 URZ, URZ, URZ, URZ ;  /* 0x0000003f3f3ff290 */ /* 0x000fe4000fffe03f */
[----:B------:R-:W-:Y:S02]  /*2cd0*/  @!P0 SHF.R.U64 R4, R40, 0x10, R41 ;  /* 0x0000001028048819 */ /* 0x000fe40000001229 */
[--C-:B------:R-:W-:Y:S02]  /*2ce0*/  @!P0 SHF.R.U64 R2, R2, 0x10, R3.reuse ;  /* 0x0000001002028819 */ /* 0x100fe40000001203 */
[----:B------:R-:W-:Y:S02]  /*2cf0*/  @!P0 SHF.R.U32.HI R3, RZ, 0x10, R3 ;  /* 0x00000010ff038819 */ /* 0x000fe40000011603 */
[----:B------:R-:W-:Y:S02]  /*2d00*/  @!P0 SHF.R.U32.HI R43, RZ, 0x10, R41 ;  /* 0x00000010ff2b8819 */ /* 0x000fe40000011629 */
[----:B------:R-:W-:Y:S02]  /*2d10*/  @!P0 PRMT R41, R42, 0x5410, R4 ;  /* 0x000054102a298816 */ /* 0x000fe40000000004 */
[C---:B------:R-:W-:Y:S02]  /*2d20*/  @!P0 PRMT R2, R26.reuse, 0x5432, R2 ;  /* 0x000054321a028816 */ /* 0x040fe40000000002 */
[----:B------:R-:W-:Y:S01]  /*2d30*/  @!P0 PRMT R6, R26, 0x5410, R3 ;  /* 0x000054101a068816 */ /* 0x000fe20000000003 */
[C---:B------:R-:W-:Y:S01]  /*2d40*/  @!P0 IMAD.U32 R26, R41.reuse, 0x10000, RZ ;  /* 0x00010000291a8824 */ /* 0x040fe200078e00ff */
[C---:B------:R-:W-:Y:S01]  /*2d50*/  @!P0 LOP3.LUT R5, R2.reuse, 0xffff0000, RZ, 0xc0, !PT ;  /* 0xffff000002058812 */ /* 0x040fe200078ec0ff */
[----:B------:R-:W-:Y:S01]  /*2d60*/  @!P0 IMAD.U32 R7, R2, 0x10000, RZ ;  /* 0x0001000002078824 */ /* 0x000fe200078e00ff */
[----:B------:R-:W-:Y:S02]  /*2d70*/  @!P0 LOP3.LUT R41, R41, 0xffff0000, RZ, 0xc0, !PT ;  /* 0xffff000029298812 */ /* 0x000fe400078ec0ff */
[----:B------:R-:W-:Y:S01]  /*2d80*/  @!P0 PRMT R43, R42, 0x5432, R43 ;  /* 0x000054322a2b8816 */ /* 0x000fe2000000002b */
[C---:B---3--:R-:W-:Y:S01]  /*2d90*/  @!P0 IMAD.U32 R40, R8.reuse, 0x10000, RZ ;  /* 0x0001000008288824 */ /* 0x048fe200078e00ff */
[----:B------:R-:W-:Y:S02]  /*2da0*/  @!P0 LOP3.LUT R3, R8, 0xffff0000, RZ, 0xc0, !PT ;  /* 0xffff000008038812 */ /* 0x000fe400078ec0ff */
[C---:B------:R-:W-:Y:S02]  /*2db0*/  @!P0 LOP3.LUT R4, R9.reuse, 0xffff0000, RZ, 0xc0, !PT ;  /* 0xffff000009048812 */ /* 0x040fe400078ec0ff */
[----:B------:R-:W-:Y:S01]  /*2dc0*/  @!P0 SHF.L.U32 R42, R9, 0x10, RZ ;  /* 0x00000010092a8819 */ /* 0x000fe200000006ff */
[C---:B------:R-:W-:Y:S02]  /*2dd0*/  @!P0 FMUL.FTZ R44, R3.reuse, R26 ;  /* 0x0000001a032c8220 */ /* 0x040fe40000410000 */
[----:B------:R-:W-:Y:S02]  /*2de0*/  @!P0 FMUL.FTZ R2, R3, R7 ;  /* 0x0000000703028220 */ /* 0x000fe40000410000 */
[----:B------:R-:W-:Y:S02]  /*2df0*/  @!P0 FMUL.FTZ R69, R4, R41 ;  /* 0x0000002904458220 */ /* 0x000fe40000410000 */
[----:B------:R-:W-:Y:S01]  /*2e00*/  @!P0 FFMA.FTZ R73, R40, R7, -R44 ;  /* 0x0000000728498223 */ /* 0x000fe2000001082c */
[----:B------:R-:W-:Y:S01]  /*2e10*/  @!P0 SHF.L.U32 R7, R6, 0x10, RZ ;  /* 0x0000001006078819 */ /* 0x000fe200000006ff */
[-C--:B------:R-:W-:Y:S01]  /*2e20*/  @!P0 FMUL.FTZ R3, R4, R5.reuse ;  /* 0x0000000504038220 */ /* 0x080fe20000410000 */
[----:B------:R-:W-:Y:S01]  /*2e30*/  @!P0 LOP3.LUT R4, R10, 0xffff0000, RZ, 0xc0, !PT ;  /* 0xffff00000a048812 */ /* 0x000fe200078ec0ff */
[----:B------:R-:W-:Y:S01]  /*2e40*/  @!P0 FFMA.FTZ R2, R26, R40, R2 ;  /* 0x000000281a028223 */ /* 0x000fe20000010002 */
[----:B------:R-:W-:Y:S01]  /*2e50*/  @!P0 LOP3.LUT R6, R6, 0xffff0000, RZ, 0xc0, !PT ;  /* 0xffff000006068812 */ /* 0x000fe200078ec0ff */
[C---:B------:R-:W-:Y:S01]  /*2e60*/  @!P0 IMAD.U32 R26, R43.reuse, 0x10000, RZ ;  /* 0x000100002b1a8824 */ /* 0x040fe200078e00ff */
[----:B------:R-:W-:Y:S01]  /*2e70*/  @!P0 LOP3.LUT R43, R43, 0xffff0000, RZ, 0xc0, !PT ;  /* 0xffff00002b2b8812 */ /* 0x000fe200078ec0ff */
[----:B------:R-:W-:Y:S01]  /*2e80*/  @!P0 FFMA.FTZ R72, R42, R5, -R69 ;  /* 0x000000052a488223 */ /* 0x000fe20000010845 */
[C---:B------:R-:W-:Y:S01]  /*2e90*/  @!P0 LOP3.LUT R5, R11.reuse, 0xffff0000, RZ, 0xc0, !PT ;  /* 0xffff00000b058812 */ /* 0x040fe200078ec0ff */
[----:B------:R-:W-:Y:S01]  /*2ea0*/  @!P0 IMAD.U32 R40, R10, 0x10000, RZ ;  /* 0x000100000a288824 */ /* 0x000fe200078e00ff */
[----:B------:R-:W-:Y:S01]  /*2eb0*/  @!P0 F2FP.BF16.PACK_AB R2, R2, R73 ;  /* 0x000000490202823e */ /* 0x000fe200000010ff */
[C---:B------:R-:W-:Y:S02]  /*2ec0*/  @!P0 FMUL.FTZ R69, R4.reuse, R26 ;  /* 0x0000001a04458220 */ /* 0x040fe40000410000 */
[----:B------:R-:W-:Y:S02]  /*2ed0*/  @!P0 FMUL.FTZ R4, R4, R7 ;  /* 0x0000000704048220 */ /* 0x000fe40000410000 */
[----:B------:R-:W-:Y:S02]  /*2ee0*/  @!P0 IMAD.U32 R44, R11, 0x10000, RZ ;  /* 0x000100000b2c8824 */ /* 0x000fe400078e00ff */
[C---:B------:R-:W-:Y:S02]  /*2ef0*/  @!P0 FMUL.FTZ R71, R5.reuse, R43 ;  /* 0x0000002b05478220 */ /* 0x040fe40000410000 */
[----:B------:R-:W-:Y:S02]  /*2f00*/  @!P0 FMUL.FTZ R5, R5, R6 ;  /* 0x0000000605058220 */ /* 0x000fe40000410000 */
[----:B------:R-:W-:Y:S02]  /*2f10*/  @!P0 FFMA.FTZ R3, R41, R42, R3 ;  /* 0x0000002a29038223 */ /* 0x000fe40000010003 */
[----:B------:R-:W-:Y:S02]  /*2f20*/  @!P0 FFMA.FTZ R4, R26, R40, R4 ;  /* 0x000000281a048223 */ /* 0x000fe40000010004 */
[----:B------:R-:W-:Y:S01]  /*2f30*/  @!P0 FFMA.FTZ R69, R40, R7, -R69 ;  /* 0x0000000728458223 */ /* 0x000fe20000010845 */
[----:B------:R-:W-:Y:S01]  /*2f40*/  @!P0 F2FP.BF16.PACK_AB R3, R3, R72 ;  /* 0x000000480303823e */ /* 0x000fe200000010ff */
[----:B------:R-:W-:Y:S02]  /*2f50*/  @!P0 FFMA.FTZ R71, R44, R6, -R71 ;  /* 0x000000062c478223 */ /* 0x000fe40000010847 */
[----:B------:R-:W-:Y:S01]  /*2f60*/  @!P0 FFMA.FTZ R5, R43, R44, R5 ;  /* 0x0000002c2b058223 */ /* 0x000fe20000010005 */
[----:B------:R-:W-:Y:S01]  /*2f70*/  @!P0 F2FP.BF16.PACK_AB R4, R4, R69 ;  /* 0x000000450404823e */ /* 0x000fe200000010ff */
[----:B------:R-:W-:Y:S01]  /*2f80*/  @!P0 IMAD.MOV.U32 R8, RZ, RZ, R2 ;  /* 0x000000ffff088224 */ /* 0x000fe200078e0002 */
[----:B------:R-:W-:Y:S02]  /*2f90*/  @!P0 MOV R9, R3 ;  /* 0x0000000300098202 */ /* 0x000fe40000000f00 */
[----:B------:R-:W-:Y:S01]  /*2fa0*/  @!P0 F2FP.BF16.PACK_AB R5, R5, R71 ;  /* 0x000000470505823e */ /* 0x000fe200000010ff */
[----:B------:R-:W-:Y:S03]  /*2fb0*/  @!P0 IMAD.MOV.U32 R10, RZ, RZ, R4 ;  /* 0x000000ffff0a8224 */ /* 0x000fe600078e0004 */
[----:B------:R-:W-:Y:S05]  /*2fc0*/  @!P0 MOV R11, R5 ;  /* 0x00000005000b8202 */ /* 0x000fea0000000f00 */
[----:B------:R2:W-:Y:S02]  /*2fd0*/  ST.E.128 [R66.64], R8 ;  /* 0x0000000842007985 */ /* 0x0005e4000c101d16 */
.L_x_70:
[----:B------:R-:W-:Y:S05]  /*2fe0*/  BSYNC B0 ;  /* 0x0000000000007941 */ /* 0x000fea0003800000 */
.L_x_69:
[----:B------:R-:W-:Y:S11]  /*2ff0*/  ISETP.NE.AND P0, PT, R117, RZ, PT ;  /* 0x000000ff7500720c */ /* 0x000ff60003f05270 */
[----:B------:R-:W-:Y:S02]  /*3000*/  @!UPT UIADD3 URZ, URZ, URZ, URZ ;  /* 0x0000003f3f3ff290 */ /* 0x000fe4000fffe03f */
[----:B------:R-:W-:-:S05]  /*3010*/  @P0 BRA `(.L_x_68) ;  /* 0x0000036000000947 */ /* 0x000fca0003800000 */
[C---:B---3--:R-:W-:Y:S01]  /*3020*/  LEA R42, P0, R83.reuse, R68, 0x1 ;  /* 0x00000044532a7211 */ /* 0x048fe200078008ff */
[----:B--2---:R-:W2:Y:S03]  /*3030*/  LDS.128 R8, [R93+0x3800] ;  /* 0x003800005d087984 */ /* 0x004ea60000000c00 */
[----:B------:R-:W-:Y:S02]  /*3040*/  LEA.HI.X R43, R83, R70, R94, 0x1, P0 ;  /* 0x00000046532b7211 */ /* 0x000fe400000f0c5e */
[----:B------:R-:W-:Y:S11]  /*3050*/  ISETP.GE.AND P0, PT, R34, c[0x0][0x27c], PT ;  /* 0x00009f0022007a0c */ /* 0x000ff60003f06270 */
[----:B------:R-:W-:Y:S02]  /*3060*/  @!UPT UIADD3 URZ, URZ, URZ, URZ ;  /* 0x0000003f3f3ff290 */ /* 0x000fe4000fffe03f */
[----:B------:R-:W-:Y:S02]  /*3070*/  @!P0 SHF.R.U64 R26, R46, 0x10, R47 ;  /* 0x000000102e1a8819 */ /* 0x000fe4000000122f */
[--C-:B------:R-:W-:Y:S02]  /*3080*/  @!P0 SHF.R.U64 R2, R12, 0x10, R13.reuse ;  /* 0x000000100c028819 */ /* 0x100fe4000000120d */
[----:B------:R-:W-:Y:S02]  /*3090*/  @!P0 SHF.R.U32.HI R3, RZ, 0x10, R13 ;  /* 0x00000010ff038819 */ /* 0x000fe4000001160d */
[----:B------:R-:W-:Y:S02]  /*30a0*/  @!P0 PRMT R26, R45, 0x5410, R26 ;  /* 0x000054102d1a8816 */ /* 0x000fe4000000001a */
[C---:B------:R-:W-:Y:S02]  /*30b0*/  @!P0 PRMT R2, R27.reuse, 0x5432, R2 ;  /* 0x000054321b028816 */ /* 0x040fe40000000002 */
[----:B------:R-:W-:Y:S01]  /*30c0*/  @!P0 PRMT R6, R27, 0x5410, R3 ;  /* 0x000054101b068816 */ /* 0x000fe20000000003 */
[----:B------:R-:W-:Y:S01]  /*30d0*/  @!P0 IMAD.U32 R12, R26, 0x10000, RZ ;  /* 0x000100001a0c8824 */ /* 0x000fe200078e00ff */
[----:B------:R-:W-:Y:S01]  /*30e0*/  @!P0 SHF.R.U32.HI R40, RZ, 0x10, R47 ;  /* 0x00000010ff288819 */ /* 0x000fe2000001162f */
[----:B------:R-:W-:Y:S01]  /*30f0*/  @!P0 IMAD.U32 R7, R2, 0x10000, RZ ;  /* 0x0001000002078824 */ /* 0x000fe200078e00ff */
[----:B------:R-:W-:Y:S02]  /*3100*/  @!P0 LOP3.LUT R26, R26, 0xffff0000, RZ, 0xc0, !PT ;  /* 0xffff00001a1a8812 */ /* 0x000fe400078ec0ff */
[----:B------:R-:W-:Y:S02]  /*3110*/  @!P0 LOP3.LUT R5, R2, 0xffff0000, RZ, 0xc0, !PT ;  /* 0xffff000002058812 */ /* 0x000fe400078ec0ff */
[----:B------:R-:W-:Y:S01]  /*3120*/  @!P0 PRMT R40, R45, 0x5432, R40 ;  /* 0x000054322d288816 */ /* 0x000fe20000000028 */
[C---:B--2---:R-:W-:Y:S01]  /*3130*/  @!P0 IMAD.U32 R13, R8.reuse, 0x10000, RZ ;  /* 0x00010000080d8824 */ /* 0x044fe200078e00ff */
[----:B------:R-:W-:Y:S02]  /*3140*/  @!P0 LOP3.LUT R3, R8, 0xffff0000, RZ, 0xc0, !PT ;  /* 0xffff000008038812 */ /* 0x000fe400078ec0ff */
[C---:B------:R-:W-:Y:S02]  /*3150*/  @!P0 LOP3.LUT R4, R9.reuse, 0xffff0000, RZ, 0xc0, !PT ;  /* 0xffff000009048812 */ /* 0x040fe400078ec0ff */
[----:B------:R-:W-:Y:S01]  /*3160*/  @!P0 SHF.L.U32 R27, R9, 0x10, RZ ;  /* 0x00000010091b8819 */ /* 0x000fe200000006ff */
[C---:B------:R-:W-:Y:S02]  /*3170*/  @!P0 FMUL.FTZ R41, R3.reuse, R12 ;  /* 0x0000000c03298220 */ /* 0x040fe40000410000 */
[-C--:B------:R-:W-:Y:S02]  /*3180*/  @!P0 FMUL.FTZ R2, R3, R7.reuse ;  /* 0x0000000703028220 */ /* 0x080fe40000410000 */
[----:B------:R-:W-:Y:S02]  /*3190*/  @!P0 FMUL.FTZ R44, R4, R26 ;  /* 0x0000001a042c8220 */ /* 0x000fe40000410000 */
[----:B------:R-:W-:Y:S01]  /*31a0*/  @!P0 FFMA.FTZ R47, R13, R7, -R41 ;  /* 0x000000070d2f8223 */ /* 0x000fe20000010829 */
[----:B------:R-:W-:Y:S01]  /*31b0*/  @!P0 SHF.L.U32 R7, R6, 0x10, RZ ;  /* 0x0000001006078819 */ /* 0x000fe200000006ff */
[----:B------:R-:W-:Y:S01]  /*31c0*/  @!P0 FMUL.FTZ R3, R4, R5 ;  /* 0x0000000504038220 */ /* 0x000fe20000410000 */
        /* <DEDUP_REMOVED lines=27> */
.L_x_68:
[----:B------:R-:W-:Y:S05]  /*3380*/  BSYNC B1 ;  /* 0x0000000000017941 */ /* 0x000fea0003800000 */
.L_x_67:
[----:B--2---:R2:W4:Y:S01]  /*3390*/  SHFL.IDX PT, R43, R89, 0x1, 0x1c1f ;  /* 0x003c1f00592b7f89 */ /* 0x00452200000e0000 */
[----:B------:R-:W-:Y:S03]  /*33a0*/  BSSY B1, `(.L_x_71) ;  /* 0x0000077000017945 */ /* 0x000fe60003800000 */
[----:B------:R2:W1:Y:S01]  /*33b0*/  SHFL.IDX PT, R42, R90, 0x1, 0x1c1f ;  /* 0x003c1f005a2a7f89 */ /* 0x00046200000e0000 */
[----:B------:R-:W-:-:S05]  /*33c0*/  @P5 BRA `(.L_x_72) ;  /* 0x0000074000005947 */ /* 0x000fca0003800000 */
[----:B------:R-:W-:Y:S01]  /*33d0*/  ISETP.NE.AND P0, PT, R102, RZ, PT ;  /* 0x000000ff6600720c */ /* 0x000fe20003f05270 */
[----:B------:R-:W-:Y:S01]  /*33e0*/  @!UPT UIADD3 URZ, URZ, URZ, URZ ;  /* 0x0000003f3f3ff290 */ /* 0x000fe2000fffe03f */
[----:B------:R-:W-:Y:S11]  /*33f0*/  BSSY B0, `(.L_x_73) ;  /* 0x0000038000007945 */ /* 0x000ff60003800000 */
[----:B------:R-:W-:-:S05]  /*3400*/  @P0 BRA `(.L_x_74) ;  /* 0x0000036000000947 */ /* 0x000fca0003800000 */
[C---:B-1----:R-:W-:Y:S01]  /*3410*/  LEA R40, P0, R18.reuse, R42, 0x1 ;  /* 0x0000002a12287211 */ /* 0x042fe200078008ff */
[----:B------:R-:W1:Y:S03]  /*3420*/  LDS.128 R8, [R92+0x4800] ;  /* 0x004800005c087984 */ /* 0x000e660000000c00 */
[----:B----4-:R-:W-:Y:S02]  /*3430*/  LEA.HI.X R41, R18, R43, R19, 0x1, P0 ;  /* 0x0000002b12297211 */ /* 0x010fe400000f0c13 */
        /* <DEDUP_REMOVED lines=14> */
[C---:B-1----:R-:W-:Y:S01]  /*3520*/  @!P0 IMAD.U32 R13, R8.reuse, 0x10000, RZ ;  /* 0x00010000080d8824 */ /* 0x042fe200078e00ff */
        /* <DEDUP_REMOVED lines=22> */
[-C--:B------:R-:W-:Y:S02]  /*3690*/  @!P0 FMUL.FTZ R5, R5, R6.reuse ;  /* 0x0000000605058220 */ /* 0x080fe40000410000 */
        /* <DEDUP_REMOVED lines=13> */
.L_x_74:
[----:B------:R-:W-:Y:S05]  /*3770*/  BSYNC B0 ;  /* 0x0000000000007941 */ /* 0x000fea0003800000 */
.L_x_73:
[----:B------:R-:W-:Y:S11]  /*3780*/  ISETP.NE.AND P0, PT, R117, RZ, PT ;  /* 0x000000ff7500720c */ /* 0x000ff60003f05270 */
[----:B------:R-:W-:Y:S02]  /*3790*/  @!UPT UIADD3 URZ, URZ, URZ, URZ ;  /* 0x0000003f3f3ff290 */ /* 0x000fe4000fffe03f */
        /* <DEDUP_REMOVED lines=55> */
.L_x_72:
[----:B------:R-:W-:Y:S05]  /*3b10*/  BSYNC B1 ;  /* 0x0000000000017941 */ /* 0x000fea0003800000 */
.L_x_71:
[----:B------:R2:W4:Y:S01]  /*3b20*/  SHFL.IDX PT, R31, R89, 0x2, 0x1c1f ;  /* 0x005c1f00591f7f89 */ /* 0x00052200000e0000 */
[----:B------:R-:W-:Y:S03]  /*3b30*/  BSSY B1, `(.L_x_75) ;  /* 0x0000077000017945 */ /* 0x000fe60003800000 */
[----:B------:R2:W3:Y:S01]  /*3b40*/  SHFL.IDX PT, R30, R90, 0x2, 0x1c1f ;  /* 0x005c1f005a1e7f89 */ /* 0x0004e200000e0000 */
[----:B------:R-:W-:-:S05]  /*3b50*/  @P3 BRA `(.L_x_76) ;  /* 0x0000074000003947 */ /* 0x000fca0003800000 */
[----:B------:R-:W-:Y:S01]  /*3b60*/  ISETP.NE.AND P0, PT, R102, RZ, PT ;  /* 0x000000ff6600720c */ /* 0x000fe20003f05270 */
[----:B------:R-:W-:Y:S01]  /*3b70*/  @!UPT UIADD3 URZ, URZ, URZ, URZ ;  /* 0x0000003f3f3ff290 */ /* 0x000fe2000fffe03f */
[----:B------:R-:W-:Y:S11]  /*3b80*/  BSSY B0, `(.L_x_77) ;  /* 0x0000038000007945 */ /* 0x000ff60003800000 */
[----:B------:R-:W-:-:S05]  /*3b90*/  @P0 BRA `(.L_x_78) ;  /* 0x0000036000000947 */ /* 0x000fca0003800000 */
[C---:B-1-3--:R-:W-:Y:S01]  /*3ba0*/  LEA R26, P0, R18.reuse, R30, 0x1 ;  /* 0x0000001e121a7211 */ /* 0x04afe200078008ff */
        /* <DEDUP_REMOVED lines=53> */
.L_x_78:
[----:B------:R-:W-:Y:S05]  /*3f00*/  BSYNC B0 ;  /* 0x0000000000007941 */ /* 0x000fea0003800000 */
.L_x_77:
[----:B------:R-:W-:Y:S11]  /*3f10*/  ISETP.NE.AND P0, PT, R117, RZ, PT ;  /* 0x000000ff7500720c */ /* 0x000ff60003f05270 */
[----:B------:R-:W-:Y:S02]  /*3f20*/  @!UPT UIADD3 URZ, URZ, URZ, URZ ;  /* 0x0000003f3f3ff290 */ /* 0x000fe4000fffe03f */
        /* <DEDUP_REMOVED lines=55> */
.L_x_76:
[----:B------:R-:W-:Y:S05]  /*42a0*/  BSYNC B1 ;  /* 0x0000000000017941 */ /* 0x000fea0003800000 */
.L_x_75:
[----:B-1----:R1:W2:Y:S04]  /*42b0*/  SHFL.IDX PT, R27, R89, 0x3, 0x1c1f ;  /* 0x007c1f00591b7f89 */ /* 0x0022a800000e0000 */
[----:B------:R1:W4:Y:S01]  /*42c0*/  SHFL.IDX PT, R26, R90, 0x3, 0x1c1f ;  /* 0x007c1f005a1a7f89 */ /* 0x00032200000e0000 */
[----:B------:R-:W-:-:S05]  /*42d0*/  @P2 BRA `(.L_x_79) ;  /* 0x000030f000002947 */ /* 0x000fca0003800000 */
[----:B------:R-:W-:Y:S01]  /*42e0*/  ISETP.NE.AND P0, PT, R102, RZ, PT ;  /* 0x000000ff6600720c */ /* 0x000fe20003f05270 */
[----:B------:R-:W-:Y:S01]  /*42f0*/  @!UPT UIADD3 URZ, URZ, URZ, URZ ;  /* 0x0000003f3f3ff290 */ /* 0x000fe2000fffe03f */
[----:B------:R-:W-:Y:S11]  /*4300*/  BSSY B0, `(.L_x_80) ;  /* 0x0000038000007945 */ /* 0x000ff60003800000 */
[----:B------:R-:W-:-:S05]  /*4310*/  @P0 BRA `(.L_x_81) ;  /* 0x0000036000000947 */ /* 0x000fca0003800000 */
[C---:B----4-:R-:W-:Y:S01]  /*4320*/  LEA R22, P0, R18.reuse, R26, 0x1 ;  /* 0x0000001a12167211 */ /* 0x050fe200078008ff */
[----:B------:R-:W4:Y:S03]  /*4330*/  LDS.128 R8, [R92+0x6800] ;  /* 0x006800005c087984 */ /* 0x000f260000000c00 */
[----:B--2---:R-:W-:Y:S02]  /*4340*/  LEA.HI.X R23, R18, R27, R19, 0x1, P0 ;  /* 0x0000001b12177211 */ /* 0x004fe400000f0c13 */
        /* <DEDUP_REMOVED lines=14> */
[C---:B----4-:R-:W-:Y:S01]  /*4430*/  @!P0 IMAD.U32 R13, R8.reuse, 0x10000, RZ ;  /* 0x00010000080d8824 */ /* 0x050fe200078e00ff */
        /* <DEDUP_REMOVED lines=36> */
.L_x_81:
[----:B------:R-:W-:Y:S05]  /*4680*/  BSYNC B0 ;  /* 0x0000000000007941 */ /* 0x000fea0003800000 */
.L_x_80:
[----:B------:R-:W-:Y:S11]  /*4690*/  ISETP.NE.AND P0, PT, R117, RZ, PT ;  /* 0x000000ff7500720c */ /* 0x000ff60003f05270 */
[----:B------:R-:W-:Y:S02]  /*46a0*/  @!UPT UIADD3 URZ, URZ, URZ, URZ ;  /* 0x0000003f3f3ff290 */ /* 0x000fe4000fffe03f */
[----:B------:R-:W-:-:S05]  /*46b0*/  @P0 BRA `(.L_x_79) ;  /* 0x00002d1000000947 */ /* 0x000fca0003800000 */
[C---:B--2-4-:R-:W-:Y:S01]  /*46c0*/  LEA R22, P0, R83.reuse, R26, 0x1 ;  /* 0x0000001a53167211 */ /* 0x054fe200078008ff */
[----:B------:R-:W2:Y:S03]  /*46d0*/  LDS.128 R8, [R93+0x6800] ;  /* 0x006800005d087984 */ /* 0x000ea60000000c00 */
        /* <DEDUP_REMOVED lines=8> */
[----:B------:R-:W-:Y:S01]  /*4760*/  @!P0 SHF.R.U32.HI R4, RZ, 0x10, R59 ;  /* 0x00000010ff048819 */ /* 0x000fe2000001163b */
[----:B------:R-:W-:Y:S01]  /*4770*/  @!P0 IMAD.U32 R12, R14, 0x10000, RZ ;  /* 0x000100000e0c8824 */ /* 0x000fe200078e00ff */
[----:B------:R-:W-:Y:S01]  /*4780*/  @!P0 PRMT R6, R39, 0x5410, R3 ;  /* 0x0000541027068816 */ /* 0x000fe20000000003 */
[----:B------:R-:W-:Y:S01]  /*4790*/  @!P0 IMAD.U32 R7, R2, 0x10000, RZ ;  /* 0x0001000002078824 */ /* 0x000fe200078e00ff */
[----:B------:R-:W-:Y:S02]  /*47a0*/  @!P0 PRMT R16, R65, 0x5432, R4 ;  /* 0x0000543241108816 */ /* 0x000fe40000000004 */
[----:B------:R-:W-:Y:S02]  /*47b0*/  @!P0 LOP3.LUT R14, R14, 0xffff0000, RZ, 0xc0, !PT ;  /* 0xffff00000e0e8812 */ /* 0x000fe400078ec0ff */
[----:B------:R-:W-:Y:S01]  /*47c0*/  @!P0 LOP3.LUT R5, R2, 0xffff0000, RZ, 0xc0, !PT ;  /* 0xffff000002058812 */ /* 0x000fe200078ec0ff */
        /* <DEDUP_REMOVED lines=36> */
[----:B------:R2:W-:Y:S01]  /*4a10*/  ST.E.128 [R22.64], R8 ;  /* 0x0000000816007985 */ /* 0x0005e2000c101d16 */
[----:B------:R-:W-:-:S05]  /*4a20*/  BRA `(.L_x_79) ;  /* 0x000029a000007947 */ /* 0x000fca0003800000 */
.L_x_58:
[----:B------:R-:W-:Y:S01]  /*4a30*/  ISETP.GE.AND P0, PT, R159, UR9, PT ;  /* 0x000000099f007c0c */ /* 0x000fe2000bf06270 */
[----:B------:R-:W-:Y:S01]  /*4a40*/  CS2R R26, SRZ ;  /* 0x00000000001a7805 */ /* 0x000fe2000001ff00 */
[----:B------:R-:W-:Y:S01]  /*4a50*/  ISETP.NE.AND P6, PT, R102, RZ, PT ;  /* 0x000000ff6600720c */ /* 0x000fe20003fc5270 */
[----:B------:R-:W-:Y:S01]  /*4a60*/  CS2R R24, SRZ ;  /* 0x0000000000187805 */ /* 0x000fe2000001ff00 */
[----:B------:R-:W-:Y:S01]  /*4a70*/  ISETP.GE.OR P4, PT, R18, c[0x0][0x27c], P0 ;  /* 0x00009f0012007a0c */ /* 0x000fe20000786670 */
[----:B------:R-:W-:Y:S01]  /*4a80*/  CS2R R62, SRZ ;  /* 0x00000000003e7805 */ /* 0x000fe2000001ff00 */
[----:B------:R-:W-:Y:S01]  /*4a90*/  ISETP.NE.AND P5, PT, R148, RZ, PT ;  /* 0x000000ff9400720c */ /* 0x000fe20003fa5270 */
[----:B------:R-:W-:Y:S01]  /*4aa0*/  CS2R R60, SRZ ;  /* 0x00000000003c7805 */ /* 0x000fe2000001ff00 */
[----:B------:R-:W-:Y:S01]  /*4ab0*/  IADD3 R133, -R152, c[0x0][0x1d4], RZ ;  /* 0x0000750098857a10 */ /* 0x000fe20007ffe1ff */
[----:B------:R-:W-:Y:S01]  /*4ac0*/  CS2R R22, SRZ ;  /* 0x0000000000167805 */ /* 0x000fe2000001ff00 */
[----:B------:R-:W-:Y:S01]  /*4ad0*/  CS2R R20, SRZ ;  /* 0x0000000000147805 */ /* 0x000fe2000001ff00 */
[----:B------:R-:W-:Y:S01]  /*4ae0*/  CS2R R66, SRZ ;  /* 0x0000000000427805 */ /* 0x000fe2000001ff00 */
[----:B------:R-:W-:Y:S01]  /*4af0*/  CS2R R64, SRZ ;  /* 0x0000000000407805 */ /* 0x000fe2000001ff00 */
[----:B------:R-:W-:Y:S01]  /*4b00*/  CS2R R30, SRZ ;  /* 0x00000000001e7805 */ /* 0x000fe2000001ff00 */
[----:B------:R-:W-:Y:S01]  /*4b10*/  CS2R R28, SRZ ;  /* 0x00000000001c7805 */ /* 0x000fe2000001ff00 */
[----:B------:R-:W-:Y:S01]  /*4b20*/  CS2R R70, SRZ ;  /* 0x0000000000467805 */ /* 0x000fe2000001ff00 */
[----:B------:R-:W-:Y:S01]  /*4b30*/  CS2R R68, SRZ ;  /* 0x0000000000447805 */ /* 0x000fe2000001ff00 */
[----:B------:R-:W-:Y:S01]  /*4b40*/  @!P4 IADD3 R2, P1, P0, R106, R38, R174 ;  /* 0x000000266a02c210 */ /* 0x000fe2000783e0ae */
[----:B------:R-:W-:Y:S01]  /*4b50*/  CS2R R40, SRZ ;  /* 0x0000000000287805 */ /* 0x000fe2000001ff00 */
[----:B------:R1:W2:Y:S01]  /*4b60*/  SHFL.IDX PT, R51, R89, RZ, 0x1c1f ;  /* 0x001c1fff59337589 */ /* 0x0002a200000e0000 */
[----:B------:R-:W-:Y:S01]  /*4b70*/  BSSY B0, `(.L_x_82) ;  /* 0x00000d4000007945 */ /* 0x000fe20003800000 */
[C---:B------:R-:W-:Y:S02]  /*4b80*/  @!P4 IADD3.X R5, R113.reuse, R43, R155, P1, P0 ;  /* 0x0000002b7105c210 */ /* 0x040fe40000fe049b */
[----:B------:R-:W-:Y:S04]  /*4b90*/  @!P4 IADD3 R3, P1, P0, R104, R72, R172 ;  /* 0x000000486803c210 */ /* 0x000fe8000783e0ac */
[----:B------:R-:W-:Y:S01]  /*4ba0*/  @!P4 IADD3.X R8, R112, R44, R156, P1, P0 ;  /* 0x0000002c7008c210 */ /* 0x000fe20000fe049c */
[----:B------:R1:W3:Y:S01]  /*4bb0*/  SHFL.IDX PT, R50, R90, RZ, 0x1c1f ;  /* 0x001c1fff5a327589 */ /* 0x0002e200000e0000 */
[----:B------:R-:W-:Y:S04]  /*4bc0*/  ISETP.GE.AND P0, PT, R158, UR9, PT ;  /* 0x000000099e007c0c */ /* 0x000fe8000bf06270 */
[----:B------:R-:W-:Y:S11]  /*4bd0*/  ISETP.GE.OR P2, PT, R18, c[0x0][0x27c], P0 ;  /* 0x00009f0012007a0c */ /* 0x000ff60000746670 */
[----:B------:R-:W-:Y:S02]  /*4be0*/  @!UPT UIADD3 URZ, URZ, URZ, URZ ;  /* 0x0000003f3f3ff290 */ /* 0x000fe4000fffe03f */
[----:B------:R-:W-:Y:S04]  /*4bf0*/  @!P2 IADD3 R6, P1, P0, R106, R173, R38 ;  /* 0x000000ad6a06a210 */ /* 0x000fe8000783e026 */
[--C-:B------:R-:W-:Y:S02]  /*4c00*/  @!P2 IADD3.X R9, R113, R153, R43.reuse, P1, P0 ;  /* 0x000000997109a210 */ /* 0x100fe40000fe042b */
[----:B------:R-:W-:Y:S04]  /*4c10*/  @!P2 IADD3 R7, P1, P0, R104, R163, R72 ;  /* 0x000000a36807a210 */ /* 0x000fe8000783e048 */
[----:B------:R-:W-:Y:S02]  /*4c20*/  @!P2 IADD3.X R12, R112, R154, R44, P1, P0 ;  /* 0x0000009a700ca210 */ /* 0x000fe40000fe042c */
[----:B------:R-:W-:Y:S04]  /*4c30*/  ISETP.GE.AND P0, PT, R157, UR9, PT ;  /* 0x000000099d007c0c */ /* 0x000fe8000bf06270 */
[----:B------:R-:W-:Y:S11]  /*4c40*/  ISETP.GE.OR P1, PT, R18, c[0x0][0x27c], P0 ;  /* 0x00009f0012007a0c */ /* 0x000ff60000726670 */
[----:B------:R-:W-:Y:S02]  /*4c50*/  @!UPT UIADD3 URZ, URZ, URZ, URZ ;  /* 0x0000003f3f3ff290 */ /* 0x000fe4000fffe03f */
[----:B------:R-:W-:Y:S04]  /*4c60*/  @!P1 IADD3 R10, P3, P0, R106, R170, R38 ;  /* 0x000000aa6a0a9210 */ /* 0x000fe8000787e026 */
[----:B------:R-:W-:Y:S02]  /*4c70*/  @!P1 IADD3.X R13, R113, R120, R43, P3, P0 ;  /* 0x00000078710d9210 */ /* 0x000fe40001fe042b */
[----:B------:R-:W-:Y:S04]  /*4c80*/  @!P1 IADD3 R11, P3, P0, R104, R168, R72 ;  /* 0x000000a8680b9210 */ /* 0x000fe8000787e048 */
[----:B------:R-:W-:Y:S02]  /*4c90*/  @!P1 IADD3.X R14, R112, R121, R44, P3, P0 ;  /* 0x00000079700e9210 */ /* 0x000fe40001fe042c */
[C---:B------:R-:W-:Y:S04]  /*4ca0*/  @!P4 LEA R4, P0, R2.reuse, c[0x0][0x270], 0x1 ;  /* 0x00009c000204ca11 */ /* 0x040fe800078008ff */
[----:B------:R-:W-:Y:S02]  /*4cb0*/  @!P4 LEA.HI.X R5, R2, c[0x0][0x274], R5, 0x1, P0 ;  /* 0x00009d000205ca11 */ /* 0x000fe400000f0c05 */
[C---:B------:R-:W-:Y:S03]  /*4cc0*/  @!P4 LEA R2, P0, R3.reuse, c[0x0][0x288], 0x1 ;  /* 0x0000a2000302ca11 */ /* 0x040fe600078008ff */
[----:B------:R4:W2:Y:S01]  /*4cd0*/  @!P4 LDG.E.128 R20, [R4.64] ;  /* 0x000000160414c981 */ /* 0x0008a2000c1e1d00 */
[----:B------:R-:W-:Y:S02]  /*4ce0*/  @!P4 LEA.HI.X R3, R3, c[0x0][0x28c], R8, 0x1, P0 ;  /* 0x0000a3000303ca11 */ /* 0x000fe400000f0c08 */
[C---:B------:R-:W-:Y:S04]  /*4cf0*/  @!P2 LEA R8, P0, R6.reuse, c[0x0][0x270], 0x1 ;  /* 0x00009c000608aa11 */ /* 0x040fe800078008ff */
[----:B------:R-:W-:Y:S01]  /*4d00*/  @!P2 LEA.HI.X R9, R6, c[0x0][0x274], R9, 0x1, P0 ;  /* 0x00009d000609aa11 */ /* 0x000fe200000f0c09 */
[----:B------:R1:W3:Y:S01]  /*4d10*/  @!P4 LDG.E.128 R60, [R2.64] ;  /* 0x00000016023cc981 */ /* 0x0002e2000c1e1d00 */
[C---:B------:R-:W-:Y:S04]  /*4d20*/  @!P2 LEA R6, P0, R7.reuse, c[0x0][0x288], 0x1 ;  /* 0x0000a2000706aa11 */ /* 0x040fe800078008ff */
[----:B------:R-:W-:Y:S02]  /*4d30*/  @!P2 LEA.HI.X R7, R7, c[0x0][0x28c], R12, 0x1, P0 ;  /* 0x0000a3000707aa11 */ /* 0x000fe400000f0c0c */
[C---:B------:R-:W-:Y:S01]  /*4d40*/  @!P1 LEA R12, P0, R10.reuse, c[0x0][0x270], 0x1 ;  /* 0x00009c000a0c9a11 */ /* 0x040fe200078008ff */
[----:B------:R1:W3:Y:S03]  /*4d50*/  @!P2 LDG.E.128 R24, [R8.64] ;  /* 0x000000160818a981 */ /* 0x0002e6000c1e1d00 */
[----:B------:R-:W-:Y:S02]  /*4d60*/  @!P1 LEA.HI.X R13, R10, c[0x0][0x274], R13, 0x1, P0 ;  /* 0x00009d000a0d9a11 */ /* 0x000fe400000f0c0d */
[C---:B------:R-:W-:Y:S03]  /*4d70*/  @!P1 LEA R10, P0, R11.reuse, c[0x0][0x288], 0x1 ;  /* 0x0000a2000b0a9a11 */ /* 0x040fe600078008ff */
[----:B------:R1:W3:Y:S01]  /*4d80*/  @!P2 LDG.E.128 R64, [R6.64] ;  /* 0x000000160640a981 */ /* 0x0002e2000c1e1d00 */
[----:B------:R-:W-:Y:S01]  /*4d90*/  @!P1 LEA.HI.X R11, R11, c[0x0][0x28c], R14, 0x1, P0 ;  /* 0x0000a3000b0b9a11 */ /* 0x000fe200000f0c0e */
[----:B----4-:R-:W-:Y:S01]  /*4da0*/  CS2R R4, SRZ ;  /* 0x0000000000047805 */ /* 0x010fe2000001ff00 */
[----:B------:R-:W-:Y:S04]  /*4db0*/  ISETP.GE.AND P0, PT, R35, UR9, PT ;  /* 0x0000000923007c0c */ /* 0x000fe8000bf06270 */
[----:B------:R-:W-:Y:S01]  /*4dc0*/  ISETP.GE.OR P0, PT, R18, c[0x0][0x27c], P0 ;  /* 0x00009f0012007a0c */ /* 0x000fe20000706670 */
[----:B------:R-:W4:Y:S08]  /*4dd0*/  @!P1 LDG.E.128 R28, [R12.64] ;  /* 0x000000160c1c9981 */ /* 0x000f30000c1e1d00 */
[----:B------:R-:W4:Y:S04]  /*4de0*/  @!P1 LDG.E.128 R68, [R10.64] ;  /* 0x000000160a449981 */ /* 0x000f28000c1e1d00 */
[----:B------:R-:W-:Y:S05]  /*4df0*/  @!P0 IADD3 R38, P1, R106, R38, RZ ;  /* 0x000000266a268210 */ /* 0x000fea0007f3e0ff */
[----:B------:R-:W-:Y:S01]  /*4e00*/  @!P0 IMAD.X R43, R113, 0x1, R43, P1 ;  /* 0x00000001712b8824 */ /* 0x000fe200008e062b */
[C---:B-1----:R-:W-:Y:S01]  /*4e10*/  @!P0 LEA R8, P1, R38.reuse, c[0x0][0x270], 0x1 ;  /* 0x00009c0026088a11 */ /* 0x042fe200078208ff */
[----:B------:R-:W-:Y:S03]  /*4e20*/  CS2R R6, SRZ ;  /* 0x0000000000067805 */ /* 0x000fe6000001ff00 */
[----:B------:R-:W-:Y:S02]  /*4e30*/  @!P0 LEA.HI.X R9, R38, c[0x0][0x274], R43, 0x1, P1 ;  /* 0x00009d0026098a11 */ /* 0x000fe400008f0c2b */
[----:B------:R-:W-:Y:S01]  /*4e40*/  @!P0 IADD3 R72, P1, R104, R72, RZ ;  /* 0x0000004868488210 */ /* 0x000fe20007f3e0ff */
[----:B------:R-:W-:Y:S02]  /*4e50*/  CS2R R42, SRZ ;  /* 0x00000000002a7805 */ /* 0x000fe4000001ff00 */
[----:B------:R2:W5:Y:S02]  /*4e60*/  @!P0 LDG.E.128 R4, [R8.64] ;  /* 0x0000001608048981 */ /* 0x000564000c1e1d00 */
[----:B------:R-:W-:Y:S01]  /*4e70*/  @!P0 IMAD.X R3, R112, 0x1, R44, P1 ;  /* 0x0000000170038824 */ /* 0x000fe200008e062c */
[C---:B------:R-:W-:Y:S04]  /*4e80*/  @!P0 LEA R2, P1, R72.reuse, c[0x0][0x288], 0x1 ;  /* 0x0000a20048028a11 */ /* 0x040fe800078208ff */
[----:B------:R-:W-:Y:S02]  /*4e90*/  @!P0 LEA.HI.X R3, R72, c[0x0][0x28c], R3, 0x1, P1 ;  /* 0x0000a30048038a11 */ /* 0x000fe400008f0c03 */
[----:B------:R-:W-:Y:S03]  /*4ea0*/  ISETP.GE.AND P1, PT, R18, c[0x0][0x27c], PT ;  /* 0x00009f0012007a0c */ /* 0x000fe60003f26270 */
[----:B------:R1:W5:Y:S01]  /*4eb0*/  @!P0 LDG.E.128 R40, [R2.64] ;  /* 0x0000001602288981 */ /* 0x000362000c1e1d00 */
[----:B------:R-:W-:Y:S01]  /*4ec0*/  ISETP.GE.OR P0, PT, R35, UR9, P6 ;  /* 0x0000000923007c0c */ /* 0x000fe2000b706670 */
[----:B--2---:R-:W-:Y:S02]  /*4ed0*/  IMAD.MOV.U32 R9, RZ, RZ, R22 ;  /* 0x000000ffff097224 */ /* 0x004fe400078e0016 */
[----:B------:R-:W-:Y:S02]  /*4ee0*/  IMAD.MOV.U32 R8, RZ, RZ, R23 ;  /* 0x000000ffff087224 */ /* 0x000fe400078e0017 */
[----:B-1----:R-:W-:Y:S02]  /*4ef0*/  IMAD.MOV.U32 R3, RZ, RZ, R20 ;  /* 0x000000ffff037224 */ /* 0x002fe400078e0014 */
[----:B------:R-:W-:Y:S01]  /*4f00*/  IMAD.MOV.U32 R2, RZ, RZ, R21 ;  /* 0x000000ffff027224 */ /* 0x000fe200078e0015 */
[----:B------:R-:W-:Y:S01]  /*4f10*/  PRMT R17, R8, 0x5410, R9 ;  /* 0x0000541008117816 */ /* 0x000fe20000000009 */
[----:B---3--:R-:W-:Y:S02]  /*4f20*/  IMAD.MOV.U32 R9, RZ, RZ, R62 ;  /* 0x000000ffff097224 */ /* 0x008fe400078e003e */
[----:B------:R-:W-:Y:S01]  /*4f30*/  IMAD.MOV.U32 R8, RZ, RZ, R63 ;  /* 0x000000ffff087224 */ /* 0x000fe200078e003f */
[----:B------:R-:W-:Y:S01]  /*4f40*/  PRMT R16, R2, 0x5410, R3 ;  /* 0x0000541002107816 */ /* 0x000fe20000000003 */
[----:B------:R-:W-:Y:S02]  /*4f50*/  IMAD.MOV.U32 R3, RZ, RZ, R60 ;  /* 0x000000ffff037224 */ /* 0x000fe400078e003c */
        /* <DEDUP_REMOVED lines=14> */
[----:B----4-:R-:W-:Y:S02]  /*5040*/  IMAD.MOV.U32 R9, RZ, RZ, R30 ;  /* 0x000000ffff097224 */ /* 0x010fe400078e001e */
        /* <DEDUP_REMOVED lines=10> */
[----:B------:R-:W-:Y:S04]  /*50f0*/  PRMT R75, R9, 0x5410, R8 ;  /* 0x00005410094b7816 */ /* 0x000fe80000000008 */
[----:B------:R-:W-:Y:S01]  /*5100*/  PRMT R74, R2, 0x5410, R3 ;  /* 0x00005410024a7816 */ /* 0x000fe20000000003 */
[----:B------:R-:W-:-:S05]  /*5110*/  @P0 BRA `(.L_x_83) ;  /* 0x0000079000000947 */ /* 0x000fca0003800000 */
[----:B------:R-:W-:Y:S01]  /*5120*/  SEL R2, R152, R133, !P5 ;  /* 0x0000008598027207 */ /* 0x000fe20006800000 */
[----:B------:R-:W1:Y:S01]  /*5130*/  LDS.128 R56, [R140+0x3900] ;  /* 0x003900008c387984 */ /* 0x000e620000000c00 */
[----:B-----5:R-:W-:Y:S01]  /*5140*/  MOV R11, R40 ;  /* 0x00000028000b7202 */ /* 0x020fe20000000f00 */
[----:B------:R-:W-:Y:S01]  /*5150*/  IMAD.MOV.U32 R10, RZ, RZ, R7 ;  /* 0x000000ffff0a7224 */ /* 0x000fe200078e0007 */
[----:B------:R-:W-:Y:S01]  /*5160*/  SHF.R.S32.HI R47, RZ, 0x1f, R2 ;  /* 0x0000001fff2f7819 */ /* 0x000fe20000011402 */
[--C-:B------:R-:W-:Y:S01]  /*5170*/  IMAD.MOV.U32 R45, RZ, RZ, R41.reuse ;  /* 0x000000ffff2d7224 */ /* 0x100fe200078e0029 */
[----:B------:R-:W-:Y:S01]  /*5180*/  @!P1 SHF.R.U64 R40, R40, 0x10, R41 ;  /* 0x0000001028289819 */ /* 0x000fe20000001229 */
[----:B------:R-:W-:Y:S01]  /*5190*/  IMAD.MOV.U32 R46, RZ, RZ, R43 ;  /* 0x000000ffff2e7224 */ /* 0x000fe200078e002b */
[----:B------:R-:W-:Y:S02]  /*51a0*/  LEA.HI R47, R47, R2, RZ, 0x4 ;  /* 0x000000022f2f7211 */ /* 0x000fe400078f20ff */
[----:B------:R-:W-:Y:S02]  /*51b0*/  @!P1 SHF.R.U64 R8, R4, 0x10, R5 ;  /* 0x0000001004089819 */ /* 0x000fe40000001205 */
[----:B------:R-:W-:Y:S02]  /*51c0*/  LEA.HI.SX32 R47, R47, R116, 0x1c ;  /* 0x000000742f2f7211 */ /* 0x000fe400078fe2ff */
[C---:B------:R-:W-:Y:S02]  /*51d0*/  LEA R78, P0, R98.reuse, R50, 0x1 ;  /* 0x00000032624e7211 */ /* 0x040fe400078008ff */
[----:B------:R-:W-:Y:S01]  /*51e0*/  @!P1 SHF.R.U32.HI R3, RZ, 0x10, R7 ;  /* 0x00000010ff039819 */ /* 0x000fe20000011607 */
[----:B------:R-:W-:Y:S01]  /*51f0*/  IMAD.SHL.U32 R47, R47, 0x8, RZ ;  /* 0x000000082f2f7824 */ /* 0x000fe200078e00ff */
[----:B------:R-:W-:Y:S02]  /*5200*/  LEA.HI.X R79, R98, R51, R103, 0x1, P0 ;  /* 0x00000033624f7211 */ /* 0x000fe400000f0c67 */
[----:B------:R-:W-:Y:S02]  /*5210*/  MOV R9, R5 ;  /* 0x0000000500097202 */ /* 0x000fe40000000f00 */
[----:B------:R-:W-:Y:S02]  /*5220*/  LOP3.LUT R2, R134, 0x38, R47, 0xf8, !PT ;  /* 0x0000003886027812 */ /* 0x000fe400078ef82f */
[----:B------:R-:W-:Y:S02]  /*5230*/  ISETP.GE.AND P0, PT, R47, c[0x0][0x1d4], PT ;  /* 0x000075002f007a0c */ /* 0x000fe40003f06270 */
[----:B------:R-:W-:Y:S02]  /*5240*/  LOP3.LUT R2, R2, R135, RZ, 0x3c, !PT ;  /* 0x0000008702027212 */ /* 0x000fe400078e3cff */
[----:B------:R-:W-:Y:S02]  /*5250*/  @!P1 PRMT R40, R11, 0x5410, R40 ;  /* 0x000054100b289816 */ /* 0x000fe40000000028 */
[----:B------:R-:W-:Y:S01]  /*5260*/  @!P1 PRMT R11, R10, 0x5410, R3 ;  /* 0x000054100a0b9816 */ /* 0x000fe20000000003 */
[----:B------:R-:W-:Y:S01]  /*5270*/  IMAD.IADD R2, R2, 0x1, R136 ;  /* 0x0000000102027824 */ /* 0x000fe200078e0288 */
[----:B------:R-:W-:Y:S01]  /*5280*/  @!P1 SHF.R.U32.HI R44, RZ, 0x10, R41 ;  /* 0x00000010ff2c9819 */ /* 0x000fe20000011629 */
[----:B------:R-:W-:Y:S01]  /*5290*/  IMAD.MOV.U32 R41, RZ, RZ, R42 ;  /* 0x000000ffff297224 */ /* 0x000fe200078e002a */
[----:B------:R-:W-:Y:S01]  /*52a0*/  @!P1 SHF.R.U64 R42, R42, 0x10, R43 ;  /* 0x000000102a2a9819 */ /* 0x000fe2000000122b */
[----:B------:R-:W-:Y:S01]  /*52b0*/  IMAD.SHL.U32 R2, R2, 0x2, RZ ;  /* 0x0000000202027824 */ /* 0x000fe200078e00ff */
[----:B------:R-:W-:Y:S01]  /*52c0*/  @!P1 PRMT R44, R45, 0x5410, R44 ;  /* 0x000054102d2c9816 */ /* 0x000fe2000000002c */
[----:B------:R-:W-:Y:S01]  /*52d0*/  @!P0 IMAD.WIDE R86, R47, 0x2, R50 ;  /* 0x000000022f568825 */ /* 0x000fe200078e0232 */
[----:B------:R-:W-:Y:S02]  /*52e0*/  @!P1 PRMT R48, R41, 0x5410, R42 ;  /* 0x0000541029309816 */ /* 0x000fe4000000002a */
[----:B------:R2:W3:Y:S01]  /*52f0*/  LDS.128 R12, [R2+0x3900] ;  /* 0x00390000020c7984 */ /* 0x0004e20000000c00 */
[C---:B-1----:R-:W-:Y:S01]  /*5300*/  @!P1 IMAD.U32 R10, R56.reuse, 0x10000, RZ ;  /* 0x00010000380a9824 */ /* 0x042fe200078e00ff */
[----:B------:R-:W-:Y:S01]  /*5310*/  @!P1 LOP3.LUT R41, R56, 0xffff0000, RZ, 0xc0, !PT ;  /* 0xffff000038299812 */ /* 0x000fe200078ec0ff */
[C---:B------:R-:W-:Y:S01]  /*5320*/  @!P1 IMAD.U32 R47, R58.reuse, 0x10000, RZ ;  /* 0x000100003a2f9824 */ /* 0x040fe200078e00ff */
[----:B------:R-:W-:Y:S01]  /*5330*/  @!P1 LOP3.LUT R45, R57, 0xffff0000, RZ, 0xc0, !PT ;  /* 0xffff0000392d9812 */ /* 0x000fe200078ec0ff */
[C---:B------:R-:W-:Y:S01]  /*5340*/  @!P1 IMAD.U32 R51, R59.reuse, 0x10000, RZ ;  /* 0x000100003b339824 */ /* 0x040fe200078e00ff */
[----:B------:R-:W-:Y:S02]  /*5350*/  @!P1 LOP3.LUT R49, R58, 0xffff0000, RZ, 0xc0, !PT ;  /* 0xffff00003a319812 */ /* 0x000fe400078ec0ff */
[----:B------:R-:W-:Y:S02]  /*5360*/  @!P1 LOP3.LUT R53, R59, 0xffff0000, RZ, 0xc0, !PT ;  /* 0xffff00003b359812 */ /* 0x000fe400078ec0ff */
[----:B------:R-:W-:Y:S04]  /*5370*/  @!P1 SHF.R.U32.HI R43, RZ, 0x10, R43 ;  /* 0x00000010ff2b9819 */ /* 0x000fe8000001162b */
[----:B------:R-:W-:Y:S01]  /*5380*/  @!P1 PRMT R52, R46, 0x5410, R43 ;  /* 0x000054102e349816 */ /* 0x000fe2000000002b */
[C---:B------:R-:W-:Y:S01]  /*5390*/  @!P1 IMAD.U32 R46, R48.reuse, 0x10000, RZ ;  /* 0x00010000302e9824 */ /* 0x040fe200078e00ff */
[----:B------:R-:W-:Y:S01]  /*53a0*/  @!P1 LOP3.LUT R48, R48, 0xffff0000, RZ, 0xc0, !PT ;  /* 0xffff000030309812 */ /* 0x000fe200078ec0ff */
[----:B--2---:R-:W-:Y:S01]  /*53b0*/  IMAD.MOV.U32 R2, RZ, RZ, R4 ;  /* 0x000000ffff027224 */ /* 0x004fe200078e0004 */
[----:B------:R-:W-:Y:S02]  /*53c0*/  @!P1 SHF.R.U32.HI R4, RZ, 0x10, R5 ;  /* 0x00000010ff049819 */ /* 0x000fe40000011605 */
[----:B------:R-:W-:Y:S02]  /*53d0*/  MOV R5, R6 ;  /* 0x0000000600057202 */ /* 0x000fe40000000f00 */
[----:B------:R-:W-:Y:S02]  /*53e0*/  @!P1 SHF.R.U64 R6, R6, 0x10, R7 ;  /* 0x0000001006069819 */ /* 0x000fe40000001207 */
[----:B------:R-:W-:Y:S02]  /*53f0*/  @!P1 PRMT R2, R2, 0x5410, R8 ;  /* 0x0000541002029816 */ /* 0x000fe40000000008 */
[----:B------:R-:W-:Y:S02]  /*5400*/  @!P1 PRMT R7, R9, 0x5410, R4 ;  /* 0x0000541009079816 */ /* 0x000fe40000000004 */
[----:B------:R-:W-:Y:S01]  /*5410*/  @!P1 PRMT R9, R5, 0x5410, R6 ;  /* 0x0000541005099816 */ /* 0x000fe20000000006 */
[C---:B------:R-:W-:Y:S01]  /*5420*/  @!P1 IMAD.U32 R5, R2.reuse, 0x10000, RZ ;  /* 0x0001000002059824 */ /* 0x040fe200078e00ff */
[----:B------:R-:W-:Y:S02]  /*5430*/  @!P1 LOP3.LUT R4, R2, 0xffff0000, RZ, 0xc0, !PT ;  /* 0xffff000002049812 */ /* 0x000fe400078ec0ff */
[----:B------:R-:W-:Y:S01]  /*5440*/  @!P1 SHF.L.U32 R8, R40, 0x10, RZ ;  /* 0x0000001028089819 */ /* 0x000fe200000006ff */
[C---:B---3--:R-:W-:Y:S01]  /*5450*/  @!P1 IMAD.U32 R3, R12.reuse, 0x10000, RZ ;  /* 0x000100000c039824 */ /* 0x048fe200078e00ff */
[----:B------:R-:W-:Y:S02]  /*5460*/  @!P1 LOP3.LUT R6, R12, 0xffff0000, RZ, 0xc0, !PT ;  /* 0xffff00000c069812 */ /* 0x000fe400078ec0ff */
[----:B------:R-:W-:Y:S01]  /*5470*/  @!P1 LOP3.LUT R40, R40, 0xffff0000, RZ, 0xc0, !PT ;  /* 0xffff000028289812 */ /* 0x000fe200078ec0ff */
[C---:B------:R-:W-:Y:S02]  /*5480*/  @!P1 FMUL.FTZ R42, R3.reuse, R8 ;  /* 0x00000008032a9220 */ /* 0x040fe40000410000 */
[-C--:B------:R-:W-:Y:S02]  /*5490*/  @!P1 FMUL.FTZ R2, R3, R5.reuse ;  /* 0x0000000503029220 */ /* 0x080fe40000410000 */
[----:B------:R-:W-:Y:S02]  /*54a0*/  @!P1 FMUL.FTZ R43, R6, R40 ;  /* 0x00000028062b9220 */ /* 0x000fe40000410000 */
[----:B------:R-:W-:Y:S01]  /*54b0*/  @!P1 FFMA.FTZ R88, R10, R5, -R42 ;  /* 0x000000050a589223 */ /* 0x000fe2000001082a */
[----:B------:R-:W-:Y:S01]  /*54c0*/  @!P1 SHF.L.U32 R5, R7, 0x10, RZ ;  /* 0x0000001007059819 */ /* 0x000fe200000006ff */
[-C--:B------:R-:W-:Y:S01]  /*54d0*/  @!P1 FMUL.FTZ R3, R6, R4.reuse ;  /* 0x0000000406039220 */ /* 0x080fe20000410000 */
[----:B------:R-:W-:Y:S01]  /*54e0*/  @!P1 LOP3.LUT R6, R13, 0xffff0000, RZ, 0xc0, !PT ;  /* 0xffff00000d069812 */ /* 0x000fe200078ec0ff */
[----:B------:R-:W-:Y:S01]  /*54f0*/  @!P1 FFMA.FTZ R85, R41, R4, -R43 ;  /* 0x0000000429559223 */ /* 0x000fe2000001082b */
[----:B------:R-:W-:Y:S01]  /*5500*/  @!P1 SHF.L.U32 R43, R57, 0x10, RZ ;  /* 0x00000010392b9819 */ /* 0x000fe200000006ff */
[C---:B------:R-:W-:Y:S01]  /*5510*/  @!P1 IMAD.U32 R42, R44.reuse, 0x10000, RZ ;  /* 0x000100002c2a9824 */ /* 0x040fe200078e00ff */
[----:B------:R-:W-:Y:S01]  /*5520*/  @!P1 LOP3.LUT R44, R44, 0xffff0000, RZ, 0xc0, !PT ;  /* 0xffff00002c2c9812 */ /* 0x000fe200078ec0ff */
[----:B------:R-:W-:Y:S01]  /*5530*/  @!P1 IMAD.U32 R4, R13, 0x10000, RZ ;  /* 0x000100000d049824 */ /* 0x000fe200078e00ff */
[----:B------:R-:W-:Y:S01]  /*5540*/  @!P1 LOP3.LUT R7, R7, 0xffff0000, RZ, 0xc0, !PT ;  /* 0xffff000007079812 */ /* 0x000fe200078ec0ff */
[----:B------:R-:W-:Y:S02]  /*5550*/  @!P1 FFMA.FTZ R2, R8, R10, R2 ;  /* 0x0000000a08029223 */ /* 0x000fe40000010002 */
[----:B------:R-:W-:Y:S02]  /*5560*/  @!P1 FMUL.FTZ R8, R4, R42 ;  /* 0x0000002a04089220 */ /* 0x000fe40000410000 */
[----:B------:R-:W-:Y:S02]  /*5570*/  @!P1 FMUL.FTZ R10, R6, R44 ;  /* 0x0000002c060a9220 */ /* 0x000fe40000410000 */
[-C--:B------:R-:W-:Y:S02]  /*5580*/  @!P1 FMUL.FTZ R4, R4, R5.reuse ;  /* 0x0000000504049220 */ /* 0x080fe40000410000 */
[----:B------:R-:W-:Y:S01]  /*5590*/  @!P1 FFMA.FTZ R84, R43, R5, -R8 ;  /* 0x000000052b549223 */ /* 0x000fe20000010808 */
[----:B------:R-:W-:Y:S01]  /*55a0*/  @!P1 LOP3.LUT R8, R14, 0xffff0000, RZ, 0xc0, !PT ;  /* 0xffff00000e089812 */ /* 0x000fe200078ec0ff */
[-C--:B------:R-:W-:Y:S01]  /*55b0*/  @!P1 FMUL.FTZ R5, R6, R7.reuse ;  /* 0x0000000706059220 */ /* 0x080fe20000410000 */
[----:B------:R-:W-:Y:S01]  /*55c0*/  @!P1 SHF.L.U32 R6, R14, 0x10, RZ ;  /* 0x000000100e069819 */ /* 0x000fe200000006ff */
[----:B------:R-:W-:Y:S02]  /*55d0*/  @!P1 FFMA.FTZ R82, R45, R7, -R10 ;  /* 0x000000072d529223 */ /* 0x000fe4000001080a */
[C---:B------:R-:W-:Y:S01]  /*55e0*/  @!P1 IMAD.U32 R7, R9.reuse, 0x10000, RZ ;  /* 0x0001000009079824 */ /* 0x040fe200078e00ff */
[----:B------:R-:W-:Y:S01]  /*55f0*/  @!P1 LOP3.LUT R9, R9, 0xffff0000, RZ, 0xc0, !PT ;  /* 0xffff000009099812 */ /* 0x000fe200078ec0ff */
[----:B------:R-:W-:Y:S02]  /*5600*/  @!P1 FMUL.FTZ R10, R6, R46 ;  /* 0x0000002e060a9220 */ /* 0x000fe40000410000 */
[----:B------:R-:W-:Y:S02]  /*5610*/  @!P1 FMUL.FTZ R50, R8, R48 ;  /* 0x0000003008329220 */ /* 0x000fe40000410000 */
[----:B------:R-:W-:Y:S01]  /*5620*/  @!P1 FFMA.FTZ R81, R47, R7, -R10 ;  /* 0x000000072f519223 */ /* 0x000fe2000001080a */
[----:B------:R-:W-:Y:S01]  /*5630*/  @!P1 LOP3.LUT R10, R15, 0xffff0000, RZ, 0xc0, !PT ;  /* 0xffff00000f0a9812 */ /* 0x000fe200078ec0ff */
[----:B------:R-:W-:Y:S01]  /*5640*/  @!P1 FFMA.FTZ R80, R49, R9, -R50 ;  /* 0x0000000931509223 */ /* 0x000fe20000010832 */
[----:B------:R-:W-:Y:S01]  /*5650*/  @!P1 SHF.L.U32 R50, R52, 0x10, RZ ;  /* 0x0000001034329819 */ /* 0x000fe200000006ff */
[----:B------:R-:W-:Y:S01]  /*5660*/  @!P1 FMUL.FTZ R6, R6, R7 ;  /* 0x0000000706069220 */ /* 0x000fe20000410000 */
[----:B------:R-:W-:Y:S01]  /*5670*/  @!P1 LOP3.LUT R52, R52, 0xffff0000, RZ, 0xc0, !PT ;  /* 0xffff000034349812 */ /* 0x000fe200078ec0ff */
[----:B------:R-:W-:Y:S02]  /*5680*/  @!P1 FMUL.FTZ R7, R8, R9 ;  /* 0x0000000908079220 */ /* 0x000fe40000410000 */
[----:B------:R-:W-:Y:S02]  /*5690*/  @!P1 IMAD.U32 R8, R15, 0x10000, RZ ;  /* 0x000100000f089824 */ /* 0x000fe400078e00ff */
[C---:B------:R-:W-:Y:S01]  /*56a0*/  @!P1 IMAD.U32 R9, R11.reuse, 0x10000, RZ ;  /* 0x000100000b099824 */ /* 0x040fe200078e00ff */
[----:B------:R-:W-:Y:S01]  /*56b0*/  @!P1 LOP3.LUT R11, R11, 0xffff0000, RZ, 0xc0, !PT ;  /* 0xffff00000b0b9812 */ /* 0x000fe200078ec0ff */
[----:B------:R-:W-:Y:S01]  /*56c0*/  @!P1 FFMA.FTZ R3, R40, R41, R3 ;  /* 0x0000002928039223 */ /* 0x000fe20000010003 */
[----:B------:R-:W-:Y:S01]  /*56d0*/  @!P1 F2FP.BF16.PACK_AB R40, R80, R81 ;  /* 0x000000515028923e */ /* 0x000fe200000010ff */
[----:B------:R-:W-:Y:S02]  /*56e0*/  @!P1 FMUL.FTZ R76, R8, R50 ;  /* 0x00000032084c9220 */ /* 0x000fe40000410000 */
[----:B------:R-:W-:Y:S01]  /*56f0*/  @!P1 FMUL.FTZ R77, R10, R52 ;  /* 0x000000340a4d9220 */ /* 0x000fe20000410000 */
[----:B------:R-:W-:Y:S01]  /*5700*/  @!P1 F2FP.BF16.PACK_AB R2, R3, R2 ;  /* 0x000000020302923e */ /* 0x000fe200000010ff */
[----:B------:R-:W-:Y:S02]  /*5710*/  @!P1 FFMA.FTZ R4, R42, R43, R4 ;  /* 0x0000002b2a049223 */ /* 0x000fe40000010004 */
[----:B------:R-:W-:Y:S02]  /*5720*/  @!P1 FFMA.FTZ R5, R44, R45, R5 ;  /* 0x0000002d2c059223 */ /* 0x000fe40000010005 */
[----:B------:R-:W-:Y:S02]  /*5730*/  @!P1 FFMA.FTZ R76, R51, R9, -R76 ;  /* 0x00000009334c9223 */ /* 0x000fe4000001084c */
[----:B------:R-:W-:Y:S01]  /*5740*/  @!P1 FFMA.FTZ R77, R53, R11, -R77 ;  /* 0x0000000b354d9223 */ /* 0x000fe2000001084d */
[----:B------:R-:W-:Y:S01]  /*5750*/  @!P1 F2FP.BF16.PACK_AB R4, R5, R4 ;  /* 0x000000040504923e */ /* 0x000fe200000010ff */
[----:B------:R-:W-:Y:S02]  /*5760*/  @!P1 FMUL.FTZ R8, R8, R9 ;  /* 0x0000000908089220 */ /* 0x000fe40000410000 */
[----:B------:R-:W-:Y:S01]  /*5770*/  @!P1 FFMA.FTZ R6, R46, R47, R6 ;  /* 0x0000002f2e069223 */ /* 0x000fe20000010006 */
[----:B------:R-:W-:Y:S01]  /*5780*/  @!P1 F2FP.BF16.PACK_AB R41, R77, R76 ;  /* 0x0000004c4d29923e */ /* 0x000fe200000010ff */
[----:B------:R-:W-:Y:S01]  /*5790*/  @!P1 FMUL.FTZ R9, R10, R11 ;  /* 0x0000000b0a099220 */ /* 0x000fe20000410000 */
[----:B------:R-:W-:Y:S01]  /*57a0*/  @!P1 F2FP.BF16.PACK_AB R11, R82, R84 ;  /* 0x00000054520b923e */ /* 0x000fe200000010ff */
[----:B------:R-:W-:Y:S01]  /*57b0*/  @!P1 FFMA.FTZ R7, R48, R49, R7 ;  /* 0x0000003130079223 */ /* 0x000fe20000010007 */
[----:B------:R-:W-:Y:S01]  /*57c0*/  @!P1 F2FP.BF16.PACK_AB R10, R85, R88 ;  /* 0x00000058550a923e */ /* 0x000fe200000010ff */
[----:B------:R-:W-:Y:S01]  /*57d0*/  @!P1 FFMA.FTZ R8, R50, R51, R8 ;  /* 0x0000003332089223 */ /* 0x000fe20000010008 */
[----:B------:R-:W-:Y:S01]  /*57e0*/  @!P1 MOV R59, R41 ;  /* 0x00000029003b9202 */ /* 0x000fe20000000f00 */
[----:B------:R-:W-:Y:S01]  /*57f0*/  @!P1 FFMA.FTZ R9, R52, R53, R9 ;  /* 0x0000003534099223 */ /* 0x000fe20000010009 */
[----:B------:R-:W-:Y:S01]  /*5800*/  @!P1 MOV R56, R10 ;  /* 0x0000000a00389202 */ /* 0x000fe20000000f00 */
[----:B------:R-:W-:Y:S01]  /*5810*/  @!P1 IMAD.MOV.U32 R57, RZ, RZ, R11 ;  /* 0x000000ffff399224 */ /* 0x000fe200078e000b */
[----:B------:R-:W-:Y:S01]  /*5820*/  @!P1 F2FP.BF16.PACK_AB R6, R7, R6 ;  /* 0x000000060706923e */ /* 0x000fe200000010ff */
[----:B------:R-:W-:Y:S01]  /*5830*/  @!P1 IMAD.MOV.U32 R58, RZ, RZ, R40 ;  /* 0x000000ffff3a9224 */ /* 0x000fe200078e0028 */
[----:B------:R-:W-:Y:S01]  /*5840*/  @!P1 F2FP.BF16.PACK_AB R8, R9, R8 ;  /* 0x000000080908923e */ /* 0x000fe200000010ff */
[----:B------:R-:W-:Y:S01]  /*5850*/  @!P1 IMAD.MOV.U32 R12, RZ, RZ, R2 ;  /* 0x000000ffff0c9224 */ /* 0x000fe200078e0002 */
[----:B------:R-:W-:Y:S01]  /*5860*/  @!P1 MOV R14, R6 ;  /* 0x00000006000e9202 */ /* 0x000fe20000000f00 */
[----:B------:R-:W-:Y:S01]  /*5870*/  @!P1 IMAD.MOV.U32 R13, RZ, RZ, R4 ;  /* 0x000000ffff0d9224 */ /* 0x000fe200078e0004 */
[----:B------:R1:W-:Y:S01]  /*5880*/  ST.E.128 [R78.64], R56 ;  /* 0x000000384e007985 */ /* 0x0003e2000c101d16 */
[----:B------:R-:W-:Y:S07]  /*5890*/  @!P1 IMAD.MOV.U32 R15, RZ, RZ, R8 ;  /* 0x000000ffff0f9224 */ /* 0x000fee00078e0008 */
[----:B------:R1:W-:Y:S02]  /*58a0*/  @!P0 ST.E.128 [R86.64], R12 ;  /* 0x0000000c56008985 */ /* 0x0003e4000c101d16 */
.L_x_83:
[----:B------:R-:W-:Y:S05]  /*58b0*/  BSYNC B0 ;  /* 0x0000000000007941 */ /* 0x000fea0003800000 */
.L_x_82:
[----:B------:R2:W3:Y:S01]  /*58c0*/  SHFL.IDX PT, R45, R89, 0x1, 0x1c1f ;  /* 0x003c1f00592d7f89 */ /* 0x0004e200000e0000 */
[----:B------:R-:W-:Y:S01]  /*58d0*/  ISETP.GE.OR P0, PT, R159, UR9, P6 ;  /* 0x000000099f007c0c */ /* 0x000fe2000b706670 */
[----:B------:R-:W-:Y:S02]  /*58e0*/  BSSY B0, `(.L_x_84) ;  /* 0x0000074000007945 */ /* 0x000fe40003800000 */
[----:B------:R2:W4:Y:S10]  /*58f0*/  SHFL.IDX PT, R44, R90, 0x1, 0x1c1f ;  /* 0x003c1f005a2c7f89 */ /* 0x00053400000e0000 */
[----:B------:R-:W-:-:S05]  /*5900*/  @P0 BRA `(.L_x_85) ;  /* 0x0000071000000947 */ /* 0x000fca0003800000 */
[----:B------:R-:W-:Y:S01]  /*5910*/  SEL R2, R152, R133, !P5 ;  /* 0x0000008598027207 */ /* 0x000fe20006800000 */
[----:B------:R-:W1:Y:S01]  /*5920*/  LDS.128 R48, [R143+0x3900] ;  /* 0x003900008f307984 */ /* 0x000e620000000c00 */
[----:B-----5:R-:W-:Y:S02]  /*5930*/  @!P1 SHF.R.U64 R6, R60, 0x10, R61 ;  /* 0x000000103c069819 */ /* 0x020fe4000000123d */
[----:B------:R-:W-:Y:S02]  /*5940*/  SHF.R.S32.HI R43, RZ, 0x1f, R2 ;  /* 0x0000001fff2b7819 */ /* 0x000fe40000011402 */
[C---:B-1--4-:R-:W-:Y:S02]  /*5950*/  LEA R56, P0, R98.reuse, R44, 0x1 ;  /* 0x0000002c62387211 */ /* 0x052fe400078008ff */
[----:B------:R-:W-:Y:S02]  /*5960*/  LEA.HI R43, R43, R2, RZ, 0x4 ;  /* 0x000000022b2b7211 */ /* 0x000fe400078f20ff */
[----:B---3--:R-:W-:Y:S02]  /*5970*/  LEA.HI.X R57, R98, R45, R103, 0x1, P0 ;  /* 0x0000002d62397211 */ /* 0x008fe400000f0c67 */
[----:B------:R-:W-:Y:S02]  /*5980*/  LEA.HI.SX32 R43, R43, R116, 0x1c ;  /* 0x000000742b2b7211 */ /* 0x000fe400078fe2ff */
[--C-:B------:R-:W-:Y:S02]  /*5990*/  @!P1 SHF.R.U64 R9, R62, 0x10, R63.reuse ;  /* 0x000000103e099819 */ /* 0x100fe4000000123f */
[----:B------:R-:W-:Y:S01]  /*59a0*/  @!P1 SHF.R.U32.HI R10, RZ, 0x10, R63 ;  /* 0x00000010ff0a9819 */ /* 0x000fe2000001163f */
[----:B------:R-:W-:Y:S01]  /*59b0*/  IMAD.SHL.U32 R43, R43, 0x8, RZ ;  /* 0x000000082b2b7824 */ /* 0x000fe200078e00ff */
[----:B------:R-:W-:Y:S02]  /*59c0*/  @!P1 SHF.R.U32.HI R3, RZ, 0x10, R21 ;  /* 0x00000010ff039819 */ /* 0x000fe40000011615 */
[----:B------:R-:W-:Y:S02]  /*59d0*/  @!P1 SHF.R.U64 R4, R22, 0x10, R23 ;  /* 0x0000001016049819 */ /* 0x000fe40000001217 */
[----:B------:R-:W-:Y:S02]  /*59e0*/  LOP3.LUT R2, R125, 0x38, R43, 0xf8, !PT ;  /* 0x000000387d027812 */ /* 0x000fe400078ef82b */
[----:B------:R-:W-:Y:S02]  /*59f0*/  ISETP.GE.AND P0, PT, R43, c[0x0][0x1d4], PT ;  /* 0x000075002b007a0c */ /* 0x000fe40003f06270 */
[----:B------:R-:W-:Y:S02]  /*5a00*/  LOP3.LUT R2, R2, R162, RZ, 0x3c, !PT ;  /* 0x000000a202027212 */ /* 0x000fe400078e3cff */
[----:B------:R-:W-:Y:S02]  /*5a10*/  @!P1 PRMT R42, R55, 0x5432, R9 ;  /* 0x00005432372a9816 */ /* 0x000fe40000000009 */
[----:B------:R-:W-:Y:S01]  /*5a20*/  @!P1 SHF.R.U32.HI R5, RZ, 0x10, R23 ;  /* 0x00000010ff059819 */ /* 0x000fe20000011617 */
[----:B------:R-:W-:Y:S01]  /*5a30*/  IMAD.IADD R2, R139, 0x1, R2 ;  /* 0x000000018b027824 */ /* 0x000fe200078e0202 */
[----:B------:R-:W-:Y:S02]  /*5a40*/  @!P1 PRMT R11, R17, 0x5432, R4 ;  /* 0x00005432110b9816 */ /* 0x000fe40000000004 */
[----:B------:R-:W-:Y:S01]  /*5a50*/  @!P1 PRMT R40, R54, 0x5410, R6 ;  /* 0x0000541036289816 */ /* 0x000fe20000000006 */
[----:B------:R-:W-:Y:S01]  /*5a60*/  IMAD.SHL.U32 R2, R2, 0x2, RZ ;  /* 0x0000000202027824 */ /* 0x000fe200078e00ff */
[----:B------:R-:W-:Y:S01]  /*5a70*/  @!P1 SHF.R.U32.HI R7, RZ, 0x10, R61 ;  /* 0x00000010ff079819 */ /* 0x000fe2000001163d */
[----:B------:R-:W-:Y:S01]  /*5a80*/  @!P0 IMAD.WIDE R62, R43, 0x2, R44 ;  /* 0x000000022b3e8825 */ /* 0x000fe200078e022c */
[----:B------:R-:W-:Y:S02]  /*5a90*/  @!P1 PRMT R6, R16, 0x5410, R3 ;  /* 0x0000541010069816 */ /* 0x000fe40000000003 */
[----:B------:R1:W3:Y:S01]  /*5aa0*/  LDS.128 R12, [R2+0x3900] ;  /* 0x00390000020c7984 */ /* 0x0002e20000000c00 */
[----:B------:R-:W-:Y:S01]  /*5ab0*/  @!P1 PRMT R22, R54, 0x5432, R7 ;  /* 0x0000543236169816 */ /* 0x000fe20000000007 */
[----:B------:R-:W-:Y:S01]  /*5ac0*/  @!P1 IMAD.U32 R7, R40, 0x10000, RZ ;  /* 0x0001000028079824 */ /* 0x000fe200078e00ff */
[----:B------:R-:W-:Y:S02]  /*5ad0*/  @!P1 PRMT R41, R55, 0x5410, R10 ;  /* 0x0000541037299816 */ /* 0x000fe4000000000a */
[----:B------:R-:W-:Y:S01]  /*5ae0*/  @!P1 PRMT R10, R17, 0x5410, R5 ;  /* 0x00005410110a9816 */ /* 0x000fe20000000005 */
[C---:B------:R-:W-:Y:S01]  /*5af0*/  @!P1 IMAD.U32 R5, R6.reuse, 0x10000, RZ ;  /* 0x0001000006059824 */ /* 0x040fe200078e00ff */
[----:B------:R-:W-:Y:S01]  /*5b00*/  @!P1 LOP3.LUT R6, R6, 0xffff0000, RZ, 0xc0, !PT ;  /* 0xffff000006069812 */ /* 0x000fe200078ec0ff */
[C---:B------:R-:W-:Y:S01]  /*5b10*/  @!P1 IMAD.U32 R44, R41.reuse, 0x10000, RZ ;  /* 0x00010000292c9824 */ /* 0x040fe200078e00ff */
[----:B------:R-:W-:Y:S02]  /*5b20*/  @!P1 LOP3.LUT R46, R41, 0xffff0000, RZ, 0xc0, !PT ;  /* 0xffff0000292e9812 */ /* 0x000fe400078ec0ff */
[----:B-1----:R-:W-:Y:S01]  /*5b30*/  @!P1 SHF.R.U64 R2, R20, 0x10, R21 ;  /* 0x0000001014029819 */ /* 0x002fe20000001215 */
[C---:B------:R-:W-:Y:S01]  /*5b40*/  @!P1 IMAD.U32 R21, R49.reuse, 0x10000, RZ ;  /* 0x0001000031159824 */ /* 0x040fe200078e00ff */
[----:B------:R-:W-:Y:S02]  /*5b50*/  @!P1 SHF.L.U32 R9, R48, 0x10, RZ ;  /* 0x0000001030099819 */ /* 0x000fe400000006ff */
[----:B------:R-:W-:Y:S02]  /*5b60*/  @!P1 LOP3.LUT R23, R49, 0xffff0000, RZ, 0xc0, !PT ;  /* 0xffff000031179812 */ /* 0x000fe400078ec0ff */
[C---:B------:R-:W-:Y:S02]  /*5b70*/  @!P1 SHF.L.U32 R45, R51.reuse, 0x10, RZ ;  /* 0x00000010332d9819 */ /* 0x040fe400000006ff */
[----:B------:R-:W-:Y:S02]  /*5b80*/  @!P1 LOP3.LUT R47, R51, 0xffff0000, RZ, 0xc0, !PT ;  /* 0xffff0000332f9812 */ /* 0x000fe400078ec0ff */
[----:B------:R-:W-:Y:S02]  /*5b90*/  @!P1 LOP3.LUT R43, R50, 0xffff0000, RZ, 0xc0, !PT ;  /* 0xffff0000322b9812 */ /* 0x000fe400078ec0ff */
[----:B------:R-:W-:Y:S02]  /*5ba0*/  @!P1 PRMT R8, R16, 0x5432, R2 ;  /* 0x0000543210089816 */ /* 0x000fe40000000002 */
[C---:B------:R-:W-:Y:S02]  /*5bb0*/  @!P1 SHF.L.U32 R20, R22.reuse, 0x10, RZ ;  /* 0x0000001016149819 */ /* 0x040fe400000006ff */
[----:B------:R-:W-:Y:S01]  /*5bc0*/  @!P1 LOP3.LUT R22, R22, 0xffff0000, RZ, 0xc0, !PT ;  /* 0xffff000016169812 */ /* 0x000fe200078ec0ff */
[----:B---3--:R-:W-:Y:S02]  /*5bd0*/  @!P1 IMAD.U32 R2, R12, 0x10000, RZ ;  /* 0x000100000c029824 */ /* 0x008fe400078e00ff */
[C---:B------:R-:W-:Y:S01]  /*5be0*/  @!P1 IMAD.U32 R3, R8.reuse, 0x10000, RZ ;  /* 0x0001000008039824 */ /* 0x040fe200078e00ff */
[----:B------:R-:W-:Y:S01]  /*5bf0*/  @!P1 LOP3.LUT R8, R8, 0xffff0000, RZ, 0xc0, !PT ;  /* 0xffff000008089812 */ /* 0x000fe200078ec0ff */
[C---:B------:R-:W-:Y:S02]  /*5c00*/  @!P1 FMUL.FTZ R16, R2.reuse, R7 ;  /* 0x0000000702109220 */ /* 0x040fe40000410000 */
[-C--:B------:R-:W-:Y:S02]  /*5c10*/  @!P1 FMUL.FTZ R2, R2, R3.reuse ;  /* 0x0000000302029220 */ /* 0x080fe40000410000 */
[----:B------:R-:W-:Y:S01]  /*5c20*/  @!P1 FFMA.FTZ R61, R9, R3, -R16 ;  /* 0x00000003093d9223 */ /* 0x000fe20000010810 */
[C---:B------:R-:W-:Y:S01]  /*5c30*/  @!P1 LOP3.LUT R3, R13.reuse, 0xffff0000, RZ, 0xc0, !PT ;  /* 0xffff00000d039812 */ /* 0x040fe200078ec0ff */
[----:B------:R-:W-:Y:S01]  /*5c40*/  @!P1 IMAD.U32 R4, R13, 0x10000, RZ ;  /* 0x000100000d049824 */ /* 0x000fe200078e00ff */
[----:B------:R-:W-:Y:S01]  /*5c50*/  @!P1 LOP3.LUT R16, R40, 0xffff0000, RZ, 0xc0, !PT ;  /* 0xffff000028109812 */ /* 0x000fe200078ec0ff */
[----:B------:R-:W-:Y:S01]  /*5c60*/  @!P1 FFMA.FTZ R2, R7, R9, R2 ;  /* 0x0000000907029223 */ /* 0x000fe20000010002 */
[----:B------:R-:W-:Y:S01]  /*5c70*/  @!P1 LOP3.LUT R7, R12, 0xffff0000, RZ, 0xc0, !PT ;  /* 0xffff00000c079812 */ /* 0x000fe200078ec0ff */
[----:B------:R-:W-:Y:S02]  /*5c80*/  @!P1 FMUL.FTZ R17, R4, R20 ;  /* 0x0000001404119220 */ /* 0x000fe40000410000 */
[----:B------:R-:W-:Y:S02]  /*5c90*/  @!P1 FMUL.FTZ R9, R3, R22 ;  /* 0x0000001603099220 */ /* 0x000fe40000410000 */
[-C--:B------:R-:W-:Y:S01]  /*5ca0*/  @!P1 FFMA.FTZ R60, R21, R5.reuse, -R17 ;  /* 0x00000005153c9223 */ /* 0x080fe20000010811 */
[----:B------:R-:W-:Y:S01]  /*5cb0*/  @!P1 LOP3.LUT R17, R48, 0xffff0000, RZ, 0xc0, !PT ;  /* 0xffff000030119812 */ /* 0x000fe200078ec0ff */
[----:B------:R-:W-:Y:S01]  /*5cc0*/  @!P1 FFMA.FTZ R59, R23, R6, -R9 ;  /* 0x00000006173b9223 */ /* 0x000fe20000010809 */
[----:B------:R-:W-:Y:S01]  /*5cd0*/  @!P1 LOP3.LUT R9, R15, 0xffff0000, RZ, 0xc0, !PT ;  /* 0xffff00000f099812 */ /* 0x000fe200078ec0ff */
[----:B------:R-:W-:Y:S02]  /*5ce0*/  @!P1 FMUL.FTZ R4, R4, R5 ;  /* 0x0000000504049220 */ /* 0x000fe40000410000 */
[----:B------:R-:W-:Y:S02]  /*5cf0*/  @!P1 FMUL.FTZ R40, R7, R16 ;  /* 0x0000001007289220 */ /* 0x000fe40000410000 */
[----:B------:R-:W-:Y:S02]  /*5d00*/  @!P1 FMUL.FTZ R5, R3, R6 ;  /* 0x0000000603059220 */ /* 0x000fe40000410000 */
[----:B------:R-:W-:Y:S02]  /*5d10*/  @!P1 IMAD.U32 R6, R15, 0x10000, RZ ;  /* 0x000100000f069824 */ /* 0x000fe400078e00ff */
[-C--:B------:R-:W-:Y:S02]  /*5d20*/  @!P1 FMUL.FTZ R3, R7, R8.reuse ;  /* 0x0000000807039220 */ /* 0x080fe40000410000 */
[C---:B------:R-:W-:Y:S01]  /*5d30*/  @!P1 IMAD.U32 R7, R10.reuse, 0x10000, RZ ;  /* 0x000100000a079824 */ /* 0x040fe200078e00ff */
[----:B------:R-:W-:Y:S01]  /*5d40*/  @!P1 LOP3.LUT R10, R10, 0xffff0000, RZ, 0xc0, !PT ;  /* 0xffff00000a0a9812 */ /* 0x000fe200078ec0ff */
[----:B------:R-:W-:Y:S02]  /*5d50*/  @!P1 FFMA.FTZ R58, R17, R8, -R40 ;  /* 0x00000008113a9223 */ /* 0x000fe40000010828 */
[----:B------:R-:W-:Y:S02]  /*5d60*/  @!P1 FMUL.FTZ R40, R6, R44 ;  /* 0x0000002c06289220 */ /* 0x000fe40000410000 */
[----:B------:R-:W-:Y:S02]  /*5d70*/  @!P1 FMUL.FTZ R41, R9, R46 ;  /* 0x0000002e09299220 */ /* 0x000fe40000410000 */
[-C--:B------:R-:W-:Y:S02]  /*5d80*/  @!P1 FFMA.FTZ R55, R45, R7.reuse, -R40 ;  /* 0x000000072d379223 */ /* 0x080fe40000010828 */
[-C--:B------:R-:W-:Y:S02]  /*5d90*/  @!P1 FMUL.FTZ R9, R9, R10.reuse ;  /* 0x0000000a09099220 */ /* 0x080fe40000410000 */
[----:B------:R-:W-:Y:S01]  /*5da0*/  @!P1 FFMA.FTZ R54, R47, R10, -R41 ;  /* 0x0000000a2f369223 */ /* 0x000fe20000010829 */
[----:B------:R-:W-:Y:S01]  /*5db0*/  @!P1 LOP3.LUT R10, R14, 0xffff0000, RZ, 0xc0, !PT ;  /* 0xffff00000e0a9812 */ /* 0x000fe200078ec0ff */
[C---:B------:R-:W-:Y:S01]  /*5dc0*/  @!P1 IMAD.U32 R40, R42.reuse, 0x10000, RZ ;  /* 0x000100002a289824 */ /* 0x040fe200078e00ff */
[----:B------:R-:W-:Y:S01]  /*5dd0*/  @!P1 LOP3.LUT R42, R42, 0xffff0000, RZ, 0xc0, !PT ;  /* 0xffff00002a2a9812 */ /* 0x000fe200078ec0ff */
[----:B------:R-:W-:Y:S01]  /*5de0*/  @!P1 FMUL.FTZ R8, R6, R7 ;  /* 0x0000000706089220 */ /* 0x000fe20000410000 */
[----:B------:R-:W-:Y:S01]  /*5df0*/  @!P1 SHF.L.U32 R41, R50, 0x10, RZ ;  /* 0x0000001032299819 */ /* 0x000fe200000006ff */
[----:B------:R-:W-:Y:S02]  /*5e00*/  @!P1 IMAD.U32 R6, R14, 0x10000, RZ ;  /* 0x000100000e069824 */ /* 0x000fe400078e00ff */
[C---:B------:R-:W-:Y:S01]  /*5e10*/  @!P1 IMAD.U32 R7, R11.reuse, 0x10000, RZ ;  /* 0x000100000b079824 */ /* 0x040fe200078e00ff */
[----:B------:R-:W-:Y:S01]  /*5e20*/  @!P1 LOP3.LUT R11, R11, 0xffff0000, RZ, 0xc0, !PT ;  /* 0xffff00000b0b9812 */ /* 0x000fe200078ec0ff */
[----:B------:R-:W-:Y:S02]  /*5e30*/  @!P1 FMUL.FTZ R52, R6, R40 ;  /* 0x0000002806349220 */ /* 0x000fe40000410000 */
[----:B------:R-:W-:Y:S02]  /*5e40*/  @!P1 FMUL.FTZ R53, R10, R42 ;  /* 0x0000002a0a359220 */ /* 0x000fe40000410000 */
[----:B------:R-:W-:Y:S01]  /*5e50*/  @!P1 FFMA.FTZ R3, R16, R17, R3 ;  /* 0x0000001110039223 */ /* 0x000fe20000010003 */
[----:B------:R-:W-:Y:S01]  /*5e60*/  @!P1 F2FP.BF16.PACK_AB R17, R54, R55 ;  /* 0x000000373611923e */ /* 0x000fe200000010ff */
[----:B------:R-:W-:Y:S02]  /*5e70*/  @!P1 FMUL.FTZ R6, R6, R7 ;  /* 0x0000000706069220 */ /* 0x000fe40000410000 */
[----:B------:R-:W-:Y:S01]  /*5e80*/  @!P1 FFMA.FTZ R4, R20, R21, R4 ;  /* 0x0000001514049223 */ /* 0x000fe20000010004 */
[----:B------:R-:W-:Y:S01]  /*5e90*/  @!P1 MOV R51, R17 ;  /* 0x0000001100339202 */ /* 0x000fe20000000f00 */
[----:B------:R-:W-:Y:S01]  /*5ea0*/  @!P1 FFMA.FTZ R52, R41, R7, -R52 ;  /* 0x0000000729349223 */ /* 0x000fe20000010834 */
[----:B------:R-:W-:Y:S01]  /*5eb0*/  @!P1 F2FP.BF16.PACK_AB R2, R3, R2 ;  /* 0x000000020302923e */ /* 0x000fe200000010ff */
[----:B------:R-:W-:Y:S01]  /*5ec0*/  @!P1 FMUL.FTZ R7, R10, R11 ;  /* 0x0000000b0a079220 */ /* 0x000fe20000410000 */
[----:B------:R-:W-:Y:S01]  /*5ed0*/  @!P1 F2FP.BF16.PACK_AB R10, R58, R61 ;  /* 0x0000003d3a0a923e */ /* 0x000fe200000010ff */
[----:B------:R-:W-:Y:S01]  /*5ee0*/  @!P1 FFMA.FTZ R53, R43, R11, -R53 ;  /* 0x0000000b2b359223 */ /* 0x000fe20000010835 */
[----:B------:R-:W-:Y:S01]  /*5ef0*/  @!P1 F2FP.BF16.PACK_AB R11, R59, R60 ;  /* 0x0000003c3b0b923e */ /* 0x000fe200000010ff */
[----:B------:R-:W-:Y:S01]  /*5f00*/  @!P1 FFMA.FTZ R5, R22, R23, R5 ;  /* 0x0000001716059223 */ /* 0x000fe20000010005 */
[----:B------:R-:W-:Y:S01]  /*5f10*/  @!P1 MOV R48, R10 ;  /* 0x0000000a00309202 */ /* 0x000fe20000000f00 */
[----:B------:R-:W-:Y:S01]  /*5f20*/  @!P1 FFMA.FTZ R6, R40, R41, R6 ;  /* 0x0000002928069223 */ /* 0x000fe20000010006 */
[----:B------:R-:W-:Y:S01]  /*5f30*/  @!P1 F2FP.BF16.PACK_AB R16, R53, R52 ;  /* 0x000000343510923e */ /* 0x000fe200000010ff */
[----:B------:R-:W-:Y:S01]  /*5f40*/  @!P1 FFMA.FTZ R7, R42, R43, R7 ;  /* 0x0000002b2a079223 */ /* 0x000fe20000010007 */
[----:B------:R-:W-:Y:S01]  /*5f50*/  @!P1 F2FP.BF16.PACK_AB R4, R5, R4 ;  /* 0x000000040504923e */ /* 0x000fe200000010ff */
[----:B------:R-:W-:Y:S02]  /*5f60*/  @!P1 FFMA.FTZ R8, R44, R45, R8 ;  /* 0x0000002d2c089223 */ /* 0x000fe40000010008 */
[----:B------:R-:W-:Y:S01]  /*5f70*/  @!P1 FFMA.FTZ R9, R46, R47, R9 ;  /* 0x0000002f2e099223 */ /* 0x000fe20000010009 */
[----:B------:R-:W-:Y:S01]  /*5f80*/  @!P1 F2FP.BF16.PACK_AB R6, R7, R6 ;  /* 0x000000060706923e */ /* 0x000fe200000010ff */
[----:B------:R-:W-:Y:S02]  /*5f90*/  @!P1 IMAD.MOV.U32 R49, RZ, RZ, R11 ;  /* 0x000000ffff319224 */ /* 0x000fe400078e000b */
        /* <DEDUP_REMOVED lines=8> */
.L_x_85:
[----:B------:R-:W-:Y:S05]  /*6020*/  BSYNC B0 ;  /* 0x0000000000007941 */ /* 0x000fea0003800000 */
.L_x_84:
[----:B------:R1:W2:Y:S01]  /*6030*/  SHFL.IDX PT, R21, R89, 0x2, 0x1c1f ;  /* 0x005c1f0059157f89 */ /* 0x0002a200000e0000 */
[----:B------:R-:W-:Y:S01]  /*6040*/  ISETP.GE.OR P0, PT, R158, UR9, P6 ;  /* 0x000000099e007c0c */ /* 0x000fe2000b706670 */
[----:B------:R-:W-:Y:S02]  /*6050*/  BSSY B0, `(.L_x_86) ;  /* 0x0000074000007945 */ /* 0x000fe40003800000 */
[----:B------:R1:W4:Y:S10]  /*6060*/  SHFL.IDX PT, R20, R90, 0x2, 0x1c1f ;  /* 0x005c1f005a147f89 */ /* 0x00033400000e0000 */
[----:B------:R-:W-:-:S05]  /*6070*/  @P0 BRA `(.L_x_87) ;  /* 0x0000071000000947 */ /* 0x000fca0003800000 */
[----:B------:R-:W-:Y:S01]  /*6080*/  SEL R2, R152, R133, !P5 ;  /* 0x0000008598027207 */ /* 0x000fe20006800000 */
[----:B---34-:R-:W3:Y:S01]  /*6090*/  LDS.128 R44, [R142+0x3900] ;  /* 0x003900008e2c7984 */ /* 0x018ee20000000c00 */
[C---:B------:R-:W-:Y:S02]  /*60a0*/  LEA R52, P0, R98.reuse, R20, 0x1 ;  /* 0x0000001462347211 */ /* 0x040fe400078008ff */
[----:B------:R-:W-:Y:S02]  /*60b0*/  SHF.R.S32.HI R22, RZ, 0x1f, R2 ;  /* 0x0000001fff167819 */ /* 0x000fe40000011402 */
[----:B--2---:R-:W-:Y:S02]  /*60c0*/  LEA.HI.X R53, R98, R21, R103, 0x1, P0 ;  /* 0x0000001562357211 */ /* 0x004fe400000f0c67 */
[----:B------:R-:W-:Y:S02]  /*60d0*/  LEA.HI R22, R22, R2, RZ, 0x4 ;  /* 0x0000000216167211 */ /* 0x000fe400078f20ff */
[----:B------:R-:W-:Y:S02]  /*60e0*/  @!P1 SHF.R.U32.HI R9, RZ, 0x10, R67 ;  /* 0x00000010ff099819 */ /* 0x000fe40000011643 */
[----:B------:R-:W-:Y:S02]  /*60f0*/  LEA.HI.SX32 R22, R22, R116, 0x1c ;  /* 0x0000007416167211 */ /* 0x000fe400078fe2ff */
[--C-:B-----5:R-:W-:Y:S02]  /*6100*/  @!P1 SHF.R.U64 R4, R26, 0x10, R27.reuse ;  /* 0x000000101a049819 */ /* 0x120fe4000000121b */
[----:B------:R-:W-:Y:S01]  /*6110*/  @!P1 SHF.R.U32.HI R5, RZ, 0x10, R27 ;  /* 0x00000010ff059819 */ /* 0x000fe2000001161b */
[----:B------:R-:W-:Y:S01]  /*6120*/  IMAD.SHL.U32 R22, R22, 0x8, RZ ;  /* 0x0000000816167824 */ /* 0x000fe200078e00ff */
[----:B------:R-:W-:Y:S02]  /*6130*/  @!P1 SHF.R.U64 R6, R64, 0x10, R65 ;  /* 0x0000001040069819 */ /* 0x000fe40000001241 */
[----:B------:R-:W-:Y:S02]  /*6140*/  @!P1 PRMT R10, R37, 0x5410, R5 ;  /* 0x00005410250a9816 */ /* 0x000fe40000000005 */
[----:B------:R-:W-:Y:S02]  /*6150*/  LOP3.LUT R2, R124, 0x38, R22, 0xf8, !PT ;  /* 0x000000387c027812 */ /* 0x000fe400078ef816 */
[----:B------:R-:W-:Y:S02]  /*6160*/  ISETP.GE.AND P0, PT, R22, c[0x0][0x1d4], PT ;  /* 0x0000750016007a0c */ /* 0x000fe40003f06270 */
[----:B------:R-:W-:Y:S02]  /*6170*/  LOP3.LUT R2, R2, R161, RZ, 0x3c, !PT ;  /* 0x000000a102027212 */ /* 0x000fe400078e3cff */
[----:B------:R-:W-:Y:S02]  /*6180*/  @!P1 PRMT R17, R72, 0x5410, R6 ;  /* 0x0000541048119816 */ /* 0x000fe40000000006 */
[----:B------:R-:W-:Y:S01]  /*6190*/  @!P1 SHF.R.U32.HI R7, RZ, 0x10, R65 ;  /* 0x00000010ff079819 */ /* 0x000fe20000011641 */
[----:B------:R-:W-:Y:S01]  /*61a0*/  IMAD.IADD R2, R138, 0x1, R2 ;  /* 0x000000018a027824 */ /* 0x000fe200078e0202 */
[----:B------:R-:W-:Y:S02]  /*61b0*/  @!P1 SHF.R.U32.HI R3, RZ, 0x10, R25 ;  /* 0x00000010ff039819 */ /* 0x000fe40000011619 */
[----:B------:R-:W-:Y:S01]  /*61c0*/  @!P1 PRMT R16, R72, 0x5432, R7 ;  /* 0x0000543248109816 */ /* 0x000fe20000000007 */
[----:B------:R-:W-:Y:S01]  /*61d0*/  IMAD.SHL.U32 R2, R2, 0x2, RZ ;  /* 0x0000000202027824 */ /* 0x000fe200078e00ff */
[----:B------:R-:W-:Y:S01]  /*61e0*/  @!P1 SHF.R.U64 R11, R66, 0x10, R67 ;  /* 0x00000010420b9819 */ /* 0x000fe20000001243 */
[----:B------:R-:W-:Y:S01]  /*61f0*/  @!P1 IMAD.U32 R7, R17, 0x10000, RZ ;  /* 0x0001000011079824 */ /* 0x000fe200078e00ff */
[----:B------:R-:W-:Y:S01]  /*6200*/  @!P1 PRMT R6, R36, 0x5410, R3 ;  /* 0x0000541024069816 */ /* 0x000fe20000000003 */
[----:B-1----:R-:W-:Y:S01]  /*6210*/  @!P0 IMAD.WIDE R56, R22, 0x2, R20 ;  /* 0x0000000216388825 */ /* 0x002fe200078e0214 */
[----:B------:R1:W2:Y:S01]  /*6220*/  LDS.128 R12, [R2+0x3900] ;  /* 0x00390000020c7984 */ /* 0x0002a20000000c00 */
[----:B------:R-:W-:Y:S02]  /*6230*/  @!P1 SHF.L.U32 R20, R16, 0x10, RZ ;  /* 0x0000001010149819 */ /* 0x000fe400000006ff */
[C---:B------:R-:W-:Y:S01]  /*6240*/  @!P1 IMAD.U32 R5, R6.reuse, 0x10000, RZ ;  /* 0x0001000006059824 */ /* 0x040fe200078e00ff */
[----:B------:R-:W-:Y:S01]  /*6250*/  @!P1 LOP3.LUT R6, R6, 0xffff0000, RZ, 0xc0, !PT ;  /* 0xffff000006069812 */ /* 0x000fe200078ec0ff */
[----:B---3--:R-:W-:Y:S01]  /*6260*/  @!P1 IMAD.U32 R21, R45, 0x10000, RZ ;  /* 0x000100002d159824 */ /* 0x008fe200078e00ff */
[----:B------:R-:W-:Y:S02]  /*6270*/  @!P1 LOP3.LUT R41, R47, 0xffff0000, RZ, 0xc0, !PT ;  /* 0xffff00002f299812 */ /* 0x000fe400078ec0ff */
[----:B------:R-:W-:Y:S02]  /*6280*/  @!P1 LOP3.LUT R27, R46, 0xffff0000, RZ, 0xc0, !PT ;  /* 0xffff00002e1b9812 */ /* 0x000fe400078ec0ff */
[----:B------:R-:W-:Y:S02]  /*6290*/  @!P1 PRMT R26, R73, 0x5432, R11 ;  /* 0x00005432491a9816 */ /* 0x000fe4000000000b */
[----:B------:R-:W-:Y:S02]  /*62a0*/  @!P1 PRMT R11, R37, 0x5432, R4 ;  /* 0x00005432250b9816 */ /* 0x000fe40000000004 */
[----:B------:R-:W-:Y:S02]  /*62b0*/  @!P1 SHF.L.U32 R37, R47, 0x10, RZ ;  /* 0x000000102f259819 */ /* 0x000fe400000006ff */
[----:B-1----:R-:W-:Y:S02]  /*62c0*/  @!P1 SHF.R.U64 R2, R24, 0x10, R25 ;  /* 0x0000001018029819 */ /* 0x002fe40000001219 */
[----:B------:R-:W-:Y:S02]  /*62d0*/  @!P1 PRMT R24, R73, 0x5410, R9 ;  /* 0x0000541049189816 */ /* 0x000fe40000000009 */
[----:B------:R-:W-:Y:S02]  /*62e0*/  @!P1 SHF.L.U32 R9, R44, 0x10, RZ ;  /* 0x000000102c099819 */ /* 0x000fe400000006ff */
[----:B------:R-:W-:Y:S01]  /*62f0*/  @!P1 PRMT R8, R36, 0x5432, R2 ;  /* 0x0000543224089816 */ /* 0x000fe20000000002 */
[C---:B------:R-:W-:Y:S01]  /*6300*/  @!P1 IMAD.U32 R36, R24.reuse, 0x10000, RZ ;  /* 0x0001000018249824 */ /* 0x040fe200078e00ff */
[----:B------:R-:W-:Y:S03]  /*6310*/  @!P1 LOP3.LUT R40, R24, 0xffff0000, RZ, 0xc0, !PT ;  /* 0xffff000018289812 */ /* 0x000fe600078ec0ff */
[C---:B------:R-:W-:Y:S01]  /*6320*/  @!P1 IMAD.U32 R3, R8.reuse, 0x10000, RZ ;  /* 0x0001000008039824 */ /* 0x040fe200078e00ff */
[----:B------:R-:W-:Y:S01]  /*6330*/  @!P1 LOP3.LUT R8, R8, 0xffff0000, RZ, 0xc0, !PT ;  /* 0xffff000008089812 */ /* 0x000fe200078ec0ff */
[----:B--2---:R-:W-:Y:S02]  /*6340*/  @!P1 IMAD.U32 R2, R12, 0x10000, RZ ;  /* 0x000100000c029824 */ /* 0x004fe400078e00ff */
[----:B------:R-:W-:Y:S02]  /*6350*/  @!P1 IMAD.U32 R4, R13, 0x10000, RZ ;  /* 0x000100000d049824 */ /* 0x000fe400078e00ff */
[C---:B------:R-:W-:Y:S02]  /*6360*/  @!P1 FMUL.FTZ R22, R2.reuse, R7 ;  /* 0x0000000702169220 */ /* 0x040fe40000410000 */
[-C--:B------:R-:W-:Y:S02]  /*6370*/  @!P1 FMUL.FTZ R2, R2, R3.reuse ;  /* 0x0000000302029220 */ /* 0x080fe40000410000 */
[----:B------:R-:W-:Y:S02]  /*6380*/  @!P1 FMUL.FTZ R23, R4, R20 ;  /* 0x0000001404179220 */ /* 0x000fe40000410000 */
[----:B------:R-:W-:Y:S01]  /*6390*/  @!P1 FFMA.FTZ R55, R9, R3, -R22 ;  /* 0x0000000309379223 */ /* 0x000fe20000010816 */
[----:B------:R-:W-:Y:S01]  /*63a0*/  @!P1 LOP3.LUT R3, R13, 0xffff0000, RZ, 0xc0, !PT ;  /* 0xffff00000d039812 */ /* 0x000fe200078ec0ff */
[----:B------:R-:W-:Y:S01]  /*63b0*/  @!P1 FFMA.FTZ R54, R21, R5, -R23 ;  /* 0x0000000515369223 */ /* 0x000fe20000010817 */
[----:B------:R-:W-:Y:S01]  /*63c0*/  @!P1 LOP3.LUT R23, R45, 0xffff0000, RZ, 0xc0, !PT ;  /* 0xffff00002d179812 */ /* 0x000fe200078ec0ff */
[----:B------:R-:W-:Y:S01]  /*63d0*/  @!P1 FFMA.FTZ R2, R7, R9, R2 ;  /* 0x0000000907029223 */ /* 0x000fe20000010002 */
[----:B------:R-:W-:Y:S01]  /*63e0*/  @!P1 LOP3.LUT R22, R16, 0xffff0000, RZ, 0xc0, !PT ;  /* 0xffff000010169812 */ /* 0x000fe200078ec0ff */
[----:B------:R-:W-:Y:S01]  /*63f0*/  @!P1 FMUL.FTZ R4, R4, R5 ;  /* 0x0000000504049220 */ /* 0x000fe20000410000 */
[----:B------:R-:W-:Y:S01]  /*6400*/  @!P1 LOP3.LUT R7, R12, 0xffff0000, RZ, 0xc0, !PT ;  /* 0xffff00000c079812 */ /* 0x000fe200078ec0ff */
[----:B------:R-:W-:Y:S01]  /*6410*/  @!P1 FMUL.FTZ R5, R3, R6 ;  /* 0x0000000603059220 */ /* 0x000fe20000410000 */
[----:B------:R-:W-:Y:S01]  /*6420*/  @!P1 LOP3.LUT R16, R17, 0xffff0000, RZ, 0xc0, !PT ;  /* 0xffff000011109812 */ /* 0x000fe200078ec0ff */
[----:B------:R-:W-:Y:S01]  /*6430*/  @!P1 FMUL.FTZ R9, R3, R22 ;  /* 0x0000001603099220 */ /* 0x000fe20000410000 */
[----:B------:R-:W-:Y:S01]  /*6440*/  @!P1 LOP3.LUT R17, R44, 0xffff0000, RZ, 0xc0, !PT ;  /* 0xffff00002c119812 */ /* 0x000fe200078ec0ff */
[----:B------:R-:W-:Y:S02]  /*6450*/  @!P1 FMUL.FTZ R3, R7, R8 ;  /* 0x0000000807039220 */ /* 0x000fe40000410000 */
[----:B------:R-:W-:Y:S01]  /*6460*/  @!P1 FFMA.FTZ R51, R23, R6, -R9 ;  /* 0x0000000617339223 */ /* 0x000fe20000010809 */
[----:B------:R-:W-:Y:S01]  /*6470*/  @!P1 LOP3.LUT R9, R15, 0xffff0000, RZ, 0xc0, !PT ;  /* 0xffff00000f099812 */ /* 0x000fe200078ec0ff */
[----:B------:R-:W-:Y:S02]  /*6480*/  @!P1 FMUL.FTZ R25, R7, R16 ;  /* 0x0000001007199220 */ /* 0x000fe40000410000 */
[----:B------:R-:W-:Y:S02]  /*6490*/  @!P1 IMAD.U32 R6, R15, 0x10000, RZ ;  /* 0x000100000f069824 */ /* 0x000fe400078e00ff */
        /* <DEDUP_REMOVED lines=47> */
.L_x_87:
[----:B------:R-:W-:Y:S05]  /*6790*/  BSYNC B0 ;  /* 0x0000000000007941 */ /* 0x000fea0003800000 */
.L_x_86:
[----:B-1----:R1:W4:Y:S01]  /*67a0*/  SHFL.IDX PT, R47, R89, 0x3, 0x1c1f ;  /* 0x007c1f00592f7f89 */ /* 0x00232200000e0000 */
[----:B------:R-:W-:Y:S03]  /*67b0*/  ISETP.GE.OR P0, PT, R157, UR9, P6 ;  /* 0x000000099d007c0c */ /* 0x000fe6000b706670 */
[----:B------:R1:W3:Y:S10]  /*67c0*/  SHFL.IDX PT, R46, R90, 0x3, 0x1c1f ;  /* 0x007c1f005a2e7f89 */ /* 0x0002f400000e0000 */
[----:B------:R-:W-:-:S05]  /*67d0*/  @P0 BRA `(.L_x_79) ;  /* 0x00000bf000000947 */ /* 0x000fca0003800000 */
[----:B------:R-:W-:Y:S01]  /*67e0*/  SEL R2, R152, R133, !P5 ;  /* 0x0000008598027207 */ /* 0x000fe20006800000 */
[----:B-----5:R-:W1:Y:S01]  /*67f0*/  LDS.128 R40, [R141+0x3900] ;  /* 0x003900008d287984 */ /* 0x020e620000000c00 */
[----:B------:R-:W-:Y:S02]  /*6800*/  @!P1 SHF.R.U32.HI R5, RZ, 0x10, R69 ;  /* 0x00000010ff059819 */ /* 0x000fe40000011645 */
[----:B------:R-:W-:Y:S02]  /*6810*/  SHF.R.S32.HI R3, RZ, 0x1f, R2 ;  /* 0x0000001fff037819 */ /* 0x000fe40000011402 */
[C---:B---3--:R-:W-:Y:S02]  /*6820*/  LEA R54, P0, R98.reuse, R46, 0x1 ;  /* 0x0000002e62367211 */ /* 0x048fe400078008ff */
[----:B------:R-:W-:Y:S02]  /*6830*/  LEA.HI R2, R3, R2, RZ, 0x4 ;  /* 0x0000000203027211 */ /* 0x000fe400078f20ff */
[----:B----4-:R-:W-:Y:S02]  /*6840*/  LEA.HI.X R55, R98, R47, R103, 0x1, P0 ;  /* 0x0000002f62377211 */ /* 0x010fe400000f0c67 */
[----:B------:R-:W-:Y:S02]  /*6850*/  LEA.HI.SX32 R2, R2, R116, 0x1c ;  /* 0x0000007402027211 */ /* 0x000fe400078fe2ff */
[----:B------:R-:W-:Y:S02]  /*6860*/  @!P1 SHF.R.U64 R3, R28, 0x10, R29 ;  /* 0x000000101c039819 */ /* 0x000fe4000000121d */
[----:B------:R-:W-:Y:S01]  /*6870*/  @!P1 SHF.R.U64 R4, R30, 0x10, R31 ;  /* 0x000000101e049819 */ /* 0x000fe2000000121f */
[----:B------:R-:W-:Y:S01]  /*6880*/  IMAD.SHL.U32 R48, R2, 0x8, RZ ;  /* 0x0000000802307824 */ /* 0x000fe200078e00ff */
[----:B------:R-:W-:Y:S02]  /*6890*/  @!P1 PRMT R8, R38, 0x5432, R3 ;  /* 0x0000543226089816 */ /* 0x000fe40000000003 */
[----:B------:R-:W-:Y:S02]  /*68a0*/  @!P1 SHF.R.U32.HI R2, RZ, 0x10, R29 ;  /* 0x00000010ff029819 */ /* 0x000fe4000001161d */
[----:B------:R-:W-:Y:S02]  /*68b0*/  LOP3.LUT R12, R123, 0x38, R48, 0xf8, !PT ;  /* 0x000000387b0c7812 */ /* 0x000fe400078ef830 */
[----:B------:R-:W-:Y:S02]  /*68c0*/  @!P1 PRMT R25, R74, 0x5410, R5 ;  /* 0x000054104a199816 */ /* 0x000fe40000000005 */
[----:B------:R-:W-:Y:S02]  /*68d0*/  LOP3.LUT R12, R12, R160, RZ, 0x3c, !PT ;  /* 0x000000a00c0c7212 */ /* 0x000fe400078e3cff */
[----:B------:R-:W-:Y:S01]  /*68e0*/  @!P1 PRMT R5, R38, 0x5410, R2 ;  /* 0x0000541026059816 */ /* 0x000fe20000000002 */
[----:B------:R-:W-:Y:S01]  /*68f0*/  @!P1 IMAD.U32 R23, R25, 0x10000, RZ ;  /* 0x0001000019179824 */ /* 0x000fe200078e00ff */
[----:B------:R-:W-:Y:S01]  /*6900*/  @!P1 SHF.R.U64 R7, R70, 0x10, R71 ;  /* 0x0000001046079819 */ /* 0x000fe20000001247 */
[----:B------:R-:W-:Y:S01]  /*6910*/  IMAD.IADD R12, R137, 0x1, R12 ;  /* 0x00000001890c7824 */ /* 0x000fe200078e020c */
[----:B------:R-:W-:Y:S01]  /*6920*/  @!P1 PRMT R9, R39, 0x5410, R4 ;  /* 0x0000541027099816 */ /* 0x000fe20000000004 */
[----:B------:R-:W-:Y:S01]  /*6930*/  @!P1 IMAD.U32 R3, R5, 0x10000, RZ ;  /* 0x0001000005039824 */ /* 0x000fe200078e00ff */
[----:B------:R-:W-:Y:S01]  /*6940*/  @!P1 PRMT R29, R75, 0x5410, R7 ;  /* 0x000054104b1d9816 */ /* 0x000fe20000000007 */
[----:B------:R-:W-:Y:S01]  /*6950*/  IMAD.SHL.U32 R12, R12, 0x2, RZ ;  /* 0x000000020c0c7824 */ /* 0x000fe200078e00ff */
[----:B------:R-:W-:Y:S02]  /*6960*/  @!P1 LOP3.LUT R25, R25, 0xffff0000, RZ, 0xc0, !PT ;  /* 0xffff000019199812 */ /* 0x000fe400078ec0ff */
[----:B------:R-:W-:Y:S01]  /*6970*/  @!P1 SHF.R.U32.HI R6, RZ, 0x10, R31 ;  /* 0x00000010ff069819 */ /* 0x000fe2000001161f */
[C---:B------:R-:W-:Y:S01]  /*6980*/  @!P1 IMAD.U32 R27, R29.reuse, 0x10000, RZ ;  /* 0x000100001d1b9824 */ /* 0x040fe200078e00ff */
[----:B------:R-:W-:Y:S01]  /*6990*/  @!P1 LOP3.LUT R29, R29, 0xffff0000, RZ, 0xc0, !PT ;  /* 0xffff00001d1d9812 */ /* 0x000fe200078ec0ff */
[C---:B-1----:R-:W-:Y:S01]  /*69a0*/  @!P1 IMAD.U32 R24, R41.reuse, 0x10000, RZ ;  /* 0x0001000029189824 */ /* 0x042fe200078e00ff */
[----:B------:R-:W1:Y:S01]  /*69b0*/  LDS.128 R12, [R12+0x3900] ;  /* 0x003900000c0c7984 */ /* 0x000e620000000c00 */
[----:B------:R-:W-:Y:S01]  /*69c0*/  @!P1 IMAD.U32 R20, R40, 0x10000, RZ ;  /* 0x0001000028149824 */ /* 0x000fe200078e00ff */
[----:B------:R-:W-:Y:S01]  /*69d0*/  @!P1 LOP3.LUT R26, R41, 0xffff0000, RZ, 0xc0, !PT ;  /* 0xffff0000291a9812 */ /* 0x000fe200078ec0ff */
[----:B------:R-:W-:Y:S01]  /*69e0*/  @!P1 IMAD.U32 R28, R42, 0x10000, RZ ;  /* 0x000100002a1c9824 */ /* 0x000fe200078e00ff */
[----:B------:R-:W-:Y:S01]  /*69f0*/  @!P1 LOP3.LUT R22, R40, 0xffff0000, RZ, 0xc0, !PT ;  /* 0xffff000028169812 */ /* 0x000fe200078ec0ff */
[C---:B------:R-:W-:Y:S01]  /*6a00*/  @!P1 IMAD.U32 R36, R43.reuse, 0x10000, RZ ;  /* 0x000100002b249824 */ /* 0x040fe200078e00ff */
[----:B------:R-:W-:Y:S02]  /*6a10*/  @!P1 LOP3.LUT R38, R43, 0xffff0000, RZ, 0xc0, !PT ;  /* 0xffff00002b269812 */ /* 0x000fe400078ec0ff */
[----:B------:R-:W-:Y:S02]  /*6a20*/  @!P1 LOP3.LUT R30, R42, 0xffff0000, RZ, 0xc0, !PT ;  /* 0xffff00002a1e9812 */ /* 0x000fe400078ec0ff */
[----:B------:R-:W-:Y:S01]  /*6a30*/  @!P1 PRMT R11, R39, 0x5432, R6 ;  /* 0x00005432270b9816 */ /* 0x000fe20000000006 */
[----:B------:R-:W-:Y:S01]  /*6a40*/  @!P1 IMAD.U32 R6, R8, 0x10000, RZ ;  /* 0x0001000008069824 */ /* 0x000fe200078e00ff */
[----:B------:R-:W-:Y:S02]  /*6a50*/  @!P1 SHF.R.U32.HI R37, RZ, 0x10, R71 ;  /* 0x00000010ff259819 */ /* 0x000fe40000011647 */
[----:B--2---:R-:W-:Y:S02]  /*6a60*/  @!P1 SHF.R.U64 R21, R68, 0x10, R69 ;  /* 0x0000001044159819 */ /* 0x004fe40000001245 */
[----:B------:R-:W-:Y:S02]  /*6a70*/  @!P1 PRMT R37, R75, 0x5432, R37 ;  /* 0x000054324b259816 */ /* 0x000fe40000000025 */
[----:B------:R-:W-:Y:S02]  /*6a80*/  @!P1 PRMT R21, R74, 0x5432, R21 ;  /* 0x000054324a159816 */ /* 0x000fe40000000015 */
[C---:B------:R-:W-:Y:S02]  /*6a90*/  @!P1 SHF.L.U32 R31, R37.reuse, 0x10, RZ ;  /* 0x00000010251f9819 */ /* 0x040fe400000006ff */
[----:B------:R-:W-:Y:S01]  /*6aa0*/  @!P1 LOP3.LUT R37, R37, 0xffff0000, RZ, 0xc0, !PT ;  /* 0xffff000025259812 */ /* 0x000fe200078ec0ff */
[C---:B------:R-:W-:Y:S01]  /*6ab0*/  @!P1 IMAD.U32 R17, R21.reuse, 0x10000, RZ ;  /* 0x0001000015119824 */ /* 0x040fe200078e00ff */
[----:B------:R-:W-:Y:S02]  /*6ac0*/  @!P1 LOP3.LUT R21, R21, 0xffff0000, RZ, 0xc0, !PT ;  /* 0xffff000015159812 */ /* 0x000fe400078ec0ff */
[----:B------:R-:W-:Y:S02]  /*6ad0*/  ISETP.GE.AND P0, PT, R48, c[0x0][0x1d4], PT ;  /* 0x0000750030007a0c */ /* 0x000fe40003f06270 */
[C---:B-1----:R-:W-:Y:S05]  /*6ae0*/  @!P1 SHF.L.U32 R2, R13.reuse, 0x10, RZ ;  /* 0x000000100d029819 */ /* 0x042fea00000006ff */
[C---:B------:R-:W-:Y:S02]  /*6af0*/  @!P1 FMUL.FTZ R7, R2.reuse, R23 ;  /* 0x0000001702079220 */ /* 0x040fe40000410000 */
[-C--:B------:R-:W-:Y:S01]  /*6b00*/  @!P1 FMUL.FTZ R4, R2, R3.reuse ;  /* 0x0000000302049220 */ /* 0x080fe20000410000 */
[----:B------:R-:W-:Y:S01]  /*6b10*/  @!P1 LOP3.LUT R2, R13, 0xffff0000, RZ, 0xc0, !PT ;  /* 0xffff00000d029812 */ /* 0x000fe200078ec0ff */
[----:B------:R-:W-:Y:S01]  /*6b20*/  @!P1 FFMA.FTZ R56, R24, R3, -R7 ;  /* 0x0000000318389223 */ /* 0x000fe20000010807 */
[----:B------:R-:W-:Y:S02]  /*6b30*/  @!P1 LOP3.LUT R3, R5, 0xffff0000, RZ, 0xc0, !PT ;  /* 0xffff000005039812 */ /* 0x000fe400078ec0ff */
[----:B------:R-:W-:Y:S01]  /*6b40*/  @!P1 SHF.L.U32 R7, R12, 0x10, RZ ;  /* 0x000000100c079819 */ /* 0x000fe200000006ff */
[C---:B------:R-:W-:Y:S02]  /*6b50*/  @!P1 FMUL.FTZ R10, R2.reuse, R25 ;  /* 0x00000019020a9220 */ /* 0x040fe40000410000 */
[----:B------:R-:W-:Y:S02]  /*6b60*/  @!P1 FMUL.FTZ R5, R2, R3 ;  /* 0x0000000302059220 */ /* 0x000fe40000410000 */
[C---:B------:R-:W-:Y:S02]  /*6b70*/  @!P1 FMUL.FTZ R16, R7.reuse, R17 ;  /* 0x0000001107109220 */ /* 0x040fe40000410000 */
[----:B------:R-:W-:Y:S01]  /*6b80*/  @!P1 FFMA.FTZ R53, R26, R3, -R10 ;  /* 0x000000031a359223 */ /* 0x000fe2000001080a */
[----:B------:R-:W-:Y:S01]  /*6b90*/  @!P1 LOP3.LUT R3, R12, 0xffff0000, RZ, 0xc0, !PT ;  /* 0xffff00000c039812 */ /* 0x000fe200078ec0ff */
[-C--:B------:R-:W-:Y:S01]  /*6ba0*/  @!P1 FMUL.FTZ R2, R7, R6.reuse ;  /* 0x0000000607029220 */ /* 0x080fe20000410000 */
[----:B------:R-:W-:Y:S01]  /*6bb0*/  @!P1 SHF.L.U32 R7, R14, 0x10, RZ ;  /* 0x000000100e079819 */ /* 0x000fe200000006ff */
[----:B------:R-:W-:Y:S01]  /*6bc0*/  @!P1 FFMA.FTZ R52, R20, R6, -R16 ;  /* 0x0000000614349223 */ /* 0x000fe20000010810 */
[----:B------:R-:W-:Y:S01]  /*6bd0*/  @!P1 LOP3.LUT R6, R8, 0xffff0000, RZ, 0xc0, !PT ;  /* 0xffff000008069812 */ /* 0x000fe200078ec0ff */
[C---:B------:R-:W-:Y:S01]  /*6be0*/  @!P1 IMAD.U32 R8, R9.reuse, 0x10000, RZ ;  /* 0x0001000009089824 */ /* 0x040fe200078e00ff */
[----:B------:R-:W-:Y:S01]  /*6bf0*/  @!P1 LOP3.LUT R9, R9, 0xffff0000, RZ, 0xc0, !PT ;  /* 0xffff000009099812 */ /* 0x000fe200078ec0ff */
[----:B------:R-:W-:Y:S02]  /*6c00*/  @!P1 FMUL.FTZ R10, R3, R21 ;  /* 0x00000015030a9220 */ /* 0x000fe40000410000 */
[----:B------:R-:W-:Y:S02]  /*6c10*/  @!P1 FMUL.FTZ R16, R7, R27 ;  /* 0x0000001b07109220 */ /* 0x000fe40000410000 */
[-C--:B------:R-:W-:Y:S02]  /*6c20*/  @!P1 FMUL.FTZ R3, R3, R6.reuse ;  /* 0x0000000603039220 */ /* 0x080fe40000410000 */
[----:B------:R-:W-:Y:S02]  /*6c30*/  @!P1 FFMA.FTZ R51, R22, R6, -R10 ;  /* 0x0000000616339223 */ /* 0x000fe4000001080a */
[-C--:B------:R-:W-:Y:S01]  /*6c40*/  @!P1 FMUL.FTZ R6, R7, R8.reuse ;  /* 0x0000000807069220 */ /* 0x080fe20000410000 */
[----:B------:R-:W-:Y:S01]  /*6c50*/  @!P1 LOP3.LUT R7, R14, 0xffff0000, RZ, 0xc0, !PT ;  /* 0xffff00000e079812 */ /* 0x000fe200078ec0ff */
[----:B------:R-:W-:Y:S01]  /*6c60*/  @!P1 FFMA.FTZ R50, R28, R8, -R16 ;  /* 0x000000081c329223 */ /* 0x000fe20000010810 */
[C---:B------:R-:W-:Y:S01]  /*6c70*/  @!P1 LOP3.LUT R16, R15.reuse, 0xffff0000, RZ, 0xc0, !PT ;  /* 0xffff00000f109812 */ /* 0x040fe200078ec0ff */
[----:B------:R-:W-:Y:S02]  /*6c80*/  @!P1 IMAD.U32 R10, R15, 0x10000, RZ ;  /* 0x000100000f0a9824 */ /* 0x000fe400078e00ff */
[C---:B------:R-:W-:Y:S01]  /*6c90*/  @!P1 IMAD.U32 R8, R11.reuse, 0x10000, RZ ;  /* 0x000100000b089824 */ /* 0x040fe200078e00ff */
[----:B------:R-:W-:Y:S01]  /*6ca0*/  @!P1 LOP3.LUT R11, R11, 0xffff0000, RZ, 0xc0, !PT ;  /* 0xffff00000b0b9812 */ /* 0x000fe200078ec0ff */
[----:B------:R-:W-:Y:S02]  /*6cb0*/  @!P1 FMUL.FTZ R44, R10, R31 ;  /* 0x0000001f0a2c9220 */ /* 0x000fe40000410000 */
[----:B------:R-:W-:Y:S02]  /*6cc0*/  @!P1 FMUL.FTZ R39, R16, R37 ;  /* 0x0000002510279220 */ /* 0x000fe40000410000 */
[C---:B------:R-:W-:Y:S02]  /*6cd0*/  @!P1 FMUL.FTZ R45, R7.reuse, R29 ;  /* 0x0000001d072d9220 */ /* 0x040fe40000410000 */
[----:B------:R-:W-:Y:S02]  /*6ce0*/  @!P1 FMUL.FTZ R7, R7, R9 ;  /* 0x0000000907079220 */ /* 0x000fe40000410000 */
[----:B------:R-:W-:Y:S01]  /*6cf0*/  @!P1 FFMA.FTZ R49, R36, R8, -R44 ;  /* 0x0000000824319223 */ /* 0x000fe2000001082c */
[----:B------:R-:W-:Y:S01]  /*6d00*/  @!P1 F2FP.BF16.PACK_AB R44, R51, R52 ;  /* 0x00000034332c923e */ /* 0x000fe200000010ff */
[----:B------:R-:W-:Y:S02]  /*6d10*/  @!P1 FFMA.FTZ R39, R38, R11, -R39 ;  /* 0x0000000b26279223 */ /* 0x000fe40000010827 */
[----:B------:R-:W-:Y:S01]  /*6d20*/  @!P1 FFMA.FTZ R9, R30, R9, -R45 ;  /* 0x000000091e099223 */ /* 0x000fe2000001082d */
[----:B------:R-:W-:Y:S01]  /*6d30*/  @!P1 F2FP.BF16.PACK_AB R45, R53, R56 ;  /* 0x00000038352d923e */ /* 0x000fe200000010ff */
[----:B------:R-:W-:Y:S01]  /*6d40*/  @!P1 FMUL.FTZ R8, R10, R8 ;  /* 0x000000080a089220 */ /* 0x000fe20000410000 */
[----:B------:R-:W-:Y:S01]  /*6d50*/  @!P1 F2FP.BF16.PACK_AB R39, R39, R49 ;  /* 0x000000312727923e */ /* 0x000fe200000010ff */
[----:B------:R-:W-:Y:S01]  /*6d60*/  @!P1 IMAD.MOV.U32 R40, RZ, RZ, R44 ;  /* 0x000000ffff289224 */ /* 0x000fe200078e002c */
[----:B------:R-:W-:Y:S01]  /*6d70*/  @!P1 F2FP.BF16.PACK_AB R10, R9, R50 ;  /* 0x00000032090a923e */ /* 0x000fe200000010ff */
[----:B------:R-:W-:Y:S01]  /*6d80*/  @!P1 FFMA.FTZ R2, R17, R20, R2 ;  /* 0x0000001411029223 */ /* 0x000fe20000010002 */
[----:B------:R-:W-:Y:S01]  /*6d90*/  @!P1 MOV R41, R45 ;  /* 0x0000002d00299202 */ /* 0x000fe20000000f00 */
[----:B------:R-:W-:Y:S02]  /*6da0*/  @!P1 IMAD.MOV.U32 R43, RZ, RZ, R39 ;  /* 0x000000ffff2b9224 */ /* 0x000fe400078e0027 */
[----:B------:R-:W-:Y:S02]  /*6db0*/  @!P1 IMAD.MOV.U32 R42, RZ, RZ, R10 ;  /* 0x000000ffff2a9224 */ /* 0x000fe400078e000a */
[----:B------:R-:W-:Y:S02]  /*6dc0*/  @!P1 FFMA.FTZ R3, R21, R22, R3 ;  /* 0x0000001615039223 */ /* 0x000fe40000010003 */
[----:B------:R-:W-:Y:S01]  /*6dd0*/  @!P1 FFMA.FTZ R4, R23, R24, R4 ;  /* 0x0000001817049223 */ /* 0x000fe20000010004 */
[----:B------:R1:W-:Y:S01]  /*6de0*/  ST.E.128 [R54.64], R40 ;  /* 0x0000002836007985 */ /* 0x0003e2000c101d16 */
[----:B------:R-:W-:Y:S01]  /*6df0*/  @!P1 FFMA.FTZ R5, R25, R26, R5 ;  /* 0x0000001a19059223 */ /* 0x000fe20000010005 */
[----:B------:R-:W-:Y:S01]  /*6e00*/  @!P1 F2FP.BF16.PACK_AB R2, R3, R2 ;  /* 0x000000020302923e */ /* 0x000fe200000010ff */
[----:B------:R-:W-:Y:S02]  /*6e10*/  @!P1 FFMA.FTZ R6, R27, R28, R6 ;  /* 0x0000001c1b069223 */ /* 0x000fe40000010006 */
[----:B------:R-:W-:Y:S01]  /*6e20*/  @!P1 FMUL.FTZ R9, R16, R11 ;  /* 0x0000000b10099220 */ /* 0x000fe20000410000 */
[----:B------:R-:W-:Y:S01]  /*6e30*/  @!P1 F2FP.BF16.PACK_AB R4, R5, R4 ;  /* 0x000000040504923e */ /* 0x000fe200000010ff */
[----:B------:R-:W-:Y:S02]  /*6e40*/  @!P1 FFMA.FTZ R7, R29, R30, R7 ;  /* 0x0000001e1d079223 */ /* 0x000fe40000010007 */
[----:B------:R-:W-:Y:S01]  /*6e50*/  @!P1 FFMA.FTZ R8, R31, R36, R8 ;  /* 0x000000241f089223 */ /* 0x000fe20000010008 */
[----:B------:R-:W-:Y:S01]  /*6e60*/  @!P1 MOV R13, R4 ;  /* 0x00000004000d9202 */ /* 0x000fe20000000f00 */
[----:B------:R-:W-:Y:S01]  /*6e70*/  @!P1 FFMA.FTZ R9, R37, R38, R9 ;  /* 0x0000002625099223 */ /* 0x000fe20000010009 */
[----:B------:R-:W-:Y:S01]  /*6e80*/  @!P1 F2FP.BF16.PACK_AB R6, R7, R6 ;  /* 0x000000060706923e */ /* 0x000fe200000010ff */
[----:B------:R-:W-:Y:S03]  /*6e90*/  @!P1 IMAD.MOV.U32 R12, RZ, RZ, R2 ;  /* 0x000000ffff0c9224 */ /* 0x000fe600078e0002 */
[----:B------:R-:W-:Y:S01]  /*6ea0*/  @!P1 F2FP.BF16.PACK_AB R8, R9, R8 ;  /* 0x000000080908923e */ /* 0x000fe200000010ff */
[----:B------:R-:W-:Y:S04]  /*6eb0*/  @!P1 IMAD.MOV.U32 R14, RZ, RZ, R6 ;  /* 0x000000ffff0e9224 */ /* 0x000fe800078e0006 */
[----:B------:R-:W-:Y:S01]  /*6ec0*/  @!P1 IMAD.MOV.U32 R15, RZ, RZ, R8 ;  /* 0x000000ffff0f9224 */ /* 0x000fe200078e0008 */
[----:B------:R-:W-:-:S05]  /*6ed0*/  @P0 BRA `(.L_x_79) ;  /* 0x000004f000000947 */ /* 0x000fca0003800000 */
[C---:B------:R-:W-:Y:S04]  /*6ee0*/  LEA R2, P0, R48.reuse, R46, 0x1 ;  /* 0x0000002e30027211 */ /* 0x040fe800078008ff */
[----:B------:R-:W-:Y:S05]  /*6ef0*/  LEA.HI.X.SX32 R3, R48, R47, 0x1, P0 ;  /* 0x0000002f30037211 */ /* 0x000fea00000f0eff */
[----:B------:R2:W-:Y:S01]  /*6f00*/  ST.E.128 [R2.64], R12 ;  /* 0x0000000c02007985 */ /* 0x0005e2000c101d16 */
[----:B------:R-:W-:-:S05]  /*6f10*/  BRA `(.L_x_79) ;  /* 0x000004b000007947 */ /* 0x000fca0003800000 */
.L_x_57:
[----:B------:R1:W2:Y:S01]  /*6f20*/  SHFL.IDX PT, R3, R89, RZ, 0x1c1f ;  /* 0x001c1fff59037589 */ /* 0x0002a200000e0000 */
[----:B------:R-:W-:Y:S01]  /*6f30*/  UIMAD UR5, UR6, -0x70, UR4 ;  /* 0xffffff90060578a4 */ /* 0x000fe2000f8e0204 */
[----:B------:R-:W-:Y:S02]  /*6f40*/  BSSY B0, `(.L_x_88) ;  /* 0x0000014000007945 */ /* 0x000fe40003800000 */
[----:B------:R1:W3:Y:S01]  /*6f50*/  SHFL.IDX PT, R2, R90, RZ, 0x1c1f ;  /* 0x001c1fff5a027589 */ /* 0x0002e200000e0000 */
[----:B------:R-:W-:Y:S04]  /*6f60*/  UISETP.LT.AND UP0, UPT, UR5, 0x70, UPT ;  /* 0x000000700500788c */ /* 0x000fe8000bf01270 */
[----:B------:R-:W-:Y:S06]  /*6f70*/  USEL UR9, UR5, 0x70, UP0 ;  /* 0x0000007005097887 */ /* 0x000fec0008000000 */
[----:B------:R-:W-:Y:S04]  /*6f80*/  IADD3 R12, -R35, UR9, RZ ;  /* 0x00000009230c7c10 */ /* 0x000fe8000fffe1ff */
[----:B------:R-:W-:Y:S11]  /*6f90*/  ISETP.GE.AND P0, PT, R12, 0x1, PT ;  /* 0x000000010c00780c */ /* 0x000ff60003f06270 */
[----:B------:R-:W-:Y:S02]  /*6fa0*/  @!UPT UIADD3 URZ, URZ, URZ, URZ ;  /* 0x0000003f3f3ff290 */ /* 0x000fe4000fffe03f */
[----:B------:R-:W-:-:S05]  /*6fb0*/  @!P0 BRA `(.L_x_89) ;  /* 0x000000c000008947 */ /* 0x000fca0003800000 */
[C---:B-123--:R-:W-:Y:S11]  /*6fc0*/  ISETP.GE.AND P1, PT, R18.reuse, c[0x0][0x1d4], PT ;  /* 0x0000750012007a0c */ /* 0x04eff60003f26270 */
[----:B------:R-:W-:Y:S02]  /*6fd0*/  @!UPT UIADD3 URZ, URZ, URZ, URZ ;  /* 0x0000003f3f3ff290 */ /* 0x000fe4000fffe03f */
[----:B------:R-:W1:Y:S01]  /*6fe0*/  @!P1 LDS.128 R8, [R92+0x3800] ;  /* 0x003800005c089984 */ /* 0x000e620000000c00 */
[CC--:B------:R-:W-:Y:S04]  /*6ff0*/  @!P1 LEA R4, P0, R18.reuse, R2.reuse, 0x1 ;  /* 0x0000000212049211 */ /* 0x0c0fe800078008ff */
[-C--:B------:R-:W-:Y:S02]  /*7000*/  @!P1 LEA.HI.X R5, R18, R3.reuse, R19, 0x1, P0 ;  /* 0x0000000312059211 */ /* 0x080fe400000f0c13 */
[----:B------:R-:W-:Y:S11]  /*7010*/  ISETP.GE.AND P0, PT, R95, c[0x0][0x1d4], PT ;  /* 0x000075005f007a0c */ /* 0x000ff60003f06270 */
[----:B------:R-:W-:Y:S02]  /*7020*/  @!UPT UIADD3 URZ, URZ, URZ, URZ ;  /* 0x0000003f3f3ff290 */ /* 0x000fe4000fffe03f */
[C---:B------:R-:W-:Y:S04]  /*7030*/  @!P0 LEA R2, P2, R83.reuse, R2, 0x1 ;  /* 0x0000000253028211 */ /* 0x040fe800078408ff */
[----:B------:R-:W-:Y:S01]  /*7040*/  @!P0 LEA.HI.X R3, R83, R3, R94, 0x1, P2 ;  /* 0x0000000353038211 */ /* 0x000fe200010f0c5e */
[----:B-1----:R-:W-:Y:S04]  /*7050*/  @!P1 ST.E.128 [R4.64], R8 ;  /* 0x0000000804009985 */ /* 0x002fe8000c101d16 */
[----:B------:R-:W1:Y:S04]  /*7060*/  @!P0 LDS.128 R4, [R93+0x3800] ;  /* 0x003800005d048984 */ /* 0x000e680000000c00 */
[----:B-1----:R1:W-:Y:S02]  /*7070*/  @!P0 ST.E.128 [R2.64], R4 ;  /* 0x0000000402008985 */ /* 0x0023e4000c101d16 */
.L_x_89:
[----:B-123--:R-:W-:Y:S05]  /*7080*/  BSYNC B0 ;  /* 0x0000000000007941 */ /* 0x00efea0003800000 */
.L_x_88:
[----:B------:R1:W2:Y:S01]  /*7090*/  SHFL.IDX PT, R3, R89, 0x1, 0x1c1f ;  /* 0x003c1f0059037f89 */ /* 0x0002a200000e0000 */
[----:B------:R-:W-:Y:S01]  /*70a0*/  ISETP.GE.AND P0, PT, R12, 0x21, PT ;  /* 0x000000210c00780c */ /* 0x000fe20003f06270 */
[----:B------:R-:W-:Y:S02]  /*70b0*/  BSSY B0, `(.L_x_90) ;  /* 0x000000f000007945 */ /* 0x000fe40003800000 */
[----:B------:R1:W3:Y:S10]  /*70c0*/  SHFL.IDX PT, R2, R90, 0x1, 0x1c1f ;  /* 0x003c1f005a027f89 */ /* 0x0002f400000e0000 */
[----:B------:R-:W-:-:S05]  /*70d0*/  @!P0 BRA `(.L_x_91) ;  /* 0x000000c000008947 */ /* 0x000fca0003800000 */
[C---:B------:R-:W-:Y:S11]  /*70e0*/  ISETP.GE.AND P1, PT, R18.reuse, c[0x0][0x1d4], PT ;  /* 0x0000750012007a0c */ /* 0x040ff60003f26270 */
[----:B------:R-:W-:Y:S02]  /*70f0*/  @!UPT UIADD3 URZ, URZ, URZ, URZ ;  /* 0x0000003f3f3ff290 */ /* 0x000fe4000fffe03f */
[----:B------:R-:W4:Y:S01]  /*7100*/  @!P1 LDS.128 R8, [R92+0x4800] ;  /* 0x004800005c089984 */ /* 0x000f220000000c00 */
[CC--:B---3--:R-:W-:Y:S04]  /*7110*/  @!P1 LEA R4, P0, R18.reuse, R2.reuse, 0x1 ;  /* 0x0000000212049211 */ /* 0x0c8fe800078008ff */
[-C--:B--2---:R-:W-:Y:S02]  /*7120*/  @!P1 LEA.HI.X R5, R18, R3.reuse, R19, 0x1, P0 ;  /* 0x0000000312059211 */ /* 0x084fe400000f0c13 */
[----:B------:R-:W-:Y:S11]  /*7130*/  ISETP.GE.AND P0, PT, R95, c[0x0][0x1d4], PT ;  /* 0x000075005f007a0c */ /* 0x000ff60003f06270 */
[----:B------:R-:W-:Y:S02]  /*7140*/  @!UPT UIADD3 URZ, URZ, URZ, URZ ;  /* 0x0000003f3f3ff290 */ /* 0x000fe4000fffe03f */
[C---:B------:R-:W-:Y:S04]  /*7150*/  @!P0 LEA R2, P2, R83.reuse, R2, 0x1 ;  /* 0x0000000253028211 */ /* 0x040fe800078408ff */
[----:B------:R-:W-:Y:S01]  /*7160*/  @!P0 LEA.HI.X R3, R83, R3, R94, 0x1, P2 ;  /* 0x0000000353038211 */ /* 0x000fe200010f0c5e */
[----:B----4-:R-:W-:Y:S04]  /*7170*/  @!P1 ST.E.128 [R4.64], R8 ;  /* 0x0000000804009985 */ /* 0x010fe8000c101d16 */
[----:B------:R-:W2:Y:S04]  /*7180*/  @!P0 LDS.128 R4, [R93+0x4800] ;  /* 0x004800005d048984 */ /* 0x000ea80000000c00 */
[----:B--2---:R2:W-:Y:S02]  /*7190*/  @!P0 ST.E.128 [R2.64], R4 ;  /* 0x0000000402008985 */ /* 0x0045e4000c101d16 */
.L_x_91:
[----:B------:R-:W-:Y:S05]  /*71a0*/  BSYNC B0 ;  /* 0x0000000000007941 */ /* 0x000fea0003800000 */
.L_x_90:
[----:B--2---:R2:W4:Y:S01]  /*71b0*/  SHFL.IDX PT, R3, R89, 0x2, 0x1c1f ;  /* 0x005c1f0059037f89 */ /* 0x00452200000e0000 */
[----:B------:R-:W-:Y:S01]  /*71c0*/  ISETP.GE.AND P0, PT, R12, 0x41, PT ;  /* 0x000000410c00780c */ /* 0x000fe20003f06270 */
[----:B------:R-:W-:Y:S02]  /*71d0*/  BSSY B0, `(.L_x_92) ;  /* 0x000000f000007945 */ /* 0x000fe40003800000 */
[----:B---3--:R2:W3:Y:S10]  /*71e0*/  SHFL.IDX PT, R2, R90, 0x2, 0x1c1f ;  /* 0x005c1f005a027f89 */ /* 0x0084f400000e0000 */
[----:B------:R-:W-:-:S05]  /*71f0*/  @!P0 BRA `(.L_x_93) ;  /* 0x000000c000008947 */ /* 0x000fca0003800000 */
[C---:B------:R-:W-:Y:S11]  /*7200*/  ISETP.GE.AND P1, PT, R18.reuse, c[0x0][0x1d4], PT ;  /* 0x0000750012007a0c */ /* 0x040ff60003f26270 */
[----:B------:R-:W-:Y:S02]  /*7210*/  @!UPT UIADD3 URZ, URZ, URZ, URZ ;  /* 0x0000003f3f3ff290 */ /* 0x000fe4000fffe03f */
[----:B------:R-:W5:Y:S01]  /*7220*/  @!P1 LDS.128 R8, [R92+0x5800] ;  /* 0x005800005c089984 */ /* 0x000f620000000c00 */
[CC--:B---3--:R-:W-:Y:S04]  /*7230*/  @!P1 LEA R4, P0, R18.reuse, R2.reuse, 0x1 ;  /* 0x0000000212049211 */ /* 0x0c8fe800078008ff */
[-C--:B----4-:R-:W-:Y:S02]  /*7240*/  @!P1 LEA.HI.X R5, R18, R3.reuse, R19, 0x1, P0 ;  /* 0x0000000312059211 */ /* 0x090fe400000f0c13 */
[----:B------:R-:W-:Y:S11]  /*7250*/  ISETP.GE.AND P0, PT, R95, c[0x0][0x1d4], PT ;  /* 0x000075005f007a0c */ /* 0x000ff60003f06270 */
[----:B------:R-:W-:Y:S02]  /*7260*/  @!UPT UIADD3 URZ, URZ, URZ, URZ ;  /* 0x0000003f3f3ff290 */ /* 0x000fe4000fffe03f */
[C---:B------:R-:W-:Y:S04]  /*7270*/  @!P0 LEA R2, P2, R83.reuse, R2, 0x1 ;  /* 0x0000000253028211 */ /* 0x040fe800078408ff */
[----:B------:R-:W-:Y:S01]  /*7280*/  @!P0 LEA.HI.X R3, R83, R3, R94, 0x1, P2 ;  /* 0x0000000353038211 */ /* 0x000fe200010f0c5e */
[----:B-----5:R-:W-:Y:S04]  /*7290*/  @!P1 ST.E.128 [R4.64], R8 ;  /* 0x0000000804009985 */ /* 0x020fe8000c101d16 */
[----:B------:R-:W3:Y:S04]  /*72a0*/  @!P0 LDS.128 R4, [R93+0x5800] ;  /* 0x005800005d048984 */ /* 0x000ee80000000c00 */
[----:B---3--:R3:W-:Y:S02]  /*72b0*/  @!P0 ST.E.128 [R2.64], R4 ;  /* 0x0000000402008985 */ /* 0x0087e4000c101d16 */
.L_x_93:
[----:B------:R-:W-:Y:S05]  /*72c0*/  BSYNC B0 ;  /* 0x0000000000007941 */ /* 0x000fea0003800000 */
.L_x_92:
[----:B---34-:R3:W4:Y:S01]  /*72d0*/  SHFL.IDX PT, R3, R89, 0x3, 0x1c1f ;  /* 0x007c1f0059037f89 */ /* 0x01872200000e0000 */
[----:B------:R-:W-:Y:S03]  /*72e0*/  ISETP.GE.AND P0, PT, R12, 0x61, PT ;  /* 0x000000610c00780c */ /* 0x000fe60003f06270 */
[----:B------:R3:W1:Y:S10]  /*72f0*/  SHFL.IDX PT, R2, R90, 0x3, 0x1c1f ;  /* 0x007c1f005a027f89 */ /* 0x00067400000e0000 */
[----:B------:R-:W-:-:S05]  /*7300*/  @!P0 BRA `(.L_x_79) ;  /* 0x000000c000008947 */ /* 0x000fca0003800000 */
[C---:B------:R-:W-:Y:S11]  /*7310*/  ISETP.GE.AND P1, PT, R18.reuse, c[0x0][0x1d4], PT ;  /* 0x0000750012007a0c */ /* 0x040ff60003f26270 */
[----:B------:R-:W-:Y:S02]  /*7320*/  @!UPT UIADD3 URZ, URZ, URZ, URZ ;  /* 0x0000003f3f3ff290 */ /* 0x000fe4000fffe03f */
[----:B------:R-:W5:Y:S01]  /*7330*/  @!P1 LDS.128 R8, [R92+0x6800] ;  /* 0x006800005c089984 */ /* 0x000f620000000c00 */
[CC--:B-1----:R-:W-:Y:S04]  /*7340*/  @!P1 LEA R4, P0, R18.reuse, R2.reuse, 0x1 ;  /* 0x0000000212049211 */ /* 0x0c2fe800078008ff */
[-C--:B----4-:R-:W-:Y:S02]  /*7350*/  @!P1 LEA.HI.X R5, R18, R3.reuse, R19, 0x1, P0 ;  /* 0x0000000312059211 */ /* 0x090fe400000f0c13 */
[----:B------:R-:W-:Y:S11]  /*7360*/  ISETP.GE.AND P0, PT, R95, c[0x0][0x1d4], PT ;  /* 0x000075005f007a0c */ /* 0x000ff60003f06270 */
[----:B------:R-:W-:Y:S02]  /*7370*/  @!UPT UIADD3 URZ, URZ, URZ, URZ ;  /* 0x0000003f3f3ff290 */ /* 0x000fe4000fffe03f */
[C---:B------:R-:W-:Y:S04]  /*7380*/  @!P0 LEA R2, P2, R83.reuse, R2, 0x1 ;  /* 0x0000000253028211 */ /* 0x040fe800078408ff */
[----:B------:R-:W-:Y:S01]  /*7390*/  @!P0 LEA.HI.X R3, R83, R3, R94, 0x1, P2 ;  /* 0x0000000353038211 */ /* 0x000fe200010f0c5e */
[----:B-----5:R-:W-:Y:S04]  /*73a0*/  @!P1 ST.E.128 [R4.64], R8 ;  /* 0x0000000804009985 */ /* 0x020fe8000c101d16 */
[----:B------:R-:W1:Y:S04]  /*73b0*/  @!P0 LDS.128 R4, [R93+0x6800] ;  /* 0x006800005d048984 */ /* 0x000e680000000c00 */
[----:B-1----:R1:W-:Y:S02]  /*73c0*/  @!P0 ST.E.128 [R2.64], R4 ;  /* 0x0000000402008985 */ /* 0x0023e4000c101d16 */
.L_x_79:
[----:B------:R-:W-:Y:S05]  /*73d0*/  BSYNC B2 ;  /* 0x0000000000027941 */ /* 0x000fea0003800000 */
.L_x_56:
[----:B-12---:R-:W-:Y:S01]  /*73e0*/  IMAD.U32 R2, RZ, RZ, UR6 ;  /* 0x00000006ff027e24 */ /* 0x006fe2000f8e00ff */
[----:B------:R-:W-:Y:S01]  /*73f0*/  UIMAD UR5, UR6, -0x70, URZ ;  /* 0xffffff90060578a4 */ /* 0x000fe2000f8e023f */
[----:B------:R-:W-:Y:S02]  /*7400*/  BSSY B0, `(.L_x_94) ;  /* 0x0000085000007945 */ /* 0x000fe40003800000 */
[----:B----4-:R-:W-:Y:S03]  /*7410*/  IMAD.WIDE R2, R2, 0x70, R128 ;  /* 0x0000007002027825 */ /* 0x010fe600078e0280 */
[----:B-----5:R-:W-:Y:S01]  /*7420*/  IADD3 R4, R132, UR5, RZ ;  /* 0x0000000584047c10 */ /* 0x020fe2000fffe0ff */
[----:B------:R-:W-:Y:S03]  /*7430*/  UIADD3 UR5, UR5, UR4, URZ ;  /* 0x0000000405057290 */ /* 0x000fe6000fffe03f */
[C---:B------:R-:W-:Y:S01]  /*7440*/  ISETP.GE.AND P5, PT, R4.reuse, 0x11, PT ;  /* 0x000000110400780c */ /* 0x040fe20003fa6270 */
[----:B------:R-:W-:Y:S01]  /*7450*/  UISETP.LT.AND UP0, UPT, UR5, 0x70, UPT ;  /* 0x000000700500788c */ /* 0x000fe2000bf01270 */
[C---:B------:R-:W-:Y:S02]  /*7460*/  ISETP.GE.AND P4, PT, R4.reuse, 0x21, PT ;  /* 0x000000210400780c */ /* 0x040fe40003f86270 */
[C---:B------:R-:W-:Y:S01]  /*7470*/  ISETP.GE.AND P3, PT, R4.reuse, 0x31, PT ;  /* 0x000000310400780c */ /* 0x040fe20003f66270 */
[----:B------:R-:W-:Y:S01]  /*7480*/  USEL UR5, UR5, 0x70, UP0 ;  /* 0x0000007005057887 */ /* 0x000fe20008000000 */
[C---:B------:R-:W-:Y:S02]  /*7490*/  ISETP.GE.AND P2, PT, R4.reuse, 0x41, PT ;  /* 0x000000410400780c */ /* 0x040fe40003f46270 */
[----:B------:R-:W-:Y:S02]  /*74a0*/  ISETP.GE.AND P1, PT, R4, 0x51, PT ;  /* 0x000000510400780c */ /* 0x000fe40003f26270 */
[----:B------:R-:W-:Y:S03]  /*74b0*/  P2R R8, PR, RZ, 0x20 ;  /* 0x00000020ff087803 */ /* 0x000fe60000000000 */
[C---:B------:R-:W-:Y:S05]  /*74c0*/  @P5 IADD3 R6, P0, R2.reuse, 0x10, RZ ;  /* 0x0000001002065810 */ /* 0x040fea0007f1e0ff */
[--C-:B------:R-:W-:Y:S01]  /*74d0*/  @P5 IMAD.X R7, RZ, RZ, R3.reuse, P0 ;  /* 0x000000ffff075224 */ /* 0x100fe200000e0603 */
[C---:B------:R-:W-:Y:S05]  /*74e0*/  @P4 IADD3 R9, P0, R2.reuse, 0x20, RZ ;  /* 0x0000002002094810 */ /* 0x040fea0007f1e0ff */
[--C-:B------:R-:W-:Y:S01]  /*74f0*/  @P4 IMAD.X R11, RZ, RZ, R3.reuse, P0 ;  /* 0x000000ffff0b4224 */ /* 0x100fe200000e0603 */
[C---:B------:R-:W-:Y:S04]  /*7500*/  @P3 IADD3 R10, P0, R2.reuse, 0x30, RZ ;  /* 0x00000030020a3810 */ /* 0x040fe80007f1e0ff */
[-C--:B------:R-:W-:Y:S02]  /*7510*/  @P3 IADD3.X R21, RZ, R3.reuse, RZ, P0, !PT ;  /* 0x00000003ff153210 */ /* 0x080fe400007fe4ff */
[C---:B------:R-:W-:Y:S05]  /*7520*/  @P2 IADD3 R20, P0, R2.reuse, 0x40, RZ ;  /* 0x0000004002142810 */ /* 0x040fea0007f1e0ff */
[--C-:B------:R-:W-:Y:S01]  /*7530*/  @P2 IMAD.X R24, RZ, RZ, R3.reuse, P0 ;  /* 0x000000ffff182224 */ /* 0x100fe200000e0603 */
[----:B------:R-:W-:Y:S05]  /*7540*/  @P1 IADD3 R22, P0, R2, 0x50, RZ ;  /* 0x0000005002161810 */ /* 0x000fea0007f1e0ff */
[----:B------:R-:W-:Y:S01]  /*7550*/  @P1 IMAD.X R26, RZ, RZ, R3, P0 ;  /* 0x000000ffff1a1224 */ /* 0x000fe200000e0603 */
[----:B------:R-:W-:Y:S11]  /*7560*/  ISETP.GE.AND P0, PT, R4, 0x61, PT ;  /* 0x000000610400780c */ /* 0x000ff60003f06270 */
[----:B------:R-:W-:Y:S02]  /*7570*/  @!UPT UIADD3 URZ, URZ, URZ, URZ ;  /* 0x0000003f3f3ff290 */ /* 0x000fe4000fffe03f */
[----:B------:R-:W-:Y:S04]  /*7580*/  @P0 IADD3 R23, P6, R2, 0x60, RZ ;  /* 0x0000006002170810 */ /* 0x000fe80007fde0ff */
[----:B------:R-:W-:Y:S02]  /*7590*/  @P0 IADD3.X R28, RZ, R3, RZ, P6, !PT ;  /* 0x00000003ff1c0210 */ /* 0x000fe400037fe4ff */
[----:B------:R-:W-:Y:S04]  /*75a0*/  ISETP.GE.AND P6, PT, R4, 0x1, PT ;  /* 0x000000010400780c */ /* 0x000fe80003fc6270 */
[----:B------:R-:W-:Y:S09]  /*75b0*/  P2R R27, PR, RZ, 0x40 ;  /* 0x00000040ff1b7803 */ /* 0x000ff20000000000 */
[----:B------:R-:W-:Y:S02]  /*75c0*/  @P6 IMAD R3, R3, c[0x0][0x258], RZ ;  /* 0x0000960003036a24 */ /* 0x000fe400078e02ff */
[----:B------:R-:W-:Y:S02]  /*75d0*/  @P6 IMAD.MOV.U32 R4, RZ, RZ, R96 ;  /* 0x000000ffff046224 */ /* 0x000fe400078e0060 */
[----:B------:R-:W-:Y:S04]  /*75e0*/  @P6 IMAD.MOV.U32 R5, RZ, RZ, R99 ;  /* 0x000000ffff056224 */ /* 0x000fe800078e0063 */
[C---:B------:R-:W-:Y:S04]  /*75f0*/  @P6 IMAD.WIDE.U32 R4, R2.reuse, c[0x0][0x258], R4 ;  /* 0x0000960002046a25 */ /* 0x040fe800078e0004 */
[----:B------:R-:W-:Y:S01]  /*7600*/  @P6 IMAD R2, R2, c[0x0][0x25c], R3 ;  /* 0x0000970002026a24 */ /* 0x000fe200078e0203 */
[C---:B------:R-:W-:Y:S04]  /*7610*/  @P6 LEA R16, P5, R4.reuse, c[0x0][0x250], 0x1 ;  /* 0x0000940004106a11 */ /* 0x040fe800078a08ff */
[----:B------:R-:W-:Y:S04]  /*7620*/  @P6 IADD3 R2, R5, R2, RZ ;  /* 0x0000000205026210 */ /* 0x000fe80007ffe0ff */
[----:B------:R-:W-:Y:S02]  /*7630*/  @P6 LEA.HI.X R17, R4, c[0x0][0x254], R2, 0x1, P5 ;  /* 0x0000950004116a11 */ /* 0x000fe400028f0c02 */
[----:B------:R-:W-:Y:S04]  /*7640*/  ISETP.NE.AND P5, PT, R8, RZ, PT ;  /* 0x000000ff0800720c */ /* 0x000fe80003fa5270 */
[----:B------:R-:W-:Y:S09]  /*7650*/  P2R R25, PR, RZ, 0x20 ;  /* 0x00000020ff197803 */ /* 0x000ff20000000000 */
[----:B------:R-:W-:Y:S02]  /*7660*/  @P5 IMAD R4, R7, c[0x0][0x258], RZ ;  /* 0x0000960007045a24 */ /* 0x000fe400078e02ff */
[----:B------:R-:W-:Y:S02]  /*7670*/  @P5 IMAD.MOV.U32 R2, RZ, RZ, R96 ;  /* 0x000000ffff025224 */ /* 0x000fe400078e0060 */
[----:B------:R-:W-:Y:S02]  /*7680*/  @P5 IMAD.MOV.U32 R3, RZ, RZ, R99 ;  /* 0x000000ffff035224 */ /* 0x000fe400078e0063 */
[C---:B------:R-:W-:Y:S02]  /*7690*/  @P5 IMAD R4, R6.reuse, c[0x0][0x25c], R4 ;  /* 0x0000970006045a24 */ /* 0x040fe400078e0204 */
[----:B------:R-:W-:Y:S04]  /*76a0*/  @P5 IMAD.WIDE.U32 R2, R6, c[0x0][0x258], R2 ;  /* 0x0000960006025a25 */ /* 0x000fe800078e0002 */
[----:B------:R-:W-:Y:S01]  /*76b0*/  @P0 IMAD R6, R28, c[0x0][0x258], RZ ;  /* 0x000096001c060a24 */ /* 0x000fe200078e02ff */
[C---:B------:R-:W-:Y:S02]  /*76c0*/  @P5 LEA R14, P6, R2.reuse, c[0x0][0x250], 0x1 ;  /* 0x00009400020e5a11 */ /* 0x040fe400078c08ff */
[----:B------:R-:W-:Y:S01]  /*76d0*/  @P5 IADD3 R4, R3, R4, RZ ;  /* 0x0000000403045210 */ /* 0x000fe20007ffe0ff */
[----:B------:R-:W-:Y:S02]  /*76e0*/  @P4 IMAD.MOV.U32 R3, RZ, RZ, R99 ;  /* 0x000000ffff034224 */ /* 0x000fe400078e0063 */
[----:B------:R-:W-:Y:S01]  /*76f0*/  @P0 IMAD R6, R23, c[0x0][0x25c], R6 ;  /* 0x0000970017060a24 */ /* 0x000fe200078e0206 */
[----:B------:R-:W-:Y:S01]  /*7700*/  @P5 LEA.HI.X R15, R2, c[0x0][0x254], R4, 0x1, P6 ;  /* 0x00009500020f5a11 */ /* 0x000fe200030f0c04 */
[----:B------:R-:W-:Y:S02]  /*7710*/  @P4 IMAD R4, R11, c[0x0][0x258], RZ ;  /* 0x000096000b044a24 */ /* 0x000fe400078e02ff */
[----:B------:R-:W-:Y:S02]  /*7720*/  @P4 IMAD.MOV.U32 R2, RZ, RZ, R96 ;  /* 0x000000ffff024224 */ /* 0x000fe400078e0060 */
[C---:B------:R-:W-:Y:S02]  /*7730*/  @P4 IMAD R4, R9.reuse, c[0x0][0x25c], R4 ;  /* 0x0000970009044a24 */ /* 0x040fe400078e0204 */
[----:B------:R-:W-:Y:S05]  /*7740*/  @P4 IMAD.WIDE.U32 R2, R9, c[0x0][0x258], R2 ;  /* 0x0000960009024a25 */ /* 0x000fea00078e0002 */
[C---:B------:R-:W-:Y:S02]  /*7750*/  @P4 LEA R12, P6, R2.reuse, c[0x0][0x250], 0x1 ;  /* 0x00009400020c4a11 */ /* 0x040fe400078c08ff */
[----:B------:R-:W-:Y:S01]  /*7760*/  @P4 IADD3 R4, R3, R4, RZ ;  /* 0x0000000403044210 */ /* 0x000fe20007ffe0ff */
[----:B------:R-:W-:Y:S03]  /*7770*/  @P3 IMAD.MOV.U32 R3, RZ, RZ, R99 ;  /* 0x000000ffff033224 */ /* 0x000fe600078e0063 */
        /* <DEDUP_REMOVED lines=9> */
[----:B------:R-:W-:Y:S01]  /*7810*/  @P2 IMAD.MOV.U32 R2, RZ, RZ, R96 ;  /* 0x000000ffff022224 */ /* 0x000fe200078e0060 */
[----:B------:R-:W-:Y:S01]  /*7820*/  ISETP.NE.AND P5, PT, R122, RZ, PT ;  /* 0x000000ff7a00720c */ /* 0x000fe20003fa5270 */
[----:B------:R-:W-:Y:S02]  /*7830*/  @P2 IMAD R4, R24, c[0x0][0x258], RZ ;  /* 0x0000960018042a24 */ /* 0x000fe400078e02ff */
[C---:B------:R-:W-:Y:S04]  /*7840*/  @P2 IMAD.WIDE.U32 R2, R20.reuse, c[0x0][0x258], R2 ;  /* 0x0000960014022a25 */ /* 0x040fe800078e0002 */
[----:B------:R-:W-:Y:S01]  /*7850*/  @P2 IMAD R4, R20, c[0x0][0x25c], R4 ;  /* 0x0000970014042a24 */ /* 0x000fe200078e0204 */
[C---:B------:R-:W-:Y:S04]  /*7860*/  @P2 LEA R8, P6, R2.reuse, c[0x0][0x250], 0x1 ;  /* 0x0000940002082a11 */ /* 0x040fe800078c08ff */
[----:B------:R-:W-:Y:S01]  /*7870*/  @P2 IADD3 R4, R3, R4, RZ ;  /* 0x0000000403042210 */ /* 0x000fe20007ffe0ff */
[----:B------:R-:W-:Y:S03]  /*7880*/  @P1 IMAD.MOV.U32 R3, RZ, RZ, R99 ;  /* 0x000000ffff031224 */ /* 0x000fe600078e0063 */
[----:B------:R-:W-:Y:S01]  /*7890*/  @P2 LEA.HI.X R9, R2, c[0x0][0x254], R4, 0x1, P6 ;  /* 0x0000950002092a11 */ /* 0x000fe200030f0c04 */
[----:B------:R-:W-:Y:S02]  /*78a0*/  @P1 IMAD R4, R26, c[0x0][0x258], RZ ;  /* 0x000096001a041a24 */ /* 0x000fe400078e02ff */
[----:B------:R-:W-:Y:S02]  /*78b0*/  @P1 IMAD.MOV.U32 R2, RZ, RZ, R96 ;  /* 0x000000ffff021224 */ /* 0x000fe400078e0060 */
[C---:B------:R-:W-:Y:S02]  /*78c0*/  @P1 IMAD R4, R22.reuse, c[0x0][0x25c], R4 ;  /* 0x0000970016041a24 */ /* 0x040fe400078e0204 */
[----:B------:R-:W-:Y:S05]  /*78d0*/  @P1 IMAD.WIDE.U32 R2, R22, c[0x0][0x258], R2 ;  /* 0x0000960016021a25 */ /* 0x000fea00078e0002 */
[----:B------:R-:W-:Y:S02]  /*78e0*/  @P1 IADD3 R3, R3, R4, RZ ;  /* 0x0000000403031210 */ /* 0x000fe40007ffe0ff */
[C---:B------:R-:W-:Y:S04]  /*78f0*/  @P1 LEA R4, P6, R2.reuse, c[0x0][0x250], 0x1 ;  /* 0x0000940002041a11 */ /* 0x040fe800078c08ff */
[----:B------:R-:W-:Y:S01]  /*7900*/  @P1 LEA.HI.X R5, R2, c[0x0][0x254], R3, 0x1, P6 ;  /* 0x0000950002051a11 */ /* 0x000fe200030f0c03 */
[----:B------:R-:W-:Y:S02]  /*7910*/  @P0 IMAD.MOV.U32 R2, RZ, RZ, R96 ;  /* 0x000000ffff020224 */ /* 0x000fe400078e0060 */
[----:B------:R-:W-:Y:S04]  /*7920*/  @P0 IMAD.MOV.U32 R3, RZ, RZ, R99 ;  /* 0x000000ffff030224 */ /* 0x000fe800078e0063 */
[----:B------:R-:W-:Y:S05]  /*7930*/  @P0 IMAD.WIDE.U32 R2, R23, c[0x0][0x258], R2 ;  /* 0x0000960017020a25 */ /* 0x000fea00078e0002 */
[----:B------:R-:W-:Y:S02]  /*7940*/  @P0 IADD3 R3, R3, R6, RZ ;  /* 0x0000000603030210 */ /* 0x000fe40007ffe0ff */
[C---:B------:R-:W-:Y:S04]  /*7950*/  @P0 LEA R6, P6, R2.reuse, c[0x0][0x250], 0x1 ;  /* 0x0000940002060a11 */ /* 0x040fe800078c08ff */
[----:B------:R-:W-:Y:S01]  /*7960*/  @P0 LEA.HI.X R7, R2, c[0x0][0x254], R3, 0x1, P6 ;  /* 0x0000950002070a11 */ /* 0x000fe200030f0c03 */
[----:B------:R-:W-:Y:S01]  /*7970*/  IMAD R2, R118, c[0x0][0x208], RZ ;  /* 0x0000820076027a24 */ /* 0x000fe200078e02ff */
[----:B------:R-:W-:Y:S11]  /*7980*/  ISETP.NE.AND P6, PT, R27, RZ, PT ;  /* 0x000000ff1b00720c */ /* 0x000ff60003fc5270 */
[----:B------:R-:W-:Y:S02]  /*7990*/  @!UPT UIADD3 URZ, URZ, URZ, URZ ;  /* 0x0000003f3f3ff290 */ /* 0x000fe4000fffe03f */
[----:B------:R-:W-:Y:S01]  /*79a0*/  @!PT LDS RZ, [RZ] ;  /* 0x00000000fffff984 */ /* 0x000fe20000000800 */
[----:B------:R-:W-:Y:S01]  /*79b0*/  @!PT LDS RZ, [RZ] ;  /* 0x00000000fffff984 */ /* 0x000fe20000000800 */
[----:B------:R-:W-:Y:S01]  /*79c0*/  @!PT LDS RZ, [RZ] ;  /* 0x00000000fffff984 */ /* 0x000fe20000000800 */
[----:B------:R1:W-:Y:S01]  /*79d0*/  @P6 LDGSTS.E.BYPASS.LTC128B.128 [R91+0x100], [R16.64], !P5 ;  /* 0x00100000105b6fae */ /* 0x0003e2000e901d56 */
[----:B------:R-:W-:Y:S02]  /*79e0*/  ISETP.NE.AND P5, PT, R25, RZ, PT ;  /* 0x000000ff1900720c */ /* 0x000fe40003fa5270 */
[----:B------:R-:W-:Y:S11]  /*79f0*/  ISETP.NE.AND P6, PT, R122, RZ, PT ;  /* 0x000000ff7a00720c */ /* 0x000ff60003fc5270 */
[----:B------:R-:W-:Y:S02]  /*7a00*/  @!UPT UIADD3 URZ, URZ, URZ, URZ ;  /* 0x0000003f3f3ff290 */ /* 0x000fe4000fffe03f */
[----:B------:R2:W-:Y:S08]  /*7a10*/  @P5 LDGSTS.E.BYPASS.LTC128B.128 [R91+0x900], [R14.64], !P6 ;  /* 0x009000000e5b5fae */ /* 0x0005f0000f101d56 */
[----:B------:R4:W-:Y:S08]  /*7a20*/  @P4 LDGSTS.E.BYPASS.LTC128B.128 [R91+0x1100], [R12.64], !P6 ;  /* 0x011000000c5b4fae */ /* 0x0009f0000f101d56 */
[----:B------:R1:W-:Y:S08]  /*7a30*/  @P3 LDGSTS.E.BYPASS.LTC128B.128 [R91+0x1900], [R10.64], !P6 ;  /* 0x019000000a5b3fae */ /* 0x0003f0000f101d56 */
[----:B------:R1:W-:Y:S08]  /*7a40*/  @P2 LDGSTS.E.BYPASS.LTC128B.128 [R91+0x2100], [R8.64], !P6 ;  /* 0x02100000085b2fae */ /* 0x0003f0000f101d56 */
[----:B------:R3:W-:Y:S01]  /*7a50*/  @P1 LDGSTS.E.BYPASS.LTC128B.128 [R91+0x2900], [R4.64], !P6 ;  /* 0x02900000045b1fae */ /* 0x0007e2000f101d56 */
[----:B----4-:R-:W-:Y:S07]  /*7a60*/  IADD3 R12, -R35, UR5, RZ ;  /* 0x00000005230c7c10 */ /* 0x010fee000fffe1ff */
[----:B------:R1:W-:Y:S08]  /*7a70*/  @P0 LDGSTS.E.BYPASS.LTC128B.128 [R91+0x3100], [R6.64], !P6 ;  /* 0x03100000065b0fae */ /* 0x0003f0000f101d56 */
[----:B------:R-:W0:Y:S01]  /*7a80*/  LDGDEPBAR ;  /* 0x00000000000079af */ /* 0x000e220000000000 */
[C---:B---3--:R-:W-:Y:S02]  /*7a90*/  IMAD R4, R101.reuse, c[0x0][0x20c], R2 ;  /* 0x0000830065047a24 */ /* 0x048fe400078e0202 */
[----:B------:R-:W-:Y:S04]  /*7aa0*/  IMAD.WIDE.U32 R2, R101, c[0x0][0x208], RZ ;  /* 0x0000820065027a25 */ /* 0x000fe800078e00ff */
[----:B------:R-:W-:Y:S02]  /*7ab0*/  IMAD.IADD R3, R3, 0x1, R4 ;  /* 0x0000000103037824 */ /* 0x000fe400078e0204 */
[----:B------:R-:W-:Y:S02]  /*7ac0*/  IMAD R4, R119, c[0x0][0x218], RZ ;  /* 0x0000860077047a24 */ /* 0x000fe400078e02ff */
[C---:B------:R-:W-:Y:S01]  /*7ad0*/  IMAD.WIDE.U32 R2, R100.reuse, c[0x0][0x218], R2 ;  /* 0x0000860064027a25 */ /* 0x040fe200078e0002 */
[----:B------:R-:W-:Y:S04]  /*7ae0*/  DEPBAR.LE SB0, 0x0 ;  /* 0x000080000000791a */ /* 0x000fe80000000000 */
[----:B------:R-:W-:Y:S01]  /*7af0*/  BAR.SYNC.DEFER_BLOCKING 0x0 ;  /* 0x0000000000007b1d */ /* 0x000fe20000010000 */
[----:B------:R-:W-:Y:S01]  /*7b00*/  IMAD R4, R100, c[0x0][0x21c], R4 ;  /* 0x0000870064047a24 */ /* 0x000fe200078e0204 */
[----:B------:R-:W-:Y:S04]  /*7b10*/  IADD3 R2, P0, R2, UR30, RZ ;  /* 0x0000001e02027c10 */ /* 0x000fe8000ff1e0ff */
[----:B------:R-:W-:Y:S02]  /*7b20*/  IADD3.X R3, R3, UR29, R4, P0, !PT ;  /* 0x0000001d03037c10 */ /* 0x000fe400087fe404 */
[C---:B--2---:R-:W-:Y:S04]  /*7b30*/  LEA R14, P0, R2.reuse, c[0x0][0x1f8], 0x1 ;  /* 0x00007e00020e7a11 */ /* 0x044fe800078008ff */
[----:B------:R-:W-:Y:S02]  /*7b40*/  LEA.HI.X R13, R2, c[0x0][0x1fc], R3, 0x1, P0 ;  /* 0x00007f00020d7a11 */ /* 0x000fe400000f0c03 */
[----:B------:R1:W2:Y:S01]  /*7b50*/  SHFL.IDX PT, R2, R14, RZ, 0x1c1f ;  /* 0x001c1fff0e027589 */ /* 0x0002a200000e0000 */
[----:B------:R-:W-:Y:S07]  /*7b60*/  ISETP.GE.AND P0, PT, R12, 0x1, PT ;  /* 0x000000010c00780c */ /* 0x000fee0003f06270 */
[----:B------:R1:W3:Y:S06]  /*7b70*/  SHFL.IDX PT, R3, R13, RZ, 0x1c1f ;  /* 0x001c1fff0d037589 */ /* 0x0002ec00000e0000 */
[----:B------:R-:W-:-:S05]  /*7b80*/  @!P0 BRA `(.L_x_95) ;  /* 0x000000c000008947 */ /* 0x000fca0003800000 */
[C---:B------:R-:W-:Y:S11]  /*7b90*/  ISETP.GE.AND P1, PT, R18.reuse, c[0x0][0x1d4], PT ;  /* 0x0000750012007a0c */ /* 0x040ff60003f26270 */
[----:B------:R-:W-:Y:S02]  /*7ba0*/  @!UPT UIADD3 URZ, URZ, URZ, URZ ;  /* 0x0000003f3f3ff290 */ /* 0x000fe4000fffe03f */
[----:B-1----:R-:W1:Y:S01]  /*7bb0*/  @!P1 LDS.128 R8, [R92] ;  /* 0x000000005c089984 */ /* 0x002e620000000c00 */
[CC--:B--2---:R-:W-:Y:S04]  /*7bc0*/  @!P1 LEA R4, P0, R18.reuse, R2.reuse, 0x1 ;  /* 0x0000000212049211 */ /* 0x0c4fe800078008ff */
[-C--:B---3--:R-:W-:Y:S02]  /*7bd0*/  @!P1 LEA.HI.X R5, R18, R3.reuse, R19, 0x1, P0 ;  /* 0x0000000312059211 */ /* 0x088fe400000f0c13 */
[----:B------:R-:W-:Y:S11]  /*7be0*/  ISETP.GE.AND P0, PT, R95, c[0x0][0x1d4], PT ;  /* 0x000075005f007a0c */ /* 0x000ff60003f06270 */
[----:B------:R-:W-:Y:S02]  /*7bf0*/  @!UPT UIADD3 URZ, URZ, URZ, URZ ;  /* 0x0000003f3f3ff290 */ /* 0x000fe4000fffe03f */
[C---:B------:R-:W-:Y:S04]  /*7c00*/  @!P0 LEA R2, P2, R83.reuse, R2, 0x1 ;  /* 0x0000000253028211 */ /* 0x040fe800078408ff */
[----:B------:R-:W-:Y:S01]  /*7c10*/  @!P0 LEA.HI.X R3, R83, R3, R94, 0x1, P2 ;  /* 0x0000000353038211 */ /* 0x000fe200010f0c5e */
[----:B-1----:R-:W-:Y:S04]  /*7c20*/  @!P1 ST.E.128 [R4.64], R8 ;  /* 0x0000000804009985 */ /* 0x002fe8000c101d16 */
[----:B------:R-:W1:Y:S04]  /*7c30*/  @!P0 LDS.128 R4, [R93] ;  /* 0x000000005d048984 */ /* 0x000e680000000c00 */
[----:B-1----:R1:W-:Y:S02]  /*7c40*/  @!P0 ST.E.128 [R2.64], R4 ;  /* 0x0000000402008985 */ /* 0x0023e4000c101d16 */
.L_x_95:
[----:B------:R-:W-:Y:S05]  /*7c50*/  BSYNC B0 ;  /* 0x0000000000007941 */ /* 0x000fea0003800000 */
.L_x_94:
[----:B-1-3--:R1:W3:Y:S01]  /*7c60*/  SHFL.IDX PT, R3, R13, 0x1, 0x1c1f ;  /* 0x003c1f000d037f89 */ /* 0x00a2e200000e0000 */
[----:B------:R-:W-:Y:S01]  /*7c70*/  ISETP.GE.AND P0, PT, R12, 0x21, PT ;  /* 0x000000210c00780c */ /* 0x000fe20003f06270 */
[----:B------:R-:W-:Y:S02]  /*7c80*/  BSSY B0, `(.L_x_96) ;  /* 0x000000f000007945 */ /* 0x000fe40003800000 */
[----:B--2---:R1:W2:Y:S10]  /*7c90*/  SHFL.IDX PT, R2, R14, 0x1, 0x1c1f ;  /* 0x003c1f000e027f89 */ /* 0x0042b400000e0000 */
[----:B------:R-:W-:-:S05]  /*7ca0*/  @!P0 BRA `(.L_x_97) ;  /* 0x000000c000008947 */ /* 0x000fca0003800000 */
[C---:B------:R-:W-:Y:S11]  /*7cb0*/  ISETP.GE.AND P1, PT, R18.reuse, c[0x0][0x1d4], PT ;  /* 0x0000750012007a0c */ /* 0x040ff60003f26270 */
[----:B------:R-:W-:Y:S02]  /*7cc0*/  @!UPT UIADD3 URZ, URZ, URZ, URZ ;  /* 0x0000003f3f3ff290 */ /* 0x000fe4000fffe03f */
[----:B------:R-:W4:Y:S01]  /*7cd0*/  @!P1 LDS.128 R8, [R92+0x1000] ;  /* 0x001000005c089984 */ /* 0x000f220000000c00 */
[CC--:B--2---:R-:W-:Y:S04]  /*7ce0*/  @!P1 LEA R4, P0, R18.reuse, R2.reuse, 0x1 ;  /* 0x0000000212049211 */ /* 0x0c4fe800078008ff */
[-C--:B---3--:R-:W-:Y:S02]  /*7cf0*/  @!P1 LEA.HI.X R5, R18, R3.reuse, R19, 0x1, P0 ;  /* 0x0000000312059211 */ /* 0x088fe400000f0c13 */
[----:B------:R-:W-:Y:S11]  /*7d00*/  ISETP.GE.AND P0, PT, R95, c[0x0][0x1d4], PT ;  /* 0x000075005f007a0c */ /* 0x000ff60003f06270 */
[----:B------:R-:W-:Y:S02]  /*7d10*/  @!UPT UIADD3 URZ, URZ, URZ, URZ ;  /* 0x0000003f3f3ff290 */ /* 0x000fe4000fffe03f */
[C---:B------:R-:W-:Y:S04]  /*7d20*/  @!P0 LEA R2, P2, R83.reuse, R2, 0x1 ;  /* 0x0000000253028211 */ /* 0x040fe800078408ff */
[----:B------:R-:W-:Y:S01]  /*7d30*/  @!P0 LEA.HI.X R3, R83, R3, R94, 0x1, P2 ;  /* 0x0000000353038211 */ /* 0x000fe200010f0c5e */
[----:B----4-:R-:W-:Y:S04]  /*7d40*/  @!P1 ST.E.128 [R4.64], R8 ;  /* 0x0000000804009985 */ /* 0x010fe8000c101d16 */
[----:B------:R-:W2:Y:S04]  /*7d50*/  @!P0 LDS.128 R4, [R93+0x1000] ;  /* 0x001000005d048984 */ /* 0x000ea80000000c00 */
[----:B--2---:R2:W-:Y:S02]  /*7d60*/  @!P0 ST.E.128 [R2.64], R4 ;  /* 0x0000000402008985 */ /* 0x0045e4000c101d16 */
.L_x_97:
[----:B------:R-:W-:Y:S05]  /*7d70*/  BSYNC B0 ;  /* 0x0000000000007941 */ /* 0x000fea0003800000 */
.L_x_96:
[----:B--23--:R2:W3:Y:S01]  /*7d80*/  SHFL.IDX PT, R3, R13, 0x2, 0x1c1f ;  /* 0x005c1f000d037f89 */ /* 0x00c4e200000e0000 */
[----:B------:R-:W-:Y:S01]  /*7d90*/  ISETP.GE.AND P0, PT, R12, 0x41, PT ;  /* 0x000000410c00780c */ /* 0x000fe20003f06270 */
[----:B------:R-:W-:Y:S02]  /*7da0*/  BSSY B0, `(.L_x_98) ;  /* 0x000000f000007945 */ /* 0x000fe40003800000 */
[----:B------:R2:W4:Y:S10]  /*7db0*/  SHFL.IDX PT, R2, R14, 0x2, 0x1c1f ;  /* 0x005c1f000e027f89 */ /* 0x00053400000e0000 */
[----:B------:R-:W-:-:S05]  /*7dc0*/  @!P0 BRA `(.L_x_99) ;  /* 0x000000c000008947 */ /* 0x000fca0003800000 */
[C---:B------:R-:W-:Y:S11]  /*7dd0*/  ISETP.GE.AND P1, PT, R18.reuse, c[0x0][0x1d4], PT ;  /* 0x0000750012007a0c */ /* 0x040ff60003f26270 */
[----:B------:R-:W-:Y:S02]  /*7de0*/  @!UPT UIADD3 URZ, URZ, URZ, URZ ;  /* 0x0000003f3f3ff290 */ /* 0x000fe4000fffe03f */
[----:B------:R-:W5:Y:S01]  /*7df0*/  @!P1 LDS.128 R8, [R92+0x2000] ;  /* 0x002000005c089984 */ /* 0x000f620000000c00 */
[CC--:B----4-:R-:W-:Y:S04]  /*7e00*/  @!P1 LEA R4, P0, R18.reuse, R2.reuse, 0x1 ;  /* 0x0000000212049211 */ /* 0x0d0fe800078008ff */
[-C--:B---3--:R-:W-:Y:S02]  /*7e10*/  @!P1 LEA.HI.X R5, R18, R3.reuse, R19, 0x1, P0 ;  /* 0x0000000312059211 */ /* 0x088fe400000f0c13 */
[----:B------:R-:W-:Y:S11]  /*7e20*/  ISETP.GE.AND P0, PT, R95, c[0x0][0x1d4], PT ;  /* 0x000075005f007a0c */ /* 0x000ff60003f06270 */
[----:B------:R-:W-:Y:S02]  /*7e30*/  @!UPT UIADD3 URZ, URZ, URZ, URZ ;  /* 0x0000003f3f3ff290 */ /* 0x000fe4000fffe03f */
[C---:B------:R-:W-:Y:S04]  /*7e40*/  @!P0 LEA R2, P2, R83.reuse, R2, 0x1 ;  /* 0x0000000253028211 */ /* 0x040fe800078408ff */
[----:B------:R-:W-:Y:S01]  /*7e50*/  @!P0 LEA.HI.X R3, R83, R3, R94, 0x1, P2 ;  /* 0x0000000353038211 */ /* 0x000fe200010f0c5e */
[----:B-----5:R-:W-:Y:S04]  /*7e60*/  @!P1 ST.E.128 [R4.64], R8 ;  /* 0x0000000804009985 */ /* 0x020fe8000c101d16 */
[----:B------:R-:W3:Y:S04]  /*7e70*/  @!P0 LDS.128 R4, [R93+0x2000] ;  /* 0x002000005d048984 */ /* 0x000ee80000000c00 */
[----:B---3--:R3:W-:Y:S02]  /*7e80*/  @!P0 ST.E.128 [R2.64], R4 ;  /* 0x0000000402008985 */ /* 0x0087e4000c101d16 */
.L_x_99:
[----:B------:R-:W-:Y:S05]  /*7e90*/  BSYNC B0 ;  /* 0x0000000000007941 */ /* 0x000fea0003800000 */
.L_x_98:
[----:B---3--:R3:W1:Y:S01]  /*7ea0*/  SHFL.IDX PT, R3, R13, 0x3, 0x1c1f ;  /* 0x007c1f000d037f89 */ /* 0x00866200000e0000 */
[----:B------:R-:W-:Y:S01]  /*7eb0*/  ISETP.GE.AND P0, PT, R12, 0x61, PT ;  /* 0x000000610c00780c */ /* 0x000fe20003f06270 */
[----:B------:R-:W-:Y:S02]  /*7ec0*/  BSSY B0, `(.L_x_100) ;  /* 0x000000f000007945 */ /* 0x000fe40003800000 */
[----:B----4-:R3:W4:Y:S10]  /*7ed0*/  SHFL.IDX PT, R2, R14, 0x3, 0x1c1f ;  /* 0x007c1f000e027f89 */ /* 0x01073400000e0000 */
[----:B------:R-:W-:-:S05]  /*7ee0*/  @!P0 BRA `(.L_x_101) ;  /* 0x000000c000008947 */ /* 0x000fca0003800000 */
[C---:B------:R-:W-:Y:S11]  /*7ef0*/  ISETP.GE.AND P1, PT, R18.reuse, c[0x0][0x1d4], PT ;  /* 0x0000750012007a0c */ /* 0x040ff60003f26270 */
[----:B------:R-:W-:Y:S02]  /*7f00*/  @!UPT UIADD3 URZ, URZ, URZ, URZ ;  /* 0x0000003f3f3ff290 */ /* 0x000fe4000fffe03f */
[----:B------:R-:W5:Y:S01]  /*7f10*/  @!P1 LDS.128 R8, [R92+0x3000] ;  /* 0x003000005c089984 */ /* 0x000f620000000c00 */
[CC--:B----4-:R-:W-:Y:S04]  /*7f20*/  @!P1 LEA R4, P0, R18.reuse, R2.reuse, 0x1 ;  /* 0x0000000212049211 */ /* 0x0d0fe800078008ff */
[-C--:B-1----:R-:W-:Y:S02]  /*7f30*/  @!P1 LEA.HI.X R5, R18, R3.reuse, R19, 0x1, P0 ;  /* 0x0000000312059211 */ /* 0x082fe400000f0c13 */
[----:B------:R-:W-:Y:S11]  /*7f40*/  ISETP.GE.AND P0, PT, R95, c[0x0][0x1d4], PT ;  /* 0x000075005f007a0c */ /* 0x000ff60003f06270 */
[----:B------:R-:W-:Y:S02]  /*7f50*/  @!UPT UIADD3 URZ, URZ, URZ, URZ ;  /* 0x0000003f3f3ff290 */ /* 0x000fe4000fffe03f */
[C---:B------:R-:W-:Y:S04]  /*7f60*/  @!P0 LEA R2, P2, R83.reuse, R2, 0x1 ;  /* 0x0000000253028211 */ /* 0x040fe800078408ff */
[----:B------:R-:W-:Y:S01]  /*7f70*/  @!P0 LEA.HI.X R3, R83, R3, R94, 0x1, P2 ;  /* 0x0000000353038211 */ /* 0x000fe200010f0c5e */
[----:B-----5:R-:W-:Y:S04]  /*7f80*/  @!P1 ST.E.128 [R4.64], R8 ;  /* 0x0000000804009985 */ /* 0x020fe8000c101d16 */
[----:B------:R-:W1:Y:S04]  /*7f90*/  @!P0 LDS.128 R4, [R93+0x3000] ;  /* 0x003000005d048984 */ /* 0x000e680000000c00 */
[----:B-1----:R1:W-:Y:S02]  /*7fa0*/  @!P0 ST.E.128 [R2.64], R4 ;  /* 0x0000000402008985 */ /* 0x0023e4000c101d16 */
.L_x_101:
[----:B------:R-:W-:Y:S05]  /*7fb0*/  BSYNC B0 ;  /* 0x0000000000007941 */ /* 0x000fea0003800000 */
.L_x_100:
[----:B------:R-:W-:Y:S02]  /*7fc0*/  UISETP.GT.AND UP0, UPT, UR6, UR7, UPT ;  /* 0x000000070600728c */ /* 0x000fe4000bf04270 */
[----:B------:R-:W-:Y:S04]  /*7fd0*/  UIADD3 UR6, UR6, -0x1, URZ ;  /* 0xffffffff06067890 */ /* 0x000fe8000fffe03f */
[----:B------:R-:W-:Y:S05]  /*7fe0*/  PLOP3.LUT P0, PT, PT, PT, UP0, 0x80, 0x0 ;  /* 0x000000000000781c */ /* 0x000fea0003f0f008 */
[----:B------:R-:W-:Y:S02]  /*7ff0*/  @UP0 USHF.R.S32.HI UR9, URZ, 0x1f, UR6 ;  /* 0x0000001f3f090899 */ /* 0x000fe40008011406 */
[----:B------:R-:W-:Y:S04]  /*8000*/  @UP0 UIMAD UR5, UR11, UR6, URZ ;  /* 0x000000060b0502a4 */ /* 0x000fe8000f8e023f */
[----:B------:R-:W-:Y:S02]  /*8010*/  @UP0 UIMAD UR5, UR9, UR24, UR5 ;  /* 0x00000018090502a4 */ /* 0x000fe4000f8e0205 */
[----:B-1--4-:R-:W-:Y:S02]  /*8020*/  @P0 IMAD.MOV.U32 R2, RZ, RZ, R130 ;  /* 0x000000ffff020224 */ /* 0x012fe400078e0082 */
[----:B------:R-:W-:Y:S04]  /*8030*/  @P0 IMAD.MOV.U32 R3, RZ, RZ, R127 ;  /* 0x000000ffff030224 */ /* 0x000fe800078e007f */
[----:B------:R-:W-:Y:S05]  /*8040*/  @P0 IMAD.WIDE.U32 R2, R146, UR6, R2 ;  /* 0x0000000692020c25 */ /* 0x000fea000f8e0002 */
[C---:B------:R-:W-:Y:S02]  /*8050*/  @P0 LEA R12, P1, R2.reuse, c[0x0][0x220], 0x1 ;  /* 0x00008800020c0a11 */ /* 0x040fe400078208ff */
[----:B------:R-:W-:Y:S04]  /*8060*/  @P0 IADD3 R3, R3, UR5, RZ ;  /* 0x0000000503030c10 */ /* 0x000fe8000fffe0ff */
[----:B--23--:R-:W-:Y:S02]  /*8070*/  @P0 LEA.HI.X R13, R2, c[0x0][0x224], R3, 0x1, P1 ;  /* 0x00008900020d0a11 */ /* 0x00cfe400008f0c03 */
[-C--:B------:R-:W-:Y:S03]  /*8080*/  @P0 IADD3 R10, P1, R12, R151.reuse, RZ ;  /* 0x000000970c0a0210 */ /* 0x080fe60007f3e0ff */
[----:B------:R-:W-:Y:S01]  /*8090*/  @!PT LDS RZ, [RZ] ;  /* 0x00000000fffff984 */ /* 0x000fe20000000800 */
[----:B------:R-:W-:Y:S01]  /*80a0*/  @!PT LDS RZ, [RZ] ;  /* 0x00000000fffff984 */ /* 0x000fe20000000800 */
[----:B------:R-:W-:Y:S01]  /*80b0*/  @!PT LDS RZ, [RZ] ;  /* 0x00000000fffff984 */ /* 0x000fe20000000800 */
[----:B------:R1:W-:Y:S02]  /*80c0*/  @P0 LDGSTS.E.BYPASS.LTC128B.128 [R91+0x3900], [R12.64], !P6 ;  /* 0x039000000c5b0fae */ /* 0x0003e4000f101d56 */
[--C-:B------:R-:W-:Y:S01]  /*80d0*/  @P0 IMAD.X R11, R13, 0x1, R150.reuse, P1 ;  /* 0x000000010d0b0824 */ /* 0x100fe200008e0696 */
[-C--:B------:R-:W-:Y:S04]  /*80e0*/  @P0 IADD3 R8, P1, R10, R151.reuse, RZ ;  /* 0x000000970a080210 */ /* 0x080fe80007f3e0ff */
[----:B------:R1:W-:Y:S01]  /*80f0*/  @P0 LDGSTS.E.BYPASS.LTC128B.128 [R91+0x4100], [R10.64], !P6 ;  /* 0x041000000a5b0fae */ /* 0x0003e2000f101d56 */
        /* <DEDUP_REMOVED lines=10> */
[----:B------:R-:W-:Y:S04]  /*81a0*/  @P0 IADD3 R14, P1, R2, R151, RZ ;  /* 0x00000097020e0210 */ /* 0x000fe80007f3e0ff */
[----:B------:R1:W-:Y:S01]  /*81b0*/  @P0 LDGSTS.E.BYPASS.LTC128B.128 [R91+0x6100], [R2.64], !P6 ;  /* 0x06100000025b0fae */ /* 0x0003e2000f101d56 */
[----:B------:R-:W-:Y:S05]  /*81c0*/  @P0 IMAD.X R15, R3, 0x1, R150, P1 ;  /* 0x00000001030f0824 */ /* 0x000fea00008e0696 */
[----:B------:R1:W-:Y:S04]  /*81d0*/  @P0 LDGSTS.E.BYPASS.LTC128B.128 [R91+0x6900], [R14.64], !P6 ;  /* 0x069000000e5b0fae */ /* 0x0003e8000f101d56 */
[----:B------:R-:W0:Y:S01]  /*81e0*/  LDGDEPBAR ;  /* 0x00000000000079af */ /* 0x000e220000000000 */
[----:B------:R-:W-:-:S05]  /*81f0*/  @P0 BRA `(.L_x_102) ;  /* 0xffff9cf000000947 */ /* 0x000fca000383ffff */
[----:B------:R-:W-:Y:S06]  /*8200*/  BAR.SYNC.DEFER_BLOCKING 0x0 ;  /* 0x0000000000007b1d */ /* 0x000fec0000010000 */
.L_x_55:
[----:B------:R-:W-:Y:S01]  /*8210*/  UISETP.GE.AND UP0, UPT, UR13, 0x1, UPT ;  /* 0x000000010d00788c */ /* 0x000fe2000bf06270 */
[----:B------:R-:W-:Y:S01]  /*8220*/  PLOP3.LUT P4, PT, PT, PT, PT, 0x80, 0x0 ;  /* 0x000000000000781c */ /* 0x000fe20003f8f070 */
[----:B------:R-:W-:Y:S01]  /*8230*/  CS2R R186, SRZ ;  /* 0x0000000000ba7805 */ /* 0x000fe2000001ff00 */
[----:B------:R-:W-:Y:S01]  /*8240*/  CS2R R184, SRZ ;  /* 0x0000000000b87805 */ /* 0x000fe2000001ff00 */
[----:B------:R-:W-:Y:S01]  /*8250*/  CS2R R130, SRZ ;  /* 0x0000000000827805 */ /* 0x000fe2000001ff00 */
[----:B------:R-:W-:Y:S01]  /*8260*/  CS2R R128, SRZ ;  /* 0x0000000000807805 */ /* 0x000fe2000001ff00 */
[----:B------:R-:W-:Y:S01]  /*8270*/  PLOP3.LUT P0, PT, PT, PT, UP0, 0x80, 0x0 ;  /* 0x000000000000781c */ /* 0x000fe20003f0f008 */
[----:B-1----:R-:W-:Y:S01]  /*8280*/  IMAD.MOV.U32 R15, RZ, RZ, RZ ;  /* 0x000000ffff0f7224 */ /* 0x002fe200078e00ff */
[----:B------:R-:W-:Y:S01]  /*8290*/  CS2R R124, SRZ ;  /* 0x00000000007c7805 */ /* 0x000fe2000001ff00 */
[----:B------:R-:W-:Y:S01]  /*82a0*/  IMAD.MOV.U32 R126, RZ, RZ, RZ ;  /* 0x000000ffff7e7224 */ /* 0x000fe200078e00ff */
        /* <DEDUP_REMOVED lines=30> */
[----:B-----5:R-:W-:Y:S01]  /*8490*/  CS2R R26, SRZ ;  /* 0x00000000001a7805 */ /* 0x020fe2000001ff00 */
        /* <DEDUP_REMOVED lines=9> */
[----:B------:R-:W-:-:S02]  /*8530*/  UISETP.NE.U32.AND UP1, UPT, URZ, UR4, UPT ;  /* 0x000000043f00728c */ /* 0x000fc4000bf25070 */
[----:B------:R-:W-:Y:S02]  /*8540*/  ULDC.64 UR6, c[0x0][0x340] ;  /* 0x0000d00000067ab9 */ /* 0x000fe40000000a00 */
[----:B------:R-:W-:-:S06]  /*8550*/  UISETP.NE.AND.EX UP1, UPT, URZ, UR5, UPT, UP1 ;  /* 0x000000053f00728c */ /* 0x000fcc000bf25310 */
[----:B------:R-:W-:-:S05]  /*8560*/  PLOP3.LUT P6, PT, PT, PT, UP1, 0x80, 0x0 ;  /* 0x000000000000781c */ /* 0x000fca0003fcf018 */
[----:B------:R-:W-:Y:S02]  /*8570*/  @UP1 UMOV UR4, 0x4 ;  /* 0x0000000400041882 */ /* 0x000fe40000000000 */
[----:B------:R-:W-:-:S06]  /*8580*/  @UP1 UIMAD.WIDE UR4, UR20, UR4, UR6 ;  /* 0x00000004140412a5 */ /* 0x000fcc000f8e0206 */
[----:B------:R-:W-:Y:S02]  /*8590*/  IMAD.U32 R2, RZ, RZ, UR4 ;  /* 0x00000004ff027e24 */ /* 0x000fe4000f8e00ff */
[----:B------:R-:W-:Y:S01]  /*85a0*/  IMAD.U32 R3, RZ, RZ, UR5 ;  /* 0x00000005ff037e24 */ /* 0x000fe2000f8e00ff */
[----:B------:R-:W1:Y:S01]  /*85b0*/  S2R R20, SR_CTAID.X ;  /* 0x0000000000147919 */ /* 0x000e620000002500 */
[----:B------:R-:W-:Y:S01]  /*85c0*/  SHF.R.S32.HI R17, RZ, 0x1f, R247 ;  /* 0x0000001fff117819 */ /* 0x000fe200000114f7 */
[----:B------:R-:W-:Y:S02]  /*85d0*/  USHF.R.S32.HI UR6, URZ, 0x1f, UR18 ;  /* 0x0000001f3f067899 */ /* 0x000fe40008011412 */
[----:B------:R3:W4:Y:S01]  /*85e0*/  @P6 LDG.E R16, [R2.64] ;  /* 0x0000001602106981 */ /* 0x000722000c1e1900 */
[----:B------:R-:W-:Y:S01]  /*85f0*/  ULDC.64 UR4, c[0x0][0x178] ;  /* 0x00005e0000047ab9 */ /* 0x000fe20000000a00 */
[----:B------:R-:W-:Y:S01]  /*8600*/  LEA.HI R9, R17, R247, RZ, 0x6 ;  /* 0x000000f711097211 */ /* 0x000fe200078f30ff */
[----:B------:R-:W-:Y:S01]  /*8610*/  UIMAD UR6, UR6, UR4, URZ ;  /* 0x00000004060672a4 */ /* 0x000fe2000f8e023f */
[----:B------:R-:W-:Y:S01]  /*8620*/  IMAD.MOV.U32 R252, RZ, RZ, c[0x0][0x2b8] ;  /* 0x0000ae00fffc7624 */ /* 0x000fe200078e00ff */
[----:B------:R-:W-:Y:S01]  /*8630*/  UIMAD.WIDE.U32 UR8, UR18, UR4, URZ ;  /* 0x00000004120872a5 */ /* 0x000fe2000f8e003f */
[----:B------:R-:W-:Y:S01]  /*8640*/  IMAD.MOV.U32 R249, RZ, RZ, RZ ;  /* 0x000000fffff97224 */ /* 0x000fe200078e00ff */
[----:B------:R-:W-:-:S03]  /*8650*/  UIMAD UR18, UR18, UR5, UR6 ;  /* 0x00000005121272a4 */ /* 0x000fc6000f8e0206 */
[----:B------:R-:W-:Y:S02]  /*8660*/  ULDC.64 UR6, c[0x0][0x348] ;  /* 0x0000d20000067ab9 */ /* 0x000fe40000000a00 */
[----:B------:R-:W-:Y:S02]  /*8670*/  UISETP.NE.U32.AND UP0, UPT, URZ, UR6, UPT ;  /* 0x000000063f00728c */ /* 0x000fe4000bf05070 */
[----:B------:R-:W-:Y:S02]  /*8680*/  ULDC.64 UR4, c[0x0][0x1b8] ;  /* 0x00006e0000047ab9 */ /* 0x000fe40000000a00 */
[----:B------:R-:W-:Y:S02]  /*8690*/  UISETP.NE.AND.EX UP0, UPT, URZ, UR7, UPT, UP0 ;  /* 0x000000073f00728c */ /* 0x000fe4000bf05300 */
[----:B------:R-:W-:Y:S02]  /*86a0*/  USHF.R.S32.HI UR7, URZ, 0x1f, UR20 ;  /* 0x0000001f3f077899 */ /* 0x000fe40008011414 */
[----:B------:R-:W-:-:S02]  /*86b0*/  UIMAD UR6, UR14, UR4, URZ ;  /* 0x000000040e0672a4 */ /* 0x000fc4000f8e023f */
[----:B------:R-:W-:Y:S02]  /*86c0*/  UIADD3 UR9, UR9, UR18, URZ ;  /* 0x0000001209097290 */ /* 0x000fe4000fffe03f */
[----:B------:R-:W-:Y:S01]  /*86d0*/  USEL UR7, UR7, URZ, !UP0 ;  /* 0x0000003f07077287 */ /* 0x000fe2000c000000 */
[----:B---3--:R-:W-:Y:S01]  /*86e0*/  LEA.HI R2, R17, R247, RZ, 0x3 ;  /* 0x000000f711027211 */ /* 0x008fe200078f18ff */
[----:B------:R-:W-:Y:S01]  /*86f0*/  IMAD.MOV.U32 R3, RZ, RZ, c[0x0][0x2c4] ;  /* 0x0000b100ff037624 */ /* 0x000fe200078e00ff */
[----:B------:R-:W-:Y:S02]  /*8700*/  UIMAD UR6, UR15, UR5, UR6 ;  /* 0x000000050f0672a4 */ /* 0x000fe4000f8e0206 */
[----:B------:R-:W-:Y:S01]  /*8710*/  LOP3.LUT R0, R2, 0xfffffff8, RZ, 0xc0, !PT ;  /* 0xfffffff802007812 */ /* 0x000fe200078ec0ff */
[----:B------:R-:W-:Y:S01]  /*8720*/  UIMAD.WIDE.U32 UR10, UR15, UR4, UR8 ;  /* 0x000000040f0a72a5 */ /* 0x000fe2000f8e0008 */
[----:B------:R-:W-:Y:S01]  /*8730*/  ISETP.NE.AND P0, PT, R3, 0x1, PT ;  /* 0x000000010300780c */ /* 0x000fe20003f05270 */
[----:B------:R-:W-:Y:S01]  /*8740*/  USEL UR8, UR20, URZ, !UP0 ;  /* 0x0000003f14087287 */ /* 0x000fe2000c000000 */
[----:B------:R-:W-:Y:S01]  /*8750*/  SHF.R.S32.HI R46, RZ, 0x3, R2 ;  /* 0x00000003ff2e7819 */ /* 0x000fe20000011402 */
[----:B------:R-:W-:Y:S01]  /*8760*/  IMAD.IADD R70, R247, 0x1, -R0 ;  /* 0x00000001f7467824 */ /* 0x000fe200078e0a00 */
[----:B------:R-:W-:-:S02]  /*8770*/  ULDC.64 UR4, c[0x0][0x1c0] ;  /* 0x0000700000047ab9 */ /* 0x000fc40000000a00 */
[----:B------:R-:W-:Y:S01]  /*8780*/  UIMAD UR7, UR7, UR4, URZ ;  /* 0x00000004070772a4 */ /* 0x000fe2000f8e023f */
[--C-:B------:R-:W-:Y:S01]  /*8790*/  IMAD R251, R70, 0x10, R46.reuse ;  /* 0x0000001046fb7824 */ /* 0x100fe200078e022e */
[----:B------:R-:W-:Y:S01]  /*87a0*/  UIADD3 UR11, UR11, UR6, URZ ;  /* 0x000000060b0b7290 */ /* 0x000fe2000fffe03f */
[C---:B-1----:R-:W-:Y:S01]  /*87b0*/  IMAD R15, R20.reuse, 0x80, R46 ;  /* 0x00000080140f7824 */ /* 0x042fe200078e022e */
[----:B------:R-:W-:Y:S01]  /*87c0*/  UIMAD UR5, UR8, UR5, UR7 ;  /* 0x00000005080572a4 */ /* 0x000fe2000f8e0207 */
[----:B------:R-:W-:Y:S01]  /*87d0*/  IMAD R4, R20, 0x80, R251 ;  /* 0x0000008014047824 */ /* 0x000fe200078e02fb */
[----:B------:R-:W-:Y:S01]  /*87e0*/  UIMAD.WIDE.U32 UR8, UR8, UR4, UR10 ;  /* 0x00000004080872a5 */ /* 0x000fe2000f8e000a */
[----:B------:R-:W-:Y:S01]  /*87f0*/  IMAD.SHL.U32 R44, R70, 0x8, RZ ;  /* 0x00000008462c7824 */ /* 0x000fe200078e00ff */
[----:B------:R-:W-:Y:S01]  /*8800*/  UMOV UR6, 0x70 ;  /* 0x0000007000067882 */ /* 0x000fe20000000000 */
[----:B------:R-:W-:Y:S01]  /*8810*/  @P0 IMAD.HI.U32 R2, R4, c[0x0][0x2c8], RZ ;  /* 0x0000b20004020a27 */ /* 0x000fe200078e00ff */
[----:B------:R-:W-:Y:S01]  /*8820*/  UIADD3 UR5, UR9, UR5, URZ ;  /* 0x0000000509057290 */ /* 0x000fe2000fffe03f */
[----:B------:R-:W-:Y:S01]  /*8830*/  LEA.HI R51, R17, R247, RZ, 0x4 ;  /* 0x000000f711337211 */ /* 0x000fe200078f20ff */
[----:B------:R-:W-:Y:S01]  /*8840*/  ULDC UR4, c[0x0][0x2c4] ;  /* 0x0000b10000047ab9 */ /* 0x000fe20000000800 */
[----:B------:R-:W-:Y:S01]  /*8850*/  IMAD.MOV.U32 R0, RZ, RZ, R4 ;  /* 0x000000ffff007224 */ /* 0x000fe200078e0004 */
[----:B------:R-:W-:Y:S01]  /*8860*/  @P0 SHF.R.U32.HI R0, RZ, c[0x0][0x2cc], R2 ;  /* 0x0000b300ff000a19 */ /* 0x000fe20000011602 */
[----:B------:R-:W-:Y:S01]  /*8870*/  IMAD.U32 R3, RZ, RZ, UR9 ;  /* 0x00000009ff037e24 */ /* 0x000fe2000f8e00ff */
[----:B--2---:R-:W-:Y:S01]  /*8880*/  UIMAD UR19, UR19, UR4, URZ ;  /* 0x00000004131372a4 */ /* 0x004fe2000f8e023f */
[----:B------:R-:W-:Y:S01]  /*8890*/  IMAD.U32 R2, RZ, RZ, UR8 ;  /* 0x00000008ff027e24 */ /* 0x000fe2000f8e00ff */
[--C-:B------:R-:W-:Y:S01]  /*88a0*/  SHF.R.S32.HI R6, RZ, 0x1f, R0.reuse ;  /* 0x0000001fff067819 */ /* 0x100fe20000011400 */
[----:B------:R-:W-:Y:S01]  /*88b0*/  IMAD.MOV R5, RZ, RZ, -R0 ;  /* 0x000000ffff057224 */ /* 0x000fe200078e0a00 */
[----:B------:R-:W-:Y:S01]  /*88c0*/  ISETP.GE.AND P4, PT, R44, c[0x0][0x198], PT ;  /* 0x000066002c007a0c */ /* 0x000fe20003f86270 */
[----:B------:R-:W-:Y:S01]  /*88d0*/  IMAD.U32 R3, RZ, RZ, UR5 ;  /* 0x00000005ff037e24 */ /* 0x000fe2000f8e00ff */
[----:B------:R-:W-:Y:S01]  /*88e0*/  ISETP.GE.AND P2, PT, R15, UR19, PT ;  /* 0x000000130f007c0c */ /* 0x000fe2000bf46270 */
[----:B------:R-:W-:Y:S01]  /*88f0*/  IMAD R4, R5, c[0x0][0x2c4], R4 ;  /* 0x0000b10005047a24 */ /* 0x000fe200078e0204 */
[----:B------:R-:W-:Y:S01]  /*8900*/  SHF.R.S32.HI R245, RZ, 0x1f, R44 ;  /* 0x0000001ffff57819 */ /* 0x000fe2000001142c */
[----:B------:R-:W-:Y:S01]  /*8910*/  IMAD R5, R6, c[0x0][0x1b0], RZ ;  /* 0x00006c0006057a24 */ /* 0x000fe200078e02ff */
[----:B------:R-:W-:Y:S01]  /*8920*/  UIMAD UR6, UR12, UR6, -0x70 ;  /* 0xffffff900c0674a4 */ /* 0x000fe2000f8e0206 */
[C---:B------:R-:W-:Y:S01]  /*8930*/  IMAD.WIDE.U32 R2, R0.reuse, c[0x0][0x1b0], R2 ;  /* 0x00006c0000027a25 */ /* 0x040fe200078e0002 */
[----:B------:R-:W-:Y:S01]  /*8940*/  ULDC.64 UR4, c[0x0][0x2b0] ;  /* 0x0000ac0000047ab9 */ /* 0x000fe20000000a00 */
[----:B------:R-:W-:Y:S02]  /*8950*/  STL [R1+0x8], R251 ;  /* 0x000008fb01007387 */ /* 0x000fe40000100800 */
[----:B------:R-:W-:Y:S01]  /*8960*/  IMAD R6, R0, c[0x0][0x1b4], R5 ;  /* 0x00006d0000067a24 */ /* 0x000fe200078e0205 */
[----:B------:R-:W-:-:S03]  /*8970*/  SHF.R.S32.HI R5, RZ, 0x1f, R4 ;  /* 0x0000001fff057819 */ /* 0x000fc60000011404 */
[----:B------:R-:W-:Y:S02]  /*8980*/  IMAD.IADD R3, R3, 0x1, R6 ;  /* 0x0000000103037824 */ /* 0x000fe400078e0206 */
[----:B------:R-:W-:Y:S02]  /*8990*/  IMAD R0, R5, c[0x0][0x1a8], RZ ;  /* 0x00006a0005007a24 */ /* 0x000fe400078e02ff */
[----:B------:R-:W-:-:S04]  /*89a0*/  IMAD.WIDE.U32 R2, R4, c[0x0][0x1a8], R2 ;  /* 0x00006a0004027a25 */ /* 0x000fc800078e0002 */
[----:B------:R-:W-:Y:S01]  /*89b0*/  IMAD R0, R4, c[0x0][0x1ac], R0 ;  /* 0x00006b0004007a24 */ /* 0x000fe200078e0200 */
[----:B------:R-:W-:-:S03]  /*89c0*/  LEA R7, P0, R2, c[0x0][0x160], 0x1 ;  /* 0x0000580002077a11 */ /* 0x000fc600078008ff */
[----:B------:R-:W-:Y:S01]  /*89d0*/  IMAD.IADD R6, R3, 0x1, R0 ;  /* 0x0000000103067824 */ /* 0x000fe200078e0200 */
[----:B------:R-:W-:Y:S01]  /*89e0*/  IADD3 R3, R15, 0x10, RZ ;  /* 0x000000100f037810 */ /* 0x000fe20007ffe0ff */
[----:B------:R-:W1:Y:S01]  /*89f0*/  SHFL.IDX PT, R4, R7, RZ, 0x181f ;  /* 0x00181fff07047589 */ /* 0x000e6200000e0000 */
[----:B------:R-:W-:Y:S02]  /*8a00*/  IMAD.SHL.U32 R0, R46, 0x40, RZ ;  /* 0x000000402e007824 */ /* 0x000fe400078e00ff */
[----:B------:R-:W-:Y:S01]  /*8a10*/  LEA.HI.X R6, R2, c[0x0][0x164], R6, 0x1, P0 ;  /* 0x0000590002067a11 */ /* 0x000fe200000f0c06 */
[----:B------:R-:W-:Y:S01]  /*8a20*/  SHFL.IDX PT, R5, R7, 0x1, 0x181f ;  /* 0x00381f0007057f89 */ /* 0x000fe200000e0000 */
[----:B------:R-:W-:Y:S02]  /*8a30*/  ISETP.GE.AND P1, PT, R3, UR19, PT ;  /* 0x0000001303007c0c */ /* 0x000fe4000bf26270 */
[----:B------:R-:W-:Y:S01]  /*8a40*/  LOP3.LUT R0, R0, 0x1c0, RZ, 0xc0, !PT ;  /* 0x000001c000007812 */ /* 0x000fe200078ec0ff */
[----:B------:R-:W2:Y:S03]  /*8a50*/  SHFL.IDX PT, R8, R6, RZ, 0x181f ;  /* 0x00181fff06087589 */ /* 0x000ea600000e0000 */
[----:B------:R-:W-:Y:S01]  /*8a60*/  SHF.R.U32.HI R2, RZ, 0x3, R0 ;  /* 0x00000003ff027819 */ /* 0x000fe20000011600 */
[----:B------:R-:W3:Y:S01]  /*8a70*/  SHFL.IDX PT, R11, R6, 0x1, 0x181f ;  /* 0x00381f00060b7f89 */ /* 0x000ee200000e0000 */
[----:B------:R-:W-:-:S03]  /*8a80*/  LOP3.LUT R0, R0, 0x38, R44, 0xf8, !PT ;  /* 0x0000003800007812 */ /* 0x000fc600078ef82c */
[----:B------:R-:W5:Y:S01]  /*8a90*/  SHFL.IDX PT, R12, R7, 0x2, 0x181f ;  /* 0x00581f00070c7f89 */ /* 0x000f6200000e0000 */
[----:B------:R-:W-:Y:S01]  /*8aa0*/  LOP3.LUT R3, R0, R2, RZ, 0x3c, !PT ;  /* 0x0000000200037212 */ /* 0x000fe200078e3cff */
[----:B------:R-:W-:Y:S01]  /*8ab0*/  IMAD.SHL.U32 R0, R9, 0x8, RZ ;  /* 0x0000000809007824 */ /* 0x000fe200078e00ff */
[----:B------:R-:W-:Y:S01]  /*8ac0*/  IADD3 R9, R15, 0x20, RZ ;  /* 0x000000200f097810 */ /* 0x000fe20007ffe0ff */
[----:B------:R-:W3:Y:S03]  /*8ad0*/  SHFL.IDX PT, R13, R6, 0x2, 0x181f ;  /* 0x00581f00060d7f89 */ /* 0x000ee600000e0000 */
[----:B------:R-:W-:Y:S01]  /*8ae0*/  LOP3.LUT R69, R3, 0xfffffe00, R0, 0xf8, !PT ;  /* 0xfffffe0003457812 */ /* 0x000fe200078ef800 */
[----:B------:R-:W5:Y:S01]  /*8af0*/  SHFL.IDX PT, R10, R7, 0x3, 0x181f ;  /* 0x00781f00070a7f89 */ /* 0x000f6200000e0000 */
[----:B-1----:R-:W-:Y:S02]  /*8b00*/  @!P2 LEA R2, P0, R44, R4, 0x1 ;  /* 0x000000042c02a211 */ /* 0x002fe400078008ff */
[----:B------:R-:W-:Y:S01]  /*8b10*/  IADD3 R4, R15, 0x30, RZ ;  /* 0x000000300f047810 */ /* 0x000fe20007ffe0ff */
[----:B------:R-:W-:Y:S01]  /*8b20*/  @!P2 IMAD.SHL.U32 R0, R69, 0x2, RZ ;  /* 0x000000024500a824 */ /* 0x000fe200078e00ff */
[----:B------:R-:W-:Y:S02]  /*8b30*/  SHFL.IDX PT, R14, R6, 0x5, 0x181f ;  /* 0x00b81f00060e7f89 */ /* 0x000fe400000e0000 */
[----:B------:R-:W-:-:S02]  /*8b40*/  ISETP.GE.AND P3, PT, R4, UR19, PT ;  /* 0x0000001304007c0c */ /* 0x000fc4000bf66270 */
[C---:B--2---:R-:W-:Y:S02]  /*8b50*/  @!P2 LEA.HI.X R3, R44.reuse, R8, R245, 0x1, P0 ;  /* 0x000000082c03a211 */ /* 0x044fe400000f0cf5 */
[----:B------:R-:W-:Y:S01]  /*8b60*/  ISETP.GE.AND P0, PT, R9, UR19, PT ;  /* 0x0000001309007c0c */ /* 0x000fe2000bf06270 */
[----:B------:R-:W-:Y:S04]  /*8b70*/  SHFL.IDX PT, R8, R7, 0x4, 0x181f ;  /* 0x00981f0007087f89 */ /* 0x000fe800000e0000 */
[----:B------:R1:W-:Y:S01]  /*8b80*/  @!P2 LDGSTS.E.BYPASS.LTC128B.128 [R0+0x7100], [R2.64], !P4 ;  /* 0x071000000200afae */ /* 0x0003e2000e101d56 */
[----:B------:R-:W-:-:S03]  /*8b90*/  @!P1 LEA R4, P2, R44, R5, 0x1 ;  /* 0x000000052c049211 */ /* 0x000fc600078408ff */
[----:B------:R-:W2:Y:S01]  /*8ba0*/  SHFL.IDX PT, R9, R6, 0x3, 0x181f ;  /* 0x00781f0006097f89 */ /* 0x000ea200000e0000 */
[----:B---3--:R-:W-:-:S03]  /*8bb0*/  @!P1 LEA.HI.X R5, R44, R11, R245, 0x1, P2 ;  /* 0x0000000b2c059211 */ /* 0x008fc600010f0cf5 */
[----:B------:R-:W-:Y:S01]  /*8bc0*/  SHFL.IDX PT, R11, R6, 0x4, 0x181f ;  /* 0x00981f00060b7f89 */ /* 0x000fe200000e0000 */
[----:B-1----:R-:W-:Y:S01]  /*8bd0*/  IADD3 R2, R15, 0x40, RZ ;  /* 0x000000400f027810 */ /* 0x002fe20007ffe0ff */
[----:B------:R-:W-:-:S03]  /*8be0*/  @!P1 IMAD.SHL.U32 R0, R69, 0x2, RZ ;  /* 0x0000000245009824 */ /* 0x000fc600078e00ff */
[----:B------:R-:W-:Y:S02]  /*8bf0*/  ISETP.GE.AND P2, PT, R2, UR19, PT ;  /* 0x0000001302007c0c */ /* 0x000fe4000bf46270 */
[----:B-----5:R-:W-:Y:S01]  /*8c00*/  @!P0 LEA R2, P5, R44, R12, 0x1 ;  /* 0x0000000c2c028211 */ /* 0x020fe200078a08ff */
[----:B------:R1:W-:Y:S01]  /*8c10*/  @!P1 LDGSTS.E.BYPASS.LTC128B.128 [R0+0x7900], [R4.64], !P4 ;  /* 0x0790000004009fae */ /* 0x0003e2000e101d56 */
[----:B------:R-:W-:Y:S02]  /*8c20*/  ISETP.NE.AND P1, PT, R252, 0x1, PT ;  /* 0x00000001fc00780c */ /* 0x000fe40003f25270 */
[----:B------:R-:W-:Y:S01]  /*8c30*/  @!P0 LEA.HI.X R3, R44, R13, R245, 0x1, P5 ;  /* 0x0000000d2c038211 */ /* 0x000fe200028f0cf5 */
[----:B------:R-:W-:Y:S04]  /*8c40*/  SHFL.IDX PT, R12, R7, 0x7, 0x181f ;  /* 0x00f81f00070c7f89 */ /* 0x000fe800000e0000 */
[----:B------:R-:W3:Y:S01]  /*8c50*/  SHFL.IDX PT, R13, R7, 0x5, 0x181f ;  /* 0x00b81f00070d7f89 */ /* 0x000ee200000e0000 */
[----:B-1----:R-:W-:Y:S01]  /*8c60*/  @!P0 IMAD.SHL.U32 R0, R69, 0x2, RZ ;  /* 0x0000000245008824 */ /* 0x002fe200078e00ff */
[----:B------:R-:W-:-:S04]  /*8c70*/  IADD3 R4, R15, 0x50, RZ ;  /* 0x000000500f047810 */ /* 0x000fc80007ffe0ff */
[----:B------:R1:W-:Y:S01]  /*8c80*/  @!P0 LDGSTS.E.BYPASS.LTC128B.128 [R0+0x8100], [R2.64], !P4 ;  /* 0x0810000002008fae */ /* 0x0003e2000e101d56 */
[----:B------:R-:W-:Y:S02]  /*8c90*/  ISETP.GE.AND P5, PT, R4, UR19, PT ;  /* 0x0000001304007c0c */ /* 0x000fe4000bfa6270 */
[----:B------:R-:W-:Y:S02]  /*8ca0*/  IADD3 R4, R15, 0x60, RZ ;  /* 0x000000600f047810 */ /* 0x000fe40007ffe0ff */
[C---:B-1----:R-:W-:Y:S01]  /*8cb0*/  @!P3 LEA R2, P0, R44.reuse, R10, 0x1 ;  /* 0x0000000a2c02b211 */ /* 0x042fe200078008ff */
[----:B------:R-:W-:Y:S01]  /*8cc0*/  @!P3 IMAD.SHL.U32 R0, R69, 0x2, RZ ;  /* 0x000000024500b824 */ /* 0x000fe200078e00ff */
[----:B------:R-:W1:Y:S02]  /*8cd0*/  SHFL.IDX PT, R10, R7, 0x6, 0x181f ;  /* 0x00d81f00070a7f89 */ /* 0x000e6400000e0000 */
[----:B--2---:R-:W-:-:S05]  /*8ce0*/  @!P3 LEA.HI.X R3, R44, R9, R245, 0x1, P0 ;  /* 0x000000092c03b211 */ /* 0x004fca00000f0cf5 */
[----:B------:R2:W-:Y:S01]  /*8cf0*/  @!P3 LDGSTS.E.BYPASS.LTC128B.128 [R0+0x8900], [R2.64], !P4 ;  /* 0x089000000200bfae */ /* 0x0005e2000e101d56 */
[----:B------:R-:W-:Y:S02]  /*8d00*/  ISETP.NE.AND P3, PT, R252, 0x1, PT ;  /* 0x00000001fc00780c */ /* 0x000fe40003f65270 */
[----:B--2---:R-:W-:Y:S02]  /*8d10*/  IADD3 R0, R251, UR6, RZ ;  /* 0x00000006fb007c10 */ /* 0x004fe4000fffe0ff */
[----:B---3--:R-:W-:Y:S02]  /*8d20*/  @!P5 LEA R2, P1, R44, R13, 0x1 ;  /* 0x0000000d2c02d211 */ /* 0x008fe400078208ff */
[----:B------:R-:W-:Y:S01]  /*8d30*/  SHFL.IDX PT, R13, R6, 0x7, 0x181f ;  /* 0x00f81f00060d7f89 */ /* 0x000fe200000e0000 */
[----:B------:R-:W-:Y:S02]  /*8d40*/  IADD3 R9, R0, UR17, RZ ;  /* 0x0000001100097c10 */ /* 0x000fe4000fffe0ff */
[----:B------:R-:W-:Y:S01]  /*8d50*/  @!P5 LEA.HI.X R3, R44, R14, R245, 0x1, P1 ;  /* 0x0000000e2c03d211 */ /* 0x000fe200008f0cf5 */
[----:B----4-:R2:W3:Y:S01]  /*8d60*/  @P6 R2UR UR10, R16 ;  /* 0x00000000100a63c2 */ /* 0x0104e200000e0000 */
[----:B------:R-:W-:Y:S01]  /*8d70*/  ISETP.GE.AND P6, PT, R4, UR19, PT ;  /* 0x0000001304007c0c */ /* 0x000fe2000bfc6270 */
[----:B---3--:R-:W-:Y:S01]  /*8d80*/  @!UP1 UMOV UR10, UR20 ;  /* 0x00000014000a9c82 */ /* 0x008fe20008000000 */
[----:B------:R-:W-:Y:S01]  /*8d90*/  @!P2 LEA R4, P0, R44, R8, 0x1 ;  /* 0x000000082c04a211 */ /* 0x000fe200078008ff */
[----:B------:R-:W-:Y:S01]  /*8da0*/  @!P2 IMAD.SHL.U32 R8, R69, 0x2, RZ ;  /* 0x000000024508a824 */ /* 0x000fe200078e00ff */
[----:B------:R-:W-:-:S02]  /*8db0*/  USHF.R.S32.HI UR7, URZ, 0x1f, UR10 ;  /* 0x0000001f3f077899 */ /* 0x000fc4000801140a */
[----:B------:R-:W-:Y:S01]  /*8dc0*/  @!P2 LEA.HI.X R5, R44, R11, R245, 0x1, P0 ;  /* 0x0000000b2c05a211 */ /* 0x000fe200000f0cf5 */
[----:B------:R-:W-:Y:S01]  /*8dd0*/  UIMAD.WIDE.U32 UR8, UR10, UR4, URZ ;  /* 0x000000040a0872a5 */ /* 0x000fe2000f8e003f */
[----:B------:R1:W3:Y:S01]  /*8de0*/  SHFL.IDX PT, R11, R6, 0x6, 0x181f ;  /* 0x00d81f00060b7f89 */ /* 0x0002e200000e0000 */
[----:B------:R-:W-:Y:S01]  /*8df0*/  ISETP.GE.AND P0, PT, R0, UR13, PT ;  /* 0x0000000d00007c0c */ /* 0x000fe2000bf06270 */
[----:B------:R-:W-:Y:S01]  /*8e00*/  UIMAD UR7, UR7, UR4, URZ ;  /* 0x00000004070772a4 */ /* 0x000fe2000f8e023f */
[----:B------:R-:W-:Y:S01]  /*8e10*/  @!P5 IMAD.SHL.U32 R0, R69, 0x2, RZ ;  /* 0x000000024500d824 */ /* 0x000fe200078e00ff */
[----:B------:R4:W-:Y:S01]  /*8e20*/  @!P2 LDGSTS.E.BYPASS.LTC128B.128 [R8+0x9100], [R4.64], !P4 ;  /* 0x091000000408afae */ /* 0x0009e2000e101d56 */
[----:B------:R-:W-:Y:S01]  /*8e30*/  ISETP.GT.OR P0, PT, R251, 0x6f, P0 ;  /* 0x0000006ffb00780c */ /* 0x000fe20000704670 */
[----:B------:R-:W-:Y:S02]  /*8e40*/  UIMAD UR7, UR10, UR5, UR7 ;  /* 0x000000050a0772a4 */ /* 0x000fe4000f8e0207 */
[----:B------:R5:W-:Y:S01]  /*8e50*/  @!P5 LDGSTS.E.BYPASS.LTC128B.128 [R0+0x9900], [R2.64], !P4 ;  /* 0x099000000200dfae */ /* 0x000be2000e101d56 */
[----:B------:R-:W-:-:S02]  /*8e60*/  ULDC.64 UR4, c[0x0][0x1e8] ;  /* 0x00007a0000047ab9 */ /* 0x000fc40000000a00 */
[----:B------:R-:W-:Y:S01]  /*8e70*/  UIADD3 UR7, UR9, UR7, URZ ;  /* 0x0000000709077290 */ /* 0x000fe2000fffe03f */
[----:B-1----:R-:W-:Y:S01]  /*8e80*/  @!P6 LEA R6, P2, R44, R10, 0x1 ;  /* 0x0000000a2c06e211 */ /* 0x002fe200078408ff */
[----:B------:R-:W-:-:S03]  /*8e90*/  @!P6 IMAD.SHL.U32 R10, R69, 0x2, RZ ;  /* 0x00000002450ae824 */ /* 0x000fc600078e00ff */
[----:B---3--:R-:W-:Y:S02]  /*8ea0*/  @!P6 LEA.HI.X R7, R44, R11, R245, 0x1, P2 ;  /* 0x0000000b2c07e211 */ /* 0x008fe400010f0cf5 */
[----:B----4-:R-:W-:Y:S01]  /*8eb0*/  IADD3 R5, R15, 0x70, RZ ;  /* 0x000000700f057810 */ /* 0x010fe20007ffe0ff */
[----:B------:R-:W-:Y:S02]  /*8ec0*/  @P3 IMAD.HI.U32 R4, R9, c[0x0][0x2bc], RZ ;  /* 0x0000af0009043a27 */ /* 0x000fe400078e00ff */
[----:B------:R1:W-:Y:S01]  /*8ed0*/  @!P6 LDGSTS.E.BYPASS.LTC128B.128 [R10+0xa100], [R6.64], !P4 ;  /* 0x0a100000060aefae */ /* 0x0003e2000e101d56 */
[----:B------:R-:W-:Y:S01]  /*8ee0*/  ISETP.GE.AND P1, PT, R5, UR19, PT ;  /* 0x0000001305007c0c */ /* 0x000fe2000bf26270 */
[----:B------:R-:W-:Y:S01]  /*8ef0*/  IMAD.MOV.U32 R8, RZ, RZ, R9 ;  /* 0x000000ffff087224 */ /* 0x000fe200078e0009 */
[----:B------:R-:W-:-:S04]  /*8f00*/  @P3 SHF.R.U32.HI R8, RZ, c[0x0][0x2c0], R4 ;  /* 0x0000b000ff083a19 */ /* 0x000fc80000011604 */
[----:B-----5:R-:W-:-:S04]  /*8f10*/  @!P0 IADD3 R0, P3, R8, UR8, RZ ;  /* 0x0000000808008c10 */ /* 0x020fc8000ff7e0ff */
[----:B------:R-:W-:Y:S02]  /*8f20*/  @!P0 LEA R2, P2, R0, c[0x0][0x2a0], 0x2 ;  /* 0x0000a80000028a11 */ /* 0x000fe400078410ff */
[----:B------:R-:W-:Y:S02]  /*8f30*/  @!P0 LEA.HI.X.SX32 R3, R8, UR7, 0x1, P3 ;  /* 0x0000000708038c11 */ /* 0x000fe400098f0eff */
[----:B------:R-:W-:Y:S02]  /*8f40*/  @!P1 LEA R4, P3, R44, R12, 0x1 ;  /* 0x0000000c2c049211 */ /* 0x000fe400078608ff */
[----:B------:R-:W-:Y:S01]  /*8f50*/  @!P0 LEA.HI.X R3, R0, c[0x0][0x2a4], R3, 0x2, P2 ;  /* 0x0000a90000038a11 */ /* 0x000fe200010f1403 */
[----:B------:R-:W-:Y:S01]  /*8f60*/  @!P1 IMAD.SHL.U32 R0, R69, 0x2, RZ ;  /* 0x0000000245009824 */ /* 0x000fe200078e00ff */
[----:B------:R-:W-:-:S05]  /*8f70*/  @!P1 LEA.HI.X R5, R44, R13, R245, 0x1, P3 ;  /* 0x0000000d2c059211 */ /* 0x000fca00018f0cf5 */
[----:B------:R3:W-:Y:S04]  /*8f80*/  @!P1 LDGSTS.E.BYPASS.LTC128B.128 [R0+0xa900], [R4.64], !P4 ;  /* 0x0a90000004009fae */ /* 0x0007e8000e101d56 */
[----:B------:R-:W0:Y:S04]  /*8f90*/  LDGDEPBAR ;  /* 0x00000000000079af */ /* 0x000e280000000000 */
[----:B------:R-:W-:Y:S06]  /*8fa0*/  BAR.SYNC.DEFER_BLOCKING 0x0 ;  /* 0x0000000000007b1d */ /* 0x000fec0000010000 */
[----:B------:R4:W5:Y:S01]  /*8fb0*/  @!P0 LDG.E R249, [R2.64] ;  /* 0x0000001602f98981 */ /* 0x000962000c1e1900 */
[----:B---3--:R-:W-:Y:S01]  /*8fc0*/  IMAD.MOV R0, RZ, RZ, -R8 ;  /* 0x000000ffff007224 */ /* 0x008fe200078e0a08 */
[----:B------:R-:W-:Y:S01]  /*8fd0*/  UIMAD UR10, UR14, UR4, URZ ;  /* 0x000000040e0a72a4 */ /* 0x000fe2000f8e023f */
[----:B------:R-:W-:Y:S01]  /*8fe0*/  ISETP.GE.AND P3, PT, R44, c[0x0][0x1d4], PT ;  /* 0x000075002c007a0c */ /* 0x000fe20003f66270 */
[----:B------:R-:W-:Y:S01]  /*8ff0*/  UIMAD.WIDE.U32 UR24, UR15, UR4, URZ ;  /* 0x000000040f1872a5 */ /* 0x000fe2000f8e003f */
[----:B------:R-:W-:Y:S01]  /*9000*/  IMAD R250, R0, c[0x0][0x2b8], R9 ;  /* 0x0000ae0000fa7a24 */ /* 0x000fe200078e0209 */
[----:B------:R-:W-:Y:S01]  /*9010*/  UIMAD UR10, UR15, UR5, UR10 ;  /* 0x000000050f0a72a4 */ /* 0x000fe2000f8e020a */
[----:B------:R-:W-:Y:S01]  /*9020*/  IMAD.U32 R9, RZ, RZ, UR15 ;  /* 0x0000000fff097e24 */ /* 0x000fe2000f8e00ff */
[----:B------:R-:W-:Y:S01]  /*9030*/  UIADD3 UR11, UR12, -0x1, URZ ;  /* 0xffffffff0c0b7890 */ /* 0x000fe2000fffe03f */
[----:B------:R-:W-:Y:S01]  /*9040*/  LEA.HI R138, R17, R247, RZ, 0x5 ;  /* 0x000000f7118a7211 */ /* 0x000fe200078f28ff */
[----:B------:R-:W-:Y:S01]  /*9050*/  UIADD3 UR10, UR25, UR10, URZ ;  /* 0x0000000a190a7290 */ /* 0x000fe2000fffe03f */
[----:B------:R-:W-:Y:S01]  /*9060*/  SHF.R.S32.HI R49, RZ, 0x1f, R250 ;  /* 0x0000001fff317819 */ /* 0x000fe200000114fa */
[----:B------:R-:W-:Y:S01]  /*9070*/  UIMAD UR11, UR11, -0x70, UR13 ;  /* 0xffffff900b0b78a4 */ /* 0x000fe2000f8e020d */
[----:B------:R-:W-:Y:S01]  /*9080*/  SHF.R.S32.HI R52, RZ, 0x5, R138 ;  /* 0x00000005ff347819 */ /* 0x000fe2000001148a */
[----:B------:R-:W-:-:S02]  /*9090*/  ULDC.64 UR4, c[0x0][0x210] ;  /* 0x0000840000047ab9 */ /* 0x000fc40000000a00 */
[----:B------:R-:W-:Y:S01]  /*90a0*/  IMAD R0, R49, c[0x0][0x1e0], RZ ;  /* 0x0000780031007a24 */ /* 0x000fe200078e02ff */
[----:B------:R-:W-:Y:S01]  /*90b0*/  UIMAD UR14, UR14, UR4, URZ ;  /* 0x000000040e0e72a4 */ /* 0x000fe2000f8e023f */
[----:B------:R-:W-:Y:S01]  /*90c0*/  IADD3 R68, -R46, UR11, RZ ;  /* 0x0000000b2e447c10 */ /* 0x000fe2000fffe1ff */
[----:B------:R-:W-:Y:S01]  /*90d0*/  UIMAD.WIDE.U32 UR26, UR15, UR4, URZ ;  /* 0x000000040f1a72a5 */ /* 0x000fe2000f8e003f */
[----:B------:R-:W-:Y:S01]  /*90e0*/  IMAD R0, R250, c[0x0][0x1e4], R0 ;  /* 0x00007900fa007a24 */ /* 0x000fe200078e0200 */
[----:B------:R-:W-:Y:S01]  /*90f0*/  UIMAD UR5, UR15, UR5, UR14 ;  /* 0x000000050f0572a4 */ /* 0x000fe2000f8e020e */
[C---:B------:R-:W-:Y:S02]  /*9100*/  ISETP.GE.AND P4, PT, R68.reuse, 0x11, PT ;  /* 0x000000114400780c */ /* 0x040fe40003f86270 */
[----:B------:R-:W-:Y:S01]  /*9110*/  ISETP.GE.AND P2, PT, R68, 0x21, PT ;  /* 0x000000214400780c */ /* 0x000fe20003f46270 */
[----:B----4-:R-:W-:Y:S01]  /*9120*/  IMAD.WIDE.U32 R2, R250, c[0x0][0x1e0], RZ ;  /* 0x00007800fa027a25 */ /* 0x010fe200078e00ff */
[C---:B------:R-:W-:Y:S01]  /*9130*/  ISETP.GE.AND P5, PT, R68.reuse, 0x31, PT ;  /* 0x000000314400780c */ /* 0x040fe20003fa6270 */
[----:B------:R-:W-:Y:S01]  /*9140*/  UIADD3 UR5, UR27, UR5, URZ ;  /* 0x000000051b057290 */ /* 0x000fe2000fffe03f */
[----:B------:R-:W-:Y:S01]  /*9150*/  ISETP.GE.AND P6, PT, R68, 0x41, PT ;  /* 0x000000414400780c */ /* 0x000fe20003fc6270 */
[----:B------:R-:W-:Y:S01]  /*9160*/  IMAD.IADD R3, R3, 0x1, R0 ;  /* 0x0000000103037824 */ /* 0x000fe200078e0200 */
[----:B-----5:R-:W-:-:S03]  /*9170*/  SHF.R.S32.HI R50, RZ, 0x1f, R249 ;  /* 0x0000001fff327819 */ /* 0x020fc600000114f9 */
[----:B------:R-:W-:-:S04]  /*9180*/  IMAD.WIDE.U32 R2, R249, c[0x0][0x1f0], R2 ;  /* 0x00007c00f9027a25 */ /* 0x000fc800078e0002 */
[----:B------:R-:W-:Y:S01]  /*9190*/  IMAD R0, R50, c[0x0][0x1f0], RZ ;  /* 0x00007c0032007a24 */ /* 0x000fe200078e02ff */
[----:B------:R-:W-:-:S03]  /*91a0*/  IADD3 R4, P1, R2, UR24, RZ ;  /* 0x0000001802047c10 */ /* 0x000fc6000ff3e0ff */
[----:B------:R-:W-:Y:S01]  /*91b0*/  IMAD R0, R249, c[0x0][0x1f4], R0 ;  /* 0x00007d00f9007a24 */ /* 0x000fe200078e0200 */
[----:B------:R-:W-:-:S04]  /*91c0*/  LEA R2, P0, R4, c[0x0][0x1c8], 0x1 ;  /* 0x0000720004027a11 */ /* 0x000fc800078008ff */
[----:B------:R-:W-:Y:S01]  /*91d0*/  IADD3.X R0, R3, UR10, R0, P1, !PT ;  /* 0x0000000a03007c10 */ /* 0x000fe20008ffe400 */
[----:B------:R-:W3:Y:S01]  /*91e0*/  SHFL.IDX PT, R5, R2, RZ, 0x181f ;  /* 0x00181fff02057589 */ /* 0x000ee200000e0000 */
[----:B------:R-:W-:Y:S02]  /*91f0*/  IMAD R3, R250, c[0x0][0x1e0], RZ ;  /* 0x00007800fa037a24 */ /* 0x000fe400078e02ff */
[----:B------:R-:W-:Y:S01]  /*9200*/  LEA.HI.X R0, R4, c[0x0][0x1cc], R0, 0x1, P0 ;  /* 0x0000730004007a11 */ /* 0x000fe200000f0c00 */
[----:B-1----:R-:W-:Y:S01]  /*9210*/  SHFL.IDX PT, R7, R2, 0x1, 0x181f ;  /* 0x00381f0002077f89 */ /* 0x002fe200000e0000 */
[----:B------:R-:W-:Y:S01]  /*9220*/  ISETP.GE.AND P0, PT, R68, 0x1, PT ;  /* 0x000000014400780c */ /* 0x000fe20003f06270 */
[----:B------:R-:W-:Y:S02]  /*9230*/  IMAD R3, R249, c[0x0][0x1f0], R3 ;  /* 0x00007c00f9037a24 */ /* 0x000fe400078e0203 */
[----:B------:R-:W1:Y:S02]  /*9240*/  SHFL.IDX PT, R6, R0, RZ, 0x181f ;  /* 0x00181fff00067589 */ /* 0x000e6400000e0000 */
[----:B------:R-:W-:-:S02]  /*9250*/  IMAD R12, R9, c[0x0][0x1e8], R3 ;  /* 0x00007a00090c7a24 */ /* 0x000fc400078e0203 */
[----:B------:R-:W4:Y:S04]  /*9260*/  SHFL.IDX PT, R8, R0, 0x1, 0x181f ;  /* 0x00381f0000087f89 */ /* 0x000f2800000e0000 */
[----:B------:R-:W5:Y:S02]  /*9270*/  SHFL.IDX PT, R10, R2, 0x2, 0x181f ;  /* 0x00581f00020a7f89 */ /* 0x000f6400000e0000 */
[----:B------:R-:W-:Y:S02]  /*9280*/  @P0 IMAD.SHL.U32 R3, R69, 0x2, RZ ;  /* 0x0000000245030824 */ /* 0x000fe400078e00ff */
[----:B------:R-:W2:Y:S04]  /*9290*/  SHFL.IDX PT, R11, R0, 0x2, 0x181f ;  /* 0x00581f00000b7f89 */ /* 0x000ea800000e0000 */
[----:B------:R-:W5:Y:S01]  /*92a0*/  SHFL.IDX PT, R9, R2, 0x3, 0x181f ;  /* 0x00781f0002097f89 */ /* 0x000f6200000e0000 */
[----:B---3--:R-:W-:-:S03]  /*92b0*/  @P0 LEA R4, P1, R44, R5, 0x1 ;  /* 0x000000052c040211 */ /* 0x008fc600078208ff */
[----:B------:R-:W-:Y:S04]  /*92c0*/  SHFL.IDX PT, R15, R0, 0x3, 0x181f ;  /* 0x00781f00000f7f89 */ /* 0x000fe800000e0000 */
[----:B------:R-:W3:Y:S01]  /*92d0*/  SHFL.IDX PT, R13, R2, 0x4, 0x181f ;  /* 0x00981f00020d7f89 */ /* 0x000ee200000e0000 */
[----:B-1----:R-:W-:Y:S02]  /*92e0*/  @P0 LEA.HI.X R5, R44, R6, R245, 0x1, P1 ;  /* 0x000000062c050211 */ /* 0x002fe400008f0cf5 */
[----:B------:R-:W-:Y:S01]  /*92f0*/  ISETP.GE.AND P1, PT, R68, 0x51, PT ;  /* 0x000000514400780c */ /* 0x000fe20003f26270 */
[----:B------:R-:W1:Y:S04]  /*9300*/  SHFL.IDX PT, R14, R0, 0x4, 0x181f ;  /* 0x00981f00000e7f89 */ /* 0x000e6800000e0000 */
[----:B------:R1:W-:Y:S01]  /*9310*/  @P0 LDGSTS.E.BYPASS.LTC128B.128 [R3+0x3900], [R4.64], !P3 ;  /* 0x0390000004030fae */ /* 0x0003e2000d901d56 */
[----:B------:R-:W-:-:S03]  /*9320*/  @P4 LEA R6, P0, R44, R7, 0x1 ;  /* 0x000000072c064211 */ /* 0x000fc600078008ff */
[----:B--2---:R-:W-:Y:S01]  /*9330*/  SHFL.IDX PT, R16, R0, 0x5, 0x181f ;  /* 0x00b81f0000107f89 */ /* 0x004fe200000e0000 */
[----:B----4-:R-:W-:Y:S02]  /*9340*/  @P4 LEA.HI.X R7, R44, R8, R245, 0x1, P0 ;  /* 0x000000082c074211 */ /* 0x010fe400000f0cf5 */
[----:B-1----:R-:W-:Y:S02]  /*9350*/  LEA R3, R12, c[0x0][0x1c8], 0x1 ;  /* 0x000072000c037a11 */ /* 0x002fe400078e08ff */
[----:B------:R1:W2:Y:S01]  /*9360*/  SHFL.IDX PT, R12, R2, 0x5, 0x181f ;  /* 0x00b81f00020c7f89 */ /* 0x0002a200000e0000 */
[----:B-----5:R-:W-:-:S03]  /*9370*/  @P2 LEA R4, P0, R44, R10, 0x1 ;  /* 0x0000000a2c042211 */ /* 0x020fc600078008ff */
[----:B------:R4:W5:Y:S01]  /*9380*/  SHFL.IDX PT, R8, R3, 0x6, 0x181f ;  /* 0x00d81f0003087f89 */ /* 0x00096200000e0000 */
[----:B------:R-:W-:Y:S02]  /*9390*/  @P2 LEA.HI.X R5, R44, R11, R245, 0x1, P0 ;  /* 0x0000000b2c052211 */ /* 0x000fe400000f0cf5 */
[----:B------:R-:W-:Y:S01]  /*93a0*/  ISETP.GE.AND P0, PT, R68, 0x61, PT ;  /* 0x000000614400780c */ /* 0x000fe20003f06270 */
[----:B------:R2:W3:Y:S01]  /*93b0*/  SHFL.IDX PT, R10, R0, 0x6, 0x181f ;  /* 0x00d81f00000a7f89 */ /* 0x0004e200000e0000 */
[C---:B-1----:R-:W-:Y:S02]  /*93c0*/  @P4 IMAD.SHL.U32 R2, R69.reuse, 0x2, RZ ;  /* 0x0000000245024824 */ /* 0x042fe400078e00ff */
[----:B----4-:R-:W-:-:S03]  /*93d0*/  @P2 IMAD.SHL.U32 R3, R69, 0x2, RZ ;  /* 0x0000000245032824 */ /* 0x010fc600078e00ff */
[----:B------:R1:W-:Y:S01]  /*93e0*/  @P4 LDGSTS.E.BYPASS.LTC128B.128 [R2+0x4100], [R6.64], !P3 ;  /* 0x0410000006024fae */ /* 0x0003e2000d901d56 */
[----:B--2---:R-:W-:-:S03]  /*93f0*/  @P5 IMAD.SHL.U32 R0, R69, 0x2, RZ ;  /* 0x0000000245005824 */ /* 0x004fc600078e00ff */
[----:B------:R2:W-:Y:S01]  /*9400*/  @P2 LDGSTS.E.BYPASS.LTC128B.128 [R3+0x4900], [R4.64], !P3 ;  /* 0x0490000004032fae */ /* 0x0005e2000d901d56 */
[C---:B-1----:R-:W-:Y:S02]  /*9410*/  @P5 LEA R2, P4, R44.reuse, R9, 0x1 ;  /* 0x000000092c025211 */ /* 0x042fe400078808ff */
[C---:B---3--:R-:W-:Y:S02]  /*9420*/  @P6 LEA R6, P2, R44.reuse, R13, 0x1 ;  /* 0x0000000d2c066211 */ /* 0x048fe400078408ff */
[C-C-:B--2---:R-:W-:Y:S01]  /*9430*/  @P5 LEA.HI.X R3, R44.reuse, R15, R245.reuse, 0x1, P4 ;  /* 0x0000000f2c035211 */ /* 0x144fe200020f0cf5 */
[----:B------:R-:W-:Y:S01]  /*9440*/  @P6 IMAD.SHL.U32 R5, R69, 0x2, RZ ;  /* 0x0000000245056824 */ /* 0x000fe200078e00ff */
[C---:B------:R-:W-:Y:S02]  /*9450*/  @P6 LEA.HI.X R7, R44.reuse, R14, R245, 0x1, P2 ;  /* 0x0000000e2c076211 */ /* 0x040fe400010f0cf5 */
[----:B------:R-:W-:Y:S01]  /*9460*/  @P1 LEA R4, P4, R44, R12, 0x1 ;  /* 0x0000000c2c041211 */ /* 0x000fe200078808ff */
[----:B------:R1:W-:Y:S01]  /*9470*/  @P5 LDGSTS.E.BYPASS.LTC128B.128 [R0+0x5100], [R2.64], !P3 ;  /* 0x0510000002005fae */ /* 0x0003e2000d901d56 */
[----:B------:R-:W-:-:S03]  /*9480*/  ISETP.GT.AND P5, PT, R251, 0x6f, PT ;  /* 0x0000006ffb00780c */ /* 0x000fc60003fa4270 */
[----:B------:R2:W-:Y:S01]  /*9490*/  @P6 LDGSTS.E.BYPASS.LTC128B.128 [R5+0x5900], [R6.64], !P3 ;  /* 0x0590000006056fae */ /* 0x0005e2000d901d56 */
[----:B-1----:R-:W-:Y:S02]  /*94a0*/  LOP3.LUT R0, R51, 0xfffffff0, RZ, 0xc0, !PT ;  /* 0xfffffff033007812 */ /* 0x002fe400078ec0ff */
[C---:B-----5:R-:W-:Y:S02]  /*94b0*/  @P0 LEA R2, P2, R44.reuse, R8, 0x1 ;  /* 0x000000082c020211 */ /* 0x060fe400078408ff */
[C-C-:B--2---:R-:W-:Y:S01]  /*94c0*/  @P1 LEA.HI.X R5, R44.reuse, R16, R245.reuse, 0x1, P4 ;  /* 0x000000102c051211 */ /* 0x144fe200020f0cf5 */
[----:B------:R-:W-:Y:S01]  /*94d0*/  IMAD.IADD R6, R247, 0x1, -R0 ;  /* 0x00000001f7067824 */ /* 0x000fe200078e0a00 */
[----:B------:R-:W-:Y:S01]  /*94e0*/  @P0 LEA.HI.X R3, R44, R10, R245, 0x1, P2 ;  /* 0x0000000a2c030211 */ /* 0x000fe200010f0cf5 */
[C---:B------:R-:W-:Y:S02]  /*94f0*/  @P1 IMAD.SHL.U32 R7, R69.reuse, 0x2, RZ ;  /* 0x0000000245071824 */ /* 0x040fe400078e00ff */
[----:B------:R-:W-:Y:S01]  /*9500*/  @P0 IMAD.SHL.U32 R0, R69, 0x2, RZ ;  /* 0x0000000245000824 */ /* 0x000fe200078e00ff */
[----:B------:R-:W-:-:S02]  /*9510*/  SHF.R.S32.HI R8, RZ, 0x1f, R6 ;  /* 0x0000001fff087819 */ /* 0x000fc40000011406 */
[----:B------:R1:W-:Y:S02]  /*9520*/  @P1 LDGSTS.E.BYPASS.LTC128B.128 [R7+0x6100], [R4.64], !P3 ;  /* 0x0610000004071fae */ /* 0x0003e4000d901d56 */
[----:B------:R-:W-:Y:S02]  /*9530*/  LEA.HI R48, R8, R6, RZ, 0x3 ;  /* 0x0000000608307211 */ /* 0x000fe400078f18ff */
[----:B------:R2:W-:Y:S01]  /*9540*/  @P0 LDGSTS.E.BYPASS.LTC128B.128 [R0+0x6900], [R2.64], !P3 ;  /* 0x0690000002000fae */ /* 0x0005e2000d901d56 */
[----:B------:R-:W-:-:S03]  /*9550*/  ISETP.LT.AND P0, PT, RZ, c[0x0][0x27c], PT ;  /* 0x00009f00ff007a0c */ /* 0x000fc60003f01270 */
[----:B------:R-:W0:Y:S01]  /*9560*/  LDGDEPBAR ;  /* 0x00000000000079af */ /* 0x000e220000000000 */
[----:B-1----:R-:W-:Y:S01]  /*9570*/  IMAD.MOV.U32 R4, RZ, RZ, 0x20 ;  /* 0x00000020ff047424 */ /* 0x002fe200078e00ff */
[----:B--2---:R-:W-:Y:S01]  /*9580*/  LOP3.LUT R0, R48, 0xfffffff8, RZ, 0xc0, !PT ;  /* 0xfffffff830007812 */ /* 0x004fe200078ec0ff */
[----:B------:R-:W-:-:S04]  /*9590*/  IMAD.MOV.U32 R3, RZ, RZ, 0x10 ;  /* 0x00000010ff037424 */ /* 0x000fc800078e00ff */
[----:B------:R-:W-:-:S05]  /*95a0*/  IMAD.IADD R47, R6, 0x1, -R0 ;  /* 0x00000001062f7824 */ /* 0x000fca00078e0a00 */
[----:B------:R-:W-:-:S05]  /*95b0*/  R2P PR, R47, 0x6 ;  /* 0x000000062f007804 */ /* 0x000fca0000000000 */
[----:B------:R-:W-:Y:S02]  /*95c0*/  SEL R3, R3, 0xfffffff0, !P1 ;  /* 0xfffffff003037807 */ /* 0x000fe40004800000 */
[----:B------:R-:W-:Y:S01]  /*95d0*/  SEL R4, R4, 0xffffffe0, !P2 ;  /* 0xffffffe004047807 */ /* 0x000fe20005000000 */
[----:B------:R-:W-:Y:S05]  /*95e0*/  @P0 BRA `(.L_x_104) ;  /* 0x0000002000000947 */ /* 0x000fea0003800000 */
[----:B------:R-:W-:-:S04]  /*95f0*/  DEPBAR.LE SB0, 0x1 ;  /* 0x000080400000791a */ /* 0x000fc80000000000 */
[----:B------:R-:W-:Y:S05]  /*9600*/  BRA `(.L_x_105) ;  /* 0x000035e000007947 */ /* 0x000fea0003800000 */
.L_x_104:
[----:B------:R-:W-:Y:S01]  /*9610*/  SHF.R.S32.HI R0, RZ, 0x1f, R149 ;  /* 0x0000001fff007819 */ /* 0x000fe20000011495 */
[----:B------:R-:W-:Y:S01]  /*9620*/  ULDC.U8 UR4, c[0x0][0x298] ;  /* 0x0000a60000047ab9 */ /* 0x000fe20000000000 */
[----:B------:R-:W-:Y:S01]  /*9630*/  LEA.HI R10, R17, R247, RZ, 0x2 ;  /* 0x000000f7110a7211 */ /* 0x000fe200078f10ff */
[C---:B------:R-:W-:Y:S01]  /*9640*/  IMAD.WIDE.U32 R6, R149.reuse, c[0x0][0x290], RZ ;  /* 0x0000a40095067a25 */ /* 0x040fe200078e00ff */
[----:B------:R-:W-:Y:S01]  /*9650*/  ISETP.NE.AND P2, PT, RZ, UR4, PT ;  /* 0x00000004ff007c0c */ /* 0x000fe2000bf45270 */
[----:B------:R-:W-:Y:S01]  /*9660*/  BSSY B2, `(.L_x_105) ;  /* 0x0000358000027945 */ /* 0x000fe20003800000 */
[----:B------:R-:W-:Y:S01]  /*9670*/  SHF.R.S32.HI R39, RZ, 0x2, R10 ;  /* 0x00000002ff277819 */ /* 0x000fe2000001140a */
[----:B------:R-:W-:Y:S01]  /*9680*/  IMAD R2, R0, c[0x0][0x280], RZ ;  /* 0x0000a00000027a24 */ /* 0x000fe200078e02ff */
[----:B------:R-:W-:Y:S01]  /*9690*/  LEA R16, P0, R6, c[0x0][0x288], 0x1 ;  /* 0x0000a20006107a11 */ /* 0x000fe200078008ff */
[----:B------:R-:W-:Y:S02]  /*96a0*/  IMAD R0, R0, c[0x0][0x290], RZ ;  /* 0x0000a40000007a24 */ /* 0x000fe400078e02ff */
[----:B------:R-:W-:-:S02]  /*96b0*/  IMAD R5, R149, c[0x0][0x284], R2 ;  /* 0x0000a10095057a24 */ /* 0x000fc400078e0202 */
[C---:B------:R-:W-:Y:S01]  /*96c0*/  IMAD R2, R149.reuse, c[0x0][0x294], R0 ;  /* 0x0000a50095027a24 */ /* 0x040fe200078e0200 */
[----:B------:R-:W-:Y:S01]  /*96d0*/  LOP3.LUT R0, R10, 0xfffffffc, RZ, 0xc0, !PT ;  /* 0xfffffffc0a007812 */ /* 0x000fe200078ec0ff */
[----:B------:R-:W-:-:S03]  /*96e0*/  IMAD.WIDE.U32 R8, R149, c[0x0][0x280], RZ ;  /* 0x0000a00095087a25 */ /* 0x000fc600078e00ff */
[----:B------:R-:W-:Y:S01]  /*96f0*/  IADD3 R0, -R0, R247, RZ ;  /* 0x000000f700007210 */ /* 0x000fe20007ffe1ff */
[----:B------:R-:W-:Y:S01]  /*9700*/  IMAD.IADD R2, R2, 0x1, R7 ;  /* 0x0000000102027824 */ /* 0x000fe200078e0207 */
[----:B------:R-:W-:Y:S01]  /*9710*/  LEA R18, P1, R8, c[0x0][0x270], 0x1 ;  /* 0x00009c0008127a11 */ /* 0x000fe200078208ff */
[----:B------:R-:W-:Y:S01]  /*9720*/  IMAD.IADD R5, R5, 0x1, R9 ;  /* 0x0000000105057824 */ /* 0x000fe200078e0209 */
[----:B------:R-:W-:Y:S02]  /*9730*/  SHF.L.U32 R25, R0, 0x3, RZ ;  /* 0x0000000300197819 */ /* 0x000fe400000006ff */
[----:B------:R-:W-:Y:S01]  /*9740*/  LEA.HI.X R17, R6, c[0x0][0x28c], R2, 0x1, P0 ;  /* 0x0000a30006117a11 */ /* 0x000fe200000f0c02 */
[----:B------:R-:W-:Y:S01]  /*9750*/  IMAD R2, R20, 0x80, R39 ;  /* 0x0000008014027824 */ /* 0x000fe200078e0227 */
[----:B------:R-:W-:Y:S01]  /*9760*/  LEA.HI.X R19, R8, c[0x0][0x274], R5, 0x1, P1 ;  /* 0x00009d0008137a11 */ /* 0x000fe200008f0c05 */
[----:B------:R-:W-:Y:S05]  /*9770*/  @!P2 BRA `(.L_x_106) ;  /* 0x00001a300000a947 */ /* 0x000fea0003800000 */
[----:B------:R-:W-:Y:S01]  /*9780*/  ISETP.GE.AND P0, PT, R2, UR19, PT ;  /* 0x0000001302007c0c */ /* 0x000fe2000bf06270 */
[----:B------:R-:W-:Y:S01]  /*9790*/  BSSY B0, `(.L_x_107) ;  /* 0x0000017000007945 */ /* 0x000fe20003800000 */
[----:B------:R-:W-:Y:S01]  /*97a0*/  SHF.L.U32 R24, R0, 0x2, RZ ;  /* 0x0000000200187819 */ /* 0x000fe200000006ff */
[----:B------:R-:W-:Y:S01]  /*97b0*/  CS2R R8, SRZ ;  /* 0x0000000000087805 */ /* 0x000fe2000001ff00 */
[----:B------:R-:W-:Y:S01]  /*97c0*/  CS2R R12, SRZ ;  /* 0x00000000000c7805 */ /* 0x000fe2000001ff00 */
[----:B------:R-:W-:Y:S01]  /*97d0*/  CS2R R6, SRZ ;  /* 0x0000000000067805 */ /* 0x000fe2000001ff00 */
[----:B------:R-:W-:-:S07]  /*97e0*/  CS2R R10, SRZ ;  /* 0x00000000000a7805 */ /* 0x000fce000001ff00 */
[----:B------:R-:W-:Y:S05]  /*97f0*/  @P0 BRA `(.L_x_108) ;  /* 0x0000010000000947 */ /* 0x000fea0003800000 */
[C---:B------:R-:W-:Y:S01]  /*9800*/  IADD3 R2, R24.reuse, 0x10, RZ ;  /* 0x0000001018027810 */ /* 0x040fe20007ffe0ff */
[----:B------:R-:W-:Y:S01]  /*9810*/  CS2R R8, SRZ ;  /* 0x0000000000087805 */ /* 0x000fe2000001ff00 */
[----:B------:R-:W-:Y:S01]  /*9820*/  ISETP.GE.AND P1, PT, R24, c[0x0][0x27c], PT ;  /* 0x00009f0018007a0c */ /* 0x000fe20003f26270 */
[----:B------:R-:W-:Y:S01]  /*9830*/  CS2R R6, SRZ ;  /* 0x0000000000067805 */ /* 0x000fe2000001ff00 */
[----:B------:R-:W-:-:S11]  /*9840*/  ISETP.GE.AND P0, PT, R2, c[0x0][0x27c], PT ;  /* 0x00009f0002007a0c */ /* 0x000fd60003f06270 */
[----:B------:R-:W-:Y:S02]  /*9850*/  @!P1 IMAD.WIDE R20, R24, 0x2, R18 ;  /* 0x0000000218149825 */ /* 0x000fe400078e0212 */
[----:B------:R-:W-:-:S03]  /*9860*/  @!P0 SHF.R.S32.HI R0, RZ, 0x1f, R2 ;  /* 0x0000001fff008819 */ /* 0x000fc60000011402 */
[----:B------:R1:W5:Y:S01]  /*9870*/  @!P1 LD.E.64 R12, [R20.64] ;  /* 0x00000016140c9980 */ /* 0x000362000c101b00 */
[----:B------:R-:W-:-:S04]  /*9880*/  @!P0 LEA.HI R0, R0, R2, RZ, 0x2 ;  /* 0x0000000200008211 */ /* 0x000fc800078f10ff */
[----:B------:R-:W-:-:S05]  /*9890*/  @!P0 LOP3.LUT R0, R0, 0xfffffffc, RZ, 0xc0, !PT ;  /* 0xfffffffc00008812 */ /* 0x000fca00078ec0ff */
[----:B------:R-:W-:-:S04]  /*98a0*/  @!P0 IMAD.WIDE R14, R0, 0x2, R16 ;  /* 0x00000002000e8825 */ /* 0x000fc800078e0210 */
[----:B------:R-:W-:Y:S01]  /*98b0*/  @!P0 IMAD.WIDE R18, R0, 0x2, R18 ;  /* 0x0000000200128825 */ /* 0x000fe200078e0212 */
[----:B------:R1:W5:Y:S03]  /*98c0*/  @!P0 LD.E.64 R6, [R14.64] ;  /* 0x000000160e068980 */ /* 0x000366000c101b00 */
[----:B------:R-:W-:Y:S01]  /*98d0*/  @!P1 IMAD.WIDE R16, R24, 0x2, R16 ;  /* 0x0000000218109825 */ /* 0x000fe200078e0210 */
[----:B------:R1:W5:Y:S04]  /*98e0*/  @!P0 LD.E.64 R8, [R18.64] ;  /* 0x0000001612088980 */ /* 0x000368000c101b00 */
[----:B------:R1:W5:Y:S02]  /*98f0*/  @!P1 LD.E.64 R10, [R16.64] ;  /* 0x00000016100a9980 */ /* 0x000364000c101b00 */
.L_x_108:
[----:B------:R-:W-:Y:S05]  /*9900*/  BSYNC B0 ;  /* 0x0000000000007941 */ /* 0x000fea0003800000 */
.L_x_107:
[----:B-1----:R-:W-:Y:S01]  /*9910*/  SHF.R.S32.HI R14, RZ, 0x1f, R39 ;  /* 0x0000001fff0e7819 */ /* 0x002fe20000011427 */
[----:B------:R-:W-:Y:S01]  /*9920*/  UIMAD UR4, UR16, -0x80, UR19 ;  /* 0xffffff80100478a4 */ /* 0x000fe2000f8e0213 */
[--C-:B-----5:R-:W-:Y:S01]  /*9930*/  SHF.R.U64 R21, R12, 0x10, R13.reuse ;  /* 0x000000100c157819 */ /* 0x120fe2000000120d */
[--C-:B------:R-:W-:Y:S01]  /*9940*/  IMAD.MOV.U32 R22, RZ, RZ, R13.reuse ;  /* 0x000000ffff167224 */ /* 0x100fe200078e000d */
[----:B------:R-:W-:Y:S01]  /*9950*/  LEA.HI R14, R14, R39, RZ, 0x3 ;  /* 0x000000270e0e7211 */ /* 0x000fe200078f18ff */
[----:B------:R-:W-:Y:S01]  /*9960*/  UISETP.LT.AND UP0, UPT, UR4, 0x80, UPT ;  /* 0x000000800400788c */ /* 0x000fe2000bf01270 */
[----:B------:R-:W-:Y:S01]  /*9970*/  SHF.R.U32.HI R17, RZ, 0x10, R13 ;  /* 0x00000010ff117819 */ /* 0x000fe2000001160d */
[----:B------:R-:W-:Y:S01]  /*9980*/  IMAD.MOV.U32 R23, RZ, RZ, R12 ;  /* 0x000000ffff177224 */ /* 0x000fe200078e000c */
[----:B------:R-:W-:Y:S01]  /*9990*/  LOP3.LUT R14, R14, 0xfffffff8, RZ, 0xc0, !PT ;  /* 0xfffffff80e0e7812 */ /* 0x000fe200078ec0ff */
[----:B------:R-:W-:Y:S01]  /*99a0*/  USEL UR4, UR4, 0x80, UP0 ;  /* 0x0000008004047887 */ /* 0x000fe20008000000 */
[----:B------:R-:W-:Y:S01]  /*99b0*/  IMAD.MOV.U32 R20, RZ, RZ, R8 ;  /* 0x000000ffff147224 */ /* 0x000fe200078e0008 */
[--C-:B------:R-:W-:Y:S01]  /*99c0*/  SHF.R.U64 R18, R8, 0x10, R9.reuse ;  /* 0x0000001008127819 */ /* 0x100fe20000001209 */
[--C-:B------:R-:W-:Y:S01]  /*99d0*/  IMAD.MOV.U32 R19, RZ, RZ, R9.reuse ;  /* 0x000000ffff137224 */ /* 0x100fe200078e0009 */
[----:B------:R-:W-:Y:S01]  /*99e0*/  SHF.R.U32.HI R13, RZ, 0x10, R9 ;  /* 0x00000010ff0d7819 */ /* 0x000fe20000011609 */
[C---:B------:R-:W-:Y:S01]  /*99f0*/  IMAD.IADD R14, R39.reuse, 0x1, -R14 ;  /* 0x00000001270e7824 */ /* 0x040fe200078e0a0e */
[----:B------:R-:W-:Y:S01]  /*9a00*/  ISETP.GE.AND P0, PT, R39, UR4, PT ;  /* 0x0000000427007c0c */ /* 0x000fe2000bf06270 */
[----:B------:R-:W-:Y:S01]  /*9a10*/  IMAD.MOV.U32 R16, RZ, RZ, R10 ;  /* 0x000000ffff107224 */ /* 0x000fe200078e000a */
[--C-:B------:R-:W-:Y:S01]  /*9a20*/  SHF.R.U64 R15, R10, 0x10, R11.reuse ;  /* 0x000000100a0f7819 */ /* 0x100fe2000000120b */
[C---:B------:R-:W-:Y:S01]  /*9a30*/  IMAD.SHL.U32 R0, R14.reuse, 0x40, RZ ;  /* 0x000000400e007824 */ /* 0x040fe200078e00ff */
[----:B------:R-:W-:Y:S01]  /*9a40*/  LOP3.LUT P1, RZ, R14, 0x4, RZ, 0xc0, !PT ;  /* 0x000000040eff7812 */ /* 0x000fe2000782c0ff */
[--C-:B------:R-:W-:Y:S01]  /*9a50*/  IMAD.MOV.U32 R12, RZ, RZ, R11.reuse ;  /* 0x000000ffff0c7224 */ /* 0x100fe200078e000b */
[----:B------:R-:W-:Y:S01]  /*9a60*/  SHF.R.U32.HI R10, RZ, 0x10, R11 ;  /* 0x00000010ff0a7819 */ /* 0x000fe2000001160b */
[----:B------:R-:W-:Y:S01]  /*9a70*/  IMAD.MOV.U32 R9, RZ, RZ, R6 ;  /* 0x000000ffff097224 */ /* 0x000fe200078e0006 */
[----:B------:R-:W-:Y:S01]  /*9a80*/  LOP3.LUT R0, R0, 0x1c0, RZ, 0xc0, !PT ;  /* 0x000001c000007812 */ /* 0x000fe200078ec0ff */
[----:B------:R-:W-:Y:S01]  /*9a90*/  IMAD.MOV.U32 R8, RZ, RZ, R7 ;  /* 0x000000ffff087224 */ /* 0x000fe200078e0007 */
[----:B------:R-:W-:-:S04]  /*9aa0*/  DEPBAR.LE SB0, 0x1 ;  /* 0x000080400000791a */ /* 0x000fc80000000000 */
[----:B------:R-:W-:Y:S01]  /*9ab0*/  LOP3.LUT R5, R0, 0x18, R25, 0xf8, !PT ;  /* 0x0000001800057812 */ /* 0x000fe200078ef819 */
[----:B------:R-:W-:Y:S01]  /*9ac0*/  BSSY B1, `(.L_x_109) ;  /* 0x0000067000017945 */ /* 0x000fe20003800000 */
[----:B------:R-:W-:Y:S02]  /*9ad0*/  SHF.R.U32.HI R2, RZ, 0x3, R0 ;  /* 0x00000003ff027819 */ /* 0x000fe40000011600 */
[--C-:B------:R-:W-:Y:S02]  /*9ae0*/  SHF.R.U64 R6, R6, 0x10, R7.reuse ;  /* 0x0000001006067819 */ /* 0x100fe40000001207 */
[----:B------:R-:W-:Y:S02]  /*9af0*/  LOP3.LUT R2, R5, R2, RZ, 0x3c, !PT ;  /* 0x0000000205027212 */ /* 0x000fe400078e3cff */
[----:B------:R-:W-:Y:S02]  /*9b00*/  SHF.R.U32.HI R5, RZ, 0x10, R7 ;  /* 0x00000010ff057819 */ /* 0x000fe40000011607 */
[----:B------:R-:W-:Y:S01]  /*9b10*/  PRMT R21, R23, 0x5410, R21 ;  /* 0x0000541017157816 */ /* 0x000fe20000000015 */
[----:B------:R-:W-:Y:S01]  /*9b20*/  IMAD R2, R52, 0x200, R2 ;  /* 0x0000020034027824 */ /* 0x000fe200078e0202 */
[----:B------:R-:W-:-:S02]  /*9b30*/  PRMT R25, R20, 0x5410, R18 ;  /* 0x0000541014197816 */ /* 0x000fc40000000012 */
[----:B------:R-:W-:Y:S02]  /*9b40*/  PRMT R28, R19, 0x5410, R13 ;  /* 0x00005410131c7816 */ /* 0x000fe4000000000d */
[C---:B------:R-:W-:Y:S02]  /*9b50*/  IADD3 R0, R2.reuse, 0x20, RZ ;  /* 0x0000002002007810 */ /* 0x040fe40007ffe0ff */
[----:B------:R-:W-:Y:S02]  /*9b60*/  @P1 IADD3 R0, R2, -0x20, RZ ;  /* 0xffffffe002001810 */ /* 0x000fe40007ffe0ff */
[----:B------:R-:W-:Y:S02]  /*9b70*/  PRMT R22, R22, 0x5410, R17 ;  /* 0x0000541016167816 */ /* 0x000fe40000000011 */
[----:B------:R-:W-:Y:S02]  /*9b80*/  PRMT R19, R16, 0x5410, R15 ;  /* 0x0000541010137816 */ /* 0x000fe4000000000f */
[----:B------:R-:W-:-:S02]  /*9b90*/  PRMT R20, R12, 0x5410, R10 ;  /* 0x000054100c147816 */ /* 0x000fc4000000000a */
[----:B------:R-:W-:Y:S02]  /*9ba0*/  LEA R26, R2, 0x7100, 0x1 ;  /* 0x00007100021a7811 */ /* 0x000fe400078e08ff */
[----:B------:R-:W-:Y:S02]  /*9bb0*/  LEA R29, R0, 0x7100, 0x1 ;  /* 0x00007100001d7811 */ /* 0x000fe400078e08ff */
[----:B------:R-:W-:Y:S02]  /*9bc0*/  PRMT R23, R9, 0x5410, R6 ;  /* 0x0000541009177816 */ /* 0x000fe40000000006 */
[----:B------:R-:W-:Y:S01]  /*9bd0*/  PRMT R27, R8, 0x5410, R5 ;  /* 0x00005410081b7816 */ /* 0x000fe20000000005 */
[----:B------:R-:W-:Y:S06]  /*9be0*/  BAR.SYNC.DEFER_BLOCKING 0x0 ;  /* 0x0000000000007b1d */ /* 0x000fec0000010000 */
[----:B------:R-:W-:Y:S05]  /*9bf0*/  @P0 BRA `(.L_x_110) ;  /* 0x0000053000000947 */ /* 0x000fea0003800000 */
[----:B------:R-:W-:Y:S01]  /*9c00*/  ISETP.GE.AND P0, PT, R24, c[0x0][0x27c], PT ;  /* 0x00009f0018007a0c */ /* 0x000fe20003f06270 */
[----:B------:R-:W-:-:S12]  /*9c10*/  BSSY B0, `(.L_x_111) ;  /* 0x0000028000007945 */ /* 0x000fd80003800000 */
[----:B------:R-:W-:Y:S05]  /*9c20*/  @P0 BRA `(.L_x_112) ;  /* 0x0000026000000947 */ /* 0x000fea0003800000 */
[----:B------:R-:W1:Y:S01]  /*9c30*/  LDS.128 R8, [R26] ;  /* 0x000000001a087984 */ /* 0x000e620000000c00 */
[----:B------:R-:W-:Y:S01]  /*9c40*/  SHF.L.U32 R5, R21, 0x10, RZ ;  /* 0x0000001015057819 */ /* 0x000fe200000006ff */
[----:B------:R-:W-:Y:S01]  /*9c50*/  IMAD.U32 R0, R19, 0x10000, RZ ;  /* 0x0001000013007824 */ /* 0x000fe200078e00ff */
[----:B------:R-:W-:Y:S02]  /*9c60*/  LOP3.LUT R2, R21, 0xffff0000, RZ, 0xc0, !PT ;  /* 0xffff000015027812 */ /* 0x000fe400078ec0ff */
[C---:B-1----:R-:W-:Y:S01]  /*9c70*/  SHF.L.U32 R7, R8.reuse, 0x10, RZ ;  /* 0x0000001008077819 */ /* 0x042fe200000006ff */
[----:B------:R-:W-:Y:S01]  /*9c80*/  IMAD.U32 R16, R11, 0x10000, RZ ;  /* 0x000100000b107824 */ /* 0x000fe200078e00ff */
[----:B------:R-:W-:Y:S02]  /*9c90*/  LOP3.LUT R6, R8, 0xffff0000, RZ, 0xc0, !PT ;  /* 0xffff000008067812 */ /* 0x000fe400078ec0ff */
[C---:B------:R-:W-:Y:S02]  /*9ca0*/  SHF.L.U32 R13, R9.reuse, 0x10, RZ ;  /* 0x00000010090d7819 */ /* 0x040fe400000006ff */
[----:B------:R-:W-:Y:S01]  /*9cb0*/  LOP3.LUT R8, R9, 0xffff0000, RZ, 0xc0, !PT ;  /* 0xffff000009087812 */ /* 0x000fe200078ec0ff */
[----:B------:R-:W-:Y:S01]  /*9cc0*/  FMUL.FTZ R14, R6, R0 ;  /* 0x00000000060e7220 */ /* 0x000fe20000410000 */
[----:B------:R-:W-:-:S02]  /*9cd0*/  LOP3.LUT R9, R19, 0xffff0000, RZ, 0xc0, !PT ;  /* 0xffff000013097812 */ /* 0x000fc400078ec0ff */
[C---:B------:R-:W-:Y:S01]  /*9ce0*/  SHF.L.U32 R15, R10.reuse, 0x10, RZ ;  /* 0x000000100a0f7819 */ /* 0x040fe200000006ff */
[-C--:B------:R-:W-:Y:S01]  /*9cf0*/  FFMA.FTZ R18, R7, R5.reuse, -R14 ;  /* 0x0000000507127223 */ /* 0x080fe2000001080e */
[----:B------:R-:W-:Y:S01]  /*9d00*/  LOP3.LUT R12, R10, 0xffff0000, RZ, 0xc0, !PT ;  /* 0xffff00000a0c7812 */ /* 0x000fe200078ec0ff */
[----:B------:R-:W-:Y:S01]  /*9d10*/  FMUL.FTZ R10, R6, R5 ;  /* 0x00000005060a7220 */ /* 0x000fe20000410000 */
[----:B------:R-:W-:Y:S01]  /*9d20*/  LOP3.LUT R11, R11, 0xffff0000, RZ, 0xc0, !PT ;  /* 0xffff00000b0b7812 */ /* 0x000fe200078ec0ff */
[-C--:B------:R-:W-:Y:S01]  /*9d30*/  FMUL.FTZ R6, R8, R9.reuse ;  /* 0x0000000908067220 */ /* 0x080fe20000410000 */
[----:B------:R-:W-:Y:S01]  /*9d40*/  LOP3.LUT R5, R22, 0xffff0000, RZ, 0xc0, !PT ;  /* 0xffff000016057812 */ /* 0x000fe200078ec0ff */
[----:B------:R-:W-:Y:S01]  /*9d50*/  FFMA.FTZ R17, R7, R0, R10 ;  /* 0x0000000007117223 */ /* 0x000fe2000001000a */
[----:B------:R-:W-:Y:S01]  /*9d60*/  LOP3.LUT R0, R20, 0xffff0000, RZ, 0xc0, !PT ;  /* 0xffff000014007812 */ /* 0x000fe200078ec0ff */
[-C--:B------:R-:W-:Y:S02]  /*9d70*/  FMUL.FTZ R8, R8, R2.reuse ;  /* 0x0000000208087220 */ /* 0x080fe40000410000 */
[C---:B------:R-:W-:Y:S01]  /*9d80*/  FFMA.FTZ R14, R13.reuse, R2, -R6 ;  /* 0x000000020d0e7223 */ /* 0x040fe20000010806 */
[----:B------:R-:W-:Y:S01]  /*9d90*/  SHF.L.U32 R2, R20, 0x10, RZ ;  /* 0x0000001014027819 */ /* 0x000fe200000006ff */
[----:B------:R-:W-:Y:S01]  /*9da0*/  FFMA.FTZ R13, R13, R9, R8 ;  /* 0x000000090d0d7223 */ /* 0x000fe20000010008 */
[----:B------:R-:W-:Y:S01]  /*9db0*/  SHF.L.U32 R6, R22, 0x10, RZ ;  /* 0x0000001016067819 */ /* 0x000fe200000006ff */
[----:B------:R-:W-:-:S02]  /*9dc0*/  FMUL.FTZ R7, R11, R0 ;  /* 0x000000000b077220 */ /* 0x000fc40000410000 */
[C---:B------:R-:W-:Y:S02]  /*9dd0*/  FMUL.FTZ R9, R12.reuse, R2 ;  /* 0x000000020c097220 */ /* 0x040fe40000410000 */
[-C--:B------:R-:W-:Y:S02]  /*9de0*/  FMUL.FTZ R8, R12, R6.reuse ;  /* 0x000000060c087220 */ /* 0x080fe40000410000 */
[-C--:B------:R-:W-:Y:S02]  /*9df0*/  FMUL.FTZ R11, R11, R5.reuse ;  /* 0x000000050b0b7220 */ /* 0x080fe40000410000 */
[----:B------:R-:W-:Y:S01]  /*9e00*/  FFMA.FTZ R6, R15, R6, -R9 ;  /* 0x000000060f067223 */ /* 0x000fe20000010809 */
[----:B------:R-:W-:Y:S01]  /*9e10*/  F2FP.BF16.PACK_AB R9, R13, R14 ;  /* 0x0000000e0d09723e */ /* 0x000fe200000010ff */
[----:B------:R-:W-:Y:S01]  /*9e20*/  FFMA.FTZ R10, R15, R2, R8 ;  /* 0x000000020f0a7223 */ /* 0x000fe20000010008 */
[----:B------:R-:W-:Y:S01]  /*9e30*/  F2FP.BF16.PACK_AB R8, R17, R18 ;  /* 0x000000121108723e */ /* 0x000fe200000010ff */
[----:B------:R-:W-:-:S02]  /*9e40*/  FFMA.FTZ R7, R16, R5, -R7 ;  /* 0x0000000510077223 */ /* 0x000fc40000010807 */
[----:B------:R-:W-:Y:S01]  /*9e50*/  FFMA.FTZ R11, R16, R0, R11 ;  /* 0x00000000100b7223 */ /* 0x000fe2000001000b */
[----:B------:R-:W-:-:S04]  /*9e60*/  F2FP.BF16.PACK_AB R10, R10, R6 ;  /* 0x000000060a0a723e */ /* 0x000fc800000010ff */
[----:B------:R-:W-:-:S05]  /*9e70*/  F2FP.BF16.PACK_AB R11, R11, R7 ;  /* 0x000000070b0b723e */ /* 0x000fca00000010ff */
[----:B------:R1:W-:Y:S02]  /*9e80*/  STS.128 [R26], R8 ;  /* 0x000000081a007388 */ /* 0x0003e40000000c00 */
.L_x_112:
[----:B------:R-:W-:Y:S05]  /*9e90*/  BSYNC B0 ;  /* 0x0000000000007941 */ /* 0x000fea0003800000 */
.L_x_111:
[----:B------:R-:W-:-:S04]  /*9ea0*/  IADD3 R0, R24, 0x10, RZ ;  /* 0x0000001018007810 */ /* 0x000fc80007ffe0ff */
[----:B------:R-:W-:-:S13]  /*9eb0*/  ISETP.GE.AND P0, PT, R0, c[0x0][0x27c], PT ;  /* 0x00009f0000007a0c */ /* 0x000fda0003f06270 */
[----:B------:R-:W-:Y:S05]  /*9ec0*/  @P0 BRA `(.L_x_110) ;  /* 0x0000026000000947 */ /* 0x000fea0003800000 */
[----:B-1----:R-:W1:Y:S01]  /*9ed0*/  LDS.128 R8, [R29] ;  /* 0x000000001d087984 */ /* 0x002e620000000c00 */
        /* <DEDUP_REMOVED lines=20> */
[----:B------:R-:W-:Y:S01]  /*a020*/  FFMA.FTZ R14, R13, R2, -R6 ;  /* 0x000000020d0e7223 */ /* 0x000fe20000010806 */
        /* <DEDUP_REMOVED lines=16> */
.L_x_110:
[----:B------:R-:W-:Y:S05]  /*a130*/  BSYNC B1 ;  /* 0x0000000000017941 */ /* 0x000fea0003800000 */
.L_x_109:
[----:B------:R-:W-:Y:S01]  /*a140*/  IADD3 R0, R39, 0x20, RZ ;  /* 0x0000002027007810 */ /* 0x000fe20007ffe0ff */
[----:B------:R-:W-:Y:S03]  /*a150*/  BSSY B1, `(.L_x_113) ;  /* 0x0000056000017945 */ /* 0x000fe60003800000 */
[----:B------:R-:W-:-:S13]  /*a160*/  ISETP.GE.AND P0, PT, R0, UR4, PT ;  /* 0x0000000400007c0c */ /* 0x000fda000bf06270 */
[----:B------:R-:W-:Y:S05]  /*a170*/  @P0 BRA `(.L_x_114) ;  /* 0x0000053000000947 */ /* 0x000fea0003800000 */
[----:B------:R-:W-:Y:S01]  /*a180*/  ISETP.GE.AND P0, PT, R24, c[0x0][0x27c], PT ;  /* 0x00009f0018007a0c */ /* 0x000fe20003f06270 */
[----:B------:R-:W-:-:S12]  /*a190*/  BSSY B0, `(.L_x_115) ;  /* 0x0000028000007945 */ /* 0x000fd80003800000 */
[----:B------:R-:W-:Y:S05]  /*a1a0*/  @P0 BRA `(.L_x_116) ;  /* 0x0000026000000947 */ /* 0x000fea0003800000 */
[----:B-1----:R-:W1:Y:S01]  /*a1b0*/  LDS.128 R8, [R26+0x1000] ;  /* 0x001000001a087984 */ /* 0x002e620000000c00 */
        /* <DEDUP_REMOVED lines=11> */
[CC--:B------:R-:W-:Y:S01]  /*a270*/  FFMA.FTZ R18, R5.reuse, R7.reuse, -R14 ;  /* 0x0000000705127223 */ /* 0x0c0fe2000001080e */
[----:B------:R-:W-:Y:S01]  /*a280*/  LOP3.LUT R12, R10, 0xffff0000, RZ, 0xc0, !PT ;  /* 0xffff00000a0c7812 */ /* 0x000fe200078ec0ff */
[----:B------:R-:W-:Y:S01]  /*a290*/  FMUL.FTZ R10, R5, R6 ;  /* 0x00000006050a7220 */ /* 0x000fe20000410000 */
[----:B------:R-:W-:Y:S01]  /*a2a0*/  LOP3.LUT R11, R11, 0xffff0000, RZ, 0xc0, !PT ;  /* 0xffff00000b0b7812 */ /* 0x000fe200078ec0ff */
[CC--:B------:R-:W-:Y:S01]  /*a2b0*/  FMUL.FTZ R6, R9.reuse, R8.reuse ;  /* 0x0000000809067220 */ /* 0x0c0fe20000410000 */
[----:B------:R-:W-:Y:S01]  /*a2c0*/  LOP3.LUT R5, R22, 0xffff0000, RZ, 0xc0, !PT ;  /* 0xffff000016057812 */ /* 0x000fe200078ec0ff */
[----:B------:R-:W-:Y:S01]  /*a2d0*/  FFMA.FTZ R17, R0, R7, R10 ;  /* 0x0000000700117223 */ /* 0x000fe2000001000a */
[----:B------:R-:W-:Y:S01]  /*a2e0*/  LOP3.LUT R0, R20, 0xffff0000, RZ, 0xc0, !PT ;  /* 0xffff000014007812 */ /* 0x000fe200078ec0ff */
[C---:B------:R-:W-:Y:S02]  /*a2f0*/  FMUL.FTZ R8, R2.reuse, R8 ;  /* 0x0000000802087220 */ /* 0x040fe40000410000 */
[-C--:B------:R-:W-:Y:S01]  /*a300*/  FFMA.FTZ R14, R2, R13.reuse, -R6 ;  /* 0x0000000d020e7223 */ /* 0x080fe20000010806 */
[----:B------:R-:W-:Y:S01]  /*a310*/  SHF.L.U32 R2, R20, 0x10, RZ ;  /* 0x0000001014027819 */ /* 0x000fe200000006ff */
[----:B------:R-:W-:Y:S01]  /*a320*/  FFMA.FTZ R13, R9, R13, R8 ;  /* 0x0000000d090d7223 */ /* 0x000fe20000010008 */
[----:B------:R-:W-:Y:S01]  /*a330*/  SHF.L.U32 R6, R22, 0x10, RZ ;  /* 0x0000001016067819 */ /* 0x000fe200000006ff */
[----:B------:R-:W-:-:S02]  /*a340*/  FMUL.FTZ R7, R0, R11 ;  /* 0x0000000b00077220 */ /* 0x000fc40000410000 */
[-C--:B------:R-:W-:Y:S02]  /*a350*/  FMUL.FTZ R9, R2, R12.reuse ;  /* 0x0000000c02097220 */ /* 0x080fe40000410000 */
[C---:B------:R-:W-:Y:S02]  /*a360*/  FMUL.FTZ R8, R6.reuse, R12 ;  /* 0x0000000c06087220 */ /* 0x040fe40000410000 */
[----:B------:R-:W-:Y:S02]  /*a370*/  FMUL.FTZ R11, R5, R11 ;  /* 0x0000000b050b7220 */ /* 0x000fe40000410000 */
[-C--:B------:R-:W-:Y:S01]  /*a380*/  FFMA.FTZ R6, R6, R15.reuse, -R9 ;  /* 0x0000000f06067223 */ /* 0x080fe20000010809 */
[----:B------:R-:W-:Y:S01]  /*a390*/  F2FP.BF16.PACK_AB R9, R13, R14 ;  /* 0x0000000e0d09723e */ /* 0x000fe200000010ff */
[----:B------:R-:W-:Y:S01]  /*a3a0*/  FFMA.FTZ R10, R2, R15, R8 ;  /* 0x0000000f020a7223 */ /* 0x000fe20000010008 */
[----:B------:R-:W-:Y:S01]  /*a3b0*/  F2FP.BF16.PACK_AB R8, R17, R18 ;  /* 0x000000121108723e */ /* 0x000fe200000010ff */
[----:B------:R-:W-:-:S02]  /*a3c0*/  FFMA.FTZ R7, R5, R16, -R7 ;  /* 0x0000001005077223 */ /* 0x000fc40000010807 */
[----:B------:R-:W-:Y:S01]  /*a3d0*/  FFMA.FTZ R11, R0, R16, R11 ;  /* 0x00000010000b7223 */ /* 0x000fe2000001000b */
[----:B------:R-:W-:-:S04]  /*a3e0*/  F2FP.BF16.PACK_AB R10, R10, R6 ;  /* 0x000000060a0a723e */ /* 0x000fc800000010ff */
[----:B------:R-:W-:-:S05]  /*a3f0*/  F2FP.BF16.PACK_AB R11, R11, R7 ;  /* 0x000000070b0b723e */ /* 0x000fca00000010ff */
[----:B------:R1:W-:Y:S02]  /*a400*/  STS.128 [R26+0x1000], R8 ;  /* 0x001000081a007388 */ /* 0x0003e40000000c00 */
.L_x_116:
[----:B------:R-:W-:Y:S05]  /*a410*/  BSYNC B0 ;  /* 0x0000000000007941 */ /* 0x000fea0003800000 */
.L_x_115:
[----:B------:R-:W-:-:S04]  /*a420*/  IADD3 R0, R24, 0x10, RZ ;  /* 0x0000001018007810 */ /* 0x000fc80007ffe0ff */
[----:B------:R-:W-:-:S13]  /*a430*/  ISETP.GE.AND P0, PT, R0, c[0x0][0x27c], PT ;  /* 0x00009f0000007a0c */ /* 0x000fda0003f06270 */
        /* <DEDUP_REMOVED lines=17> */
[-C--:B------:R-:W-:Y:S01]  /*a550*/  FMUL.FTZ R6, R9, R8.reuse ;  /* 0x0000000809067220 */ /* 0x080fe20000410000 */
[----:B------:R-:W-:Y:S01]  /*a560*/  LOP3.LUT R5, R28, 0xffff0000, RZ, 0xc0, !PT ;  /* 0xffff00001c057812 */ /* 0x000fe200078ec0ff */
[----:B------:R-:W-:Y:S01]  /*a570*/  FFMA.FTZ R17, R0, R7, R10 ;  /* 0x0000000700117223 */ /* 0x000fe2000001000a */
[C---:B------:R-:W-:Y:S01]  /*a580*/  LOP3.LUT R0, R27.reuse, 0xffff0000, RZ, 0xc0, !PT ;  /* 0xffff00001b007812 */ /* 0x040fe200078ec0ff */
        /* <DEDUP_REMOVED lines=18> */
.L_x_114:
[----:B------:R-:W-:Y:S05]  /*a6b0*/  BSYNC B1 ;  /* 0x0000000000017941 */ /* 0x000fea0003800000 */
.L_x_113:
        /* <DEDUP_REMOVED lines=45> */
.L_x_120:
[----:B------:R-:W-:Y:S05]  /*a990*/  BSYNC B0 ;  /* 0x0000000000007941 */ /* 0x000fea0003800000 */
.L_x_119:
        /* <DEDUP_REMOVED lines=41> */
.L_x_118:
[----:B------:R-:W-:Y:S05]  /*ac30*/  BSYNC B1 ;  /* 0x0000000000017941 */ /* 0x000fea0003800000 */
.L_x_117:
[----:B------:R-:W-:-:S04]  /*ac40*/  IADD3 R0, R39, 0x60, RZ ;  /* 0x0000006027007810 */ /* 0x000fc80007ffe0ff */
        /* <DEDUP_REMOVED lines=43> */
.L_x_123:
[----:B------:R-:W-:Y:S05]  /*af00*/  BSYNC B0 ;  /* 0x0000000000007941 */ /* 0x000fea0003800000 */
.L_x_122:
        /* <DEDUP_REMOVED lines=40> */
[----:B------:R1:W-:Y:S01]  /*b190*/  STS.128 [R29+0x3000], R8 ;  /* 0x003000081d007388 */ /* 0x0003e20000000c00 */
[----:B------:R-:W-:Y:S05]  /*b1a0*/  BRA `(.L_x_121) ;  /* 0x00001a3000007947 */ /* 0x000fea0003800000 */
.L_x_106:
[----:B------:R-:W-:Y:S01]  /*b1b0*/  ISETP.GE.AND P0, PT, R2, UR19, PT ;  /* 0x0000001302007c0c */ /* 0x000fe2000bf06270 */
[----:B------:R-:W-:Y:S01]  /*b1c0*/  BSSY B0, `(.L_x_124) ;  /* 0x000000d000007945 */ /* 0x000fe20003800000 */
[----:B------:R-:W-:Y:S01]  /*b1d0*/  CS2R R10, SRZ ;  /* 0x00000000000a7805 */ /* 0x000fe2000001ff00 */
[----:B------:R-:W-:Y:S01]  /*b1e0*/  CS2R R8, SRZ ;  /* 0x0000000000087805 */ /* 0x000fe2000001ff00 */
[----:B------:R-:W-:Y:S01]  /*b1f0*/  CS2R R14, SRZ ;  /* 0x00000000000e7805 */ /* 0x000fe2000001ff00 */
[----:B------:R-:W-:-:S08]  /*b200*/  CS2R R12, SRZ ;  /* 0x00000000000c7805 */ /* 0x000fd0000001ff00 */
[----:B------:R-:W-:Y:S05]  /*b210*/  @P0 BRA `(.L_x_125) ;  /* 0x0000007000000947 */ /* 0x000fea0003800000 */
[----:B------:R-:W-:Y:S01]  /*b220*/  ISETP.GE.AND P0, PT, R25, c[0x0][0x27c], PT ;  /* 0x00009f0019007a0c */ /* 0x000fe20003f06270 */
[----:B------:R-:W-:-:S12]  /*b230*/  CS2R R10, SRZ ;  /* 0x00000000000a7805 */ /* 0x000fd8000001ff00 */
[----:B------:R-:W-:Y:S05]  /*b240*/  @P0 BRA `(.L_x_125) ;  /* 0x0000004000000947 */ /* 0x000fea0003800000 */
[----:B------:R-:W-:-:S04]  /*b250*/  IMAD.WIDE R12, R25, 0x2, R18 ;  /* 0x00000002190c7825 */ /* 0x000fc800078e0212 */
[----:B------:R-:W-:Y:S02]  /*b260*/  IMAD.WIDE R8, R25, 0x2, R16 ;  /* 0x0000000219087825 */ /* 0x000fe400078e0210 */
[----:B------:R-:W5:Y:S04]  /*b270*/  LD.E.128 R12, [R12.64] ;  /* 0x000000160c0c7980 */ /* 0x000f68000c101d00 */
[----:B------:R-:W5:Y:S02]  /*b280*/  LD.E.128 R8, [R8.64] ;  /* 0x0000001608087980 */ /* 0x000f64000c101d00 */
.L_x_125:
[----:B------:R-:W-:Y:S05]  /*b290*/  BSYNC B0 ;  /* 0x0000000000007941 */ /* 0x000fea0003800000 */
.L_x_124:
[----:B------:R-:W-:Y:S01]  /*b2a0*/  UIMAD UR4, UR16, -0x80, UR19 ;  /* 0xffffff80100478a4 */ /* 0x000fe2000f8e0213 */
[----:B------:R-:W-:Y:S01]  /*b2b0*/  ISETP.GE.AND P0, PT, R25, c[0x0][0x27c], PT ;  /* 0x00009f0019007a0c */ /* 0x000fe20003f06270 */
[--C-:B-----5:R-:W-:Y:S01]  /*b2c0*/  IMAD.MOV.U32 R21, RZ, RZ, R13.reuse ;  /* 0x000000ffff157224 */ /* 0x120fe200078e000d */
[--C-:B------:R-:W-:Y:S01]  /*b2d0*/  SHF.R.U64 R20, R12, 0x10, R13.reuse ;  /* 0x000000100c147819 */ /* 0x100fe2000000120d */
[----:B------:R-:W-:Y:S01]  /*b2e0*/  UISETP.LT.AND UP0, UPT, UR4, 0x80, UPT ;  /* 0x000000800400788c */ /* 0x000fe2000bf01270 */
[----:B------:R-:W-:Y:S01]  /*b2f0*/  SHF.R.U32.HI R16, RZ, 0x10, R13 ;  /* 0x00000010ff107819 */ /* 0x000fe2000001160d */
[----:B------:R-:W-:Y:S01]  /*b300*/  IMAD.MOV.U32 R19, RZ, RZ, R14 ;  /* 0x000000ffff137224 */ /* 0x000fe200078e000e */
[--C-:B------:R-:W-:Y:S01]  /*b310*/  SHF.R.U64 R17, R14, 0x10, R15.reuse ;  /* 0x000000100e117819 */ /* 0x100fe2000000120f */
[----:B------:R-:W-:Y:S01]  /*b320*/  USEL UR4, UR4, 0x80, UP0 ;  /* 0x0000008004047887 */ /* 0x000fe20008000000 */
[----:B------:R-:W-:Y:S01]  /*b330*/  IMAD.MOV.U32 R22, RZ, RZ, R12 ;  /* 0x000000ffff167224 */ /* 0x000fe200078e000c */
[--C-:B------:R-:W-:Y:S01]  /*b340*/  SHF.R.U32.HI R12, RZ, 0x10, R15.reuse ;  /* 0x00000010ff0c7819 */ /* 0x100fe2000001160f */
[----:B------:R-:W-:Y:S01]  /*b350*/  IMAD.MOV.U32 R18, RZ, RZ, R15 ;  /* 0x000000ffff127224 */ /* 0x000fe200078e000f */
[----:B------:R-:W-:-:S04]  /*b360*/  DEPBAR.LE SB0, 0x1 ;  /* 0x000080400000791a */ /* 0x000fc80000000000 */
[----:B------:R-:W-:Y:S01]  /*b370*/  ISETP.GE.OR P1, PT, R39, UR4, P0 ;  /* 0x0000000427007c0c */ /* 0x000fe20008726670 */
[----:B------:R-:W-:Y:S01]  /*b380*/  IMAD.MOV.U32 R14, RZ, RZ, R8 ;  /* 0x000000ffff0e7224 */ /* 0x000fe200078e0008 */
[--C-:B------:R-:W-:Y:S01]  /*b390*/  SHF.R.U64 R8, R8, 0x10, R9.reuse ;  /* 0x0000001008087819 */ /* 0x100fe20000001209 */
[--C-:B------:R-:W-:Y:S01]  /*b3a0*/  IMAD.MOV.U32 R13, RZ, RZ, R9.reuse ;  /* 0x000000ffff0d7224 */ /* 0x100fe200078e0009 */
[----:B------:R-:W-:Y:S01]  /*b3b0*/  SHF.R.U32.HI R2, RZ, 0x10, R9 ;  /* 0x00000010ff027819 */ /* 0x000fe20000011609 */
[----:B------:R-:W-:Y:S01]  /*b3c0*/  IMAD.MOV.U32 R7, RZ, RZ, R10 ;  /* 0x000000ffff077224 */ /* 0x000fe200078e000a */
[--C-:B------:R-:W-:Y:S01]  /*b3d0*/  SHF.R.U64 R5, R10, 0x10, R11.reuse ;  /* 0x000000100a057819 */ /* 0x100fe2000000120b */
[--C-:B------:R-:W-:Y:S01]  /*b3e0*/  IMAD.MOV.U32 R6, RZ, RZ, R11.reuse ;  /* 0x000000ffff067224 */ /* 0x100fe200078e000b */
[----:B------:R-:W-:Y:S01]  /*b3f0*/  SHF.R.U32.HI R0, RZ, 0x10, R11 ;  /* 0x00000010ff007819 */ /* 0x000fe2000001160b */
[----:B------:R-:W-:Y:S01]  /*b400*/  BSSY B0, `(.L_x_126) ;  /* 0x0000062000007945 */ /* 0x000fe20003800000 */
[----:B------:R-:W-:-:S02]  /*b410*/  PRMT R40, R22, 0x5410, R20 ;  /* 0x0000541016287816 */ /* 0x000fc40000000014 */
[----:B------:R-:W-:Y:S02]  /*b420*/  PRMT R45, R21, 0x5410, R16 ;  /* 0x00005410152d7816 */ /* 0x000fe40000000010 */
[----:B------:R-:W-:Y:S02]  /*b430*/  PRMT R36, R19, 0x5410, R17 ;  /* 0x0000541013247816 */ /* 0x000fe40000000011 */
[----:B------:R-:W-:Y:S02]  /*b440*/  PRMT R43, R18, 0x5410, R12 ;  /* 0x00005410122b7816 */ /* 0x000fe4000000000c */
[----:B------:R-:W-:Y:S02]  /*b450*/  PRMT R38, R14, 0x5410, R8 ;  /* 0x000054100e267816 */ /* 0x000fe40000000008 */
[----:B------:R-:W-:Y:S02]  /*b460*/  PRMT R41, R13, 0x5410, R2 ;  /* 0x000054100d297816 */ /* 0x000fe40000000002 */
[----:B------:R-:W-:-:S02]  /*b470*/  PRMT R35, R7, 0x5410, R5 ;  /* 0x0000541007237816 */ /* 0x000fc40000000005 */
[----:B------:R-:W-:Y:S01]  /*b480*/  PRMT R42, R6, 0x5410, R0 ;  /* 0x00005410062a7816 */ /* 0x000fe20000000000 */
[----:B------:R-:W-:Y:S06]  /*b490*/  BAR.SYNC.DEFER_BLOCKING 0x0 ;  /* 0x0000000000007b1d */ /* 0x000fec0000010000 */
[----:B------:R-:W-:Y:S05]  /*b4a0*/  @P1 BRA `(.L_x_127) ;  /* 0x0000057000001947 */ /* 0x000fea0003800000 */
[----:B------:R-:W-:Y:S01]  /*b4b0*/  SHF.L.U32 R0, R39, 0x6, RZ ;  /* 0x0000000627007819 */ /* 0x000fe200000006ff */
[----:B------:R-:W-:Y:S01]  /*b4c0*/  IMAD.SHL.U32 R7, R52, 0x200, RZ ;  /* 0x0000020034077824 */ /* 0x000fe200078e00ff */
[----:B------:R-:W-:Y:S02]  /*b4d0*/  IADD3 R6, R25, c[0x0][0x27c], RZ ;  /* 0x00009f0019067a10 */ /* 0x000fe40007ffe0ff */
[----:B------:R-:W-:-:S04]  /*b4e0*/  LOP3.LUT R0, R0, 0x1c0, RZ, 0xc0, !PT ;  /* 0x000001c000007812 */ /* 0x000fc800078ec0ff */
[C---:B------:R-:W-:Y:S02]  /*b4f0*/  LOP3.LUT R2, R0.reuse, 0x38, R25, 0xf8, !PT ;  /* 0x0000003800027812 */ /* 0x040fe400078ef819 */
[----:B------:R-:W-:Y:S02]  /*b500*/  SHF.R.U32.HI R5, RZ, 0x3, R0 ;  /* 0x00000003ff057819 */ /* 0x000fe40000011600 */
[----:B------:R-:W-:Y:S02]  /*b510*/  LOP3.LUT R0, R0, 0x38, R6, 0xf8, !PT ;  /* 0x0000003800007812 */ /* 0x000fe400078ef806 */
[C-C-:B------:R-:W-:Y:S02]  /*b520*/  LOP3.LUT R2, R7.reuse, R2, R5.reuse, 0xf6, !PT ;  /* 0x0000000207027212 */ /* 0x140fe400078ef605 */
[----:B------:R-:W-:Y:S02]  /*b530*/  LOP3.LUT R0, R7, R0, R5, 0xf6, !PT ;  /* 0x0000000007007212 */ /* 0x000fe400078ef605 */
[----:B------:R-:W-:-:S02]  /*b540*/  SHF.L.U32 R32, R2, 0x1, RZ ;  /* 0x0000000102207819 */ /* 0x000fc400000006ff */
[----:B------:R-:W-:Y:S01]  /*b550*/  SHF.L.U32 R6, R38, 0x10, RZ ;  /* 0x0000001026067819 */ /* 0x000fe200000006ff */
[----:B------:R-:W-:Y:S02]  /*b560*/  IMAD.SHL.U32 R30, R0, 0x2, RZ ;  /* 0x00000002001e7824 */ /* 0x000fe400078e00ff */
[----:B------:R-:W1:Y:S01]  /*b570*/  LDS.128 R12, [R32+0x7100] ;  /* 0x00710000200c7984 */ /* 0x000e620000000c00 */
[----:B------:R-:W-:-:S03]  /*b580*/  IMAD.U32 R0, R40, 0x10000, RZ ;  /* 0x0001000028007824 */ /* 0x000fc600078e00ff */
[----:B------:R-:W2:Y:S01]  /*b590*/  LDS.128 R8, [R30+0x7100] ;  /* 0x007100001e087984 */ /* 0x000ea20000000c00 */
[C---:B-1----:R-:W-:Y:S01]  /*b5a0*/  SHF.L.U32 R16, R12.reuse, 0x10, RZ ;  /* 0x000000100c107819 */ /* 0x042fe200000006ff */
[----:B------:R-:W-:Y:S01]  /*b5b0*/  IMAD.U32 R21, R13, 0x10000, RZ ;  /* 0x000100000d157824 */ /* 0x000fe200078e00ff */
[----:B------:R-:W-:Y:S01]  /*b5c0*/  LOP3.LUT R18, R12, 0xffff0000, RZ, 0xc0, !PT ;  /* 0xffff00000c127812 */ /* 0x000fe200078ec0ff */
[----:B------:R-:W-:Y:S01]  /*b5d0*/  IMAD.U32 R24, R15, 0x10000, RZ ;  /* 0x000100000f187824 */ /* 0x000fe200078e00ff */
[C---:B--2---:R-:W-:Y:S01]  /*b5e0*/  SHF.L.U32 R2, R8.reuse, 0x10, RZ ;  /* 0x0000001008027819 */ /* 0x044fe200000006ff */
[C---:B------:R-:W-:Y:S01]  /*b5f0*/  IMAD.U32 R19, R9.reuse, 0x10000, RZ ;  /* 0x0001000009137824 */ /* 0x040fe200078e00ff */
[----:B------:R-:W-:Y:S02]  /*b600*/  LOP3.LUT R23, R9, 0xffff0000, RZ, 0xc0, !PT ;  /* 0xffff000009177812 */ /* 0x000fe400078ec0ff */
[----:B------:R-:W-:Y:S01]  /*b610*/  LOP3.LUT R12, R8, 0xffff0000, RZ, 0xc0, !PT ;  /* 0xffff0000080c7812 */ /* 0x000fe200078ec0ff */
[----:B------:R-:W-:Y:S01]  /*b620*/  FMUL.FTZ R5, R2, R6 ;  /* 0x0000000602057220 */ /* 0x000fe20000410000 */
[----:B------:R-:W-:Y:S01]  /*b630*/  LOP3.LUT R9, R38, 0xffff0000, RZ, 0xc0, !PT ;  /* 0xffff000026097812 */ /* 0x000fe200078ec0ff */
[-C--:B------:R-:W-:Y:S01]  /*b640*/  FMUL.FTZ R7, R2, R0.reuse ;  /* 0x0000000002077220 */ /* 0x080fe20000410000 */
[----:B------:R-:W-:Y:S01]  /*b650*/  LOP3.LUT R2, R40, 0xffff0000, RZ, 0xc0, !PT ;  /* 0xffff000028027812 */ /* 0x000fe200078ec0ff */
[----:B------:R-:W-:Y:S01]  /*b660*/  FFMA.FTZ R34, R16, R0, -R5 ;  /* 0x0000000010227223 */ /* 0x000fe20000010805 */
[----:B------:R-:W-:Y:S01]  /*b670*/  LOP3.LUT R27, R13, 0xffff0000, RZ, 0xc0, !PT ;  /* 0xffff00000d1b7812 */ /* 0x000fe200078ec0ff */
[----:B------:R-:W-:Y:S01]  /*b680*/  FMUL.FTZ R8, R12, R9 ;  /* 0x000000090c087220 */ /* 0x000fe20000410000 */
[----:B------:R-:W-:Y:S01]  /*b690*/  SHF.L.U32 R13, R10, 0x10, RZ ;  /* 0x000000100a0d7819 */ /* 0x000fe200000006ff */
[----:B------:R-:W-:Y:S01]  /*b6a0*/  FFMA.FTZ R33, R16, R6, R7 ;  /* 0x0000000610217223 */ /* 0x000fe20000010007 */
[----:B------:R-:W-:Y:S01]  /*b6b0*/  SHF.L.U32 R5, R35, 0x10, RZ ;  /* 0x0000001023057819 */ /* 0x000fe200000006ff */
[-C--:B------:R-:W-:Y:S01]  /*b6c0*/  FMUL.FTZ R7, R12, R2.reuse ;  /* 0x000000020c077220 */ /* 0x080fe20000410000 */
[----:B------:R-:W-:Y:S01]  /*b6d0*/  SHF.L.U32 R17, R14, 0x10, RZ ;  /* 0x000000100e117819 */ /* 0x000fe200000006ff */
[----:B------:R-:W-:Y:S01]  /*b6e0*/  FFMA.FTZ R12, R18, R2, -R8 ;  /* 0x00000002120c7223 */ /* 0x000fe20000010808 */
[----:B------:R-:W-:Y:S01]  /*b6f0*/  LOP3.LUT R20, R14, 0xffff0000, RZ, 0xc0, !PT ;  /* 0xffff00000e147812 */ /* 0x000fe200078ec0ff */
[----:B------:R-:W-:Y:S01]  /*b700*/  IMAD.U32 R0, R36, 0x10000, RZ ;  /* 0x0001000024007824 */ /* 0x000fe200078e00ff */
[----:B------:R-:W-:Y:S01]  /*b710*/  LOP3.LUT R14, R10, 0xffff0000, RZ, 0xc0, !PT ;  /* 0xffff00000a0e7812 */ /* 0x000fe200078ec0ff */
[-C--:B------:R-:W-:Y:S01]  /*b720*/  FMUL.FTZ R2, R13, R5.reuse ;  /* 0x000000050d027220 */ /* 0x080fe20000410000 */
[----:B------:R-:W-:Y:S01]  /*b730*/  LOP3.LUT R10, R35, 0xffff0000, RZ, 0xc0, !PT ;  /* 0xffff0000230a7812 */ /* 0x000fe200078ec0ff */
[-C--:B------:R-:W-:Y:S01]  /*b740*/  FMUL.FTZ R6, R13, R0.reuse ;  /* 0x000000000d067220 */ /* 0x080fe20000410000 */
[----:B------:R-:W-:Y:S01]  /*b750*/  LOP3.LUT R26, R15, 0xffff0000, RZ, 0xc0, !PT ;  /* 0xffff00000f1a7812 */ /* 0x000fe200078ec0ff */
[C---:B------:R-:W-:Y:S01]  /*b760*/  FFMA.FTZ R29, R17.reuse, R0, -R2 ;  /* 0x00000000111d7223 */ /* 0x040fe20000010802 */
[----:B------:R-:W-:Y:S01]  /*b770*/  LOP3.LUT R0, R36, 0xffff0000, RZ, 0xc0, !PT ;  /* 0xffff000024007812 */ /* 0x000fe200078ec0ff */
[----:B------:R-:W-:Y:S01]  /*b780*/  FFMA.FTZ R28, R17, R5, R6 ;  /* 0x00000005111c7223 */ /* 0x000fe20000010006 */
[----:B------:R-:W-:Y:S01]  /*b790*/  SHF.L.U32 R5, R45, 0x10, RZ ;  /* 0x000000102d057819 */ /* 0x000fe200000006ff */
[----:B------:R-:W-:Y:S01]  /*b7a0*/  FFMA.FTZ R31, R18, R9, R7 ;  /* 0x00000009121f7223 */ /* 0x000fe20000010007 */
[----:B------:R-:W-:Y:S01]  /*b7b0*/  SHF.L.U32 R8, R42, 0x10, RZ ;  /* 0x000000102a087819 */ /* 0x000fe200000006ff */
[----:B------:R-:W-:Y:S01]  /*b7c0*/  FMUL.FTZ R6, R14, R10 ;  /* 0x0000000a0e067220 */ /* 0x000fe20000410000 */
[----:B------:R-:W-:Y:S01]  /*b7d0*/  LOP3.LUT R22, R11, 0xffff0000, RZ, 0xc0, !PT ;  /* 0xffff00000b167812 */ /* 0x000fe200078ec0ff */
[----:B------:R-:W-:Y:S01]  /*b7e0*/  IMAD.U32 R2, R41, 0x10000, RZ ;  /* 0x0001000029027824 */ /* 0x000fe200078e00ff */
[----:B------:R-:W-:Y:S01]  /*b7f0*/  F2FP.BF16.PACK_AB R12, R12, R34 ;  /* 0x000000220c0c723e */ /* 0x000fe200000010ff */
[----:B------:R-:W-:-:S02]  /*b800*/  FMUL.FTZ R9, R14, R0 ;  /* 0x000000000e097220 */ /* 0x000fc40000410000 */
[----:B------:R-:W-:Y:S02]  /*b810*/  IMAD.U32 R15, R11, 0x10000, RZ ;  /* 0x000100000b0f7824 */ /* 0x000fe400078e00ff */
[C---:B------:R-:W-:Y:S01]  /*b820*/  FFMA.FTZ R14, R20.reuse, R0, -R6 ;  /* 0x00000000140e7223 */ /* 0x040fe20000010806 */
[----:B------:R-:W-:Y:S01]  /*b830*/  SHF.L.U32 R0, R43, 0x10, RZ ;  /* 0x000000102b007819 */ /* 0x000fe200000006ff */
[C---:B------:R-:W-:Y:S02]  /*b840*/  FMUL.FTZ R7, R19.reuse, R2 ;  /* 0x0000000213077220 */ /* 0x040fe40000410000 */
[----:B------:R-:W-:Y:S01]  /*b850*/  FFMA.FTZ R20, R20, R10, R9 ;  /* 0x0000000a14147223 */ /* 0x000fe20000010009 */
[----:B------:R-:W-:Y:S01]  /*b860*/  F2FP.BF16.PACK_AB R14, R14, R29 ;  /* 0x0000001d0e0e723e */ /* 0x000fe200000010ff */
[----:B------:R-:W-:Y:S02]  /*b870*/  FMUL.FTZ R6, R19, R5 ;  /* 0x0000000513067220 */ /* 0x000fe40000410000 */
[----:B------:R-:W-:-:S02]  /*b880*/  FMUL.FTZ R9, R15, R8 ;  /* 0x000000080f097220 */ /* 0x000fc40000410000 */
[----:B------:R-:W-:Y:S01]  /*b890*/  FFMA.FTZ R18, R21, R5, -R7 ;  /* 0x0000000515127223 */ /* 0x000fe20000010807 */
[----:B------:R-:W-:Y:S01]  /*b8a0*/  LOP3.LUT R5, R43, 0xffff0000, RZ, 0xc0, !PT ;  /* 0xffff00002b057812 */ /* 0x000fe200078ec0ff */
[----:B------:R-:W-:Y:S01]  /*b8b0*/  FFMA.FTZ R17, R21, R2, R6 ;  /* 0x0000000215117223 */ /* 0x000fe20000010006 */
[----:B------:R-:W-:Y:S01]  /*b8c0*/  LOP3.LUT R2, R41, 0xffff0000, RZ, 0xc0, !PT ;  /* 0xffff000029027812 */ /* 0x000fe200078ec0ff */
[-C--:B------:R-:W-:Y:S01]  /*b8d0*/  FMUL.FTZ R7, R15, R0.reuse ;  /* 0x000000000f077220 */ /* 0x080fe20000410000 */
[----:B------:R-:W-:Y:S01]  /*b8e0*/  LOP3.LUT R6, R45, 0xffff0000, RZ, 0xc0, !PT ;  /* 0xffff00002d067812 */ /* 0x000fe200078ec0ff */
[----:B------:R-:W-:Y:S01]  /*b8f0*/  FFMA.FTZ R16, R24, R0, -R9 ;  /* 0x0000000018107223 */ /* 0x000fe20000010809 */
[----:B------:R-:W-:Y:S01]  /*b900*/  LOP3.LUT R0, R42, 0xffff0000, RZ, 0xc0, !PT ;  /* 0xffff00002a007812 */ /* 0x000fe200078ec0ff */
[----:B------:R-:W-:Y:S02]  /*b910*/  FFMA.FTZ R11, R24, R8, R7 ;  /* 0x00000008180b7223 */ /* 0x000fe40000010007 */
[----:B------:R-:W-:-:S02]  /*b920*/  FMUL.FTZ R10, R23, R2 ;  /* 0x00000002170a7220 */ /* 0x000fc40000410000 */
[C---:B------:R-:W-:Y:S02]  /*b930*/  FMUL.FTZ R8, R22.reuse, R0 ;  /* 0x0000000016087220 */ /* 0x040fe40000410000 */
[-C--:B------:R-:W-:Y:S02]  /*b940*/  FMUL.FTZ R9, R23, R6.reuse ;  /* 0x0000000617097220 */ /* 0x080fe40000410000 */
[-C--:B------:R-:W-:Y:S02]  /*b950*/  FMUL.FTZ R7, R22, R5.reuse ;  /* 0x0000000516077220 */ /* 0x080fe40000410000 */
[----:B------:R-:W-:Y:S01]  /*b960*/  FFMA.FTZ R13, R27, R6, -R10 ;  /* 0x000000061b0d7223 */ /* 0x000fe2000001080a */
[----:B------:R-:W-:Y:S01]  /*b970*/  F2FP.BF16.PACK_AB R10, R20, R28 ;  /* 0x0000001c140a723e */ /* 0x000fe200000010ff */
[C---:B------:R-:W-:Y:S01]  /*b980*/  FFMA.FTZ R15, R26.reuse, R5, -R8 ;  /* 0x000000051a0f7223 */ /* 0x040fe20000010808 */
[----:B------:R-:W-:Y:S01]  /*b990*/  F2FP.BF16.PACK_AB R8, R31, R33 ;  /* 0x000000211f08723e */ /* 0x000fe200000010ff */
[----:B------:R-:W-:Y:S01]  /*b9a0*/  FFMA.FTZ R9, R27, R2, R9 ;  /* 0x000000021b097223 */ /* 0x000fe20000010009 */
[----:B------:R-:W-:Y:S01]  /*b9b0*/  F2FP.BF16.PACK_AB R13, R13, R18 ;  /* 0x000000120d0d723e */ /* 0x000fe200000010ff */
[----:B------:R-:W-:Y:S01]  /*b9c0*/  FFMA.FTZ R7, R26, R0, R7 ;  /* 0x000000001a077223 */ /* 0x000fe20000010007 */
[----:B------:R-:W-:-:S02]  /*b9d0*/  F2FP.BF16.PACK_AB R15, R15, R16 ;  /* 0x000000100f0f723e */ /* 0x000fc400000010ff */
[----:B------:R-:W-:Y:S02]  /*b9e0*/  F2FP.BF16.PACK_AB R9, R9, R17 ;  /* 0x000000110909723e */ /* 0x000fe400000010ff */
[----:B------:R-:W-:Y:S01]  /*b9f0*/  F2FP.BF16.PACK_AB R11, R7, R11 ;  /* 0x0000000b070b723e */ /* 0x000fe200000010ff */
[----:B------:R1:W-:Y:S04]  /*ba00*/  STS.128 [R32+0x7100], R12 ;  /* 0x0071000c20007388 */ /* 0x0003e80000000c00 */
[----:B------:R1:W-:Y:S02]  /*ba10*/  STS.128 [R30+0x7100], R8 ;  /* 0x007100081e007388 */ /* 0x0003e40000000c00 */
.L_x_127:
[----:B------:R-:W-:Y:S05]  /*ba20*/  BSYNC B0 ;  /* 0x0000000000007941 */ /* 0x000fea0003800000 */
.L_x_126:
[----:B------:R-:W-:Y:S01]  /*ba30*/  IADD3 R0, R39, 0x20, RZ ;  /* 0x0000002027007810 */ /* 0x000fe20007ffe0ff */
[----:B------:R-:W-:Y:S03]  /*ba40*/  BSSY B0, `(.L_x_128) ;  /* 0x000005d000007945 */ /* 0x000fe60003800000 */
[----:B------:R-:W-:-:S13]  /*ba50*/  ISETP.GE.OR P1, PT, R0, UR4, P0 ;  /* 0x0000000400007c0c */ /* 0x000fda0008726670 */
[----:B------:R-:W-:Y:S05]  /*ba60*/  @P1 BRA `(.L_x_129) ;  /* 0x000005a000001947 */ /* 0x000fea0003800000 */
[----:B------:R-:W-:Y:S01]  /*ba70*/  SHF.R.S32.HI R2, RZ, 0x1f, R0 ;  /* 0x0000001fff027819 */ /* 0x000fe20000011400 */
[----:B------:R-:W-:Y:S01]  /*ba80*/  IMAD.SHL.U32 R5, R0, 0x40, RZ ;  /* 0x0000004000057824 */ /* 0x000fe200078e00ff */
[----:B------:R-:W-:Y:S02]  /*ba90*/  IADD3 R7, R25, c[0x0][0x27c], RZ ;  /* 0x00009f0019077a10 */ /* 0x000fe40007ffe0ff */
[----:B------:R-:W-:Y:S02]  /*baa0*/  LEA.HI R2, R2, R0, RZ, 0x3 ;  /* 0x0000000002027211 */ /* 0x000fe400078f18ff */
[----:B------:R-:W-:-:S03]  /*bab0*/  LOP3.LUT R0, R5, 0x1c0, RZ, 0xc0, !PT ;  /* 0x000001c005007812 */ /* 0x000fc600078ec0ff */
[----:B------:R-:W-:Y:S01]  /*bac0*/  IMAD.SHL.U32 R2, R2, 0x40, RZ ;  /* 0x0000004002027824 */ /* 0x000fe200078e00ff */
[----:B------:R-:W-:Y:S02]  /*bad0*/  LOP3.LUT R5, R0, 0x38, R25, 0xf8, !PT ;  /* 0x0000003800057812 */ /* 0x000fe400078ef819 */
[----:B------:R-:W-:Y:S02]  /*bae0*/  SHF.R.U32.HI R6, RZ, 0x3, R0 ;  /* 0x00000003ff067819 */ /* 0x000fe40000011600 */
[----:B------:R-:W-:Y:S02]  /*baf0*/  LOP3.LUT R2, R2, 0xfffffe00, RZ, 0xc0, !PT ;  /* 0xfffffe0002027812 */ /* 0x000fe400078ec0ff */
[----:B------:R-:W-:Y:S02]  /*bb00*/  LOP3.LUT R0, R0, 0x38, R7, 0xf8, !PT ;  /* 0x0000003800007812 */ /* 0x000fe400078ef807 */
[C-C-:B------:R-:W-:Y:S02]  /*bb10*/  LOP3.LUT R5, R2.reuse, R5, R6.reuse, 0xf6, !PT ;  /* 0x0000000502057212 */ /* 0x140fe400078ef606 */
[----:B------:R-:W-:-:S02]  /*bb20*/  LOP3.LUT R0, R2, R0, R6, 0xf6, !PT ;  /* 0x0000000002007212 */ /* 0x000fc400078ef606 */
[----:B-1----:R-:W-:Y:S02]  /*bb30*/  SHF.L.U32 R32, R5, 0x1, RZ ;  /* 0x0000000105207819 */ /* 0x002fe400000006ff */
[----:B------:R-:W-:Y:S01]  /*bb40*/  SHF.L.U32 R2, R36, 0x10, RZ ;  /* 0x0000001024027819 */ /* 0x000fe200000006ff */
[----:B------:R-:W-:Y:S01]  /*bb50*/  IMAD.SHL.U32 R30, R0, 0x2, RZ ;  /* 0x00000002001e7824 */ /* 0x000fe200078e00ff */
[----:B------:R-:W-:Y:S01]  /*bb60*/  LOP3.LUT R0, R35, 0xffff0000, RZ, 0xc0, !PT ;  /* 0xffff000023007812 */ /* 0x000fe200078ec0ff */
[----:B------:R-:W1:Y:S04]  /*bb70*/  LDS.128 R12, [R32+0x7100] ;  /* 0x00710000200c7984 */ /* 0x000e680000000c00 */
[----:B------:R-:W2:Y:S01]  /*bb80*/  LDS.128 R8, [R30+0x7100] ;  /* 0x007100001e087984 */ /* 0x000ea20000000c00 */
[C---:B-1----:R-:W-:Y:S01]  /*bb90*/  SHF.L.U32 R17, R12.reuse, 0x10, RZ ;  /* 0x000000100c117819 */ /* 0x042fe200000006ff */
[----:B------:R-:W-:Y:S01]  /*bba0*/  IMAD.U32 R21, R13, 0x10000, RZ ;  /* 0x000100000d157824 */ /* 0x000fe200078e00ff */
[----:B------:R-:W-:Y:S01]  /*bbb0*/  LOP3.LUT R20, R12, 0xffff0000, RZ, 0xc0, !PT ;  /* 0xffff00000c147812 */ /* 0x000fe200078ec0ff */
[----:B------:R-:W-:Y:S01]  /*bbc0*/  IMAD.U32 R24, R15, 0x10000, RZ ;  /* 0x000100000f187824 */ /* 0x000fe200078e00ff */
[----:B------:R-:W-:Y:S01]  /*bbd0*/  SHF.L.U32 R12, R35, 0x10, RZ ;  /* 0x00000010230c7819 */ /* 0x000fe200000006ff */
[----:B--2---:R-:W-:Y:S01]  /*bbe0*/  IMAD.U32 R5, R10, 0x10000, RZ ;  /* 0x000100000a057824 */ /* 0x004fe200078e00ff */
[----:B------:R-:W-:Y:S01]  /*bbf0*/  LOP3.LUT R27, R13, 0xffff0000, RZ, 0xc0, !PT ;  /* 0xffff00000d1b7812 */ /* 0x000fe200078ec0ff */
[----:B------:R-:W-:Y:S01]  /*bc00*/  IMAD.U32 R19, R9, 0x10000, RZ ;  /* 0x0001000009137824 */ /* 0x000fe200078e00ff */
[----:B------:R-:W-:Y:S01]  /*bc10*/  SHF.L.U32 R13, R14, 0x10, RZ ;  /* 0x000000100e0d7819 */ /* 0x000fe200000006ff */
[-C--:B------:R-:W-:Y:S01]  /*bc20*/  FMUL.FTZ R6, R12, R5.reuse ;  /* 0x000000050c067220 */ /* 0x080fe20000410000 */
[----:B------:R-:W-:Y:S01]  /*bc30*/  LOP3.LUT R7, R10, 0xffff0000, RZ, 0xc0, !PT ;  /* 0xffff00000a077812 */ /* 0x000fe200078ec0ff */
[----:B------:R-:W-:Y:S01]  /*bc40*/  FMUL.FTZ R5, R2, R5 ;  /* 0x0000000502057220 */ /* 0x000fe20000410000 */
[----:B------:R-:W-:Y:S01]  /*bc50*/  LOP3.LUT R16, R14, 0xffff0000, RZ, 0xc0, !PT ;  /* 0xffff00000e107812 */ /* 0x000fe200078ec0ff */
[-C--:B------:R-:W-:Y:S01]  /*bc60*/  FFMA.FTZ R37, R2, R13.reuse, -R6 ;  /* 0x0000000d02257223 */ /* 0x080fe20000010806 */
[----:B------:R-:W-:Y:S01]  /*bc70*/  LOP3.LUT R2, R36, 0xffff0000, RZ, 0xc0, !PT ;  /* 0xffff000024027812 */ /* 0x000fe200078ec0ff */
[----:B------:R-:W-:Y:S01]  /*bc80*/  FFMA.FTZ R34, R12, R13, R5 ;  /* 0x0000000d0c227223 */ /* 0x000fe20000010005 */
[----:B------:R-:W-:Y:S01]  /*bc90*/  LOP3.LUT R26, R15, 0xffff0000, RZ, 0xc0, !PT ;  /* 0xffff00000f1a7812 */ /* 0x000fe200078ec0ff */
[----:B------:R-:W-:Y:S01]  /*bca0*/  IMAD.U32 R5, R40, 0x10000, RZ ;  /* 0x0001000028057824 */ /* 0x000fe200078e00ff */
[C---:B------:R-:W-:Y:S01]  /*bcb0*/  SHF.L.U32 R14, R8.reuse, 0x10, RZ ;  /* 0x00000010080e7819 */ /* 0x040fe200000006ff */
[----:B------:R-:W-:Y:S01]  /*bcc0*/  IMAD.U32 R18, R11, 0x10000, RZ ;  /* 0x000100000b127824 */ /* 0x000fe200078e00ff */
[----:B------:R-:W-:Y:S01]  /*bcd0*/  LOP3.LUT R15, R8, 0xffff0000, RZ, 0xc0, !PT ;  /* 0xffff0000080f7812 */ /* 0x000fe200078ec0ff */
[-C--:B------:R-:W-:Y:S01]  /*bce0*/  FMUL.FTZ R8, R0, R7.reuse ;  /* 0x0000000700087220 */ /* 0x080fe20000410000 */
[----:B------:R-:W-:Y:S01]  /*bcf0*/  SHF.L.U32 R6, R38, 0x10, RZ ;  /* 0x0000001026067819 */ /* 0x000fe200000006ff */
[C---:B------:R-:W-:Y:S01]  /*bd00*/  FMUL.FTZ R7, R2.reuse, R7 ;  /* 0x0000000702077220 */ /* 0x040fe20000410000 */
[----:B------:R-:W-:Y:S01]  /*bd10*/  LOP3.LUT R23, R9, 0xffff0000, RZ, 0xc0, !PT ;  /* 0xffff000009177812 */ /* 0x000fe200078ec0ff */
[----:B------:R-:W-:Y:S01]  /*bd20*/  FFMA.FTZ R33, R2, R16, -R8 ;  /* 0x0000001002217223 */ /* 0x000fe20000010808 */
[----:B------:R-:W-:Y:S01]  /*bd30*/  LOP3.LUT R9, R38, 0xffff0000, RZ, 0xc0, !PT ;  /* 0xffff000026097812 */ /* 0x000fe200078ec0ff */
[----:B------:R-:W-:Y:S01]  /*bd40*/  FMUL.FTZ R8, R5, R14 ;  /* 0x0000000e05087220 */ /* 0x000fe20000410000 */
[----:B------:R-:W-:Y:S01]  /*bd50*/  LOP3.LUT R22, R11, 0xffff0000, RZ, 0xc0, !PT ;  /* 0xffff00000b167812 */ /* 0x000fe200078ec0ff */
[----:B------:R-:W-:Y:S01]  /*bd60*/  FFMA.FTZ R31, R0, R16, R7 ;  /* 0x00000010001f7223 */ /* 0x000fe20000010007 */
[----:B------:R-:W-:Y:S01]  /*bd70*/  LOP3.LUT R0, R40, 0xffff0000, RZ, 0xc0, !PT ;  /* 0xffff000028007812 */ /* 0x000fe200078ec0ff */
[----:B------:R-:W-:Y:S01]  /*bd80*/  FMUL.FTZ R2, R6, R14 ;  /* 0x0000000e06027220 */ /* 0x000fe20000410000 */
[----:B------:R-:W-:Y:S01]  /*bd90*/  SHF.L.U32 R7, R42, 0x10, RZ ;  /* 0x000000102a077819 */ /* 0x000fe200000006ff */
[----:B------:R-:W-:Y:S01]  /*bda0*/  FFMA.FTZ R28, R6, R17, R8 ;  /* 0x00000011061c7223 */ /* 0x000fe20000010008 */
[----:B------:R-:W-:Y:S01]  /*bdb0*/  F2FP.BF16.PACK_AB R14, R33, R37 ;  /* 0x00000025210e723e */ /* 0x000fe200000010ff */
[----:B------:R-:W-:Y:S01]  /*bdc0*/  FFMA.FTZ R29, R5, R17, -R2 ;  /* 0x00000011051d7223 */ /* 0x000fe20000010802 */
[----:B------:R-:W-:Y:S01]  /*bdd0*/  SHF.L.U32 R5, R45, 0x10, RZ ;  /* 0x000000102d057819 */ /* 0x000fe200000006ff */
[----:B------:R-:W-:-:S02]  /*bde0*/  FMUL.FTZ R6, R9, R15 ;  /* 0x0000000f09067220 */ /* 0x000fc40000410000 */
[----:B------:R-:W-:Y:S02]  /*bdf0*/  IMAD.U32 R2, R41, 0x10000, RZ ;  /* 0x0001000029027824 */ /* 0x000fe400078e00ff */
[C---:B------:R-:W-:Y:S02]  /*be00*/  FMUL.FTZ R10, R0.reuse, R15 ;  /* 0x0000000f000a7220 */ /* 0x040fe40000410000 */
[-C--:B------:R-:W-:Y:S02]  /*be10*/  FFMA.FTZ R12, R0, R20.reuse, -R6 ;  /* 0x00000014000c7223 */ /* 0x080fe40000010806 */
[----:B------:R-:W-:Y:S02]  /*be20*/  FMUL.FTZ R8, R2, R19 ;  /* 0x0000001302087220 */ /* 0x000fe40000410000 */
[----:B------:R-:W-:Y:S01]  /*be30*/  FFMA.FTZ R20, R9, R20, R10 ;  /* 0x0000001409147223 */ /* 0x000fe2000001000a */
[----:B------:R-:W-:Y:S01]  /*be40*/  F2FP.BF16.PACK_AB R12, R12, R29 ;  /* 0x0000001d0c0c723e */ /* 0x000fe200000010ff */
[----:B------:R-:W-:-:S02]  /*be50*/  IMAD.U32 R0, R43, 0x10000, RZ ;  /* 0x000100002b007824 */ /* 0x000fc400078e00ff */
[----:B------:R-:W-:Y:S02]  /*be60*/  FMUL.FTZ R6, R5, R19 ;  /* 0x0000001305067220 */ /* 0x000fe40000410000 */
[-C--:B------:R-:W-:Y:S02]  /*be70*/  FMUL.FTZ R9, R7, R18.reuse ;  /* 0x0000001207097220 */ /* 0x080fe40000410000 */
[-C--:B------:R-:W-:Y:S01]  /*be80*/  FFMA.FTZ R19, R5, R21.reuse, -R8 ;  /* 0x0000001505137223 */ /* 0x080fe20000010808 */
[----:B------:R-:W-:Y:S01]  /*be90*/  LOP3.LUT R5, R43, 0xffff0000, RZ, 0xc0, !PT ;  /* 0xffff00002b057812 */ /* 0x000fe200078ec0ff */
[----:B------:R-:W-:Y:S01]  /*bea0*/  FFMA.FTZ R17, R2, R21, R6 ;  /* 0x0000001502117223 */ /* 0x000fe20000010006 */
[----:B------:R-:W-:Y:S01]  /*beb0*/  LOP3.LUT R2, R41, 0xffff0000, RZ, 0xc0, !PT ;  /* 0xffff000029027812 */ /* 0x000fe200078ec0ff */
[C---:B------:R-:W-:Y:S01]  /*bec0*/  FMUL.FTZ R8, R0.reuse, R18 ;  /* 0x0000001200087220 */ /* 0x040fe20000410000 */
[----:B------:R-:W-:Y:S01]  /*bed0*/  LOP3.LUT R6, R45, 0xffff0000, RZ, 0xc0, !PT ;  /* 0xffff00002d067812 */ /* 0x000fe200078ec0ff */
[-C--:B------:R-:W-:Y:S01]  /*bee0*/  FFMA.FTZ R16, R0, R24.reuse, -R9 ;  /* 0x0000001800107223 */ /* 0x080fe20000010809 */
[----:B------:R-:W-:Y:S01]  /*bef0*/  LOP3.LUT R0, R42, 0xffff0000, RZ, 0xc0, !PT ;  /* 0xffff00002a007812 */ /* 0x000fe200078ec0ff */
[----:B------:R-:W-:-:S02]  /*bf00*/  FFMA.FTZ R11, R7, R24, R8 ;  /* 0x00000018070b7223 */ /* 0x000fc40000010008 */
[-C--:B------:R-:W-:Y:S02]  /*bf10*/  FMUL.FTZ R10, R2, R23.reuse ;  /* 0x00000017020a7220 */ /* 0x080fe40000410000 */
[-C--:B------:R-:W-:Y:S02]  /*bf20*/  FMUL.FTZ R8, R0, R22.reuse ;  /* 0x0000001600087220 */ /* 0x080fe40000410000 */
[C---:B------:R-:W-:Y:S02]  /*bf30*/  FMUL.FTZ R9, R6.reuse, R23 ;  /* 0x0000001706097220 */ /* 0x040fe40000410000 */
[----:B------:R-:W-:Y:S02]  /*bf40*/  FMUL.FTZ R7, R5, R22 ;  /* 0x0000001605077220 */ /* 0x000fe40000410000 */
[-C--:B------:R-:W-:Y:S01]  /*bf50*/  FFMA.FTZ R13, R6, R27.reuse, -R10 ;  /* 0x0000001b060d7223 */ /* 0x080fe2000001080a */
[----:B------:R-:W-:Y:S01]  /*bf60*/  F2FP.BF16.PACK_AB R10, R31, R34 ;  /* 0x000000221f0a723e */ /* 0x000fe200000010ff */
[----:B------:R-:W-:Y:S01]  /*bf70*/  FFMA.FTZ R15, R5, R26, -R8 ;  /* 0x0000001a050f7223 */ /* 0x000fe20000010808 */
        /* <DEDUP_REMOVED lines=9> */
.L_x_129:
[----:B------:R-:W-:Y:S05]  /*c010*/  BSYNC B0 ;  /* 0x0000000000007941 */ /* 0x000fea0003800000 */
.L_x_128:
        /* <DEDUP_REMOVED lines=94> */
.L_x_131:
[----:B------:R-:W-:Y:S05]  /*c600*/  BSYNC B0 ;  /* 0x0000000000007941 */ /* 0x000fea0003800000 */
.L_x_130:
[----:B------:R-:W-:-:S04]  /*c610*/  IADD3 R0, R39, 0x60, RZ ;  /* 0x0000006027007810 */ /* 0x000fc80007ffe0ff */
        /* <DEDUP_REMOVED lines=14> */
[----:B------:R-:W-:Y:S02]  /*c700*/  SHF.L.U32 R31, R5, 0x1, RZ ;  /* 0x00000001051f7819 */ /* 0x000fe400000006ff */
[----:B------:R-:W-:Y:S01]  /*c710*/  SHF.L.U32 R2, R36, 0x10, RZ ;  /* 0x0000001024027819 */ /* 0x000fe200000006ff */
[----:B-1----:R-:W-:Y:S01]  /*c720*/  IMAD.SHL.U32 R30, R0, 0x2, RZ ;  /* 0x00000002001e7824 */ /* 0x002fe200078e00ff */
        /* <DEDUP_REMOVED lines=36> */
[-C--:B------:R-:W-:Y:S01]  /*c970*/  FFMA.FTZ R27, R6, R17.reuse, R8 ;  /* 0x00000011061b7223 */ /* 0x080fe20000010008 */
        /* <DEDUP_REMOVED lines=38> */
.L_x_121:
[----:B------:R-:W-:Y:S05]  /*cbe0*/  BSYNC B2 ;  /* 0x0000000000027941 */ /* 0x000fea0003800000 */
.L_x_105:
[----:B------:R-:W-:Y:S01]  /*cbf0*/  SHF.R.S32.HI R7, RZ, 0x4, R51 ;  /* 0x00000004ff077819 */ /* 0x000fe20000011433 */
[----:B------:R-:W-:Y:S01]  /*cc00*/  IMAD.SHL.U32 R6, R70, 0x40, RZ ;  /* 0x0000004046067824 */ /* 0x000fe200078e00ff */
[----:B------:R-:W-:-:S04]  /*cc10*/  DEPBAR.LE SB0, 0x0 ;  /* 0x000080000000791a */ /* 0x000fc80000000000 */
[----:B------:R-:W-:Y:S01]  /*cc20*/  LEA.HI R0, R51, R7, RZ, 0x1 ;  /* 0x0000000733007211 */ /* 0x000fe200078f08ff */
[----:B------:R-:W-:Y:S01]  /*cc30*/  IMAD.SHL.U32 R2, R47, 0x40, RZ ;  /* 0x000000402f027824 */ /* 0x000fe200078e00ff */
[----:B------:R-:W-:Y:S01]  /*cc40*/  LOP3.LUT P0, RZ, R70, 0x2, RZ, 0xc0, !PT ;  /* 0x0000000246ff7812 */ /* 0x000fe2000780c0ff */
[----:B------:R-:W-:Y:S01]  /*cc50*/  IMAD.SHL.U32 R5, R48, 0x40, RZ ;  /* 0x0000004030057824 */ /* 0x000fe200078e00ff */
[----:B------:R-:W-:Y:S01]  /*cc60*/  LOP3.LUT R0, R0, 0xfffffffe, RZ, 0xc0, !PT ;  /* 0xfffffffe00007812 */ /* 0x000fe200078ec0ff */
[----:B-1----:R-:W-:Y:S01]  /*cc70*/  IMAD.SHL.U32 R8, R46, 0x8, RZ ;  /* 0x000000082e087824 */ /* 0x002fe200078e00ff */
[----:B------:R-:W-:Y:S01]  /*cc80*/  LOP3.LUT R2, R2, 0x1c0, RZ, 0xc0, !PT ;  /* 0x000001c002027812 */ /* 0x000fe200078ec0ff */
[----:B------:R-:W-:Y:S01]  /*cc90*/  IMAD.SHL.U32 R246, R44, 0x2, RZ ;  /* 0x000000022cf67824 */ /* 0x000fe200078e00ff */
[----:B------:R-:W-:Y:S01]  /*cca0*/  LOP3.LUT R137, R5, 0xfffffe00, RZ, 0xc0, !PT ;  /* 0xfffffe0005897812 */ /* 0x000fe200078ec0ff */
[----:B------:R-:W-:Y:S01]  /*ccb0*/  IMAD.IADD R7, R7, 0x1, -R0 ;  /* 0x0000000107077824 */ /* 0x000fe200078e0a00 */
[----:B------:R-:W-:Y:S01]  /*ccc0*/  LOP3.LUT R0, R6, 0x1c0, RZ, 0xc0, !PT ;  /* 0x000001c006007812 */ /* 0x000fe200078ec0ff */
[----:B------:R-:W-:Y:S01]  /*ccd0*/  IMAD.SHL.U32 R248, R69, 0x2, RZ ;  /* 0x0000000245f87824 */ /* 0x000fe200078e00ff */
[----:B------:R-:W-:Y:S01]  /*cce0*/  SHF.L.U64.HI R245, R44, 0x1, R245 ;  /* 0x000000012cf57819 */ /* 0x000fe200000102f5 */
[----:B------:R-:W-:Y:S01]  /*ccf0*/  IMAD.SHL.U32 R6, R7, 0x8, RZ ;  /* 0x0000000807067824 */ /* 0x000fe200078e00ff */
[----:B------:R-:W-:Y:S01]  /*cd00*/  LOP3.LUT R5, R0, 0x8, R8, 0xf8, !PT ;  /* 0x0000000800057812 */ /* 0x000fe200078ef808 */
[----:B------:R-:W-:Y:S01]  /*cd10*/  UISETP.GE.AND UP0, UPT, UR13, 0x71, UPT ;  /* 0x000000710d00788c */ /* 0x000fe2000bf06270 */
[----:B------:R-:W-:-:S02]  /*cd20*/  SHF.R.U32.HI R0, RZ, 0x3, R0 ;  /* 0x00000003ff007819 */ /* 0x000fc40000011600 */
[----:B------:R-:W-:Y:S02]  /*cd30*/  LOP3.LUT R8, R2, 0x8, R6, 0xf8, !PT ;  /* 0x0000000802087812 */ /* 0x000fe400078ef806 */
[----:B------:R-:W-:Y:S01]  /*cd40*/  SHF.R.U32.HI R6, RZ, 0x3, R2 ;  /* 0x00000003ff067819 */ /* 0x000fe20000011602 */
[----:B------:R-:W-:Y:S01]  /*cd50*/  IMAD R2, R52, 0x400, R137 ;  /* 0x0000040034027824 */ /* 0x000fe200078e0289 */
[----:B------:R-:W-:Y:S02]  /*cd60*/  LOP3.LUT R0, R5, R0, RZ, 0x3c, !PT ;  /* 0x0000000005007212 */ /* 0x000fe400078e3cff */
[----:B------:R-:W-:-:S03]  /*cd70*/  LOP3.LUT R136, R8, R6, RZ, 0x3c, !PT ;  /* 0x0000000608887212 */ /* 0x000fc600078e3cff */
[----:B------:R-:W-:Y:S02]  /*cd80*/  IMAD R0, R7, 0x200, R0 ;  /* 0x0000020007007824 */ /* 0x000fe400078e0200 */
[----:B------:R-:W-:Y:S02]  /*cd90*/  IMAD.IADD R2, R136, 0x1, R2 ;  /* 0x0000000188027824 */ /* 0x000fe400078e0202 */
[----:B------:R-:W-:Y:S01]  /*cda0*/  IMAD.SHL.U32 R139, R0, 0x2, RZ ;  /* 0x00000002008b7824 */ /* 0x000fe200078e00ff */
[----:B------:R-:W-:Y:S01]  /*cdb0*/  BAR.SYNC.DEFER_BLOCKING 0x0 ;  /* 0x0000000000007b1d */ /* 0x000fe20000010000 */
[----:B------:R-:W-:Y:S02]  /*cdc0*/  IMAD.SHL.U32 R234, R2, 0x2, RZ ;  /* 0x0000000202ea7824 */ /* 0x000fe400078e00ff */
[----:B------:R-:W-:Y:S01]  /*cdd0*/  IMAD.WIDE.U32 R6, R250, c[0x0][0x208], RZ ;  /* 0x00008200fa067a25 */ /* 0x000fe200078e00ff */
[C---:B------:R-:W-:Y:S02]  /*cde0*/  IADD3 R0, R139.reuse, 0x3900, RZ ;  /* 0x000039008b007810 */ /* 0x040fe40007ffe0ff */
[----:B------:R-:W-:Y:S01]  /*cdf0*/  IADD3 R238, R139, 0x3920, RZ ;  /* 0x000039208bee7810 */ /* 0x000fe20007ffe0ff */
[----:B------:R-:W-:Y:S01]  /*ce00*/  IMAD R2, R50, c[0x0][0x218], RZ ;  /* 0x0000860032027a24 */ /* 0x000fe200078e02ff */
[----:B------:R-:W-:Y:S01]  /*ce10*/  @P0 IADD3 R238, R0, -0x20, RZ ;  /* 0xffffffe000ee0810 */ /* 0x000fe20007ffe0ff */
[----:B------:R-:W-:-:S02]  /*ce20*/  IMAD R0, R49, c[0x0][0x208], RZ ;  /* 0x0000820031007a24 */ /* 0x000fc400078e02ff */
[----:B------:R-:W-:Y:S01]  /*ce30*/  IMAD R2, R249, c[0x0][0x21c], R2 ;  /* 0x00008700f9027a24 */ /* 0x000fe200078e0202 */
[----:B------:R-:W-:Y:S01]  /*ce40*/  IADD3 R244, R238, 0x800, RZ ;  /* 0x00000800eef47810 */ /* 0x000fe20007ffe0ff */
[----:B------:R-:W-:Y:S01]  /*ce50*/  IMAD R0, R250, c[0x0][0x20c], R0 ;  /* 0x00008300fa007a24 */ /* 0x000fe200078e0200 */
[C---:B------:R-:W-:Y:S01]  /*ce60*/  IADD3 R243, R238.reuse, 0x1000, RZ ;  /* 0x00001000eef37810 */ /* 0x040fe20007ffe0ff */
[----:B------:R-:W-:Y:S01]  /*ce70*/  IMAD R237, R3, 0x2, R234 ;  /* 0x0000000203ed7824 */ /* 0x000fe200078e02ea */
[C---:B------:R-:W-:Y:S01]  /*ce80*/  IADD3 R242, R238.reuse, 0x1800, RZ ;  /* 0x00001800eef27810 */ /* 0x040fe20007ffe0ff */
[----:B------:R-:W-:Y:S01]  /*ce90*/  IMAD.IADD R7, R7, 0x1, R0 ;  /* 0x0000000107077824 */ /* 0x000fe200078e0200 */
[----:B------:R-:W-:Y:S01]  /*cea0*/  IADD3 R241, R238, 0x2000, RZ ;  /* 0x00002000eef17810 */ /* 0x000fe20007ffe0ff */
[----:B------:R-:W-:Y:S01]  /*ceb0*/  IMAD R235, R4, 0x2, R234 ;  /* 0x0000000204eb7824 */ /* 0x000fe200078e02ea */
[C---:B------:R-:W-:Y:S01]  /*cec0*/  IADD3 R240, R238.reuse, 0x2800, RZ ;  /* 0x00002800eef07810 */ /* 0x040fe20007ffe0ff */
[----:B------:R-:W-:Y:S01]  /*ced0*/  IMAD.WIDE.U32 R6, R249, c[0x0][0x218], R6 ;  /* 0x00008600f9067a25 */ /* 0x000fe200078e0006 */
[----:B------:R-:W-:Y:S01]  /*cee0*/  IADD3 R239, R238, 0x3000, RZ ;  /* 0x00003000eeef7810 */ /* 0x000fe20007ffe0ff */
[----:B------:R-:W-:Y:S02]  /*cef0*/  LDSM.16.M88.4 R24, [R139+0x3900] ;  /* 0x003900008b18783b */ /* 0x000fe40000000200 */
[----:B------:R-:W-:Y:S01]  /*cf00*/  IMAD R236, R3, 0x2, R235 ;  /* 0x0000000203ec7824 */ /* 0x000fe200078e02eb */
[----:B------:R-:W-:Y:S01]  /*cf10*/  IADD3 R0, P0, R6, UR26, RZ ;  /* 0x0000001a06007c10 */ /* 0x000fe2000ff1e0ff */
[----:B------:R-:W1:Y:S03]  /*cf20*/  LDSM.16.M88.4 R8, [R234+0x9100] ;  /* 0x00910000ea08783b */ /* 0x000e660000000200 */
[----:B------:R-:W-:Y:S01]  /*cf30*/  IADD3.X R6, R7, UR5, R2, P0, !PT ;  /* 0x0000000507067c10 */ /* 0x000fe200087fe402 */
[----:B------:R-:W2:Y:S01]  /*cf40*/  LDSM.16.M88.4 R20, [R139+0x4100] ;  /* 0x004100008b14783b */ /* 0x000ea20000000200 */
[----:B------:R-:W-:-:S03]  /*cf50*/  LEA R2, P0, R0, c[0x0][0x1f8], 0x1 ;  /* 0x00007e0000027a11 */ /* 0x000fc600078008ff */
[----:B------:R-:W3:Y:S01]  /*cf60*/  LDSM.16.M88.4 R16, [R139+0x4900] ;  /* 0x004900008b10783b */ /* 0x000ee20000000200 */
[----:B------:R-:W-:Y:S02]  /*cf70*/  LEA.HI.X R0, R0, c[0x0][0x1fc], R6, 0x1, P0 ;  /* 0x00007f0000007a11 */ /* 0x000fe400000f0c06 */
[----:B------:R-:W-:Y:S01]  /*cf80*/  ISETP.GE.AND P0, PT, R44, c[0x0][0x1d4], PT ;  /* 0x000075002c007a0c */ /* 0x000fe20003f06270 */
[----:B------:R-:W-:Y:S03]  /*cf90*/  LDSM.16.M88.4 R28, [R139+0x5100] ;  /* 0x005100008b1c783b */ /* 0x000fe60000000200 */
[C---:B------:R-:W-:Y:S01]  /*cfa0*/  ISETP.LT.OR P6, PT, R68.reuse, 0x1, P0 ;  /* 0x000000014400780c */ /* 0x040fe200007c1670 */
[----:B------:R-:W-:Y:S01]  /*cfb0*/  LDSM.16.M88.4 R32, [R139+0x5900] ;  /* 0x005900008b20783b */ /* 0x000fe20000000200 */
[----:B------:R-:W-:-:S03]  /*cfc0*/  ISETP.LT.OR P4, PT, R68, 0x21, P0 ;  /* 0x000000214400780c */ /* 0x000fc60000781670 */
[----:B------:R-:W-:Y:S04]  /*cfd0*/  LDSM.16.M88.4 R36, [R139+0x6100] ;  /* 0x006100008b24783b */ /* 0x000fe80000000200 */
[----:B------:R-:W-:Y:S04]  /*cfe0*/  LDSM.16.M88.4 R40, [R139+0x6900] ;  /* 0x006900008b28783b */ /* 0x000fe80000000200 */
[----:B------:R-:W-:Y:S04]  /*cff0*/  LDSM.16.M88.4 R12, [R234+0x7100] ;  /* 0x00710000ea0c783b */ /* 0x000fe80000000200 */
[----:B------:R-:W-:Y:S04]  /*d000*/  SHFL.IDX PT, R5, R2, RZ, 0x181f ;  /* 0x00181fff02057589 */ /* 0x000fe800000e0000 */
[----:B------:R-:W4:Y:S01]  /*d010*/  SHFL.IDX PT, R6, R2, 0x1, 0x181f ;  /* 0x00381f0002067f89 */ /* 0x000f2200000e0000 */
[C---:B-1----:R-:W-:Y:S03]  /*d020*/  HMMA.16816.F32.BF16 R52, R8.reuse, R24, RZ ;  /* 0x000000180834723c */ /* 0x042fe600000418ff */
[----:B------:R-:W1:Y:S04]  /*d030*/  SHFL.IDX PT, R7, R0, 0x1, 0x181f ;  /* 0x00381f0000077f89 */ /* 0x000e6800000e0000 */
[----:B------:R-:W-:Y:S01]  /*d040*/  LDSM.16.M88.4 R80, [R238+0x800] ;  /* 0x00080000ee50783b */ /* 0x000fe20000000200 */
[C---:B--2---:R-:W-:Y:S03]  /*d050*/  HMMA.16816.F32.BF16 R56, R8.reuse, R20, RZ ;  /* 0x000000140838723c */ /* 0x044fe600000418ff */
[----:B------:R-:W-:Y:S04]  /*d060*/  LDSM.16.M88.4 R84, [R238] ;  /* 0x00000000ee54783b */ /* 0x000fe80000000200 */
[----:B------:R-:W-:Y:S01]  /*d070*/  LDSM.16.M88.4 R76, [R238+0x1000] ;  /* 0x00100000ee4c783b */ /* 0x000fe20000000200 */
[----:B---3--:R-:W-:Y:S03]  /*d080*/  HMMA.16816.F32.BF16 R60, R8, R16, RZ ;  /* 0x00000010083c723c */ /* 0x008fe600000418ff */
[----:B------:R-:W-:Y:S01]  /*d090*/  LDSM.16.M88.4 R48, [R238+0x1800] ;  /* 0x00180000ee30783b */ /* 0x000fe20000000200 */
[----:B----4-:R-:W-:-:S04]  /*d0a0*/  IADD3 R6, P1, R6, R246, RZ ;  /* 0x000000f606067210 */ /* 0x010fc80007f3e0ff */
[----:B------:R-:W-:Y:S01]  /*d0b0*/  HMMA.16816.F32.BF16 R64, R8, R28, RZ ;  /* 0x0000001c0840723c */ /* 0x000fe200000418ff */
[----:B-1----:R-:W-:-:S07]  /*d0c0*/  IMAD.X R7, R7, 0x1, R245, P1 ;  /* 0x0000000107077824 */ /* 0x002fce00008e06f5 */
        /* <DEDUP_REMOVED lines=10> */
[----:B------:R-:W-:Y:S04]  /*d170*/  SHFL.IDX PT, R9, R0, RZ, 0x181f ;  /* 0x00181fff00097589 */ /* 0x000fe800000e0000 */
[----:B------:R-:W1:Y:S03]  /*d180*/  SHFL.IDX PT, R8, R2, 0x2, 0x181f ;  /* 0x00581f0002087f89 */ /* 0x000e6600000e0000 */
[C---:B------:R-:W-:Y:S01]  /*d190*/  HMMA.16816.F32.BF16 R184, R12.reuse, R24, RZ ;  /* 0x000000180cb8723c */ /* 0x040fe200000418ff */
[----:B------:R-:W2:Y:S07]  /*d1a0*/  SHFL.IDX PT, R10, R0, 0x2, 0x181f ;  /* 0x00581f00000a7f89 */ /* 0x000eae00000e0000 */
[C---:B------:R-:W-:Y:S01]  /*d1b0*/  HMMA.16816.F32.BF16 R228, R12.reuse, R26, RZ ;  /* 0x0000001a0ce4723c */ /* 0x040fe200000418ff */
[----:B------:R-:W-:Y:S07]  /*d1c0*/  LDSM.16.M88.4 R24, [R238+0x3000] ;  /* 0x00300000ee18783b */ /* 0x000fee0000000200 */
[C---:B------:R-:W-:Y:S07]  /*d1d0*/  HMMA.16816.F32.BF16 R188, R12.reuse, R20, RZ ;  /* 0x000000140cbc723c */ /* 0x040fee00000418ff */
[-C--:B-1----:R-:W-:Y:S01]  /*d1e0*/  IADD3 R20, P1, R8, R246.reuse, RZ ;  /* 0x000000f608147210 */ /* 0x082fe20007f3e0ff */
[C---:B------:R-:W-:Y:S01]  /*d1f0*/  HMMA.16816.F32.BF16 R224, R12.reuse, R22, RZ ;  /* 0x000000160ce0723c */ /* 0x040fe200000418ff */
[----:B------:R-:W-:Y:S03]  /*d200*/  SHFL.IDX PT, R22, R2, 0x5, 0x181f ;  /* 0x00b81f0002167f89 */ /* 0x000fe600000e0000 */
[--C-:B--2---:R-:W-:Y:S01]  /*d210*/  IMAD.X R21, R10, 0x1, R245.reuse, P1 ;  /* 0x000000010a157824 */ /* 0x104fe200008e06f5 */
[----:B------:R-:W-:Y:S03]  /*d220*/  SHFL.IDX PT, R23, R0, 0x5, 0x181f ;  /* 0x00b81f0000177f89 */ /* 0x000fe600000e0000 */
[C---:B------:R-:W-:Y:S08]  /*d230*/  HMMA.16816.F32.BF16 R152, R12.reuse, R16, RZ ;  /* 0x000000100c98723c */ /* 0x040ff000000418ff */
[C---:B------:R-:W-:Y:S01]  /*d240*/  HMMA.16816.F32.BF16 R172, R12.reuse, R18, RZ ;  /* 0x000000120cac723c */ /* 0x040fe200000418ff */
[----:B------:R-:W1:Y:S07]  /*d250*/  LDSM.16.M88.4 R16, [R237+0x9100] ;  /* 0x00910000ed10783b */ /* 0x000e6e0000000200 */
[C---:B------:R-:W-:Y:S08]  /*d260*/  HMMA.16816.F32.BF16 R148, R12.reuse, R28, RZ ;  /* 0x0000001c0c94723c */ /* 0x040ff000000418ff */
[C---:B------:R-:W-:Y:S01]  /*d270*/  HMMA.16816.F32.BF16 R168, R12.reuse, R30, RZ ;  /* 0x0000001e0ca8723c */ /* 0x040fe200000418ff */
[----:B------:R-:W-:Y:S07]  /*d280*/  LDSM.16.M88.4 R28, [R238+0x2800] ;  /* 0x00280000ee1c783b */ /* 0x000fee0000000200 */
[C---:B------:R-:W-:Y:S08]  /*d290*/  HMMA.16816.F32.BF16 R144, R12.reuse, R32, RZ ;  /* 0x000000200c90723c */ /* 0x040ff000000418ff */
[C---:B------:R-:W-:Y:S01]  /*d2a0*/  HMMA.16816.F32.BF16 R164, R12.reuse, R34, RZ ;  /* 0x000000220ca4723c */ /* 0x040fe200000418ff */
[----:B------:R-:W2:Y:S07]  /*d2b0*/  LDSM.16.M88.4 R32, [R238+0x2000] ;  /* 0x00200000ee20783b */ /* 0x000eae0000000200 */
[C---:B------:R-:W-:Y:S01]  /*d2c0*/  HMMA.16816.F32.BF16 R140, R12.reuse, R36, RZ ;  /* 0x000000240c8c723c */ /* 0x040fe200000418ff */
[----:B------:R-:W-:Y:S04]  /*d2d0*/  SHFL.IDX PT, R36, R2, 0x4, 0x181f ;  /* 0x00981f0002247f89 */ /* 0x000fe800000e0000 */
[----:B------:R-:W-:Y:S03]  /*d2e0*/  SHFL.IDX PT, R37, R0, 0x4, 0x181f ;  /* 0x00981f0000257f89 */ /* 0x000fe600000e0000 */
[C---:B------:R-:W-:Y:S08]  /*d2f0*/  HMMA.16816.F32.BF16 R180, R12.reuse, R38, RZ ;  /* 0x000000260cb4723c */ /* 0x040ff000000418ff */
[C---:B------:R-:W-:Y:S08]  /*d300*/  HMMA.16816.F32.BF16 R120, R12.reuse, R40, RZ ;  /* 0x000000280c78723c */ /* 0x040ff000000418ff */
[----:B------:R-:W-:Y:S01]  /*d310*/  HMMA.16816.F32.BF16 R116, R12, R42, RZ ;  /* 0x0000002a0c74723c */ /* 0x000fe200000418ff */
[----:B------:R-:W3:Y:S04]  /*d320*/  SHFL.IDX PT, R14, R2, 0x3, 0x181f ;  /* 0x00781f00020e7f89 */ /* 0x000ee800000e0000 */
[----:B------:R-:W4:Y:S02]  /*d330*/  SHFL.IDX PT, R15, R0, 0x3, 0x181f ;  /* 0x00781f00000f7f89 */ /* 0x000f2400000e0000 */
[----:B------:R-:W-:Y:S01]  /*d340*/  IADD3 R12, P2, R5, R246, RZ ;  /* 0x000000f6050c7210 */ /* 0x000fe20007f5e0ff */
[C---:B-1----:R-:W-:Y:S01]  /*d350*/  HMMA.16816.F32.BF16 R104, R16.reuse, R80, R56 ;  /* 0x000000501068723c */ /* 0x042fe20000041838 */
[----:B------:R-:W1:Y:S03]  /*d360*/  SHFL.IDX PT, R2, R2, 0x6, 0x181f ;  /* 0x00d81f0002027f89 */ /* 0x000e6600000e0000 */
[----:B------:R-:W-:Y:S01]  /*d370*/  IMAD.X R13, R9, 0x1, R245, P2 ;  /* 0x00000001090d7824 */ /* 0x000fe200010e06f5 */
[C---:B------:R-:W-:Y:S01]  /*d380*/  ISETP.LT.OR P2, PT, R68.reuse, 0x11, P0 ;  /* 0x000000114400780c */ /* 0x040fe20000741670 */
[----:B------:R-:W-:Y:S02]  /*d390*/  LDSM.16.M88.4 R8, [R237+0x7100] ;  /* 0x00710000ed08783b */ /* 0x000fe40000000200 */
[----:B--2---:R-:W-:Y:S02]  /*d3a0*/  HMMA.16816.F32.BF16 R44, R16, R32, R72 ;  /* 0x00000020102c723c */ /* 0x004fe40000041848 */
[----:B------:R-:W-:Y:S01]  /*d3b0*/  @!PT LDS RZ, [RZ] ;  /* 0x00000000fffff984 */ /* 0x000fe20000000800 */
[----:B------:R-:W-:Y:S01]  /*d3c0*/  @!PT LDS RZ, [RZ] ;  /* 0x00000000fffff984 */ /* 0x000fe20000000800 */
[----:B------:R-:W-:Y:S01]  /*d3d0*/  @!PT LDS RZ, [RZ] ;  /* 0x00000000fffff984 */ /* 0x000fe20000000800 */
[----:B------:R2:W-:Y:S01]  /*d3e0*/  LDGSTS.E.BYPASS.LTC128B.128 [R248+0x100], [R12.64], !P6 ;  /* 0x001000000cf87fae */ /* 0x0005e2000f101d56 */
[----:B------:R-:W-:-:S03]  /*d3f0*/  ISETP.LT.OR P6, PT, R68, 0x41, P0 ;  /* 0x000000414400780c */ /* 0x000fc600007c1670 */
[----:B------:R5:W1:Y:S02]  /*d400*/  SHFL.IDX PT, R5, R0, 0x6, 0x181f ;  /* 0x00d81f0000057f89 */ /* 0x000a6400000e0000 */
[----:B------:R-:W-:Y:S01]  /*d410*/  HMMA.16816.F32.BF16 R40, R16, R24, R88 ;  /* 0x000000181028723c */ /* 0x000fe20000041858 */
[----:B---3--:R-:W-:Y:S01]  /*d420*/  IADD3 R14, P1, R14, R246, RZ ;  /* 0x000000f60e0e7210 */ /* 0x008fe20007f3e0ff */
[----:B------:R3:W-:Y:S01]  /*d430*/  LDGSTS.E.BYPASS.LTC128B.128 [R248+0x900], [R6.64], !P2 ;  /* 0x0090000006f87fae */ /* 0x0007e2000d101d56 */
[----:B------:R-:W-:-:S03]  /*d440*/  ISETP.LT.OR P2, PT, R68, 0x31, P0 ;  /* 0x000000314400780c */ /* 0x000fc60000741670 */
[----:B----4-:R-:W-:Y:S01]  /*d450*/  IMAD.X R15, R15, 0x1, R245, P1 ;  /* 0x000000010f0f7824 */ /* 0x010fe200008e06f5 */
[----:B------:R4:W-:Y:S01]  /*d460*/  LDGSTS.E.BYPASS.LTC128B.128 [R248+0x1100], [R20.64], !P4 ;  /* 0x0110000014f87fae */ /* 0x0009e2000e101d56 */
[----:B------:R-:W-:Y:S01]  /*d470*/  ISETP.LT.OR P4, PT, R68, 0x51, P0 ;  /* 0x000000514400780c */ /* 0x000fe20000781670 */
[C---:B------:R-:W-:Y:S07]  /*d480*/  HMMA.16816.F32.BF16 R100, R16.reuse, R76, R60 ;  /* 0x0000004c1064723c */ /* 0x040fee000004183c */
[----:B------:R1:W-:Y:S01]  /*d490*/  LDGSTS.E.BYPASS.LTC128B.128 [R248+0x1900], [R14.64], !P2 ;  /* 0x019000000ef87fae */ /* 0x0003e2000d101d56 */
[----:B------:R-:W-:Y:S01]  /*d4a0*/  LOP3.LUT P2, RZ, R70, 0x4, RZ, 0xc0, !PT ;  /* 0x0000000446ff7812 */ /* 0x000fe2000784c0ff */
[----:B------:R-:W-:Y:S01]  /*d4b0*/  HMMA.16816.F32.BF16 R108, R16, R84, R52 ;  /* 0x00000054106c723c */ /* 0x000fe20000041834 */
[----:B-----5:R-:W-:-:S05]  /*d4c0*/  IMAD.MOV.U32 R0, RZ, RZ, 0x40 ;  /* 0x00000040ff007424 */ /* 0x020fca00078e00ff */
[----:B------:R-:W-:Y:S02]  /*d4d0*/  SEL R0, R0, 0xffffffc0, !P2 ;  /* 0xffffffc000007807 */ /* 0x000fe40005000000 */
[C---:B------:R-:W-:Y:S01]  /*d4e0*/  HMMA.16816.F32.BF16 R96, R16.reuse, R48, R64 ;  /* 0x000000301060723c */ /* 0x040fe20000041840 */
[-C--:B---3--:R-:W-:Y:S02]  /*d4f0*/  IADD3 R6, P1, R36, R246.reuse, RZ ;  /* 0x000000f624067210 */ /* 0x088fe40007f3e0ff */
[----:B------:R-:W-:Y:S02]  /*d500*/  IMAD.IADD R233, R139, 0x1, R0 ;  /* 0x000000018be97824 */ /* 0x000fe400078e0200 */
[----:B------:R-:W-:Y:S01]  /*d510*/  IMAD.IADD R232, R0, 0x1, R238 ;  /* 0x0000000100e87824 */ /* 0x000fe200078e02ee */
[----:B------:R-:W-:Y:S01]  /*d520*/  LOP3.LUT R0, R136, R137, RZ, 0xfc, !PT ;  /* 0x0000008988007212 */ /* 0x000fe200078efcff */
[--C-:B------:R-:W-:Y:S01]  /*d530*/  IMAD.X R7, R37, 0x1, R245.reuse, P1 ;  /* 0x0000000125077824 */ /* 0x100fe200008e06f5 */
[----:B--2---:R-:W-:Y:S01]  /*d540*/  IADD3 R12, P1, R22, R246, RZ ;  /* 0x000000f6160c7210 */ /* 0x004fe20007f3e0ff */
[----:B------:R-:W-:Y:S03]  /*d550*/  HMMA.16816.F32.BF16 R36, R16, R86, R112 ;  /* 0x000000561024723c */ /* 0x000fe60000041870 */
[----:B------:R1:W-:Y:S01]  /*d560*/  LDGSTS.E.BYPASS.LTC128B.128 [R248+0x2100], [R6.64], !P6 ;  /* 0x0210000006f87fae */ /* 0x0003e2000f101d56 */
[----:B------:R-:W-:Y:S01]  /*d570*/  IMAD.X R13, R23, 0x1, R245, P1 ;  /* 0x00000001170d7824 */ /* 0x000fe200008e06f5 */
[----:B------:R-:W-:-:S02]  /*d580*/  ISETP.LT.OR P1, PT, R68, 0x61, P0 ;  /* 0x000000614400780c */ /* 0x000fc40000721670 */
[----:B------:R-:W-:Y:S01]  /*d590*/  PLOP3.LUT P6, PT, PT, PT, UP0, 0x80, 0x0 ;  /* 0x000000000000781c */ /* 0x000fe20003fcf008 */
[C---:B------:R-:W-:Y:S01]  /*d5a0*/  HMMA.16816.F32.BF16 R92, R16.reuse, R28, R92 ;  /* 0x0000001c105c723c */ /* 0x040fe2000004185c */
[----:B------:R2:W-:Y:S07]  /*d5b0*/  LDGSTS.E.BYPASS.LTC128B.128 [R248+0x2900], [R12.64], !P4 ;  /* 0x029000000cf87fae */ /* 0x0005ee000e101d56 */
[C---:B------:R-:W-:Y:S08]  /*d5c0*/  HMMA.16816.F32.BF16 R124, R16.reuse, R82, R124 ;  /* 0x00000052107c723c */ /* 0x040ff0000004187c */
[----:B------:R-:W-:Y:S01]  /*d5d0*/  HMMA.16816.F32.BF16 R216, R16, R78, R128 ;  /* 0x0000004e10d8723c */ /* 0x000fe20000041880 */
[----:B-1----:R-:W-:-:S07]  /*d5e0*/  IADD3 R6, P0, R2, R246, RZ ;  /* 0x000000f602067210 */ /* 0x002fce0007f1e0ff */
[----:B------:R-:W-:Y:S01]  /*d5f0*/  HMMA.16816.F32.BF16 R200, R16, R50, R132 ;  /* 0x0000003210c8723c */ /* 0x000fe20000041884 */
[----:B------:R-:W-:-:S05]  /*d600*/  IMAD.X R7, R5, 0x1, R245, P0 ;  /* 0x0000000105077824 */ /* 0x000fca00000e06f5 */
[----:B------:R1:W-:Y:S02]  /*d610*/  LDGSTS.E.BYPASS.LTC128B.128 [R248+0x3100], [R6.64], !P1 ;  /* 0x0310000006f87fae */ /* 0x0003e4000c901d56 */
[C---:B------:R-:W-:Y:S02]  /*d620*/  HMMA.16816.F32.BF16 R112, R16.reuse, R34, R156 ;  /* 0x000000221070723c */ /* 0x040fe4000004189c */
[----:B----4-:R-:W-:Y:S04]  /*d630*/  LDSM.16.M88.4 R20, [R235+0x9100] ;  /* 0x00910000eb14783b */ /* 0x010fe80000000200 */
[----:B------:R-:W3:Y:S02]  /*d640*/  LDSM.16.M88.4 R72, [R233+0x3900] ;  /* 0x00390000e948783b */ /* 0x000ee40000000200 */
[C---:B------:R-:W-:Y:S02]  /*d650*/  HMMA.16816.F32.BF16 R196, R16.reuse, R30, R160 ;  /* 0x0000001e10c4723c */ /* 0x040fe400000418a0 */
[----:B------:R-:W4:Y:S04]  /*d660*/  LDSM.16.M88.4 R56, [R233+0x5900] ;  /* 0x00590000e938783b */ /* 0x000f280000000200 */
[----:B------:R-:W5:Y:S02]  /*d670*/  LDSM.16.M88.4 R88, [R233+0x6900] ;  /* 0x00690000e958783b */ /* 0x000f640000000200 */
[----:B------:R-:W-:Y:S02]  /*d680*/  HMMA.16816.F32.BF16 R176, R16, R26, R176 ;  /* 0x0000001a10b0723c */ /* 0x000fe400000418b0 */
[----:B------:R-:W1:Y:S04]  /*d690*/  LDSM.16.M88.4 R60, [R233+0x5100] ;  /* 0x00510000e93c783b */ /* 0x000e680000000200 */
[----:B------:R-:W1:Y:S02]  /*d6a0*/  LDSM.16.M88.4 R64, [R233+0x4900] ;  /* 0x00490000e940783b */ /* 0x000e640000000200 */
[C---:B------:R-:W-:Y:S02]  /*d6b0*/  HMMA.16816.F32.BF16 R184, R8.reuse, R84, R184 ;  /* 0x0000005408b8723c */ /* 0x040fe400000418b8 */
[----:B------:R-:W1:Y:S04]  /*d6c0*/  LDSM.16.M88.4 R52, [R233+0x6100] ;  /* 0x00610000e934783b */ /* 0x000e680000000200 */
[----:B------:R-:W1:Y:S02]  /*d6d0*/  LDSM.16.M88.4 R16, [R235+0x7100] ;  /* 0x00710000eb10783b */ /* 0x000e640000000200 */
[C---:B------:R-:W-:Y:S02]  /*d6e0*/  HMMA.16816.F32.BF16 R188, R8.reuse, R80, R188 ;  /* 0x0000005008bc723c */ /* 0x040fe400000418bc */
[----:B------:R-:W1:Y:S04]  /*d6f0*/  LDSM.16.M88.4 R68, [R233+0x4100] ;  /* 0x00410000e944783b */ /* 0x000e680000000200 */
[----:B--2---:R-:W-:Y:S02]  /*d700*/  LDSM.16.M88.4 R12, [R236+0x7100] ;  /* 0x00710000ec0c783b */ /* 0x004fe40000000200 */
[C---:B------:R-:W-:Y:S02]  /*d710*/  HMMA.16816.F32.BF16 R84, R8.reuse, R86, R228 ;  /* 0x000000560854723c */ /* 0x040fe400000418e4 */
[----:B------:R-:W0:Y:S06]  /*d720*/  LDGDEPBAR ;  /* 0x00000000000079af */ /* 0x000e2c0000000000 */
[C---:B------:R-:W-:Y:S08]  /*d730*/  HMMA.16816.F32.BF16 R192, R8.reuse, R76, R152 ;  /* 0x0000004c08c0723c */ /* 0x040ff00000041898 */
[C---:B------:R-:W-:Y:S08]  /*d740*/  HMMA.16816.F32.BF16 R80, R8.reuse, R82, R224 ;  /* 0x000000520850723c */ /* 0x040ff000000418e0 */
[C---:B------:R-:W-:Y:S08]  /*d750*/  HMMA.16816.F32.BF16 R204, R8.reuse, R48, R148 ;  /* 0x0000003008cc723c */ /* 0x040ff00000041894 */
[C---:B------:R-:W-:Y:S08]  /*d760*/  HMMA.16816.F32.BF16 R76, R8.reuse, R78, R172 ;  /* 0x0000004e084c723c */ /* 0x040ff000000418ac */
[C---:B------:R-:W-:Y:S01]  /*d770*/  HMMA.16816.F32.BF16 R152, R8.reuse, R50, R168 ;  /* 0x000000320898723c */ /* 0x040fe200000418a8 */
[----:B------:R-:W-:Y:S07]  /*d780*/  LDSM.16.M88.4 R48, [R232] ;  /* 0x00000000e830783b */ /* 0x000fee0000000200 */
[C---:B------:R-:W-:Y:S08]  /*d790*/  HMMA.16816.F32.BF16 R208, R8.reuse, R32, R144 ;  /* 0x0000002008d0723c */ /* 0x040ff00000041890 */
[C---:B------:R-:W-:Y:S01]  /*d7a0*/  HMMA.16816.F32.BF16 R164, R8.reuse, R34, R164 ;  /* 0x0000002208a4723c */ /* 0x040fe200000418a4 */
[----:B------:R-:W-:Y:S07]  /*d7b0*/  LDSM.16.M88.4 R32, [R232+0x2000] ;  /* 0x00200000e820783b */ /* 0x000fee0000000200 */
[C---:B------:R-:W-:Y:S08]  /*d7c0*/  HMMA.16816.F32.BF16 R212, R8.reuse, R28, R140 ;  /* 0x0000001c08d4723c */ /* 0x040ff0000004188c */
[C---:B------:R-:W-:Y:S08]  /*d7d0*/  HMMA.16816.F32.BF16 R220, R8.reuse, R24, R120 ;  /* 0x0000001808dc723c */ /* 0x040ff00000041878 */
[C---:B------:R-:W-:Y:S01]  /*d7e0*/  HMMA.16816.F32.BF16 R180, R8.reuse, R30, R180 ;  /* 0x0000001e08b4723c */ /* 0x040fe200000418b4 */
[----:B------:R-:W-:Y:S07]  /*d7f0*/  LDSM.16.M88.4 R28, [R232+0x2800] ;  /* 0x00280000e81c783b */ /* 0x000fee0000000200 */
[----:B------:R-:W-:Y:S01]  /*d800*/  HMMA.16816.F32.BF16 R172, R8, R26, R116 ;  /* 0x0000001a08ac723c */ /* 0x000fe20000041874 */
[----:B------:R-:W-:Y:S04]  /*d810*/  LDSM.16.M88.4 R8, [R236+0x9100] ;  /* 0x00910000ec08783b */ /* 0x000fe80000000200 */
[----:B------:R-:W-:Y:S03]  /*d820*/  LDSM.16.M88.4 R24, [R232+0x3000] ;  /* 0x00300000e818783b */ /* 0x000fe60000000200 */
[C---:B---3--:R-:W-:Y:S01]  /*d830*/  HMMA.16816.F32.BF16 R128, R20.reuse, R74, R36 ;  /* 0x0000004a1480723c */ /* 0x048fe20000041824 */
[----:B------:R-:W2:Y:S07]  /*d840*/  LDSM.16.M88.4 R36, [R232+0x1800] ;  /* 0x00180000e824783b */ /* 0x000eae0000000200 */
[C---:B----4-:R-:W-:Y:S01]  /*d850*/  HMMA.16816.F32.BF16 R144, R20.reuse, R56, R44 ;  /* 0x000000381490723c */ /* 0x050fe2000004182c */
[----:B------:R-:W3:Y:S07]  /*d860*/  LDSM.16.M88.4 R44, [R232+0x800] ;  /* 0x00080000e82c783b */ /* 0x000eee0000000200 */
[----:B-----5:R-:W-:Y:S01]  /*d870*/  HMMA.16816.F32.BF16 R132, R20, R88, R40 ;  /* 0x000000581484723c */ /* 0x020fe20000041828 */
[----:B------:R-:W4:Y:S01]  /*d880*/  LDSM.16.M88.4 R40, [R232+0x1000] ;  /* 0x00100000e828783b */ /* 0x000f220000000200 */
[----:B------:R-:W-:-:S06]  /*d890*/  DEPBAR.LE SB0, 0x0 ;  /* 0x000080000000791a */ /* 0x000fcc0000000000 */
[C---:B-1----:R-:W-:Y:S08]  /*d8a0*/  HMMA.16816.F32.BF16 R148, R20.reuse, R60, R96 ;  /* 0x0000003c1494723c */ /* 0x042ff00000041860 */
[C---:B------:R-:W-:Y:S08]  /*d8b0*/  HMMA.16816.F32.BF16 R156, R20.reuse, R64, R100 ;  /* 0x00000040149c723c */ /* 0x040ff00000041864 */
[----:B------:R-:W-:Y:S08]  /*d8c0*/  HMMA.16816.F32.BF16 R140, R20, R52, R92 ;  /* 0x00000034148c723c */ /* 0x000ff0000004185c */
[----:B------:R-:W-:Y:S08]  /*d8d0*/  HMMA.16816.F32.BF16 R96, R16, R74, R84 ;  /* 0x0000004a1060723c */ /* 0x000ff00000041854 */
[C---:B------:R-:W-:Y:S08]  /*d8e0*/  HMMA.16816.F32.BF16 R168, R20.reuse, R72, R108 ;  /* 0x0000004814a8723c */ /* 0x040ff0000004186c */
[C---:B------:R-:W-:Y:S08]  /*d8f0*/  HMMA.16816.F32.BF16 R160, R20.reuse, R68, R104 ;  /* 0x0000004414a0723c */ /* 0x040ff00000041868 */
        /* <DEDUP_REMOVED lines=19> */
[C---:B--2---:R-:W-:Y:S08]  /*da30*/  HMMA.16816.F32.BF16 R164, R8.reuse, R36, R148 ;  /* 0x0000002408a4723c */ /* 0x044ff00000041894 */
[C---:B------:R-:W-:Y:S08]  /*da40*/  HMMA.16816.F32.BF16 R168, R8.reuse, R48, R168 ;  /* 0x0000003008a8723c */ /* 0x040ff000000418a8 */
[C---:B------:R-:W-:Y:S08]  /*da50*/  HMMA.16816.F32.BF16 R128, R8.reuse, R50, R128 ;  /* 0x000000320880723c */ /* 0x040ff00000041880 */
[----:B------:R-:W-:Y:S08]  /*da60*/  HMMA.16816.F32.BF16 R148, R8, R38, R116 ;  /* 0x000000260894723c */ /* 0x000ff00000041874 */
[C---:B------:R-:W-:Y:S08]  /*da70*/  HMMA.16816.F32.BF16 R100, R12.reuse, R48, R100 ;  /* 0x000000300c64723c */ /* 0x040ff00000041864 */
[C---:B------:R-:W-:Y:S08]  /*da80*/  HMMA.16816.F32.BF16 R96, R12.reuse, R50, R96 ;  /* 0x000000320c60723c */ /* 0x040ff00000041860 */
[C---:B------:R-:W-:Y:S08]  /*da90*/  HMMA.16816.F32.BF16 R72, R12.reuse, R36, R72 ;  /* 0x000000240c48723c */ /* 0x040ff00000041848 */
[----:B------:R-:W-:Y:S08]  /*daa0*/  HMMA.16816.F32.BF16 R68, R12, R38, R68 ;  /* 0x000000260c44723c */ /* 0x000ff00000041844 */
[C---:B---3--:R-:W-:Y:S08]  /*dab0*/  HMMA.16816.F32.BF16 R160, R8.reuse, R44, R160 ;  /* 0x0000002c08a0723c */ /* 0x048ff000000418a0 */
[C---:B------:R-:W-:Y:S08]  /*dac0*/  HMMA.16816.F32.BF16 R124, R8.reuse, R46, R124 ;  /* 0x0000002e087c723c */ /* 0x040ff0000004187c */
[C---:B------:R-:W-:Y:S08]  /*dad0*/  HMMA.16816.F32.BF16 R172, R8.reuse, R24, R132 ;  /* 0x0000001808ac723c */ /* 0x040ff00000041884 */
[----:B------:R-:W-:Y:S08]  /*dae0*/  HMMA.16816.F32.BF16 R104, R8, R26, R104 ;  /* 0x0000001a0868723c */ /* 0x000ff00000041868 */
[C---:B------:R-:W-:Y:S08]  /*daf0*/  HMMA.16816.F32.BF16 R92, R12.reuse, R44, R92 ;  /* 0x0000002c0c5c723c */ /* 0x040ff0000004185c */
[C---:B------:R-:W-:Y:S08]  /*db00*/  HMMA.16816.F32.BF16 R48, R12.reuse, R46, R84 ;  /* 0x0000002e0c30723c */ /* 0x040ff00000041854 */
[----:B------:R-:W-:Y:S07]  /*db10*/  HMMA.16816.F32.BF16 R36, R12, R24, R20 ;  /* 0x000000180c24723c */ /* 0x000fee0000041814 */
[----:B------:R-:W-:Y:S01]  /*db20*/  P2R R20, PR, RZ, 0x40 ;  /* 0x00000040ff147803 */ /* 0x000fe20000000000 */
[C---:B----4-:R-:W-:Y:S08]  /*db30*/  HMMA.16816.F32.BF16 R156, R8.reuse, R40, R156 ;  /* 0x00000028089c723c */ /* 0x050ff0000004189c */
        /* <DEDUP_REMOVED lines=14> */
[----:B------:R-:W-:Y:S01]  /*dc20*/  IMAD.U32 R2, RZ, RZ, UR17 ;  /* 0x00000011ff027e24 */ /* 0x000fe2000f8e00ff */
[----:B------:R-:W-:Y:S01]  /*dc30*/  ISETP.NE.AND P6, PT, R252, 0x1, PT ;  /* 0x00000001fc00780c */ /* 0x000fe20003fc5270 */
        /* <DEDUP_REMOVED lines=37> */
[----:B------:R-:W-:Y:S01]  /*de90*/  SHFL.IDX PT, R5, R5, 0x6, 0x181f ;  /* 0x00d81f0005057f89 */ /* 0x000fe200000e0000 */
[----:B---3--:R-:W-:-:S03]  /*dea0*/  IMAD.X R9, R9, 0x1, R245, P1 ;  /* 0x0000000109097824 */ /* 0x008fc600008e06f5 */
[----:B------:R-:W1:Y:S01]  /*deb0*/  SHFL.IDX PT, R19, R2, 0x3, 0x181f ;  /* 0x00781f0002137f89 */ /* 0x000e6200000e0000 */
[----:B----4-:R-:W-:Y:S01]  /*dec0*/  IMAD.X R7, R11, 0x1, R245, P0 ;  /* 0x000000010b077824 */ /* 0x010fe200000e06f5 */
[-C--:B------:R-:W-:Y:S02]  /*ded0*/  IADD3 R14, P0, R10, R246.reuse, RZ ;  /* 0x000000f60a0e7210 */ /* 0x080fe40007f1e0ff */
[----:B------:R-:W2:Y:S01]  /*dee0*/  SHFL.IDX PT, R18, R2, 0x4, 0x181f ;  /* 0x00981f0002127f89 */ /* 0x000ea200000e0000 */
[----:B-----5:R-:W-:-:S03]  /*def0*/  IADD3 R12, P4, R12, R246, RZ ;  /* 0x000000f60c0c7210 */ /* 0x020fc60007f9e0ff */
[----:B------:R-:W3:Y:S01]  /*df00*/  SHFL.IDX PT, R17, R2, 0x5, 0x181f ;  /* 0x00b81f0002117f89 */ /* 0x000ee200000e0000 */
[----:B------:R-:W-:-:S03]  /*df10*/  IADD3 R10, P2, R13, R246, RZ ;  /* 0x000000f60d0a7210 */ /* 0x000fc60007f5e0ff */
[----:B------:R-:W4:Y:S01]  /*df20*/  SHFL.IDX PT, R2, R2, 0x6, 0x181f ;  /* 0x00d81f0002027f89 */ /* 0x000f2200000e0000 */
[----:B------:R-:W-:-:S03]  /*df30*/  IMAD.X R15, R15, 0x1, R245, P0 ;  /* 0x000000010f0f7824 */ /* 0x000fc600000e06f5 */
        /* <DEDUP_REMOVED lines=13> */
.L_x_132:
[----:B------:R-:W-:Y:S01]  /*e010*/  LOP3.LUT R2, R138, 0xffffffe0, RZ, 0xc0, !PT ;  /* 0xffffffe08a027812 */ /* 0x000fe200078ec0ff */
[----:B-1----:R-:W-:Y:S01]  /*e020*/  IMAD.MOV.U32 R6, RZ, RZ, -0x2 ;  /* 0xfffffffeff067424 */ /* 0x002fe200078e00ff */
[----:B------:R-:W-:Y:S01]  /*e030*/  STL [R1+0x34], R241 ;  /* 0x000034f101007387 */ /* 0x000fe20000100800 */
[----:B------:R-:W-:Y:S02]  /*e040*/  SHF.L.U32 R228, R0, 0x1, RZ ;  /* 0x0000000100e47819 */ /* 0x000fe400000006ff */
[----:B------:R-:W-:Y:S01]  /*e050*/  IMAD.IADD R2, R247, 0x1, -R2 ;  /* 0x00000001f7027824 */ /* 0x000fe200078e0a02 */
[----:B------:R-:W-:Y:S02]  /*e060*/  STL [R1+0x30], R240 ;  /* 0x000030f001007387 */ /* 0x000fe40000100800 */
[----:B------:R-:W-:-:S02]  /*e070*/  IMAD R229, R4, 0x2, R228 ;  /* 0x0000000204e57824 */ /* 0x000fc400078e02e4 */
[----:B------:R-:W-:Y:S01]  /*e080*/  SHF.R.S32.HI R5, RZ, 0x1f, R2 ;  /* 0x0000001fff057819 */ /* 0x000fe20000011402 */
[----:B------:R-:W-:Y:S01]  /*e090*/  STL [R1+0x2c], R239 ;  /* 0x00002cef01007387 */ /* 0x000fe20000100800 */
[----:B------:R-:W-:Y:S02]  /*e0a0*/  IMAD R231, R3, 0x2, R228 ;  /* 0x0000000203e77824 */ /* 0x000fe400078e02e4 */
[----:B------:R-:W-:Y:S01]  /*e0b0*/  LEA.HI R5, R5, R2, RZ, 0x2 ;  /* 0x0000000205057211 */ /* 0x000fe200078f10ff */
[----:B------:R1:W-:Y:S01]  /*e0c0*/  STL [R1+0x28], R238 ;  /* 0x000028ee01007387 */ /* 0x0003e20000100800 */
[----:B------:R-:W-:Y:S02]  /*e0d0*/  IMAD R230, R3, 0x2, R229 ;  /* 0x0000000203e67824 */ /* 0x000fe400078e02e5 */
[----:B------:R-:W-:Y:S01]  /*e0e0*/  LOP3.LUT R5, R5, 0x7ffffffc, RZ, 0xc0, !PT ;  /* 0x7ffffffc05057812 */ /* 0x000fe200078ec0ff */
[----:B------:R-:W-:Y:S04]  /*e0f0*/  STL [R1+0x24], R237 ;  /* 0x000024ed01007387 */ /* 0x000fe80000100800 */
[----:B------:R-:W-:Y:S01]  /*e100*/  IMAD.IADD R2, R2, 0x1, -R5 ;  /* 0x0000000102027824 */ /* 0x000fe200078e0a05 */
[----:B------:R-:W-:Y:S03]  /*e110*/  STL [R1+0x20], R236 ;  /* 0x000020ec01007387 */ /* 0x000fe60000100800 */
[----:B------:R-:W-:Y:S01]  /*e120*/  IMAD R2, R2, R6, UR11 ;  /* 0x0000000b02027e24 */ /* 0x000fe2000f8e0206 */
[----:B------:R-:W-:Y:S04]  /*e130*/  STL [R1+0x1c], R235 ;  /* 0x00001ceb01007387 */ /* 0x000fe80000100800 */
[C---:B------:R-:W-:Y:S01]  /*e140*/  ISETP.GT.AND P0, PT, R2.reuse, RZ, PT ;  /* 0x000000ff0200720c */ /* 0x040fe20003f04270 */
[----:B------:R-:W-:Y:S01]  /*e150*/  STL [R1+0x18], R234 ;  /* 0x000018ea01007387 */ /* 0x000fe20000100800 */
[----:B------:R-:W-:-:S02]  /*e160*/  ISETP.GT.AND P1, PT, R2, 0x1, PT ;  /* 0x000000010200780c */ /* 0x000fc40003f24270 */
[----:B------:R-:W-:Y:S01]  /*e170*/  ISETP.GT.AND P2, PT, R2, 0x8, PT ;  /* 0x000000080200780c */ /* 0x000fe20003f44270 */
[----:B------:R-:W-:Y:S01]  /*e180*/  STL [R1+0x14], R233 ;  /* 0x000014e901007387 */ /* 0x000fe20000100800 */
[----:B------:R-:W-:Y:S02]  /*e190*/  FSEL R10, R100, -INF , P0 ;  /* 0xff800000640a7808 */ /* 0x000fe40000000000 */
[----:B------:R-:W-:Y:S01]  /*e1a0*/  FSEL R29, R101, -INF , P1 ;  /* 0xff800000651d7808 */ /* 0x000fe20000800000 */
[----:B------:R2:W-:Y:S01]  /*e1b0*/  STL [R1+0x10], R232 ;  /* 0x000010e801007387 */ /* 0x0005e20000100800 */
[----:B------:R-:W-:Y:S02]  /*e1c0*/  FSEL R16, R170, -INF , P0 ;  /* 0xff800000aa107808 */ /* 0x000fe40000000000 */
[----:B------:R-:W-:Y:S01]  /*e1d0*/  FSEL R12, R168, -INF , P0 ;  /* 0xff800000a80c7808 */ /* 0x000fe20000000000 */
[----:B------:R-:W-:Y:S01]  /*e1e0*/  STL [R1+0xc], R139 ;  /* 0x00000c8b01007387 */ /* 0x000fe20000100800 */
[----:B------:R-:W-:-:S02]  /*e1f0*/  FSEL R32, R102, -INF , P0 ;  /* 0xff80000066207808 */ /* 0x000fc40000000000 */
[----:B------:R-:W-:Y:S01]  /*e200*/  FSEL R13, R169, -INF , P1 ;  /* 0xff800000a90d7808 */ /* 0x000fe20000800000 */
[----:B------:R-:W0:Y:S01]  /*e210*/  LDGDEPBAR ;  /* 0x00000000000079af */ /* 0x000e220000000000 */
[----:B------:R-:W-:Y:S02]  /*e220*/  ISETP.GT.AND P0, PT, R2, 0x9, PT ;  /* 0x000000090200780c */ /* 0x000fe40003f04270 */
[----:B------:R-:W-:Y:S02]  /*e230*/  FSEL R30, R96, -INF , P2 ;  /* 0xff800000601e7808 */ /* 0x000fe40001000000 */
[----:B------:R-:W-:Y:S02]  /*e240*/  FMNMX.FTZ R5, R10, R29, !PT ;  /* 0x0000001d0a057209 */ /* 0x000fe40007810000 */
[----:B------:R-:W-:Y:S02]  /*e250*/  FSEL R17, R171, -INF , P1 ;  /* 0xff800000ab117808 */ /* 0x000fe40000800000 */
[----:B------:R-:W-:-:S02]  /*e260*/  FSEL R33, R103, -INF , P1 ;  /* 0xff80000067217808 */ /* 0x000fc40000800000 */
[----:B------:R-:W-:Y:S02]  /*e270*/  FSEL R14, R128, -INF , P2 ;  /* 0xff800000800e7808 */ /* 0x000fe40001000000 */
[----:B------:R-:W-:Y:S02]  /*e280*/  ISETP.GT.AND P1, PT, R2, 0x10, PT ;  /* 0x000000100200780c */ /* 0x000fe40003f24270 */
[----:B------:R-:W-:Y:S02]  /*e290*/  FSEL R31, R97, -INF , P0 ;  /* 0xff800000611f7808 */ /* 0x000fe40000000000 */
[----:B------:R-:W-:Y:S02]  /*e2a0*/  FMNMX.FTZ R6, R12, R13, !PT ;  /* 0x0000000d0c067209 */ /* 0x000fe40007810000 */
[----:B------:R-:W-:Y:S02]  /*e2b0*/  FMNMX.FTZ R5, R30, R5, !PT ;  /* 0x000000051e057209 */ /* 0x000fe40007810000 */
[----:B------:R-:W-:-:S02]  /*e2c0*/  FSEL R18, R130, -INF , P2 ;  /* 0xff80000082127808 */ /* 0x000fc40001000000 */
[----:B------:R-:W-:Y:S02]  /*e2d0*/  FSEL R34, R98, -INF , P2 ;  /* 0xff80000062227808 */ /* 0x000fe40001000000 */
[----:B------:R-:W-:Y:S02]  /*e2e0*/  FSEL R15, R129, -INF , P0 ;  /* 0xff800000810f7808 */ /* 0x000fe40000000000 */
[----:B------:R-:W-:Y:S02]  /*e2f0*/  ISETP.GT.AND P2, PT, R2, 0x11, PT ;  /* 0x000000110200780c */ /* 0x000fe40003f44270 */
[----:B------:R-:W-:Y:S02]  /*e300*/  FSEL R89, R92, -INF , P1 ;  /* 0xff8000005c597808 */ /* 0x000fe40000800000 */
[----:B------:R-:W-:Y:S02]  /*e310*/  FMNMX.FTZ R6, R14, R6, !PT ;  /* 0x000000060e067209 */ /* 0x000fe40007810000 */
[----:B------:R-:W-:-:S02]  /*e320*/  FMNMX.FTZ R5, R31, R5, !PT ;  /* 0x000000051f057209 */ /* 0x000fc40007810000 */
[----:B------:R-:W-:Y:S02]  /*e330*/  FSEL R28, R131, -INF , P0 ;  /* 0xff800000831c7808 */ /* 0x000fe40000000000 */
[----:B------:R-:W-:Y:S02]  /*e340*/  FSEL R35, R99, -INF , P0 ;  /* 0xff80000063237808 */ /* 0x000fe40000000000 */
[----:B------:R-:W-:Y:S02]  /*e350*/  ISETP.GT.AND P0, PT, R2, 0x18, PT ;  /* 0x000000180200780c */ /* 0x000fe40003f04270 */
[----:B------:R-:W-:Y:S02]  /*e360*/  FSEL R40, R160, -INF , P1 ;  /* 0xff800000a0287808 */ /* 0x000fe40000800000 */
[----:B------:R-:W-:Y:S02]  /*e370*/  FSEL R90, R93, -INF , P2 ;  /* 0xff8000005d5a7808 */ /* 0x000fe40001000000 */
[----:B------:R-:W-:-:S02]  /*e380*/  FMNMX.FTZ R6, R15, R6, !PT ;  /* 0x000000060f067209 */ /* 0x000fc40007810000 */
[----:B------:R-:W-:Y:S02]  /*e390*/  FMNMX.FTZ R5, R89, R5, !PT ;  /* 0x0000000559057209 */ /* 0x000fe40007810000 */
[----:B------:R-:W-:Y:S02]  /*e3a0*/  FSEL R85, R162, -INF , P1 ;  /* 0xff800000a2557808 */ /* 0x000fe40000800000 */
[----:B------:R-:W-:Y:S02]  /*e3b0*/  FSEL R97, R94, -INF , P1 ;  /* 0xff8000005e617808 */ /* 0x000fe40000800000 */
[----:B------:R-:W-:Y:S02]  /*e3c0*/  ISETP.GT.AND P1, PT, R2, 0x19, PT ;  /* 0x000000190200780c */ /* 0x000fe40003f24270 */
[----:B------:R-:W-:Y:S02]  /*e3d0*/  FSEL R87, R126, -INF , P0 ;  /* 0xff8000007e577808 */ /* 0x000fe40000000000 */
[----:B------:R-:W-:-:S02]  /*e3e0*/  FSEL R80, R124, -INF , P0 ;  /* 0xff8000007c507808 */ /* 0x000fc40000000000 */
[----:B------:R-:W-:Y:S02]  /*e3f0*/  FSEL R117, R50, -INF , P0 ;  /* 0xff80000032757808 */ /* 0x000fe40000000000 */
[----:B------:R-:W-:Y:S02]  /*e400*/  FSEL R91, R48, -INF , P0 ;  /* 0xff800000305b7808 */ /* 0x000fe40000000000 */
[----:B------:R-:W-:Y:S02]  /*e410*/  FSEL R41, R161, -INF , P2 ;  /* 0xff800000a1297808 */ /* 0x000fe40001000000 */
[----:B------:R-:W-:Y:S02]  /*e420*/  ISETP.GT.AND P0, PT, R2, 0x21, PT ;  /* 0x000000210200780c */ /* 0x000fe40003f04270 */
        /* <DEDUP_REMOVED lines=8> */
[C---:B------:R-:W-:Y:S02]  /*e4b0*/  ISETP.GT.AND P2, PT, R2.reuse, 0x20, PT ;  /* 0x000000200200780c */ /* 0x040fe40003f44270 */
[----:B------:R-:W-:Y:S02]  /*e4c0*/  FSEL R125, R159, -INF , P0 ;  /* 0xff8000009f7d7808 */ /* 0x000fe40000000000 */
[----:B------:R-:W-:Y:S02]  /*e4d0*/  FSEL R121, R157, -INF , P0 ;  /* 0xff8000009d797808 */ /* 0x000fe40000000000 */
[----:B------:R-:W-:Y:S02]  /*e4e0*/  ISETP.GT.AND P1, PT, R2, 0x28, PT ;  /* 0x000000280200780c */ /* 0x000fe40003f24270 */
[----:B------:R-:W-:Y:S02]  /*e4f0*/  FSEL R133, R47, -INF , P0 ;  /* 0xff8000002f857808 */ /* 0x000fe40000000000 */
[----:B------:R-:W-:-:S02]  /*e500*/  FSEL R129, R45, -INF , P0 ;  /* 0xff8000002d817808 */ /* 0x000fc40000000000 */
[----:B------:R-:W-:Y:S02]  /*e510*/  FMNMX.FTZ R6, R41, R6, !PT ;  /* 0x0000000629067209 */ /* 0x000fe40007810000 */
[----:B------:R-:W-:Y:S02]  /*e520*/  FMNMX.FTZ R5, R91, R5, !PT ;  /* 0x000000055b057209 */ /* 0x000fe40007810000 */
[----:B------:R-:W-:Y:S02]  /*e530*/  ISETP.GT.AND P0, PT, R2, 0x30, PT ;  /* 0x000000300200780c */ /* 0x000fe40003f04270 */
[----:B------:R-:W-:Y:S02]  /*e540*/  FSEL R120, R156, -INF , P2 ;  /* 0xff8000009c787808 */ /* 0x000fe40001000000 */
[----:B------:R-:W-:Y:S02]  /*e550*/  FSEL R119, R44, -INF , P2 ;  /* 0xff8000002c777808 */ /* 0x000fe40001000000 */
[----:B------:R-:W-:-:S02]  /*e560*/  FSEL R126, R154, -INF , P1 ;  /* 0xff8000009a7e7808 */ /* 0x000fc40000800000 */
[----:B------:R-:W-:Y:S02]  /*e570*/  FMNMX.FTZ R6, R80, R6, !PT ;  /* 0x0000000650067209 */ /* 0x000fe40007810000 */
[----:B------:R-:W-:Y:S02]  /*e580*/  FMNMX.FTZ R5, R96, R5, !PT ;  /* 0x0000000560057209 */ /* 0x000fe40007810000 */
[----:B------:R-:W-:Y:S02]  /*e590*/  FSEL R156, R166, -INF , P0 ;  /* 0xff800000a69c7808 */ /* 0x000fe40000000000 */
[----:B------:R-:W-:Y:S02]  /*e5a0*/  FSEL R154, R164, -INF , P0 ;  /* 0xff800000a49a7808 */ /* 0x000fe40000000000 */
[----:B------:R-:W-:Y:S02]  /*e5b0*/  FSEL R159, R74, -INF , P0 ;  /* 0xff8000004a9f7808 */ /* 0x000fe40000000000 */
[----:B------:R-:W-:-:S02]  /*e5c0*/  FSEL R131, R72, -INF , P0 ;  /* 0xff80000048837808 */ /* 0x000fc40000000000 */
[----:B------:R-:W-:Y:S02]  /*e5d0*/  ISETP.GT.AND P0, PT, R2, 0x40, PT ;  /* 0x000000400200780c */ /* 0x000fe40003f04270 */
[----:B------:R-:W-:Y:S02]  /*e5e0*/  FMNMX.FTZ R6, R84, R6, !PT ;  /* 0x0000000654067209 */ /* 0x000fe40007810000 */
        /* <DEDUP_REMOVED lines=9> */
[----:B------:R-:W-:-:S02]  /*e680*/  ISETP.GT.AND P4, PT, R2, 0x29, PT ;  /* 0x000000290200780c */ /* 0x000fc40003f84270 */
[C---:B------:R-:W-:Y:S02]  /*e690*/  ISETP.GT.AND P1, PT, R2.reuse, 0x39, PT ;  /* 0x000000390200780c */ /* 0x040fe40003f24270 */
        /* <DEDUP_REMOVED lines=17> */
[C---:B------:R-:W-:Y:S02]  /*e7b0*/  ISETP.GT.AND P2, PT, R2.reuse, 0x31, PT ;  /* 0x000000310200780c */ /* 0x040fe40003f44270 */
[C---:B------:R-:W-:Y:S02]  /*e7c0*/  ISETP.GT.AND P1, PT, R2.reuse, 0x50, PT ;  /* 0x000000500200780c */ /* 0x040fe40003f24270 */
[----:B------:R-:W-:Y:S02]  /*e7d0*/  ISETP.GT.AND P0, PT, R2, 0x59, PT ;  /* 0x000000590200780c */ /* 0x000fe40003f04270 */
[----:B------:R-:W-:Y:S02]  /*e7e0*/  FMNMX.FTZ R7, R28, R7, !PT ;  /* 0x000000071c077209 */ /* 0x000fe40007810000 */
        /* <DEDUP_REMOVED lines=8> */
[----:B------:R-:W-:Y:S02]  /*e870*/  FSEL R152, R73, -INF , P2 ;  /* 0xff80000049987808 */ /* 0x000fe40001000000 */
        /* <DEDUP_REMOVED lines=31> */
[----:B--2---:R-:W-:Y:S02]  /*ea70*/  FSEL R232, R38, -INF , P0 ;  /* 0xff80000026e87808 */ /* 0x004fe40000000000 */
[----:B------:R-:W-:Y:S02]  /*ea80*/  FSEL R234, R36, -INF , P0 ;  /* 0xff80000024ea7808 */ /* 0x000fe40000000000 */
[----:B------:R-:W-:Y:S02]  /*ea90*/  FMNMX.FTZ R7, R86, R7, !PT ;  /* 0x0000000756077209 */ /* 0x000fe40007810000 */
[----:B------:R-:W-:-:S02]  /*eaa0*/  ISETP.GT.AND P4, PT, R2, 0x48, PT ;  /* 0x000000480200780c */ /* 0x000fc40003f84270 */
[C---:B------:R-:W-:Y:S02]  /*eab0*/  ISETP.GT.AND P2, PT, R2.reuse, 0x61, PT ;  /* 0x000000610200780c */ /* 0x040fe40003f44270 */
[C---:B------:R-:W-:Y:S02]  /*eac0*/  ISETP.GT.AND P1, PT, R2.reuse, 0x68, PT ;  /* 0x000000680200780c */ /* 0x040fe40003f24270 */
[----:B------:R-:W-:Y:S02]  /*ead0*/  ISETP.GT.AND P0, PT, R2, 0x69, PT ;  /* 0x000000690200780c */ /* 0x000fe40003f04270 */
        /* <DEDUP_REMOVED lines=13> */
[----:B------:R-:W-:Y:S02]  /*ebb0*/  FSEL R180, R145, -INF , P6 ;  /* 0xff80000091b47808 */ /* 0x000fe40003000000 */
[----:B------:R-:W-:-:S02]  /*ebc0*/  FSEL R145, R60, -INF , P4 ;  /* 0xff8000003c917808 */ /* 0x000fc40002000000 */
[----:B------:R-:W-:Y:S02]  /*ebd0*/  FMNMX.FTZ R2, R170, R2, !PT ;  /* 0x00000002aa027209 */ /* 0x000fe40007810000 */
[----:B------:R-:W-:Y:S02]  /*ebe0*/  FMNMX.FTZ R5, R146, R5, !PT ;  /* 0x0000000592057209 */ /* 0x000fe40007810000 */
[----:B------:R-:W-:Y:S02]  /*ebf0*/  FMNMX.FTZ R6, R126, R6, !PT ;  /* 0x000000067e067209 */ /* 0x000fe40007810000 */
[----:B------:R-:W-:Y:S02]  /*ec00*/  FSEL R171, R112, -INF , P4 ;  /* 0xff80000070ab7808 */ /* 0x000fe40002000000 */
        /* <DEDUP_REMOVED lines=23> */
[----:B------:R-:W-:Y:S02]  /*ed80*/  FSEL R192, R37, -INF , P2 ;  /* 0xff80000025c07808 */ /* 0x000fe40001000000 */
[----:B------:R-:W-:Y:S02]  /*ed90*/  FMNMX.FTZ R2, R210, R2, !PT ;  /* 0x00000002d2027209 */ /* 0x000fe40007810000 */
[----:B------:R-:W-:-:S02]  /*eda0*/  FMNMX.FTZ R5, R234, R5, !PT ;  /* 0x00000005ea057209 */ /* 0x000fc40007810000 */
[----:B------:R-:W-:Y:S02]  /*edb0*/  FSEL R183, R114, -INF , P4 ;  /* 0xff80000072b77808 */ /* 0x000fe40002000000 */
[----:B------:R-:W-:Y:S02]  /*edc0*/  FMNMX.FTZ R6, R184, R6, !PT ;  /* 0x00000006b8067209 */ /* 0x000fe40007810000 */
[----:B------:R-:W-:Y:S02]  /*edd0*/  FMNMX.FTZ R7, R117, R7, !PT ;  /* 0x0000000775077209 */ /* 0x000fe40007810000 */
[----:B------:R-:W-:Y:S02]  /*ede0*/  FSEL R197, R173, -INF , P2 ;  /* 0xff800000adc57808 */ /* 0x000fe40001000000 */
[----:B------:R-:W-:Y:S02]  /*edf0*/  FSEL R233, R24, -INF , P1 ;  /* 0xff80000018e97808 */ /* 0x000fe40000800000 */
[----:B------:R-:W-:-:S02]  /*ee00*/  FMNMX.FTZ R2, R204, R2, !PT ;  /* 0x00000002cc027209 */ /* 0x000fc40007810000 */
[----:B------:R-:W-:Y:S02]  /*ee10*/  FMNMX.FTZ R5, R192, R5, !PT ;  /* 0x00000005c0057209 */ /* 0x000fe40007810000 */
        /* <DEDUP_REMOVED lines=9> */
[----:B------:R-:W-:Y:S02]  /*eeb0*/  FMNMX.FTZ R2, R166, R2, !PT ;  /* 0x00000002a6027209 */ /* 0x000fe40007810000 */
[----:B------:R-:W-:-:S02]  /*eec0*/  FMNMX.FTZ R5, R198, R5, !PT ;  /* 0x00000005c6057209 */ /* 0x000fc40007810000 */
[----:B------:R-:W-:Y:S02]  /*eed0*/  FMNMX.FTZ R6, R218, R6, !PT ;  /* 0x00000006da067209 */ /* 0x000fe40007810000 */
[----:B------:R-:W-:Y:S01]  /*eee0*/  FMNMX.FTZ R7, R133, R7, !PT ;  /* 0x0000000785077209 */ /* 0x000fe20007810000 */
[----:B------:R-:W1:Y:S01]  /*eef0*/  SHFL.BFLY PT, R9, R5, 0x2, 0x1f ;  /* 0x0c401f0005097f89 */ /* 0x000e6200000e0000 */
[----:B------:R-:W-:Y:S02]  /*ef00*/  FMNMX.FTZ R2, R160, R2, !PT ;  /* 0x00000002a0027209 */ /* 0x000fe40007810000 */
[----:B------:R-:W-:Y:S02]  /*ef10*/  FMNMX.FTZ R6, R221, R6, !PT ;  /* 0x00000006dd067209 */ /* 0x000fe40007810000 */
[----:B------:R-:W-:Y:S01]  /*ef20*/  FMNMX.FTZ R7, R134, R7, !PT ;  /* 0x0000000786077209 */ /* 0x000fe20007810000 */
[----:B------:R-:W2:Y:S01]  /*ef30*/  SHFL.BFLY PT, R8, R2, 0x2, 0x1f ;  /* 0x0c401f0002087f89 */ /* 0x000ea200000e0000 */
        /* <DEDUP_REMOVED lines=11> */
[----:B------:R-:W-:Y:S02]  /*eff0*/  FMNMX.FTZ R6, R173, R6, !PT ;  /* 0x00000006ad067209 */ /* 0x000fe40007810000 */
[----:B------:R-:W-:-:S02]  /*f000*/  FMNMX.FTZ R7, R169, R7, !PT ;  /* 0x00000007a9077209 */ /* 0x000fc40007810000 */
[----:B-1----:R-:W-:Y:S02]  /*f010*/  FMNMX.FTZ R5, R5, R9, !PT ;  /* 0x0000000905057209 */ /* 0x002fe40007810000 */
[----:B------:R-:W-:Y:S02]  /*f020*/  FMNMX.FTZ R6, R172, R6, !PT ;  /* 0x00000006ac067209 */ /* 0x000fe40007810000 */
[----:B------:R-:W-:Y:S01]  /*f030*/  FSEL R186, R67, -INF , P6 ;  /* 0xff80000043ba7808 */ /* 0x000fe20003000000 */
[----:B------:R-:W1:Y:S01]  /*f040*/  SHFL.BFLY PT, R137, R5, 0x1, 0x1f ;  /* 0x0c201f0005897f89 */ /* 0x000e6200000e0000 */
[----:B------:R-:W-:Y:S02]  /*f050*/  FMNMX.FTZ R7, R187, R7, !PT ;  /* 0x00000007bb077209 */ /* 0x000fe40007810000 */
[----:B--2---:R-:W-:Y:S01]  /*f060*/  FMNMX.FTZ R2, R2, R8, !PT ;  /* 0x0000000802027209 */ /* 0x004fe20007810000 */
[----:B------:R-:W2:Y:S01]  /*f070*/  SHFL.BFLY PT, R9, R6, 0x2, 0x1f ;  /* 0x0c401f0006097f89 */ /* 0x000ea200000e0000 */
[----:B------:R-:W-:-:S02]  /*f080*/  FSEL R201, R62, -INF , P4 ;  /* 0xff8000003ec97808 */ /* 0x000fc40002000000 */
[----:B------:R-:W-:Y:S01]  /*f090*/  FMNMX.FTZ R7, R186, R7, !PT ;  /* 0x00000007ba077209 */ /* 0x000fe20007810000 */
[----:B------:R-:W3:Y:S01]  /*f0a0*/  SHFL.BFLY PT, R135, R2, 0x1, 0x1f ;  /* 0x0c201f0002877f89 */ /* 0x000ee200000e0000 */
[----:B------:R-:W-:Y:S02]  /*f0b0*/  FSEL R203, R39, -INF , P2 ;  /* 0xff80000027cb7808 */ /* 0x000fe40001000000 */
[----:B------:R-:W-:Y:S01]  /*f0c0*/  FMNMX.FTZ R7, R201, R7, !PT ;  /* 0x00000007c9077209 */ /* 0x000fe20007810000 */
[----:B------:R-:W-:Y:S01]  /*f0d0*/  LDSM.16.MT88.4 R36, [R230+0x100] ;  /* 0x00010000e624783b */ /* 0x000fe20000004200 */
[----:B------:R-:W-:Y:S02]  /*f0e0*/  FSEL R161, R26, -INF , P1 ;  /* 0xff8000001aa17808 */ /* 0x000fe40000800000 */
[----:B------:R-:W-:Y:S02]  /*f0f0*/  FMNMX.FTZ R7, R202, R7, !PT ;  /* 0x00000007ca077209 */ /* 0x000fe40007810000 */
[----:B------:R-:W-:-:S02]  /*f100*/  FSEL R237, R27, -INF , P0 ;  /* 0xff8000001bed7808 */ /* 0x000fc40000000000 */
[----:B------:R-:W-:Y:S01]  /*f110*/  FMNMX.FTZ R7, R252, R7, !PT ;  /* 0x00000007fc077209 */ /* 0x000fe20007810000 */
[----:B------:R-:W-:Y:S01]  /*f120*/  LDSM.16.MT88.4 R24, [R229+0x100] ;  /* 0x00010000e518783b */ /* 0x000fe20000004200 */
[----:B------:R-:W-:Y:S02]  /*f130*/  ISETP.NE.AND P6, PT, R20, RZ, PT ;  /* 0x000000ff1400720c */ /* 0x000fe40003fc5270 */
[----:B------:R-:W-:Y:S01]  /*f140*/  FMNMX.FTZ R7, R191, R7, !PT ;  /* 0x00000007bf077209 */ /* 0x000fe20007810000 */
[----:B------:R-:W-:Y:S01]  /*f150*/  LDSM.16.MT88.4 R20, [R228+0x100] ;  /* 0x00010000e414783b */ /* 0x000fe20000004200 */
[----:B-1----:R-:W-:Y:S02]  /*f160*/  FMNMX.FTZ R137, R5, R137, !PT ;  /* 0x0000008905897209 */ /* 0x002fe40007810000 */
[----:B------:R-:W-:Y:S02]  /*f170*/  FMNMX.FTZ R7, R190, R7, !PT ;  /* 0x00000007be077209 */ /* 0x000fe40007810000 */
[----:B--2---:R-:W-:-:S02]  /*f180*/  FMNMX.FTZ R9, R6, R9, !PT ;  /* 0x0000000906097209 */ /* 0x004fc40007810000 */
[----:B------:R-:W-:Y:S01]  /*f190*/  FMNMX.FTZ R5, R193, R7, !PT ;  /* 0x00000007c1057209 */ /* 0x000fe20007810000 */
[C---:B------:R-:W-:Y:S01]  /*f1a0*/  FMUL.FTZ R7, R137.reuse, c[0x0][0x2d0] ;  /* 0x0000b40089077a20 */ /* 0x040fe20000410000 */
[----:B---3--:R-:W-:Y:S01]  /*f1b0*/  FMNMX.FTZ R135, R2, R135, !PT ;  /* 0x0000008702877209 */ /* 0x008fe20007810000 */
[----:B------:R-:W-:Y:S01]  /*f1c0*/  SHFL.BFLY PT, R11, R9, 0x1, 0x1f ;  /* 0x0c201f00090b7f89 */ /* 0x000fe200000e0000 */
[----:B------:R-:W-:Y:S02]  /*f1d0*/  FMNMX.FTZ R2, R232, R5, !PT ;  /* 0x00000005e8027209 */ /* 0x000fe40007810000 */
[----:B------:R-:W-:Y:S01]  /*f1e0*/  FSETP.NEU.FTZ.AND P2, PT, R137, -INF , PT ;  /* 0xff8000008900780b */ /* 0x000fe20003f5d000 */
[----:B------:R-:W-:Y:S01]  /*f1f0*/  FMUL.FTZ R6, R135, c[0x0][0x2d0] ;  /* 0x0000b40087067a20 */ /* 0x000fe20000410000 */
[----:B------:R-:W-:Y:S02]  /*f200*/  FMNMX.FTZ R2, R203, R2, !PT ;  /* 0x00000002cb027209 */ /* 0x000fe40007810000 */
[----:B------:R-:W-:-:S02]  /*f210*/  FSEL R7, R7, RZ, P2 ;  /* 0x000000ff07077208 */ /* 0x000fc40001000000 */
[----:B------:R-:W-:Y:S02]  /*f220*/  FMNMX.FTZ R8, R161, R2, !PT ;  /* 0x00000002a1087209 */ /* 0x000fe40007810000 */
[----:B------:R-:W-:Y:S01]  /*f230*/  FSETP.NEU.FTZ.AND P1, PT, R135, -INF , PT ;  /* 0xff8000008700780b */ /* 0x000fe20003f3d000 */
[----:B------:R-:W-:Y:S01]  /*f240*/  FFMA.FTZ R2, R10, c[0x0][0x2d0], -R7 ;  /* 0x0000b4000a027a23 */ /* 0x000fe20000010807 */
[----:B------:R-:W-:Y:S02]  /*f250*/  FMNMX.FTZ R8, R237, R8, !PT ;  /* 0x00000008ed087209 */ /* 0x000fe40007810000 */
[----:B------:R-:W-:Y:S01]  /*f260*/  FSEL R6, R6, RZ, P1 ;  /* 0x000000ff06067208 */ /* 0x000fe20000800000 */
[----:B------:R1:W-:Y:S02]  /*f270*/  MUFU.EX2 R165, R2 ;  /* 0x0000000200a57308 */ /* 0x0003e40000000800 */
[----:B------:R-:W2:Y:S02]  /*f280*/  SHFL.BFLY PT, R10, R8, 0x2, 0x1f ;  /* 0x0c401f00080a7f89 */ /* 0x000ea400000e0000 */
[----:B------:R-:W-:-:S04]  /*f290*/  FFMA.FTZ R5, R13, c[0x0][0x2d0], -R6 ;  /* 0x0000b4000d057a23 */ /* 0x000fc80000010806 */
[----:B------:R-:W-:Y:S01]  /*f2a0*/  MUFU.EX2 R194, R5 ;  /* 0x0000000500c27308 */ /* 0x000fe20000000800 */
[----:B-1----:R-:W-:-:S07]  /*f2b0*/  FFMA.FTZ R2, R12, c[0x0][0x2d0], -R6 ;  /* 0x0000b4000c027a23 */ /* 0x002fce0000010806 */
[----:B------:R1:W-:Y:S01]  /*f2c0*/  MUFU.EX2 R162, R2 ;  /* 0x0000000200a27308 */ /* 0x0003e20000000800 */
[----:B--2---:R-:W-:Y:S02]  /*f2d0*/  FMNMX.FTZ R8, R8, R10, !PT ;  /* 0x0000000a08087209 */ /* 0x004fe40007810000 */
[----:B-1----:R-:W-:Y:S01]  /*f2e0*/  FMNMX.FTZ R2, R11, R9, !PT ;  /* 0x000000090b027209 */ /* 0x002fe20007810000 */
[----:B------:R-:W-:-:S03]  /*f2f0*/  FFMA.FTZ R9, R14, c[0x0][0x2d0], -R6 ;  /* 0x0000b4000e097a23 */ /* 0x000fc60000010806 */
[C---:B------:R-:W-:Y:S01]  /*f300*/  FSETP.NEU.FTZ.AND P0, PT, R2.reuse, -INF , PT ;  /* 0xff8000000200780b */ /* 0x040fe20003f1d000 */
[----:B------:R-:W-:Y:S01]  /*f310*/  FMUL.FTZ R5, R2, c[0x0][0x2d0] ;  /* 0x0000b40002057a20 */ /* 0x000fe20000410000 */
[----:B------:R1:W-:Y:S04]  /*f320*/  MUFU.EX2 R189, R9 ;  /* 0x0000000900bd7308 */ /* 0x0003e80000000800 */
[----:B------:R-:W-:-:S05]  /*f330*/  FSEL R5, R5, RZ, P0 ;  /* 0x000000ff05057208 */ /* 0x000fca0000000000 */
[----:B------:R-:W-:-:S04]  /*f340*/  FFMA.FTZ R0, R17, c[0x0][0x2d0], -R5 ;  /* 0x0000b40011007a23 */ /* 0x000fc80000010805 */
[----:B------:R2:W-:Y:S01]  /*f350*/  MUFU.EX2 R206, R0 ;  /* 0x0000000000ce7308 */ /* 0x0005e20000000800 */
[----:B-1----:R-:W-:-:S07]  /*f360*/  FFMA.FTZ R9, R15, c[0x0][0x2d0], -R6 ;  /* 0x0000b4000f097a23 */ /* 0x002fce0000010806 */
[----:B------:R1:W3:Y:S01]  /*f370*/  MUFU.EX2 R241, R9 ;  /* 0x0000000900f17308 */ /* 0x0002e20000000800 */
[----:B--2---:R-:W-:-:S07]  /*f380*/  FFMA.FTZ R0, R18, c[0x0][0x2d0], -R5 ;  /* 0x0000b40012007a23 */ /* 0x004fce0000010805 */
[----:B------:R2:W-:Y:S01]  /*f390*/  MUFU.EX2 R177, R0 ;  /* 0x0000000000b17308 */ /* 0x0005e20000000800 */
[--C-:B-1----:R-:W-:Y:S01]  /*f3a0*/  FFMA.FTZ R9, R16, c[0x0][0x2d0], -R5.reuse ;  /* 0x0000b40010097a23 */ /* 0x102fe20000010805 */
[----:B---3--:R-:W-:Y:S01]  /*f3b0*/  F2FP.BF16.PACK_AB R10, R241, R189 ;  /* 0x000000bdf10a723e */ /* 0x008fe200000010ff */
[----:B------:R-:W-:Y:S05]  /*f3c0*/  LDSM.16.MT88.4 R16, [R231+0x100] ;  /* 0x00010000e710783b */ /* 0x000fea0000004200 */
[----:B------:R1:W-:Y:S01]  /*f3d0*/  MUFU.EX2 R167, R9 ;  /* 0x0000000900a77308 */ /* 0x0003e20000000800 */
[----:B--2---:R-:W-:-:S07]  /*f3e0*/  FFMA.FTZ R0, R28, c[0x0][0x2d0], -R5 ;  /* 0x0000b4001c007a23 */ /* 0x004fce0000010805 */
[----:B------:R2:W3:Y:S01]  /*f3f0*/  MUFU.EX2 R205, R0 ;  /* 0x0000000000cd7308 */ /* 0x0004e20000000800 */
[----:B-1----:R-:W1:Y:S01]  /*f400*/  SHFL.BFLY PT, R9, R8, 0x1, 0x1f ;  /* 0x0c201f0008097f89 */ /* 0x002e6200000e0000 */
[----:B--2---:R-:W-:Y:S01]  /*f410*/  FFMA.FTZ R0, R29, c[0x0][0x2d0], -R7 ;  /* 0x0000b4001d007a23 */ /* 0x004fe20000010807 */
[----:B---3--:R-:W-:-:S05]  /*f420*/  F2FP.BF16.PACK_AB R11, R205, R177 ;  /* 0x000000b1cd0b723e */ /* 0x008fca00000010ff */
[----:B------:R2:W3:Y:S01]  /*f430*/  MUFU.EX2 R139, R0 ;  /* 0x00000000008b7308 */ /* 0x0004e20000000800 */
[----:B-1----:R-:W-:Y:S02]  /*f440*/  FMNMX.FTZ R136, R8, R9, !PT ;  /* 0x0000000908887209 */ /* 0x002fe40007810000 */
[----:B------:R-:W-:Y:S02]  /*f450*/  F2FP.BF16.PACK_AB R8, R194, R162 ;  /* 0x000000a2c208723e */ /* 0x000fe400000010ff */
[C---:B------:R-:W-:Y:S01]  /*f460*/  FSETP.NEU.FTZ.AND P0, PT, R136.reuse, -INF , PT ;  /* 0xff8000008800780b */ /* 0x040fe20003f1d000 */
[----:B------:R-:W-:Y:S01]  /*f470*/  FMUL.FTZ R3, R136, c[0x0][0x2d0] ;  /* 0x0000b40088037a20 */ /* 0x000fe20000410000 */
[----:B------:R-:W-:Y:S01]  /*f480*/  F2FP.BF16.PACK_AB R9, R206, R167 ;  /* 0x000000a7ce09723e */ /* 0x000fe200000010ff */
[----:B--2---:R-:W-:Y:S01]  /*f490*/  FFMA.FTZ R0, R30, c[0x0][0x2d0], -R7 ;  /* 0x0000b4001e007a23 */ /* 0x004fe20000010807 */
[----:B---3--:R-:W-:-:S03]  /*f4a0*/  F2FP.BF16.PACK_AB R12, R139, R165 ;  /* 0x000000a58b0c723e */ /* 0x008fc600000010ff */
[----:B------:R1:W-:Y:S02]  /*f4b0*/  MUFU.EX2 R235, R0 ;  /* 0x0000000000eb7308 */ /* 0x0003e40000000800 */
[C---:B------:R-:W-:Y:S08]  /*f4c0*/  HMMA.16816.F32.BF16 R68, R8.reuse, R20, RZ ;  /* 0x000000140844723c */ /* 0x040ff000000418ff */
        /* <DEDUP_REMOVED lines=10> */
[----:B------:R1:W-:Y:S03]  /*f570*/  MUFU.EX2 R247, R3 ;  /* 0x0000000300f77308 */ /* 0x0003e60000000800 */
[C---:B------:R-:W-:Y:S08]  /*f580*/  HMMA.16816.F32.BF16 R52, R8.reuse, R24, RZ ;  /* 0x000000180834723c */ /* 0x040ff000000418ff */
[----:B------:R-:W-:Y:S01]  /*f590*/  HMMA.16816.F32.BF16 R48, R8, R26, RZ ;  /* 0x0000001a0830723c */ /* 0x000fe200000418ff */
[----:B-1----:R-:W-:-:S04]  /*f5a0*/  FFMA.FTZ R3, R33, c[0x0][0x2d0], -R0 ;  /* 0x0000b40021037a23 */ /* 0x002fc80000010800 */
        /* <DEDUP_REMOVED lines=12> */
[----:B-1----:R-:W-:-:S04]  /*f670*/  FFMA.FTZ R3, R41, c[0x0][0x2d0], -R6 ;  /* 0x0000b40029037a23 */ /* 0x002fc80000010806 */
[----:B------:R1:W2:Y:S03]  /*f680*/  MUFU.EX2 R196, R3 ;  /* 0x0000000300c47308 */ /* 0x0002a60000000800 */
[----:B------:R-:W-:Y:S01]  /*f690*/  HMMA.16816.F32.BF16 R104, R12, R18, RZ ;  /* 0x000000120c68723c */ /* 0x000fe200000418ff */
[----:B------:R-:W-:Y:S07]  /*f6a0*/  LDSM.16.MT88.4 R16, [R229+0x900] ;  /* 0x00090000e510783b */ /* 0x000fee0000004200 */
[----:B------:R-:W-:Y:S01]  /*f6b0*/  HMMA.16816.F32.BF16 R40, R8, R38, RZ ;  /* 0x000000260828723c */ /* 0x000fe200000418ff */
[----:B-1----:R-:W-:-:S07]  /*f6c0*/  FFMA.FTZ R3, R80, c[0x0][0x2d0], -R6 ;  /* 0x0000b40050037a23 */ /* 0x002fce0000010806 */
[C---:B------:R-:W-:Y:S01]  /*f6d0*/  HMMA.16816.F32.BF16 R72, R12.reuse, R24, RZ ;  /* 0x000000180c48723c */ /* 0x040fe200000418ff */
[----:B--2---:R-:W-:Y:S01]  /*f6e0*/  F2FP.BF16.PACK_AB R8, R196, R179 ;  /* 0x000000b3c408723e */ /* 0x004fe200000010ff */
[----:B------:R1:W-:Y:S06]  /*f6f0*/  MUFU.EX2 R236, R3 ;  /* 0x0000000300ec7308 */ /* 0x0003ec0000000800 */
[C---:B------:R-:W-:Y:S01]  /*f700*/  HMMA.16816.F32.BF16 R80, R12.reuse, R20, RZ ;  /* 0x000000140c50723c */ /* 0x040fe200000418ff */
[----:B------:R-:W2:Y:S07]  /*f710*/  LDSM.16.MT88.4 R20, [R228+0x900] ;  /* 0x00090000e414783b */ /* 0x000eae0000004200 */
[----:B------:R-:W-:Y:S01]  /*f720*/  HMMA.16816.F32.BF16 R112, R12, R26, RZ ;  /* 0x0000001a0c70723c */ /* 0x000fe200000418ff */
[----:B-1----:R-:W-:-:S04]  /*f730*/  FFMA.FTZ R3, R84, c[0x0][0x2d0], -R6 ;  /* 0x0000b40054037a23 */ /* 0x002fc80000010806 */
[----:B------:R1:W3:Y:S03]  /*f740*/  MUFU.EX2 R188, R3 ;  /* 0x0000000300bc7308 */ /* 0x0002e60000000800 */
[C---:B------:R-:W-:Y:S08]  /*f750*/  HMMA.16816.F32.BF16 R24, R12.reuse, R36, RZ ;  /* 0x000000240c18723c */ /* 0x040ff000000418ff */
[----:B------:R-:W-:Y:S01]  /*f760*/  HMMA.16816.F32.BF16 R100, R12, R38, RZ ;  /* 0x000000260c64723c */ /* 0x000fe200000418ff */
[----:B------:R-:W-:Y:S01]  /*f770*/  LDSM.16.MT88.4 R12, [R228+0x1100] ;  /* 0x00110000e40c783b */ /* 0x000fe20000004200 */
[----:B-1----:R-:W-:Y:S01]  /*f780*/  FFMA.FTZ R3, R85, c[0x0][0x2d0], -R5 ;  /* 0x0000b40055037a23 */ /* 0x002fe20000010805 */
[----:B---3--:R-:W-:-:S03]  /*f790*/  F2FP.BF16.PACK_AB R10, R188, R236 ;  /* 0x000000ecbc0a723e */ /* 0x008fc600000010ff */
        /* <DEDUP_REMOVED lines=18> */
[C---:B------:R-:W-:Y:S01]  /*f8c0*/  HMMA.16816.F32.BF16 R60, R8.reuse, R18, R48 ;  /* 0x00000012083c723c */ /* 0x040fe20000041830 */
[----:B------:R1:W-:Y:S07]  /*f8d0*/  MUFU.EX2 R223, R3 ;  /* 0x0000000300df7308 */ /* 0x0003ee0000000800 */
[C---:B------:R-:W-:Y:S08]  /*f8e0*/  HMMA.16816.F32.BF16 R88, R8.reuse, R28, R44 ;  /* 0x0000001c0858723c */ /* 0x040ff0000004182c */
[----:B------:R-:W-:Y:S01]  /*f8f0*/  HMMA.16816.F32.BF16 R44, R8, R30, R40 ;  /* 0x0000001e082c723c */ /* 0x000fe20000041828 */
[----:B-1----:R-:W-:-:S04]  /*f900*/  FFMA.FTZ R3, R96, c[0x0][0x2d0], -R7 ;  /* 0x0000b40060037a23 */ /* 0x002fc80000010807 */
[----:B------:R1:W3:Y:S02]  /*f910*/  MUFU.EX2 R224, R3 ;  /* 0x0000000300e07308 */ /* 0x0002e40000000800 */
[----:B-1----:R-:W-:Y:S02]  /*f920*/  FFMA.FTZ R3, R97, c[0x0][0x2d0], -R0 ;  /* 0x0000b40061037a23 */ /* 0x002fe40000010800 */
[----:B------:R-:W-:Y:S04]  /*f930*/  HMMA.16816.F32.BF16 R96, R8, R16, R52 ;  /* 0x000000100860723c */ /* 0x000fe80000041834 */
[----:B------:R1:W-:Y:S03]  /*f940*/  MUFU.EX2 R215, R3 ;  /* 0x0000000300d77308 */ /* 0x0003e60000000800 */
[----:B--2---:R-:W-:-:S02]  /*f950*/  F2FP.BF16.PACK_AB R8, R225, R226 ;  /* 0x000000e2e108723e */ /* 0x004fc400000010ff */
[----:B---3--:R-:W-:Y:S01]  /*f960*/  F2FP.BF16.PACK_AB R10, R224, R223 ;  /* 0x000000dfe00a723e */ /* 0x008fe200000010ff */
[----:B-1----:R-:W-:Y:S01]  /*f970*/  FFMA.FTZ R3, R116, c[0x0][0x2d0], -R0 ;  /* 0x0000b40074037a23 */ /* 0x002fe20000010800 */
[----:B------:R-:W-:-:S03]  /*f980*/  MOV R116, R211 ;  /* 0x000000d300747202 */ /* 0x000fc60000000f00 */
        /* <DEDUP_REMOVED lines=12> */
[C---:B------:R-:W-:Y:S07]  /*fa50*/  HMMA.16816.F32.BF16 R72, R8.reuse, R16, R72 ;  /* 0x000000100848723c */ /* 0x040fee0000041848 */
[----:B------:R-:W-:Y:S01]  /*fa60*/  IMAD.MOV.U32 R17, RZ, RZ, R116 ;  /* 0x000000ffff117224 */ /* 0x000fe200078e0074 */
[----:B------:R-:W-:Y:S01]  /*fa70*/  MOV R116, R203 ;  /* 0x000000cb00747202 */ /* 0x000fe20000000f00 */
[----:B------:R-:W-:Y:S01]  /*fa80*/  HMMA.16816.F32.BF16 R48, R8, R20, R80 ;  /* 0x000000140830723c */ /* 0x000fe20000041850 */
[----:B------:R-:W-:-:S02]  /*fa90*/  IMAD.MOV.U32 R16, RZ, RZ, R4 ;  /* 0x000000ffff107224 */ /* 0x000fc400078e0004 */
[----:B-1----:R-:W-:Y:S02]  /*faa0*/  FFMA.FTZ R3, R120, c[0x0][0x2d0], -R6 ;  /* 0x0000b40078037a23 */ /* 0x002fe40000010806 */
[----:B------:R-:W-:Y:S02]  /*fab0*/  IMAD.MOV.U32 R120, RZ, RZ, R195 ;  /* 0x000000ffff787224 */ /* 0x000fe400078e00c3 */
[----:B------:R1:W-:Y:S01]  /*fac0*/  MUFU.EX2 R213, R3 ;  /* 0x0000000300d57308 */ /* 0x0003e20000000800 */
[C---:B------:R-:W-:Y:S01]  /*fad0*/  HMMA.16816.F32.BF16 R80, R8.reuse, R28, R24 ;  /* 0x0000001c0850723c */ /* 0x040fe20000041818 */
[----:B------:R-:W-:Y:S01]  /*fae0*/  IMAD.MOV.U32 R4, RZ, RZ, R192 ;  /* 0x000000ffff047224 */ /* 0x000fe200078e00c0 */
[----:B------:R-:W-:Y:S05]  /*faf0*/  LDSM.16.MT88.4 R24, [R229+0x1100] ;  /* 0x00110000e518783b */ /* 0x000fea0000004200 */
[----:B------:R-:W-:Y:S01]  /*fb00*/  IMAD.MOV.U32 R29, RZ, RZ, R193 ;  /* 0x000000ffff1d7224 */ /* 0x000fe200078e00c1 */
[----:B------:R-:W-:Y:S01]  /*fb10*/  HMMA.16816.F32.BF16 R36, R8, R34, R104 ;  /* 0x000000220824723c */ /* 0x000fe20000041868 */
[----:B-1----:R-:W-:-:S07]  /*fb20*/  FFMA.FTZ R3, R121, c[0x0][0x2d0], -R6 ;  /* 0x0000b40079037a23 */ /* 0x002fce0000010806 */
[C---:B------:R-:W-:Y:S01]  /*fb30*/  HMMA.16816.F32.BF16 R56, R8.reuse, R18, R112 ;  /* 0x000000120838723c */ /* 0x040fe20000041870 */
[----:B------:R-:W-:Y:S01]  /*fb40*/  IMAD.MOV.U32 R121, RZ, RZ, R196 ;  /* 0x000000ffff797224 */ /* 0x000fe200078e00c4 */
[----:B------:R-:W-:Y:S01]  /*fb50*/  MOV R105, R188 ;  /* 0x000000bc00697202 */ /* 0x000fe20000000f00 */
[----:B------:R1:W2:Y:S01]  /*fb60*/  MUFU.EX2 R214, R3 ;  /* 0x0000000300d67308 */ /* 0x0002a20000000800 */
[----:B------:R-:W-:Y:S01]  /*fb70*/  IMAD.MOV.U32 R106, RZ, RZ, R191 ;  /* 0x000000ffff6a7224 */ /* 0x000fe200078e00bf */
[----:B------:R-:W-:Y:S01]  /*fb80*/  MOV R107, R17 ;  /* 0x00000011006b7202 */ /* 0x000fe20000000f00 */
[----:B------:R-:W-:Y:S02]  /*fb90*/  IMAD.MOV.U32 R104, RZ, RZ, R189 ;  /* 0x000000ffff687224 */ /* 0x000fe400078e00bd */
[----:B------:R-:W-:Y:S01]  /*fba0*/  IMAD.MOV.U32 R114, RZ, RZ, R190 ;  /* 0x000000ffff727224 */ /* 0x000fe200078e00be */
[C---:B------:R-:W-:Y:S01]  /*fbb0*/  HMMA.16816.F32.BF16 R40, R8.reuse, R22, R92 ;  /* 0x000000160828723c */ /* 0x040fe2000004185c */
[----:B------:R-:W3:Y:S07]  /*fbc0*/  LDSM.16.MT88.4 R20, [R231+0x1100] ;  /* 0x00110000e714783b */ /* 0x000eee0000004200 */
[----:B------:R-:W-:Y:S01]  /*fbd0*/  HMMA.16816.F32.BF16 R52, R8, R32, R76 ;  /* 0x000000200834723c */ /* 0x000fe2000004184c */
[----:B------:R-:W4:Y:S01]  /*fbe0*/  LDSM.16.MT88.4 R32, [R230+0x1100] ;  /* 0x00110000e620783b */ /* 0x000f220000004200 */
[----:B-1----:R-:W-:-:S02]  /*fbf0*/  FFMA.FTZ R3, R122, c[0x0][0x2d0], -R6 ;  /* 0x0000b4007a037a23 */ /* 0x002fc40000010806 */
[----:B------:R-:W-:Y:S02]  /*fc00*/  IMAD.MOV.U32 R122, RZ, RZ, R200 ;  /* 0x000000ffff7a7224 */ /* 0x000fe400078e00c8 */
[----:B------:R1:W-:Y:S02]  /*fc10*/  MUFU.EX2 R212, R3 ;  /* 0x0000000300d47308 */ /* 0x0003e40000000800 */
[----:B------:R-:W-:Y:S07]  /*fc20*/  HMMA.16816.F32.BF16 R64, R8, R30, R100 ;  /* 0x0000001e0840723c */ /* 0x000fee0000041864 */
[----:B--2---:R-:W-:Y:S01]  /*fc30*/  F2FP.BF16.PACK_AB R8, R214, R213 ;  /* 0x000000d5d608723e */ /* 0x004fe200000010ff */
[----:B-1----:R-:W-:-:S02]  /*fc40*/  FFMA.FTZ R3, R123, c[0x0][0x2d0], -R6 ;  /* 0x0000b4007b037a23 */ /* 0x002fc40000010806 */
        /* <DEDUP_REMOVED lines=8> */
[----:B------:R1:W2:Y:S01]  /*fcd0*/  MUFU.EX2 R205, R3 ;  /* 0x0000000300cd7308 */ /* 0x0002a20000000800 */
[----:B------:R-:W-:Y:S01]  /*fce0*/  LDSM.16.MT88.4 R16, [R228+0x1900] ;  /* 0x00190000e410783b */ /* 0x000fe20000004200 */
[----:B-1----:R-:W-:Y:S01]  /*fcf0*/  FFMA.FTZ R3, R126, c[0x0][0x2d0], -R5 ;  /* 0x0000b4007e037a23 */ /* 0x002fe20000010805 */
[----:B--2---:R-:W-:Y:S01]  /*fd00*/  F2FP.BF16.PACK_AB R9, R205, R206 ;  /* 0x000000cecd09723e */ /* 0x004fe200000010ff */
[----:B------:R-:W-:-:S04]  /*fd10*/  IMAD.MOV.U32 R126, RZ, RZ, R204 ;  /* 0x000000ffff7e7224 */ /* 0x000fc800078e00cc */
[----:B------:R1:W-:Y:S02]  /*fd20*/  MUFU.EX2 R204, R3 ;  /* 0x0000000300cc7308 */ /* 0x0003e40000000800 */
[----:B-1----:R-:W-:Y:S01]  /*fd30*/  FFMA.FTZ R3, R127, c[0x0][0x2d0], -R5 ;  /* 0x0000b4007f037a23 */ /* 0x002fe20000010805 */
[----:B------:R-:W-:Y:S02]  /*fd40*/  MOV R127, R117 ;  /* 0x00000075007f7202 */ /* 0x000fe40000000f00 */
[----:B------:R-:W-:-:S03]  /*fd50*/  MOV R117, R197 ;  /* 0x000000c500757202 */ /* 0x000fc60000000f00 */
[----:B------:R1:W2:Y:S02]  /*fd60*/  MUFU.EX2 R203, R3 ;  /* 0x0000000300cb7308 */ /* 0x0002a40000000800 */
[----:B-1----:R-:W-:Y:S01]  /*fd70*/  FFMA.FTZ R3, R129, c[0x0][0x2d0], -R7 ;  /* 0x0000b40081037a23 */ /* 0x002fe20000010807 */
[----:B--2---:R-:W-:Y:S01]  /*fd80*/  F2FP.BF16.PACK_AB R11, R203, R204 ;  /* 0x000000cccb0b723e */ /* 0x004fe200000010ff */
[----:B------:R-:W-:-:S04]  /*fd90*/  IMAD.MOV.U32 R129, RZ, RZ, R105 ;  /* 0x000000ffff817224 */ /* 0x000fc800078e0069 */
[----:B------:R1:W2:Y:S02]  /*fda0*/  MUFU.EX2 R200, R3 ;  /* 0x0000000300c87308 */ /* 0x0002a40000000800 */
[C---:B---3--:R-:W-:Y:S08]  /*fdb0*/  HMMA.16816.F32.BF16 R76, R8.reuse, R22, R68 ;  /* 0x00000016084c723c */ /* 0x048ff00000041844 */
[----:B------:R-:W-:Y:S01]  /*fdc0*/  HMMA.16816.F32.BF16 R68, R8, R26, R60 ;  /* 0x0000001a0844723c */ /* 0x000fe2000004183c */
[----:B-1----:R-:W-:-:S02]  /*fdd0*/  FFMA.FTZ R3, R128, c[0x0][0x2d0], -R7 ;  /* 0x0000b40080037a23 */ /* 0x002fc40000010807 */
[----:B------:R-:W-:Y:S02]  /*fde0*/  IMAD.MOV.U32 R128, RZ, RZ, R107 ;  /* 0x000000ffff807224 */ /* 0x000fe400078e006b */
[----:B------:R1:W-:Y:S03]  /*fdf0*/  MUFU.EX2 R199, R3 ;  /* 0x0000000300c77308 */ /* 0x0003e60000000800 */
[C---:B------:R-:W-:Y:S08]  /*fe00*/  HMMA.16816.F32.BF16 R140, R8.reuse, R12, R140 ;  /* 0x0000000c088c723c */ /* 0x040ff0000004188c */
[----:B------:R-:W-:Y:S01]  /*fe10*/  HMMA.16816.F32.BF16 R108, R8, R20, R108 ;  /* 0x00000014086c723c */ /* 0x000fe2000004186c */
[----:B-1----:R-:W-:-:S07]  /*fe20*/  FFMA.FTZ R3, R130, c[0x0][0x2d0], -R7 ;  /* 0x0000b40082037a23 */ /* 0x002fce0000010807 */
[----:B------:R-:W-:Y:S01]  /*fe30*/  HMMA.16816.F32.BF16 R96, R8, R24, R96 ;  /* 0x000000180860723c */ /* 0x000fe20000041860 */
[----:B------:R-:W-:Y:S01]  /*fe40*/  IMAD.MOV.U32 R130, RZ, RZ, R125 ;  /* 0x000000ffff827224 */ /* 0x000fe200078e007d */
[----:B------:R1:W3:Y:S01]  /*fe50*/  MUFU.EX2 R198, R3 ;  /* 0x0000000300c67308 */ /* 0x0002e20000000800 */
[----:B------:R-:W-:-:S05]  /*fe60*/  IMAD.MOV.U32 R125, RZ, RZ, R177 ;  /* 0x000000ffff7d7224 */ /* 0x000fca00078e00b1 */
[C---:B----4-:R-:W-:Y:S08]  /*fe70*/  HMMA.16816.F32.BF16 R92, R8.reuse, R32, R88 ;  /* 0x00000020085c723c */ /* 0x050ff00000041858 */
[----:B------:R-:W-:Y:S01]  /*fe80*/  HMMA.16816.F32.BF16 R84, R8, R14, R84 ;  /* 0x0000000e0854723c */ /* 0x000fe20000041854 */
[----:B-1----:R-:W-:Y:S02]  /*fe90*/  FFMA.FTZ R3, R131, c[0x0][0x2d0], -R7 ;  /* 0x0000b40083037a23 */ /* 0x002fe40000010807 */
[----:B------:R-:W-:-:S02]  /*fea0*/  IMAD.MOV.U32 R131, RZ, RZ, R161 ;  /* 0x000000ffff837224 */ /* 0x000fc400078e00a1 */
[----:B------:R1:W-:Y:S03]  /*feb0*/  MUFU.EX2 R197, R3 ;  /* 0x0000000300c57308 */ /* 0x0003e60000000800 */
[----:B------:R-:W-:Y:S07]  /*fec0*/  HMMA.16816.F32.BF16 R60, R8, R34, R44 ;  /* 0x00000022083c723c */ /* 0x000fee000004182c */
[----:B--2---:R-:W-:-:S02]  /*fed0*/  F2FP.BF16.PACK_AB R8, R200, R251 ;  /* 0x000000fbc808723e */ /* 0x004fc400000010ff */
[----:B---3--:R-:W-:Y:S01]  /*fee0*/  F2FP.BF16.PACK_AB R10, R198, R199 ;  /* 0x000000c7c60a723e */ /* 0x008fe200000010ff */
[----:B-1----:R-:W-:-:S04]  /*fef0*/  FFMA.FTZ R3, R132, c[0x0][0x2d0], -R0 ;  /* 0x0000b40084037a23 */ /* 0x002fc80000010800 */
[----:B------:R1:W-:Y:S02]  /*ff00*/  MUFU.EX2 R252, R3 ;  /* 0x0000000300fc7308 */ /* 0x0003e40000000800 */
[----:B-1----:R-:W-:-:S06]  /*ff10*/  FFMA.FTZ R3, R133, c[0x0][0x2d0], -R0 ;  /* 0x0000b40085037a23 */ /* 0x002fcc0000010800 */
[----:B------:R1:W2:Y:S02]  /*ff20*/  MUFU.EX2 R196, R3 ;  /* 0x0000000300c47308 */ /* 0x0002a40000000800 */
[----:B-1----:R-:W-:Y:S01]  /*ff30*/  FFMA.FTZ R3, R134, c[0x0][0x2d0], -R0 ;  /* 0x0000b40086037a23 */ /* 0x002fe20000010800 */
[----:B--2---:R-:W-:-:S05]  /*ff40*/  F2FP.BF16.PACK_AB R9, R196, R252 ;  /* 0x000000fcc409723e */ /* 0x004fca00000010ff */
[----:B------:R1:W-:Y:S02]  /*ff50*/  MUFU.EX2 R195, R3 ;  /* 0x0000000300c37308 */ /* 0x0003e40000000800 */
[----:B-1----:R-:W-:Y:S02]  /*ff60*/  FFMA.FTZ R3, R153, c[0x0][0x2d0], -R0 ;  /* 0x0000b40099037a23 */ /* 0x002fe40000010800 */
[----:B------:R-:W-:-:S04]  /*ff70*/  IMAD.MOV.U32 R153, RZ, RZ, R118 ;  /* 0x000000ffff997224 */ /* 0x000fc800078e0076 */
[----:B------:R1:W2:Y:S01]  /*ff80*/  MUFU.EX2 R193, R3 ;  /* 0x0000000300c17308 */ /* 0x0002a20000000800 */
[----:B------:R-:W-:Y:S02]  /*ff90*/  IMAD.MOV.U32 R118, RZ, RZ, R166 ;  /* 0x000000ffff767224 */ /* 0x000fe400078e00a6 */
[--C-:B-1----:R-:W-:Y:S01]  /*ffa0*/  FFMA.FTZ R3, R152, c[0x0][0x2d0], -R7.reuse ;  /* 0x0000b40098037a23 */ /* 0x102fe20000010807 */
[----:B------:R-:W-:Y:S02]  /*ffb0*/  MOV R152, R194 ;  /* 0x000000c200987202 */ /* 0x000fe40000000f00 */
[----:B--2---:R-:W-:Y:S02]  /*ffc0*/  F2FP.BF16.PACK_AB R11, R193, R195 ;  /* 0x000000c3c10b723e */ /* 0x004fe400000010ff */
[----:B------:R1:W-:Y:S05]  /*ffd0*/  MUFU.EX2 R194, R3 ;  /* 0x0000000300c27308 */ /* 0x0003ea0000000800 */
[C---:B------:R-:W-:Y:S08]  /*ffe0*/  HMMA.16816.F32.BF16 R48, R8.reuse, R12, R48 ;  /* 0x0000000c0830723c */ /* 0x040ff00000041830 */
[----:B------:R-:W-:Y:S01]  /*fff0*/  HMMA.16816.F32.BF16 R44, R8, R14, R40 ;  /* 0x0000000e082c723c */ /* 0x000fe20000041828 */
[----:B------:R-:W-:Y:S01]  /*10000*/  LDSM.16.MT88.4 R12, [R231+0x1900] ;  /* 0x00190000e70c783b */ /* 0x000fe20000004200 */
[----:B-1----:R-:W-:-:S04]  /*10010*/  FFMA.FTZ R3, R138, c[0x0][0x2d0], -R7 ;  /* 0x0000b4008a037a23 */ /* 0x002fc80000010807 */
[----:B------:R1:W-:Y:S02]  /*10020*/  MUFU.EX2 R192, R3 ;  /* 0x0000000300c07308 */ /* 0x0003e40000000800 */
[C---:B------:R-:W-:Y:S08]  /*10030*/  HMMA.16816.F32.BF16 R56, R8.reuse, R26, R56 ;  /* 0x0000001a0838723c */ /* 0x040ff00000041838 */
[----:B------:R-:W-:Y:S01]  /*10040*/  HMMA.16816.F32.BF16 R88, R8, R32, R80 ;  /* 0x000000200858723c */ /* 0x000fe20000041850 */
[----:B-1----:R-:W-:-:S02]  /*10050*/  FFMA.FTZ R3, R154, c[0x0][0x2d0], -R6 ;  /* 0x0000b4009a037a23 */ /* 0x002fc40000010806 */
[----:B------:R-:W-:-:S05]  /*10060*/  IMAD.MOV.U32 R154, RZ, RZ, R29 ;  /* 0x000000ffff9a7224 */ /* 0x000fca00078e001d */
[C---:B------:R-:W-:Y:S01]  /*10070*/  HMMA.16816.F32.BF16 R40, R8.reuse, R20, R52 ;  /* 0x000000140828723c */ /* 0x040fe20000041834 */
[----:B------:R1:W-:Y:S07]  /*10080*/  MUFU.EX2 R191, R3 ;  /* 0x0000000300bf7308 */ /* 0x0003ee0000000800 */
[C---:B------:R-:W-:Y:S01]  /*10090*/  HMMA.16816.F32.BF16 R28, R8.reuse, R24, R72 ;  /* 0x00000018081c723c */ /* 0x040fe20000041848 */
[----:B------:R-:W2:Y:S07]  /*100a0*/  LDSM.16.MT88.4 R24, [R229+0x1900] ;  /* 0x00190000e518783b */ /* 0x000eae0000004200 */
[----:B------:R-:W-:Y:S01]  /*100b0*/  HMMA.16816.F32.BF16 R72, R8, R34, R64 ;  /* 0x000000220848723c */ /* 0x000fe20000041840 */
[----:B-1----:R-:W-:Y:S01]  /*100c0*/  FFMA.FTZ R3, R155, c[0x0][0x2d0], -R6 ;  /* 0x0000b4009b037a23 */ /* 0x002fe20000010806 */
[----:B------:R-:W1:Y:S01]  /*100d0*/  LDSM.16.MT88.4 R32, [R230+0x1900] ;  /* 0x00190000e620783b */ /* 0x000e620000004200 */
[----:B------:R-:W-:-:S02]  /*100e0*/  IMAD.MOV.U32 R155, RZ, RZ, R104 ;  /* 0x000000ffff9b7224 */ /* 0x000fc400078e0068 */
[----:B------:R3:W4:Y:S03]  /*100f0*/  MUFU.EX2 R190, R3 ;  /* 0x0000000300be7308 */ /* 0x0007260000000800 */
[----:B------:R-:W-:Y:S01]  /*10100*/  HMMA.16816.F32.BF16 R36, R8, R22, R36 ;  /* 0x000000160824723c */ /* 0x000fe20000041824 */
[----:B------:R-:W1:Y:S01]  /*10110*/  LDSM.16.MT88.4 R20, [R228+0x2100] ;  /* 0x00210000e414783b */ /* 0x000e620000004200 */
[----:B---3--:R-:W-:-:S05]  /*10120*/  FFMA.FTZ R3, R148, c[0x0][0x2d0], -R6 ;  /* 0x0000b40094037a23 */ /* 0x008fca0000010806 */
[----:B----4-:R-:W-:Y:S01]  /*10130*/  F2FP.BF16.PACK_AB R8, R190, R191 ;  /* 0x000000bfbe08723e */ /* 0x010fe200000010ff */
[----:B------:R3:W-:Y:S02]  /*10140*/  MUFU.EX2 R189, R3 ;  /* 0x0000000300bd7308 */ /* 0x0007e40000000800 */
[----:B---3--:R-:W-:-:S06]  /*10150*/  FFMA.FTZ R3, R149, c[0x0][0x2d0], -R6 ;  /* 0x0000b40095037a23 */ /* 0x008fcc0000010806 */
[----:B------:R3:W4:Y:S02]  /*10160*/  MUFU.EX2 R188, R3 ;  /* 0x0000000300bc7308 */ /* 0x0007240000000800 */
[----:B---3--:R-:W-:Y:S01]  /*10170*/  FFMA.FTZ R3, R156, c[0x0][0x2d0], -R5 ;  /* 0x0000b4009c037a23 */ /* 0x008fe20000010805 */
[----:B----4-:R-:W-:Y:S02]  /*10180*/  F2FP.BF16.PACK_AB R10, R188, R189 ;  /* 0x000000bdbc0a723e */ /* 0x010fe400000010ff */
[----:B------:R-:W-:-:S03]  /*10190*/  MOV R156, R116 ;  /* 0x00000074009c7202 */ /* 0x000fc60000000f00 */
[----:B------:R3:W-:Y:S01]  /*101a0*/  MUFU.EX2 R138, R3 ;  /* 0x00000003008a7308 */ /* 0x0007e20000000800 */
[----:B------:R-:W-:Y:S01]  /*101b0*/  MOV R116, R162 ;  /* 0x000000a200747202 */ /* 0x000fe20000000f00 */
[----:B---3--:R-:W-:Y:S02]  /*101c0*/  FFMA.FTZ R3, R157, c[0x0][0x2d0], -R5 ;  /* 0x0000b4009d037a23 */ /* 0x008fe40000010805 */
[----:B------:R-:W-:-:S04]  /*101d0*/  IMAD.MOV.U32 R157, RZ, RZ, R160 ;  /* 0x000000ffff9d7224 */ /* 0x000fc800078e00a0 */
[----:B------:R3:W4:Y:S02]  /*101e0*/  MUFU.EX2 R134, R3 ;  /* 0x0000000300867308 */ /* 0x0007240000000800 */
[----:B---3--:R-:W-:Y:S01]  /*101f0*/  FFMA.FTZ R3, R150, c[0x0][0x2d0], -R5 ;  /* 0x0000b40096037a23 */ /* 0x008fe20000010805 */
[----:B----4-:R-:W-:-:S05]  /*10200*/  F2FP.BF16.PACK_AB R9, R134, R138 ;  /* 0x0000008a8609723e */ /* 0x010fca00000010ff */
        /* <DEDUP_REMOVED lines=8> */
[C---:B--2---:R-:W-:Y:S08]  /*10290*/  HMMA.16816.F32.BF16 R80, R8.reuse, R26, R68 ;  /* 0x0000001a0850723c */ /* 0x044ff00000041844 */
[----:B------:R-:W-:Y:S01]  /*102a0*/  HMMA.16816.F32.BF16 R140, R8, R16, R140 ;  /* 0x00000010088c723c */ /* 0x000fe2000004188c */
[----:B---3--:R-:W-:-:S02]  /*102b0*/  FFMA.FTZ R3, R144, c[0x0][0x2d0], -R7 ;  /* 0x0000b40090037a23 */ /* 0x008fc40000010807 */
[----:B------:R-:W-:Y:S02]  /*102c0*/  IMAD.MOV.U32 R144, RZ, RZ, R114 ;  /* 0x000000ffff907224 */ /* 0x000fe400078e0072 */
[----:B------:R2:W-:Y:S03]  /*102d0*/  MUFU.EX2 R114, R3 ;  /* 0x0000000300727308 */ /* 0x0005e60000000800 */
[C---:B------:R-:W-:Y:S08]  /*102e0*/  HMMA.16816.F32.BF16 R84, R8.reuse, R18, R84 ;  /* 0x000000120854723c */ /* 0x040ff00000041854 */
[----:B-1----:R-:W-:Y:S01]  /*102f0*/  HMMA.16816.F32.BF16 R68, R8, R34, R60 ;  /* 0x000000220844723c */ /* 0x002fe2000004183c */
[----:B--2---:R-:W-:Y:S01]  /*10300*/  FFMA.FTZ R3, R146, c[0x0][0x2d0], -R7 ;  /* 0x0000b40092037a23 */ /* 0x004fe20000010807 */
[----:B------:R-:W-:-:S03]  /*10310*/  MOV R146, R106 ;  /* 0x0000006a00927202 */ /* 0x000fc60000000f00 */
[----:B------:R1:W-:Y:S02]  /*10320*/  MUFU.EX2 R113, R3 ;  /* 0x0000000300717308 */ /* 0x0003e40000000800 */
[----:B-1----:R-:W-:Y:S02]  /*10330*/  FFMA.FTZ R3, R145, c[0x0][0x2d0], -R7 ;  /* 0x0000b40091037a23 */ /* 0x002fe40000010807 */
[----:B------:R-:W-:-:S04]  /*10340*/  IMAD.MOV.U32 R145, RZ, RZ, R124 ;  /* 0x000000ffff917224 */ /* 0x000fc800078e007c */
[----:B------:R1:W-:Y:S01]  /*10350*/  MUFU.EX2 R112, R3 ;  /* 0x0000000300707308 */ /* 0x0003e20000000800 */
[----:B------:R-:W-:Y:S02]  /*10360*/  IMAD.MOV.U32 R124, RZ, RZ, R119 ;  /* 0x000000ffff7c7224 */ /* 0x000fe400078e0077 */
[----:B------:R-:W-:Y:S02]  /*10370*/  IMAD.MOV.U32 R119, RZ, RZ, R165 ;  /* 0x000000ffff777224 */ /* 0x000fe400078e00a5 */
[----:B-1----:R-:W-:Y:S02]  /*10380*/  FFMA.FTZ R3, R159, c[0x0][0x2d0], -R0 ;  /* 0x0000b4009f037a23 */ /* 0x002fe40000010800 */
[----:B------:R-:W-:Y:S02]  /*10390*/  IMAD.MOV.U32 R159, RZ, RZ, R163 ;  /* 0x000000ffff9f7224 */ /* 0x000fe400078e00a3 */
[----:B------:R1:W-:Y:S01]  /*103a0*/  MUFU.EX2 R106, R3 ;  /* 0x00000003006a7308 */ /* 0x0003e20000000800 */
[----:B------:R-:W-:Y:S07]  /*103b0*/  HMMA.16816.F32.BF16 R160, R8, R12, R108 ;  /* 0x0000000c08a0723c */ /* 0x000fee000004186c */
[----:B------:R-:W-:-:S02]  /*103c0*/  IMAD.MOV.U32 R110, RZ, RZ, R178 ;  /* 0x000000ffff6e7224 */ /* 0x000fc400078e00b2 */
[----:B------:R-:W-:Y:S02]  /*103d0*/  IMAD.MOV.U32 R109, RZ, RZ, R176 ;  /* 0x000000ffff6d7224 */ /* 0x000fe400078e00b0 */
[----:B------:R-:W-:Y:S01]  /*103e0*/  HMMA.16816.F32.BF16 R176, R8, R24, R96 ;  /* 0x0000001808b0723c */ /* 0x000fe20000041860 */
[----:B------:R-:W-:Y:S02]  /*103f0*/  IMAD.MOV.U32 R111, RZ, RZ, R122 ;  /* 0x000000ffff6f7224 */ /* 0x000fe400078e007a */
[----:B------:R-:W-:Y:S02]  /*10400*/  IMAD.MOV.U32 R122, RZ, RZ, R167 ;  /* 0x000000ffff7a7224 */ /* 0x000fe400078e00a7 */
[----:B-1----:R-:W-:-:S03]  /*10410*/  FFMA.FTZ R3, R164, c[0x0][0x2d0], -R0 ;  /* 0x0000b400a4037a23 */ /* 0x002fc60000010800 */
[C---:B------:R-:W-:Y:S01]  /*10420*/  HMMA.16816.F32.BF16 R164, R8.reuse, R14, R76 ;  /* 0x0000000e08a4723c */ /* 0x040fe2000004184c */
[----:B------:R1:W2:Y:S07]  /*10430*/  MUFU.EX2 R105, R3 ;  /* 0x0000000300697308 */ /* 0x0002ae0000000800 */
[----:B------:R-:W-:Y:S07]  /*10440*/  HMMA.16816.F32.BF16 R76, R8, R32, R92 ;  /* 0x00000020084c723c */ /* 0x000fee000004185c */
[----:B------:R-:W-:Y:S01]  /*10450*/  F2FP.BF16.PACK_AB R8, R194, R197 ;  /* 0x000000c5c208723e */ /* 0x000fe200000010ff */
[----:B-1----:R-:W-:Y:S01]  /*10460*/  FFMA.FTZ R3, R168, c[0x0][0x2d0], -R0 ;  /* 0x0000b400a8037a23 */ /* 0x002fe20000010800 */
[----:B--2---:R-:W-:-:S02]  /*10470*/  F2FP.BF16.PACK_AB R9, R105, R106 ;  /* 0x0000006a6909723e */ /* 0x004fc400000010ff */
[----:B------:R-:W-:Y:S01]  /*10480*/  F2FP.BF16.PACK_AB R10, R115, R192 ;  /* 0x000000c0730a723e */ /* 0x000fe200000010ff */
        /* <DEDUP_REMOVED lines=8> */
[----:B-1----:R-:W-:-:S04]  /*10510*/  FFMA.FTZ R3, R170, c[0x0][0x2d0], -R6 ;  /* 0x0000b400aa037a23 */ /* 0x002fc80000010806 */
[----:B------:R1:W-:Y:S03]  /*10520*/  MUFU.EX2 R101, R3 ;  /* 0x0000000300657308 */ /* 0x0003e60000000800 */
[C---:B------:R-:W-:Y:S01]  /*10530*/  HMMA.16816.F32.BF16 R64, R8.reuse, R16, R48 ;  /* 0x000000100840723c */ /* 0x040fe20000041830 */
[----:B------:R-:W2:Y:S07]  /*10540*/  LDSM.16.MT88.4 R16, [R231+0x2100] ;  /* 0x00210000e710783b */ /* 0x000eae0000004200 */
[----:B------:R-:W-:Y:S01]  /*10550*/  HMMA.16816.F32.BF16 R52, R8, R12, R40 ;  /* 0x0000000c0834723c */ /* 0x000fe20000041828 */
[----:B-1----:R-:W-:-:S07]  /*10560*/  FFMA.FTZ R3, R180, c[0x0][0x2d0], -R6 ;  /* 0x0000b400b4037a23 */ /* 0x002fce0000010806 */
[C---:B------:R-:W-:Y:S01]  /*10570*/  HMMA.16816.F32.BF16 R48, R8.reuse, R14, R36 ;  /* 0x0000000e0830723c */ /* 0x040fe20000041824 */
[----:B------:R-:W1:Y:S01]  /*10580*/  LDSM.16.MT88.4 R12, [R229+0x2100] ;  /* 0x00210000e50c783b */ /* 0x000e620000004200 */
[----:B------:R3:W4:Y:S06]  /*10590*/  MUFU.EX2 R102, R3 ;  /* 0x0000000300667308 */ /* 0x00072c0000000800 */
[C---:B------:R-:W-:Y:S01]  /*105a0*/  HMMA.16816.F32.BF16 R36, R8.reuse, R24, R28 ;  /* 0x000000180824723c */ /* 0x040fe2000004181c */
[----:B------:R-:W1:Y:S07]  /*105b0*/  LDSM.16.MT88.4 R28, [R230+0x2100] ;  /* 0x00210000e61c783b */ /* 0x000e6e0000004200 */
[----:B------:R-:W-:Y:S01]  /*105c0*/  HMMA.16816.F32.BF16 R40, R8, R26, R56 ;  /* 0x0000001a0828723c */ /* 0x000fe20000041838 */
[----:B------:R-:W1:Y:S01]  /*105d0*/  LDSM.16.MT88.4 R24, [R228+0x2900] ;  /* 0x00290000e418783b */ /* 0x000e620000004200 */
[----:B---3--:R-:W-:-:S03]  /*105e0*/  FFMA.FTZ R3, R171, c[0x0][0x2d0], -R6 ;  /* 0x0000b400ab037a23 */ /* 0x008fc60000010806 */
[----:B------:R-:W-:Y:S01]  /*105f0*/  LDSM.16.MT88.4 R168, [R231+0x3100] ;  /* 0x00310000e7a8783b */ /* 0x000fe20000004200 */
[----:B------:R3:W-:Y:S02]  /*10600*/  MUFU.EX2 R100, R3 ;  /* 0x0000000300647308 */ /* 0x0007e40000000800 */
[----:B------:R-:W-:Y:S07]  /*10610*/  HMMA.16816.F32.BF16 R32, R8, R34, R72 ;  /* 0x000000220820723c */ /* 0x000fee0000041848 */
        /* <DEDUP_REMOVED lines=16> */
[C---:B------:R-:W-:Y:S08]  /*10720*/  HMMA.16816.F32.BF16 R148, R8.reuse, R22, R84 ;  /* 0x000000160894723c */ /* 0x040ff00000041854 */
[----:B------:R-:W-:Y:S01]  /*10730*/  HMMA.16816.F32.BF16 R140, R8, R20, R140 ;  /* 0x00000014088c723c */ /* 0x000fe2000004188c */
[----:B---3--:R-:W-:-:S04]  /*10740*/  FFMA.FTZ R3, R186, c[0x0][0x2d0], -R0 ;  /* 0x0000b400ba037a23 */ /* 0x008fc80000010800 */
[----:B------:R3:W4:Y:S03]  /*10750*/  MUFU.EX2 R93, R3 ;  /* 0x00000003005d7308 */ /* 0x0007260000000800 */
[C---:B--2---:R-:W-:Y:S08]  /*10760*/  HMMA.16816.F32.BF16 R160, R8.reuse, R16, R160 ;  /* 0x0000001008a0723c */ /* 0x044ff000000418a0 */
[----:B------:R-:W-:Y:S01]  /*10770*/  HMMA.16816.F32.BF16 R164, R8, R18, R164 ;  /* 0x0000001208a4723c */ /* 0x000fe200000418a4 */
[----:B---3--:R-:W-:-:S07]  /*10780*/  FFMA.FTZ R3, R201, c[0x0][0x2d0], -R0 ;  /* 0x0000b400c9037a23 */ /* 0x008fce0000010800 */
[C---:B-1----:R-:W-:Y:S01]  /*10790*/  HMMA.16816.F32.BF16 R176, R8.reuse, R12, R176 ;  /* 0x0000000c08b0723c */ /* 0x042fe200000418b0 */
[----:B------:R1:W-:Y:S07]  /*107a0*/  MUFU.EX2 R92, R3 ;  /* 0x00000003005c7308 */ /* 0x0003ee0000000800 */
[C---:B------:R-:W-:Y:S08]  /*107b0*/  HMMA.16816.F32.BF16 R80, R8.reuse, R14, R80 ;  /* 0x0000000e0850723c */ /* 0x040ff00000041850 */
[----:B------:R-:W-:Y:S01]  /*107c0*/  HMMA.16816.F32.BF16 R76, R8, R28, R76 ;  /* 0x0000001c084c723c */ /* 0x000fe2000004184c */
[----:B-1----:R-:W-:-:S04]  /*107d0*/  FFMA.FTZ R3, R202, c[0x0][0x2d0], -R0 ;  /* 0x0000b400ca037a23 */ /* 0x002fc80000010800 */
[----:B------:R1:W2:Y:S03]  /*107e0*/  MUFU.EX2 R91, R3 ;  /* 0x00000003005b7308 */ /* 0x0002a60000000800 */
[----:B------:R-:W-:Y:S07]  /*107f0*/  HMMA.16816.F32.BF16 R68, R8, R30, R68 ;  /* 0x0000001e0844723c */ /* 0x000fee0000041844 */
[----:B------:R-:W-:-:S02]  /*10800*/  F2FP.BF16.PACK_AB R8, R113, R114 ;  /* 0x000000727108723e */ /* 0x000fc400000010ff */
[----:B----4-:R-:W-:Y:S02]  /*10810*/  F2FP.BF16.PACK_AB R9, R93, R94 ;  /* 0x0000005e5d09723e */ /* 0x010fe400000010ff */
[----:B------:R-:W-:Y:S01]  /*10820*/  F2FP.BF16.PACK_AB R10, R107, R112 ;  /* 0x000000706b0a723e */ /* 0x000fe200000010ff */
[----:B-1----:R-:W-:Y:S01]  /*10830*/  FFMA.FTZ R3, R207, c[0x0][0x2d0], -R6 ;  /* 0x0000b400cf037a23 */ /* 0x002fe20000010806 */
[----:B--2---:R-:W-:-:S03]  /*10840*/  F2FP.BF16.PACK_AB R11, R91, R92 ;  /* 0x0000005c5b0b723e */ /* 0x004fc600000010ff */
        /* <DEDUP_REMOVED lines=16> */
[----:B------:R1:W-:Y:S03]  /*10950*/  MUFU.EX2 R87, R3 ;  /* 0x0000000300577308 */ /* 0x0003e60000000800 */
[----:B------:R-:W-:Y:S01]  /*10960*/  HMMA.16816.F32.BF16 R44, R8, R28, R44 ;  /* 0x0000001c082c723c */ /* 0x000fe2000004182c */
[----:B-1----:R-:W-:-:S04]  /*10970*/  FFMA.FTZ R3, R218, c[0x0][0x2d0], -R5 ;  /* 0x0000b400da037a23 */ /* 0x002fc80000010805 */
[----:B------:R1:W-:Y:S02]  /*10980*/  MUFU.EX2 R86, R3 ;  /* 0x0000000300567308 */ /* 0x0003e40000000800 */
[----:B-1----:R-:W-:-:S06]  /*10990*/  FFMA.FTZ R3, R221, c[0x0][0x2d0], -R5 ;  /* 0x0000b400dd037a23 */ /* 0x002fcc0000010805 */
[----:B------:R1:W1:Y:S02]  /*109a0*/  MUFU.EX2 R85, R3 ;  /* 0x0000000300557308 */ /* 0x0002640000000800 */
[----:B-1----:R-:W-:-:S06]  /*109b0*/  FFMA.FTZ R3, R220, c[0x0][0x2d0], -R5 ;  /* 0x0000b400dc037a23 */ /* 0x002fcc0000010805 */
[----:B------:R1:W-:Y:S02]  /*109c0*/  MUFU.EX2 R75, R3 ;  /* 0x00000003004b7308 */ /* 0x0003e40000000800 */
[----:B-1----:R-:W-:-:S06]  /*109d0*/  FFMA.FTZ R3, R222, c[0x0][0x2d0], -R5 ;  /* 0x0000b400de037a23 */ /* 0x002fcc0000010805 */
[----:B------:R1:W1:Y:S02]  /*109e0*/  MUFU.EX2 R84, R3 ;  /* 0x0000000300547308 */ /* 0x0002640000000800 */
[----:B-1----:R-:W-:Y:S01]  /*109f0*/  FFMA.FTZ R3, R109, c[0x0][0x2d0], -R7 ;  /* 0x0000b4006d037a23 */ /* 0x002fe20000010807 */
[----:B------:R-:W-:Y:S01]  /*10a00*/  MOV R109, R110 ;  /* 0x0000006e006d7202 */ /* 0x000fe20000000f00 */
[----:B------:R-:W-:Y:S02]  /*10a10*/  IMAD.MOV.U32 R110, RZ, RZ, R111 ;  /* 0x000000ffff6e7224 */ /* 0x000fe400078e006f */
[----:B------:R-:W-:Y:S02]  /*10a20*/  IMAD.MOV.U32 R111, RZ, RZ, R159 ;  /* 0x000000ffff6f7224 */ /* 0x000fe400078e009f */
[----:B------:R1:W-:Y:S01]  /*10a30*/  MUFU.EX2 R74, R3 ;  /* 0x00000003004a7308 */ /* 0x0003e20000000800 */
[----:B------:R-:W-:Y:S01]  /*10a40*/  IMAD.MOV.U32 R159, RZ, RZ, R145 ;  /* 0x000000ffff9f7224 */ /* 0x000fe200078e0091 */
[----:B------:R-:W-:Y:S01]  /*10a50*/  MOV R145, R146 ;  /* 0x0000009200917202 */ /* 0x000fe20000000f00 */
[----:B------:R-:W-:-:S02]  /*10a60*/  IMAD.MOV.U32 R146, RZ, RZ, R144 ;  /* 0x000000ffff927224 */ /* 0x000fc400078e0090 */
[----:B------:R-:W-:Y:S02]  /*10a70*/  IMAD.MOV.U32 R144, RZ, RZ, R154 ;  /* 0x000000ffff907224 */ /* 0x000fe400078e009a */
[----:B------:R-:W-:Y:S01]  /*10a80*/  IMAD.MOV.U32 R154, RZ, RZ, R127 ;  /* 0x000000ffff9a7224 */ /* 0x000fe200078e007f */
[----:B------:R-:W-:Y:S01]  /*10a90*/  MOV R127, R126 ;  /* 0x0000007e007f7202 */ /* 0x000fe20000000f00 */
[----:B------:R-:W-:Y:S01]  /*10aa0*/  IMAD.MOV.U32 R126, RZ, RZ, R241 ;  /* 0x000000ffff7e7224 */ /* 0x000fe200078e00f1 */
[----:B---3--:R-:W-:Y:S01]  /*10ab0*/  F2FP.BF16.PACK_AB R8, R89, R90 ;  /* 0x0000005a5908723e */ /* 0x008fe200000010ff */
[----:B------:R3:W5:Y:S01]  /*10ac0*/  LDL.LU R241, [R1+0x34] ;  /* 0x0000340001f17983 */ /* 0x0007620000300800 */
[----:B-1----:R-:W-:Y:S02]  /*10ad0*/  FFMA.FTZ R3, R109, c[0x0][0x2d0], -R7 ;  /* 0x0000b4006d037a23 */ /* 0x002fe40000010807 */
[----:B------:R-:W-:Y:S02]  /*10ae0*/  IMAD.MOV.U32 R109, RZ, RZ, R110 ;  /* 0x000000ffff6d7224 */ /* 0x000fe400078e006e */
[----:B------:R-:W-:Y:S01]  /*10af0*/  IMAD.MOV.U32 R110, RZ, RZ, R111 ;  /* 0x000000ffff6e7224 */ /* 0x000fe200078e006f */
[----:B------:R-:W-:Y:S01]  /*10b00*/  MOV R111, R159 ;  /* 0x0000009f006f7202 */ /* 0x000fe20000000f00 */
[----:B------:R-:W-:Y:S01]  /*10b10*/  IMAD.MOV.U32 R159, RZ, RZ, R145 ;  /* 0x000000ffff9f7224 */ /* 0x000fe200078e0091 */
[----:B------:R1:W1:Y:S01]  /*10b20*/  MUFU.EX2 R73, R3 ;  /* 0x0000000300497308 */ /* 0x0002620000000800 */
[----:B------:R-:W-:-:S02]  /*10b30*/  IMAD.MOV.U32 R145, RZ, RZ, R146 ;  /* 0x000000ffff917224 */ /* 0x000fc400078e0092 */
[----:B------:R-:W-:Y:S01]  /*10b40*/  IMAD.MOV.U32 R146, RZ, RZ, R144 ;  /* 0x000000ffff927224 */ /* 0x000fe200078e0090 */
[----:B------:R-:W-:Y:S01]  /*10b50*/  MOV R144, R127 ;  /* 0x0000007f00907202 */ /* 0x000fe20000000f00 */
[----:B------:R-:W-:Y:S01]  /*10b60*/  IMAD.MOV.U32 R127, RZ, RZ, R126 ;  /* 0x000000ffff7f7224 */ /* 0x000fe200078e007e */
[----:B------:R-:W-:Y:S01]  /*10b70*/  F2FP.BF16.PACK_AB R9, R85, R86 ;  /* 0x000000565509723e */ /* 0x000fe200000010ff */
[----:B------:R-:W-:Y:S01]  /*10b80*/  IMAD.MOV.U32 R126, RZ, RZ, R125 ;  /* 0x000000ffff7e7224 */ /* 0x000fe200078e007d */
[----:B------:R-:W-:Y:S01]  /*10b90*/  F2FP.BF16.PACK_AB R10, R87, R88 ;  /* 0x00000058570a723e */ /* 0x000fe200000010ff */
[----:B------:R-:W-:Y:S02]  /*10ba0*/  IMAD.MOV.U32 R125, RZ, RZ, R240 ;  /* 0x000000ffff7d7224 */ /* 0x000fe400078e00f0 */
[----:B-1----:R-:W-:Y:S01]  /*10bb0*/  FFMA.FTZ R3, R109, c[0x0][0x2d0], -R7 ;  /* 0x0000b4006d037a23 */ /* 0x002fe20000010807 */
[----:B------:R-:W-:Y:S01]  /*10bc0*/  MOV R109, R110 ;  /* 0x0000006e006d7202 */ /* 0x000fe20000000f00 */
[----:B------:R-:W-:Y:S01]  /*10bd0*/  IMAD.MOV.U32 R110, RZ, RZ, R111 ;  /* 0x000000ffff6e7224 */ /* 0x000fe200078e006f */
[----:B------:R-:W-:Y:S01]  /*10be0*/  F2FP.BF16.PACK_AB R11, R84, R75 ;  /* 0x0000004b540b723e */ /* 0x000fe200000010ff */
[----:B------:R-:W-:Y:S01]  /*10bf0*/  IMAD.MOV.U32 R111, RZ, RZ, R159 ;  /* 0x000000ffff6f7224 */ /* 0x000fe200078e009f */
[----:B------:R1:W-:Y:S01]  /*10c00*/  MUFU.EX2 R72, R3 ;  /* 0x0000000300487308 */ /* 0x0003e20000000800 */
[----:B------:R-:W-:Y:S01]  /*10c10*/  IMAD.MOV.U32 R159, RZ, RZ, R145 ;  /* 0x000000ffff9f7224 */ /* 0x000fe200078e0091 */
[----:B------:R-:W-:Y:S01]  /*10c20*/  MOV R145, R146 ;  /* 0x0000009200917202 */ /* 0x000fe20000000f00 */
[----:B------:R-:W-:Y:S01]  /*10c30*/  IMAD.MOV.U32 R146, RZ, RZ, R144 ;  /* 0x000000ffff927224 */ /* 0x000fe200078e0090 */
[----:B------:R-:W-:Y:S01]  /*10c40*/  MOV R207, R124 ;  /* 0x0000007c00cf7202 */ /* 0x000fe20000000f00 */
[----:B------:R-:W-:Y:S01]  /*10c50*/  IMAD.MOV.U32 R144, RZ, RZ, R158 ;  /* 0x000000ffff907224 */ /* 0x000fe200078e009e */
[----:B------:R-:W-:Y:S01]  /*10c60*/  MOV R202, R127 ;  /* 0x0000007f00ca7202 */ /* 0x000fe20000000f00 */
[----:B------:R-:W-:Y:S01]  /*10c70*/  IMAD.MOV.U32 R158, RZ, RZ, R118 ;  /* 0x000000ffff9e7224 */ /* 0x000fe200078e0076 */
[----:B------:R3:W5:Y:S01]  /*10c80*/  LDL.LU R240, [R1+0x30] ;  /* 0x0000300001f07983 */ /* 0x0007620000300800 */
[----:B------:R-:W-:Y:S01]  /*10c90*/  HMMA.16816.F32.BF16 R140, R8, R24, R140 ;  /* 0x00000018088c723c */ /* 0x000fe2000004188c */
[----:B------:R-:W-:Y:S01]  /*10ca0*/  IMAD.MOV.U32 R208, RZ, RZ, R126 ;  /* 0x000000ffffd07224 */ /* 0x000fe200078e007e */
[----:B------:R-:W-:Y:S01]  /*10cb0*/  MOV R118, R239 ;  /* 0x000000ef00767202 */ /* 0x000fe20000000f00 */
[----:B------:R-:W-:Y:S01]  /*10cc0*/  IMAD.MOV.U32 R209, RZ, RZ, R125 ;  /* 0x000000ffffd17224 */ /* 0x000fe200078e007d */
[----:B------:R3:W5:Y:S01]  /*10cd0*/  LDL.LU R239, [R1+0x2c] ;  /* 0x00002c0001ef7983 */ /* 0x0007620000300800 */
[----:B-1----:R-:W-:-:S02]  /*10ce0*/  FFMA.FTZ R3, R109, c[0x0][0x2d0], -R7 ;  /* 0x0000b4006d037a23 */ /* 0x002fc40000010807 */
[----:B------:R-:W-:Y:S02]  /*10cf0*/  IMAD.MOV.U32 R109, RZ, RZ, R110 ;  /* 0x000000ffff6d7224 */ /* 0x000fe400078e006e */
[----:B------:R-:W-:Y:S01]  /*10d00*/  IMAD.MOV.U32 R110, RZ, RZ, R111 ;  /* 0x000000ffff6e7224 */ /* 0x000fe200078e006f */
[----:B------:R1:W-:Y:S01]  /*10d10*/  MUFU.EX2 R59, R3 ;  /* 0x00000003003b7308 */ /* 0x0003e20000000800 */
[----:B------:R-:W-:Y:S01]  /*10d20*/  IMAD.MOV.U32 R111, RZ, RZ, R159 ;  /* 0x000000ffff6f7224 */ /* 0x000fe200078e009f */
[----:B------:R-:W-:Y:S01]  /*10d30*/  MOV R159, R145 ;  /* 0x00000091009f7202 */ /* 0x000fe20000000f00 */
[----:B------:R-:W-:Y:S02]  /*10d40*/  IMAD.MOV.U32 R145, RZ, RZ, R146 ;  /* 0x000000ffff917224 */ /* 0x000fe400078e0092 */
[----:B------:R-:W-:Y:S02]  /*10d50*/  IMAD.MOV.U32 R146, RZ, RZ, R144 ;  /* 0x000000ffff927224 */ /* 0x000fe400078e0090 */
[----:B------:R-:W-:Y:S01]  /*10d60*/  IMAD.MOV.U32 R144, RZ, RZ, R158 ;  /* 0x000000ffff907224 */ /* 0x000fe200078e009e */
[----:B------:R-:W-:Y:S01]  /*10d70*/  MOV R158, R157 ;  /* 0x0000009d009e7202 */ /* 0x000fe20000000f00 */
[----:B------:R-:W-:Y:S01]  /*10d80*/  IMAD.MOV.U32 R157, RZ, RZ, R238 ;  /* 0x000000ffff9d7224 */ /* 0x000fe200078e00ee */
[----:B------:R-:W-:Y:S01]  /*10d90*/  HMMA.16816.F32.BF16 R148, R8, R26, R148 ;  /* 0x0000001a0894723c */ /* 0x000fe20000041894 */
[----:B------:R3:W5:Y:S01]  /*10da0*/  LDL.LU R238, [R1+0x28] ;  /* 0x0000280001ee7983 */ /* 0x0007620000300800 */
[----:B-1----:R-:W-:-:S02]  /*10db0*/  FFMA.FTZ R3, R109, c[0x0][0x2d0], -R0 ;  /* 0x0000b4006d037a23 */ /* 0x002fc40000010800 */
[----:B------:R-:W-:Y:S02]  /*10dc0*/  IMAD.MOV.U32 R109, RZ, RZ, R110 ;  /* 0x000000ffff6d7224 */ /* 0x000fe400078e006e */
[----:B------:R-:W-:Y:S01]  /*10dd0*/  IMAD.MOV.U32 R110, RZ, RZ, R111 ;  /* 0x000000ffff6e7224 */ /* 0x000fe200078e006f */
[----:B------:R-:W-:Y:S01]  /*10de0*/  MOV R111, R159 ;  /* 0x0000009f006f7202 */ /* 0x000fe20000000f00 */
[----:B------:R1:W-:Y:S01]  /*10df0*/  MUFU.EX2 R58, R3 ;  /* 0x00000003003a7308 */ /* 0x0003e20000000800 */
[----:B------:R-:W-:Y:S02]  /*10e00*/  IMAD.MOV.U32 R159, RZ, RZ, R145 ;  /* 0x000000ffff9f7224 */ /* 0x000fe400078e0091 */
[----:B------:R-:W-:Y:S02]  /*10e10*/  IMAD.MOV.U32 R145, RZ, RZ, R146 ;  /* 0x000000ffff917224 */ /* 0x000fe400078e0092 */
[----:B------:R-:W-:Y:S01]  /*10e20*/  IMAD.MOV.U32 R146, RZ, RZ, R144 ;  /* 0x000000ffff927224 */ /* 0x000fe200078e0090 */
[----:B------:R-:W-:Y:S01]  /*10e30*/  MOV R144, R158 ;  /* 0x0000009e00907202 */ /* 0x000fe20000000f00 */
[----:B------:R-:W-:-:S02]  /*10e40*/  IMAD.MOV.U32 R158, RZ, RZ, R157 ;  /* 0x000000ffff9e7224 */ /* 0x000fc400078e009d */
[----:B------:R-:W-:Y:S02]  /*10e50*/  IMAD.MOV.U32 R157, RZ, RZ, R156 ;  /* 0x000000ffff9d7224 */ /* 0x000fe400078e009c */
[----:B------:R-:W-:Y:S01]  /*10e60*/  IMAD.MOV.U32 R156, RZ, RZ, R131 ;  /* 0x000000ffff9c7224 */ /* 0x000fe200078e0083 */
[----:B------:R-:W-:Y:S01]  /*10e70*/  MOV R131, R237 ;  /* 0x000000ed00837202 */ /* 0x000fe20000000f00 */
[----:B--2---:R-:W-:Y:S01]  /*10e80*/  HMMA.16816.F32.BF16 R160, R8, R20, R160 ;  /* 0x0000001408a0723c */ /* 0x004fe200000418a0 */
[----:B------:R3:W5:Y:S01]  /*10e90*/  LDL.LU R237, [R1+0x24] ;  /* 0x0000240001ed7983 */ /* 0x0007620000300800 */
[----:B-1----:R-:W-:Y:S02]  /*10ea0*/  FFMA.FTZ R3, R109, c[0x0][0x2d0], -R0 ;  /* 0x0000b4006d037a23 */ /* 0x002fe40000010800 */
[----:B------:R-:W-:Y:S02]  /*10eb0*/  IMAD.MOV.U32 R109, RZ, RZ, R110 ;  /* 0x000000ffff6d7224 */ /* 0x000fe400078e006e */
[----:B------:R-:W-:Y:S01]  /*10ec0*/  IMAD.MOV.U32 R110, RZ, RZ, R111 ;  /* 0x000000ffff6e7224 */ /* 0x000fe200078e006f */
[----:B------:R1:W2:Y:S01]  /*10ed0*/  MUFU.EX2 R57, R3 ;  /* 0x0000000300397308 */ /* 0x0002a20000000800 */
[----:B------:R-:W-:Y:S01]  /*10ee0*/  IMAD.MOV.U32 R111, RZ, RZ, R159 ;  /* 0x000000ffff6f7224 */ /* 0x000fe200078e009f */
[----:B------:R-:W-:Y:S01]  /*10ef0*/  MOV R159, R145 ;  /* 0x00000091009f7202 */ /* 0x000fe20000000f00 */
[----:B------:R-:W-:-:S02]  /*10f00*/  IMAD.MOV.U32 R145, RZ, RZ, R146 ;  /* 0x000000ffff917224 */ /* 0x000fc400078e0092 */
[----:B------:R-:W-:Y:S02]  /*10f10*/  IMAD.MOV.U32 R146, RZ, RZ, R144 ;  /* 0x000000ffff927224 */ /* 0x000fe400078e0090 */
[----:B------:R-:W-:Y:S01]  /*10f20*/  IMAD.MOV.U32 R144, RZ, RZ, R158 ;  /* 0x000000ffff907224 */ /* 0x000fe200078e009e */
[----:B------:R-:W-:Y:S01]  /*10f30*/  MOV R158, R157 ;  /* 0x0000009d009e7202 */ /* 0x000fe20000000f00 */
[----:B------:R-:W-:Y:S02]  /*10f40*/  IMAD.MOV.U32 R157, RZ, RZ, R156 ;  /* 0x000000ffff9d7224 */ /* 0x000fe400078e009c */
[----:B------:R-:W-:Y:S01]  /*10f50*/  IMAD.MOV.U32 R156, RZ, RZ, R131 ;  /* 0x000000ffff9c7224 */ /* 0x000fe200078e0083 */
[----:B------:R-:W-:Y:S01]  /*10f60*/  HMMA.16816.F32.BF16 R164, R8, R22, R164 ;  /* 0x0000001608a4723c */ /* 0x000fe200000418a4 */
[----:B------:R-:W-:Y:S02]  /*10f70*/  IMAD.MOV.U32 R131, RZ, RZ, R236 ;  /* 0x000000ffff837224 */ /* 0x000fe400078e00ec */
[----:B------:R3:W5:Y:S01]  /*10f80*/  LDL.LU R236, [R1+0x20] ;  /* 0x0000200001ec7983 */ /* 0x0007620000300800 */
[----:B-1----:R-:W-:Y:S01]  /*10f90*/  FFMA.FTZ R3, R109, c[0x0][0x2d0], -R0 ;  /* 0x0000b4006d037a23 */ /* 0x002fe20000010800 */
[----:B------:R-:W-:Y:S01]  /*10fa0*/  MOV R109, R110 ;  /* 0x0000006e006d7202 */ /* 0x000fe20000000f00 */
[----:B------:R-:W-:-:S02]  /*10fb0*/  IMAD.MOV.U32 R110, RZ, RZ, R111 ;  /* 0x000000ffff6e7224 */ /* 0x000fc400078e006f */
[----:B------:R1:W-:Y:S01]  /*10fc0*/  MUFU.EX2 R56, R3 ;  /* 0x0000000300387308 */ /* 0x0003e20000000800 */
[----:B------:R-:W-:Y:S02]  /*10fd0*/  IMAD.MOV.U32 R111, RZ, RZ, R159 ;  /* 0x000000ffff6f7224 */ /* 0x000fe400078e009f */
[----:B------:R-:W-:Y:S01]  /*10fe0*/  IMAD.MOV.U32 R159, RZ, RZ, R145 ;  /* 0x000000ffff9f7224 */ /* 0x000fe200078e0091 */
[----:B------:R-:W-:Y:S01]  /*10ff0*/  MOV R145, R146 ;  /* 0x0000009200917202 */ /* 0x000fe20000000f00 */
[----:B------:R-:W-:Y:S02]  /*11000*/  IMAD.MOV.U32 R146, RZ, RZ, R144 ;  /* 0x000000ffff927224 */ /* 0x000fe400078e0090 */
[----:B------:R-:W-:Y:S01]  /*11010*/  IMAD.MOV.U32 R144, RZ, RZ, R158 ;  /* 0x000000ffff907224 */ /* 0x000fe200078e009e */
[----:B----4-:R-:W-:Y:S01]  /*11020*/  HMMA.16816.F32.BF16 R176, R8, R16, R176 ;  /* 0x0000001008b0723c */ /* 0x010fe200000418b0 */
[----:B------:R-:W-:Y:S01]  /*11030*/  IMAD.MOV.U32 R158, RZ, RZ, R157 ;  /* 0x000000ffff9e7224 */ /* 0x000fe200078e009d */
[----:B------:R-:W-:Y:S01]  /*11040*/  MOV R157, R156 ;  /* 0x0000009c009d7202 */ /* 0x000fe20000000f00 */
[----:B------:R-:W-:-:S02]  /*11050*/  IMAD.MOV.U32 R156, RZ, RZ, R155 ;  /* 0x000000ffff9c7224 */ /* 0x000fc400078e009b */
[----:B------:R-:W-:Y:S02]  /*11060*/  IMAD.MOV.U32 R155, RZ, RZ, R235 ;  /* 0x000000ffff9b7224 */ /* 0x000fe400078e00eb */
[----:B------:R3:W5:Y:S01]  /*11070*/  LDL.LU R235, [R1+0x1c] ;  /* 0x00001c0001eb7983 */ /* 0x0007620000300800 */
[----:B-1----:R-:W-:Y:S02]  /*11080*/  FFMA.FTZ R3, R109, c[0x0][0x2d0], -R0 ;  /* 0x0000b4006d037a23 */ /* 0x002fe40000010800 */
[----:B------:R-:W-:Y:S01]  /*11090*/  IMAD.MOV.U32 R109, RZ, RZ, R110 ;  /* 0x000000ffff6d7224 */ /* 0x000fe200078e006e */
[----:B------:R-:W-:Y:S01]  /*110a0*/  MOV R110, R111 ;  /* 0x0000006f006e7202 */ /* 0x000fe20000000f00 */
[----:B------:R1:W4:Y:S01]  /*110b0*/  MUFU.EX2 R31, R3 ;  /* 0x00000003001f7308 */ /* 0x0003220000000800 */
[----:B------:R-:W-:Y:S02]  /*110c0*/  IMAD.MOV.U32 R111, RZ, RZ, R159 ;  /* 0x000000ffff6f7224 */ /* 0x000fe400078e009f */
[----:B------:R-:W-:-:S02]  /*110d0*/  IMAD.MOV.U32 R159, RZ, RZ, R145 ;  /* 0x000000ffff9f7224 */ /* 0x000fc400078e0091 */
[----:B------:R-:W-:Y:S01]  /*110e0*/  IMAD.MOV.U32 R145, RZ, RZ, R146 ;  /* 0x000000ffff917224 */ /* 0x000fe200078e0092 */
[C---:B------:R-:W-:Y:S01]  /*110f0*/  HMMA.16816.F32.BF16 R180, R8.reuse, R18, R80 ;  /* 0x0000001208b4723c */ /* 0x040fe20000041850 */
[----:B------:R-:W-:Y:S01]  /*11100*/  MOV R146, R144 ;  /* 0x0000009000927202 */ /* 0x000fe20000000f00 */
[----:B------:R-:W-:Y:S02]  /*11110*/  IMAD.MOV.U32 R144, RZ, RZ, R158 ;  /* 0x000000ffff907224 */ /* 0x000fe400078e009e */
[----:B------:R-:W-:Y:S02]  /*11120*/  IMAD.MOV.U32 R158, RZ, RZ, R157 ;  /* 0x000000ffff9e7224 */ /* 0x000fe400078e009d */
[----:B------:R-:W-:Y:S01]  /*11130*/  IMAD.MOV.U32 R157, RZ, RZ, R155 ;  /* 0x000000ffff9d7224 */ /* 0x000fe200078e009b */
[----:B------:R-:W-:Y:S01]  /*11140*/  MOV R155, R234 ;  /* 0x000000ea009b7202 */ /* 0x000fe20000000f00 */
[----:B------:R-:W-:Y:S01]  /*11150*/  HMMA.16816.F32.BF16 R76, R8, R12, R76 ;  /* 0x0000000c084c723c */ /* 0x000fe2000004184c */
[----:B------:R3:W5:Y:S01]  /*11160*/  LDL.LU R234, [R1+0x18] ;  /* 0x0000180001ea7983 */ /* 0x0007620000300800 */
[----:B-1----:R-:W-:-:S02]  /*11170*/  FFMA.FTZ R3, R109, c[0x0][0x2d0], -R6 ;  /* 0x0000b4006d037a23 */ /* 0x002fc40000010806 */
[----:B------:R-:W-:Y:S02]  /*11180*/  IMAD.MOV.U32 R109, RZ, RZ, R110 ;  /* 0x000000ffff6d7224 */ /* 0x000fe400078e006e */
[----:B------:R-:W-:Y:S01]  /*11190*/  IMAD.MOV.U32 R110, RZ, RZ, R111 ;  /* 0x000000ffff6e7224 */ /* 0x000fe200078e006f */
[----:B------:R1:W-:Y:S01]  /*111a0*/  MUFU.EX2 R29, R3 ;  /* 0x00000003001d7308 */ /* 0x0003e20000000800 */
[----:B------:R-:W-:Y:S01]  /*111b0*/  IMAD.MOV.U32 R111, RZ, RZ, R159 ;  /* 0x000000ffff6f7224 */ /* 0x000fe200078e009f */
[----:B------:R-:W-:Y:S01]  /*111c0*/  MOV R159, R145 ;  /* 0x00000091009f7202 */ /* 0x000fe20000000f00 */
[----:B------:R-:W-:Y:S01]  /*111d0*/  HMMA.16816.F32.BF16 R68, R8, R14, R68 ;  /* 0x0000000e0844723c */ /* 0x000fe20000041844 */
[----:B------:R-:W-:Y:S02]  /*111e0*/  IMAD.MOV.U32 R145, RZ, RZ, R146 ;  /* 0x000000ffff917224 */ /* 0x000fe400078e0092 */
[----:B------:R-:W-:Y:S02]  /*111f0*/  IMAD.MOV.U32 R146, RZ, RZ, R144 ;  /* 0x000000ffff927224 */ /* 0x000fe400078e0090 */
[----:B------:R-:W-:Y:S01]  /*11200*/  IMAD.MOV.U32 R144, RZ, RZ, R158 ;  /* 0x000000ffff907224 */ /* 0x000fe200078e009e */
[----:B------:R-:W-:Y:S01]  /*11210*/  MOV R158, R155 ;  /* 0x0000009b009e7202 */ /* 0x000fe20000000f00 */
[----:B------:R-:W-:-:S02]  /*11220*/  IMAD.MOV.U32 R155, RZ, RZ, R154 ;  /* 0x000000ffff9b7224 */ /* 0x000fc400078e009a */
[----:B-1----:R-:W-:Y:S02]  /*11230*/  FFMA.FTZ R3, R109, c[0x0][0x2d0], -R6 ;  /* 0x0000b4006d037a23 */ /* 0x002fe40000010806 */
[----:B------:R-:W-:Y:S02]  /*11240*/  IMAD.MOV.U32 R109, RZ, RZ, R110 ;  /* 0x000000ffff6d7224 */ /* 0x000fe400078e006e */
[----:B------:R-:W-:Y:S01]  /*11250*/  IMAD.MOV.U32 R110, RZ, RZ, R111 ;  /* 0x000000ffff6e7224 */ /* 0x000fe200078e006f */
[----:B------:R1:W1:Y:S01]  /*11260*/  MUFU.EX2 R30, R3 ;  /* 0x00000003001e7308 */ /* 0x0002620000000800 */
[----:B------:R-:W-:Y:S01]  /*11270*/  F2FP.BF16.PACK_AB R8, R73, R74 ;  /* 0x0000004a4908723e */ /* 0x000fe200000010ff */
[----:B------:R-:W-:Y:S01]  /*11280*/  IMAD.MOV.U32 R111, RZ, RZ, R159 ;  /* 0x000000ffff6f7224 */ /* 0x000fe200078e009f */
[----:B--2---:R-:W-:Y:S01]  /*11290*/  F2FP.BF16.PACK_AB R9, R57, R58 ;  /* 0x0000003a3909723e */ /* 0x004fe200000010ff */
[----:B------:R-:W-:Y:S01]  /*112a0*/  IMAD.MOV.U32 R154, RZ, RZ, R152 ;  /* 0x000000ffff9a7224 */ /* 0x000fe200078e0098 */
[----:B------:R-:W-:Y:S01]  /*112b0*/  F2FP.BF16.PACK_AB R10, R59, R72 ;  /* 0x000000483b0a723e */ /* 0x000fe200000010ff */
[----:B------:R-:W-:Y:S01]  /*112c0*/  IMAD.MOV.U32 R152, RZ, RZ, R4 ;  /* 0x000000ffff987224 */ /* 0x000fe200078e0004 */
[----:B----4-:R-:W-:Y:S01]  /*112d0*/  F2FP.BF16.PACK_AB R11, R31, R56 ;  /* 0x000000381f0b723e */ /* 0x010fe200000010ff */
[----:B-1----:R-:W-:Y:S01]  /*112e0*/  FFMA.FTZ R3, R109, c[0x0][0x2d0], -R6 ;  /* 0x0000b4006d037a23 */ /* 0x002fe20000010806 */
[----:B------:R-:W-:Y:S01]  /*112f0*/  MOV R159, R145 ;  /* 0x00000091009f7202 */ /* 0x000fe20000000f00 */
[----:B------:R-:W-:Y:S01]  /*11300*/  IMAD.MOV.U32 R109, RZ, RZ, R110 ;  /* 0x000000ffff6d7224 */ /* 0x000fe200078e006e */
[----:B------:R-:W-:Y:S01]  /*11310*/  MOV R4, R233 ;  /* 0x000000e900047202 */ /* 0x000fe20000000f00 */
[----:B------:R1:W-:Y:S01]  /*11320*/  MUFU.EX2 R28, R3 ;  /* 0x00000003001c7308 */ /* 0x0003e20000000800 */
[----:B------:R-:W-:Y:S01]  /*11330*/  IMAD.MOV.U32 R110, RZ, RZ, R111 ;  /* 0x000000ffff6e7224 */ /* 0x000fe200078e006f */
[----:B------:R-:W-:Y:S01]  /*11340*/  HMMA.16816.F32.BF16 R64, R8, R24, R64 ;  /* 0x000000180840723c */ /* 0x000fe20000041840 */
[----:B------:R-:W-:Y:S01]  /*11350*/  IMAD.MOV.U32 R145, RZ, RZ, R146 ;  /* 0x000000ffff917224 */ /* 0x000fe200078e0092 */
[----:B------:R3:W5:Y:S01]  /*11360*/  LDL.LU R233, [R1+0x14] ;  /* 0x0000140001e97983 */ /* 0x0007620000300800 */
[----:B------:R-:W-:-:S02]  /*11370*/  IMAD.MOV.U32 R146, RZ, RZ, R144 ;  /* 0x000000ffff927224 */ /* 0x000fc400078e0090 */
[----:B-1----:R-:W-:Y:S01]  /*11380*/  FFMA.FTZ R3, R109, c[0x0][0x2d0], -R6 ;  /* 0x0000b4006d037a23 */ /* 0x002fe20000010806 */
[----:B------:R-:W-:Y:S01]  /*11390*/  MOV R111, R159 ;  /* 0x0000009f006f7202 */ /* 0x000fe20000000f00 */
[----:B------:R-:W-:Y:S01]  /*113a0*/  IMAD.MOV.U32 R144, RZ, RZ, R158 ;  /* 0x000000ffff907224 */ /* 0x000fe200078e009e */
[----:B------:R-:W-:Y:S01]  /*113b0*/  MOV R158, R155 ;  /* 0x0000009b009e7202 */ /* 0x000fe20000000f00 */
[----:B------:R1:W2:Y:S01]  /*113c0*/  MUFU.EX2 R25, R3 ;  /* 0x0000000300197308 */ /* 0x0002a20000000800 */
[----:B------:R-:W-:Y:S01]  /*113d0*/  IMAD.MOV.U32 R155, RZ, RZ, R154 ;  /* 0x000000ffff9b7224 */ /* 0x000fe200078e009a */
[----:B------:R-:W-:Y:S01]  /*113e0*/  HMMA.16816.F32.BF16 R48, R8, R22, R48 ;  /* 0x000000160830723c */ /* 0x000fe20000041830 */
[----:B------:R-:W-:Y:S02]  /*113f0*/  IMAD.MOV.U32 R159, RZ, RZ, R145 ;  /* 0x000000ffff9f7224 */ /* 0x000fe400078e0091 */
[----:B------:R-:W-:Y:S02]  /*11400*/  IMAD.MOV.U32 R154, RZ, RZ, R152 ;  /* 0x000000ffff9a7224 */ /* 0x000fe400078e0098 */
[----:B------:R-:W-:-:S02]  /*11410*/  IMAD.MOV.U32 R145, RZ, RZ, R146 ;  /* 0x000000ffff917224 */ /* 0x000fc400078e0092 */
[----:B------:R-:W-:Y:S01]  /*11420*/  IMAD.MOV.U32 R152, RZ, RZ, R153 ;  /* 0x000000ffff987224 */ /* 0x000fe200078e0099 */
[----:B------:R-:W-:Y:S01]  /*11430*/  MOV R153, R123 ;  /* 0x0000007b00997202 */ /* 0x000fe20000000f00 */
[----:B-1----:R-:W-:Y:S02]  /*11440*/  FFMA.FTZ R3, R110, c[0x0][0x2d0], -R5 ;  /* 0x0000b4006e037a23 */ /* 0x002fe40000010805 */
[----:B------:R-:W-:Y:S02]  /*11450*/  IMAD.MOV.U32 R146, RZ, RZ, R144 ;  /* 0x000000ffff927224 */ /* 0x000fe400078e0090 */
[----:B------:R1:W-:Y:S01]  /*11460*/  MUFU.EX2 R24, R3 ;  /* 0x0000000300187308 */ /* 0x0003e20000000800 */
[----:B------:R-:W-:Y:S01]  /*11470*/  MOV R144, R158 ;  /* 0x0000009e00907202 */ /* 0x000fe20000000f00 */
[----:B------:R-:W-:Y:S02]  /*11480*/  IMAD.MOV.U32 R123, RZ, RZ, R232 ;  /* 0x000000ffff7b7224 */ /* 0x000fe400078e00e8 */
[----:B------:R-:W-:Y:S01]  /*11490*/  IMAD.MOV.U32 R158, RZ, RZ, R155 ;  /* 0x000000ffff9e7224 */ /* 0x000fe200078e009b */
[----:B------:R-:W-:Y:S01]  /*114a0*/  HMMA.16816.F32.BF16 R52, R8, R20, R52 ;  /* 0x000000140834723c */ /* 0x000fe20000041834 */
[----:B------:R-:W-:-:S02]  /*114b0*/  IMAD.MOV.U32 R155, RZ, RZ, R154 ;  /* 0x000000ffff9b7224 */ /* 0x000fc400078e009a */
[----:B------:R-:W-:-:S05]  /*114c0*/  IMAD.MOV.U32 R147, RZ, RZ, R111 ;  /* 0x000000ffff937224 */ /* 0x000fca00078e006f */
[C---:B------:R-:W-:Y:S01]  /*114d0*/  HMMA.16816.F32.BF16 R32, R8.reuse, R14, R32 ;  /* 0x0000000e0820723c */ /* 0x040fe20000041820 */
[----:B-1----:R-:W-:Y:S01]  /*114e0*/  FFMA.FTZ R3, R175, c[0x0][0x2d0], -R5 ;  /* 0x0000b400af037a23 */ /* 0x002fe20000010805 */
[----:B------:R-:W-:Y:S01]  /*114f0*/  MOV R109, R145 ;  /* 0x00000091006d7202 */ /* 0x000fe20000000f00 */
[----:B------:R-:W-:Y:S01]  /*11500*/  IMAD.MOV.U32 R186, RZ, RZ, R146 ;  /* 0x000000ffffba7224 */ /* 0x000fe200078e0092 */
[----:B------:R3:W5:Y:S01]  /*11510*/  LDL.LU R232, [R1+0x10] ;  /* 0x0000100001e87983 */ /* 0x0007620000300800 */
[----:B------:R1:W-:Y:S01]  /*11520*/  MUFU.EX2 R23, R3 ;  /* 0x0000000300177308 */ /* 0x0003e20000000800 */
[----:B------:R-:W-:Y:S01]  /*11530*/  IMAD.MOV.U32 R154, RZ, RZ, R152 ;  /* 0x000000ffff9a7224 */ /* 0x000fe200078e0098 */
[----:B------:R-:W-:Y:S01]  /*11540*/  MOV R152, R153 ;  /* 0x0000009900987202 */ /* 0x000fe20000000f00 */
[----:B------:R-:W-:Y:S01]  /*11550*/  IMAD.MOV.U32 R153, RZ, RZ, R123 ;  /* 0x000000ffff997224 */ /* 0x000fe200078e007b */
[----:B------:R-:W-:Y:S01]  /*11560*/  MOV R187, R155 ;  /* 0x0000009b00bb7202 */ /* 0x000fe20000000f00 */
[----:B------:R-:W-:Y:S01]  /*11570*/  IMAD.MOV.U32 R123, RZ, RZ, R122 ;  /* 0x000000ffff7b7224 */ /* 0x000fe200078e007a */
[----:B------:R-:W-:Y:S01]  /*11580*/  HMMA.16816.F32.BF16 R60, R8, R26, R60 ;  /* 0x0000001a083c723c */ /* 0x000fe2000004183c */
[----:B------:R-:W-:-:S02]  /*11590*/  IMAD.MOV.U32 R122, RZ, RZ, R119 ;  /* 0x000000ffff7a7224 */ /* 0x000fc400078e0077 */
[----:B-1----:R-:W-:Y:S01]  /*115a0*/  FFMA.FTZ R3, R173, c[0x0][0x2d0], -R5 ;  /* 0x0000b400ad037a23 */ /* 0x002fe20000010805 */
[----:B------:R-:W-:-:S04]  /*115b0*/  MOV R184, R153 ;  /* 0x0000009900b87202 */ /* 0x000fc80000000f00 */
[----:B------:R-:W-:Y:S01]  /*115c0*/  HMMA.16816.F32.BF16 R36, R8, R16, R36 ;  /* 0x000000100824723c */ /* 0x000fe20000041824 */
[----:B------:R-:W-:Y:S01]  /*115d0*/  MOV R119, R139 ;  /* 0x0000008b00777202 */ /* 0x000fe20000000f00 */
[----:B------:R1:W-:Y:S01]  /*115e0*/  MUFU.EX2 R22, R3 ;  /* 0x0000000300167308 */ /* 0x0003e20000000800 */
[----:B------:R-:W-:-:S05]  /*115f0*/  IMAD.MOV.U32 R108, RZ, RZ, R159 ;  /* 0x000000ffff6c7224 */ /* 0x000fca00078e009f */
[----:B------:R-:W-:Y:S01]  /*11600*/  HMMA.16816.F32.BF16 R40, R8, R18, R40 ;  /* 0x000000120828723c */ /* 0x000fe20000041828 */
[----:B------:R-:W-:Y:S01]  /*11610*/  IMAD.MOV.U32 R201, RZ, RZ, R184 ;  /* 0x000000ffffc97224 */ /* 0x000fe200078e00b8 */
[----:B------:R-:W-:-:S06]  /*11620*/  MOV R111, R119 ;  /* 0x00000077006f7202 */ /* 0x000fcc0000000f00 */
[----:B------:R-:W-:Y:S01]  /*11630*/  HMMA.16816.F32.BF16 R44, R8, R12, R44 ;  /* 0x0000000c082c723c */ /* 0x000fe2000004182c */
[----:B------:R-:W-:Y:S02]  /*11640*/  IMAD.MOV.U32 R185, RZ, RZ, R154 ;  /* 0x000000ffffb97224 */ /* 0x000fe400078e009a */
[----:B------:R-:W-:Y:S01]  /*11650*/  FFMA.FTZ R4, R4, c[0x0][0x2d0], -R7 ;  /* 0x0000b40004047a23 */ /* 0x000fe20000010807 */
[----:B------:R-:W-:Y:S01]  /*11660*/  MOV R146, R116 ;  /* 0x0000007400927202 */ /* 0x000fe20000000f00 */
[----:B-1----:R-:W-:Y:S01]  /*11670*/  FFMA.FTZ R3, R172, c[0x0][0x2d0], -R5 ;  /* 0x0000b400ac037a23 */ /* 0x002fe20000010805 */
[----:B------:R-:W-:Y:S03]  /*11680*/  LDSM.16.MT88.4 R16, [R230+0x3100] ;  /* 0x00310000e610783b */ /* 0x000fe60000004200 */
[----:B------:R1:W4:Y:S01]  /*11690*/  MUFU.EX2 R21, R3 ;  /* 0x0000000300157308 */ /* 0x0003220000000800 */
[----:B------:R-:W-:Y:S01]  /*116a0*/  IMAD.MOV.U32 R145, RZ, RZ, R158 ;  /* 0x000000ffff917224 */ /* 0x000fe200078e009e */
[----:B------:R3:W5:Y:S01]  /*116b0*/  LDL.LU R139, [R1+0xc] ;  /* 0x00000c00018b7983 */ /* 0x0007620000300800 */
[----:B------:R-:W-:Y:S01]  /*116c0*/  IMAD.MOV.U32 R159, RZ, RZ, R122 ;  /* 0x000000ffff9f7224 */ /* 0x000fe200078e007a */
[----:B------:R-:W-:Y:S01]  /*116d0*/  F2FP.BF16.PACK_AB R184, R30, R29 ;  /* 0x0000001d1eb8723e */ /* 0x000fe200000010ff */
[----:B------:R-:W-:-:S02]  /*116e0*/  IMAD.MOV.U32 R158, RZ, RZ, R123 ;  /* 0x000000ffff9e7224 */ /* 0x000fc400078e007b */
[----:B------:R-:W-:Y:S01]  /*116f0*/  IMAD.MOV.U32 R110, RZ, RZ, R152 ;  /* 0x000000ffff6e7224 */ /* 0x000fe200078e0098 */
[----:B------:R4:W-:Y:S01]  /*11700*/  MUFU.EX2 R14, R4 ;  /* 0x00000004000e7308 */ /* 0x0009e20000000800 */
[----:B------:R-:W-:Y:S01]  /*11710*/  FADD.FTZ R8, R158, R144 ;  /* 0x000000909e087221 */ /* 0x000fe20000010000 */
[----:B------:R-:W3:Y:S01]  /*11720*/  LDSM.16.MT88.4 R152, [R228+0x3100] ;  /* 0x00310000e498783b */ /* 0x000ee20000004200 */
[----:B------:R-:W-:Y:S02]  /*11730*/  IMAD.MOV.U32 R123, RZ, RZ, R117 ;  /* 0x000000ffff7b7224 */ /* 0x000fe400078e0075 */
[----:B------:R-:W-:Y:S02]  /*11740*/  IMAD.MOV.U32 R122, RZ, RZ, R118 ;  /* 0x000000ffff7a7224 */ /* 0x000fe400078e0076 */
[----:B------:R-:W3:Y:S01]  /*11750*/  LDSM.16.MT88.4 R116, [R229+0x3100] ;  /* 0x00310000e574783b */ /* 0x000ee20000004200 */
[----:B-1----:R-:W-:Y:S01]  /*11760*/  FFMA.FTZ R3, R186, c[0x0][0x2d0], -R7 ;  /* 0x0000b400ba037a23 */ /* 0x002fe20000010807 */
[----:B--2---:R-:W-:-:S03]  /*11770*/  F2FP.BF16.PACK_AB R186, R25, R28 ;  /* 0x0000001c19ba723e */ /* 0x004fc600000010ff */
[----:B------:R1:W-:Y:S01]  /*11780*/  MUFU.EX2 R20, R3 ;  /* 0x0000000300147308 */ /* 0x0003e20000000800 */
[----:B----4-:R-:W-:Y:S01]  /*11790*/  FADD.FTZ R4, R159, R111 ;  /* 0x0000006f9f047221 */ /* 0x010fe20000010000 */
[----:B------:R-:W-:Y:S01]  /*117a0*/  MOV R111, R128 ;  /* 0x00000080006f7202 */ /* 0x000fe20000000f00 */
[--C-:B-1----:R-:W-:Y:S01]  /*117b0*/  FFMA.FTZ R3, R187, c[0x0][0x2d0], -R7.reuse ;  /* 0x0000b400bb037a23 */ /* 0x102fe20000010807 */
[----:B------:R-:W-:Y:S01]  /*117c0*/  F2FP.BF16.PACK_AB R187, R21, R22 ;  /* 0x0000001615bb723e */ /* 0x000fe200000010ff */
[----:B------:R-:W-:Y:S01]  /*117d0*/  FFMA.FTZ R7, R185, c[0x0][0x2d0], -R7 ;  /* 0x0000b400b9077a23 */ /* 0x000fe20000010807 */
[----:B------:R-:W-:Y:S02]  /*117e0*/  F2FP.BF16.PACK_AB R185, R23, R24 ;  /* 0x0000001817b9723e */ /* 0x000fe400000010ff */
[----:B------:R1:W2:Y:S05]  /*117f0*/  MUFU.EX2 R15, R3 ;  /* 0x00000003000f7308 */ /* 0x0002aa0000000800 */
[C---:B------:R-:W-:Y:S03]  /*11800*/  HMMA.16816.F32.BF16 R160, R184.reuse, R168, R160 ;  /* 0x000000a8b8a0723c */ /* 0x040fe600000418a0 */
[----:B------:R4:W-:Y:S05]  /*11810*/  MUFU.EX2 R13, R7 ;  /* 0x00000007000d7308 */ /* 0x0009ea0000000800 */
[----:B---3--:R-:W-:Y:S01]  /*11820*/  HMMA.16816.F32.BF16 R140, R184, R152, R140 ;  /* 0x00000098b88c723c */ /* 0x008fe2000004188c */
[----:B-1----:R-:W-:Y:S01]  /*11830*/  FFMA.FTZ R3, R201, c[0x0][0x2d0], -R0 ;  /* 0x0000b400c9037a23 */ /* 0x002fe20000010800 */
[----:B--2---:R-:W-:Y:S01]  /*11840*/  F2FP.BF16.PACK_AB R128, R15, R20 ;  /* 0x000000140f80723e */ /* 0x004fe200000010ff */
[----:B------:R-:W-:-:S02]  /*11850*/  IMAD.MOV.U32 R201, RZ, RZ, R110 ;  /* 0x000000ffffc97224 */ /* 0x000fc400078e006e */
[----:B------:R1:W-:Y:S01]  /*11860*/  MUFU.EX2 R10, R3 ;  /* 0x00000003000a7308 */ /* 0x0003e20000000800 */
[----:B------:R-:W-:Y:S02]  /*11870*/  IMAD.MOV.U32 R110, RZ, RZ, R129 ;  /* 0x000000ffff6e7224 */ /* 0x000fe400078e0081 */
[----:B------:R-:W-:Y:S01]  /*11880*/  HMMA.16816.F32.BF16 R148, R184, R154, R148 ;  /* 0x0000009ab894723c */ /* 0x000fe20000041894 */
[----:B----4-:R-:W-:Y:S02]  /*11890*/  FADD.FTZ R7, R157, R4 ;  /* 0x000000049d077221 */ /* 0x010fe40000010000 */
[----:B------:R-:W-:-:S05]  /*118a0*/  FADD.FTZ R4, R208, R8 ;  /* 0x00000008d0047221 */ /* 0x000fca0000010000 */
[----:B------:R-:W-:Y:S01]  /*118b0*/  HMMA.16816.F32.BF16 R164, R184, R170, R164 ;  /* 0x000000aab8a4723c */ /* 0x000fe200000418a4 */
[----:B-1----:R-:W-:-:S07]  /*118c0*/  FFMA.FTZ R3, R147, c[0x0][0x2d0], -R0 ;  /* 0x0000b40093037a23 */ /* 0x002fce0000010800 */
[C---:B------:R-:W-:Y:S01]  /*118d0*/  HMMA.16816.F32.BF16 R176, R184.reuse, R116, R176 ;  /* 0x00000074b8b0723c */ /* 0x040fe200000418b0 */
[----:B------:R1:W2:Y:S07]  /*118e0*/  MUFU.EX2 R9, R3 ;  /* 0x0000000300097308 */ /* 0x0002ae0000000800 */
[C---:B------:R-:W-:Y:S08]  /*118f0*/  HMMA.16816.F32.BF16 R180, R184.reuse, R118, R180 ;  /* 0x00000076b8b4723c */ /* 0x040ff000000418b4 */
[----:B------:R-:W-:Y:S01]  /*11900*/  HMMA.16816.F32.BF16 R124, R184, R16, R76 ;  /* 0x00000010b87c723c */ /* 0x000fe2000004184c */
[--C-:B-1----:R-:W-:Y:S01]  /*11910*/  FFMA.FTZ R3, R108, c[0x0][0x2d0], -R0.reuse ;  /* 0x0000b4006c037a23 */ /* 0x102fe20000010800 */
[----:B--2---:R-:W-:Y:S01]  /*11920*/  F2FP.BF16.PACK_AB R129, R9, R10 ;  /* 0x0000000a0981723e */ /* 0x004fe200000010ff */
[----:B------:R-:W-:-:S02]  /*11930*/  FFMA.FTZ R0, R109, c[0x0][0x2d0], -R0 ;  /* 0x0000b4006d007a23 */ /* 0x000fc40000010800 */
[----:B------:R1:W-:Y:S01]  /*11940*/  MUFU.EX2 R11, R3 ;  /* 0x00000003000b7308 */ /* 0x0003e20000000800 */
[----:B------:R-:W-:Y:S02]  /*11950*/  IMAD.MOV.U32 R108, RZ, RZ, R131 ;  /* 0x000000ffff6c7224 */ /* 0x000fe400078e0083 */
[----:B------:R-:W-:Y:S01]  /*11960*/  HMMA.16816.F32.BF16 R184, R184, R18, R68 ;  /* 0x00000012b8b8723c */ /* 0x000fe20000041844 */
[----:B------:R-:W-:Y:S01]  /*11970*/  IMAD.MOV.U32 R109, RZ, RZ, R130 ;  /* 0x000000ffff6d7224 */ /* 0x000fe200078e0082 */
[----:B------:R-:W-:-:S03]  /*11980*/  F2FP.BF16.PACK_AB R130, R13, R14 ;  /* 0x0000000e0d82723e */ /* 0x000fc600000010ff */
[----:B------:R2:W3:Y:S01]  /*11990*/  MUFU.EX2 R12, R0 ;  /* 0x00000000000c7308 */ /* 0x0004e20000000800 */
[----:B-1----:R-:W-:-:S04]  /*119a0*/  FADD.FTZ R3, R247, R174 ;  /* 0x000000aef7037221 */ /* 0x002fc80000010000 */
[----:B------:R-:W-:Y:S02]  /*119b0*/  FADD.FTZ R6, R227, R3 ;  /* 0x00000003e3067221 */ /* 0x000fe40000010000 */
[----:B------:R-:W-:Y:S02]  /*119c0*/  FADD.FTZ R3, R209, R7 ;  /* 0x00000007d1037221 */ /* 0x000fe40000010000 */
[----:B--2---:R-:W-:Y:S01]  /*119d0*/  FADD.FTZ R0, R146, R145 ;  /* 0x0000009192007221 */ /* 0x004fe20000010000 */
[----:B---3--:R-:W-:Y:S01]  /*119e0*/  F2FP.BF16.PACK_AB R131, R12, R11 ;  /* 0x0000000b0c83723e */ /* 0x008fe200000010ff */
        /* <DEDUP_REMOVED lines=96> */
[----:B------:R1:W-:Y:S01]  /*11ff0*/  STL [R1+0x4], R0 ;  /* 0x0000040001007387 */ /* 0x0003e20000100800 */
[----:B------:R-:W-:Y:S02]  /*12000*/  FADD.FTZ R251, R72, R251 ;  /* 0x000000fb48fb7221 */ /* 0x000fe40000010000 */
[----:B------:R-:W-:Y:S01]  /*12010*/  FADD.FTZ R252, R56, R252 ;  /* 0x000000fc38fc7221 */ /* 0x000fe20000010000 */
[----:B------:R1:W-:Y:S01]  /*12020*/  STL [R1], R4 ;  /* 0x0000000401007387 */ /* 0x0003e20000100800 */
        /* <DEDUP_REMOVED lines=10> */
[----:B------:R-:W-:Y:S05]  /*120d0*/  @!P6 BRA `(.L_x_133) ;  /* 0x000043100000e947 */ /* 0x000fea0003800000 */
[----:B------:R-:W-:Y:S01]  /*120e0*/  IMAD.MOV.U32 R3, RZ, RZ, R136 ;  /* 0x000000ffff037224 */ /* 0x000fe200078e0088 */
[----:B------:R-:W-:Y:S01]  /*120f0*/  MOV R138, R2 ;  /* 0x00000002008a7202 */ /* 0x000fe20000000f00 */
[----:B-1----:R-:W-:Y:S01]  /*12100*/  IMAD.MOV.U32 R0, RZ, RZ, R137 ;  /* 0x000000ffff007224 */ /* 0x002fe200078e0089 */
[----:B------:R-:W-:Y:S01]  /*12110*/  MOV R133, R135 ;  /* 0x0000008700857202 */ /* 0x000fe20000000f00 */
[----:B------:R-:W-:Y:S01]  /*12120*/  ULDC UR6, c[0x0][0x210] ;  /* 0x0000840000067ab9 */ /* 0x000fe20000000800 */
[----:B------:R-:W-:Y:S01]  /*12130*/  IADD3 R247, R248, 0x100, RZ ;  /* 0x00000100f8f77810 */ /* 0x000fe20007ffe0ff */
[----:B------:R-:W-:Y:S02]  /*12140*/  ULDC UR4, c[0x0][0x1e8] ;  /* 0x00007a0000047ab9 */ /* 0x000fe40000000800 */
[----:B------:R-:W-:Y:S02]  /*12150*/  UIADD3 UR12, UR12, -0x2, URZ ;  /* 0xfffffffe0c0c7890 */ /* 0x000fe4000fffe03f */
[----:B------:R-:W-:-:S02]  /*12160*/  UIMAD UR6, UR15, UR6, URZ ;  /* 0x000000060f0672a4 */ /* 0x000fc4000f8e023f */
[----:B------:R-:W-:Y:S02]  /*12170*/  UIMAD UR4, UR15, UR4, URZ ;  /* 0x000000040f0472a4 */ /* 0x000fe4000f8e023f */
[----:B------:R-:W-:Y:S02]  /*12180*/  ULDC.64 UR22, c[0x0][0x118] ;  /* 0x0000460000167ab9 */ /* 0x000fe40000000a00 */
[----:B------:R-:W-:Y:S01]  /*12190*/  ULDC.64 UR18, c[0x0][0x118] ;  /* 0x0000460000127ab9 */ /* 0x000fe20000000a00 */
[----:B------:R-:W-:Y:S05]  /*121a0*/  BRA `(.L_x_134) ;  /* 0x0000042000007947 */ /* 0x000fea0003800000 */
.L_x_136:
[----:B------:R-:W2:Y:S01]  /*121b0*/  LDL R136, [R1+0x8] ;  /* 0x0000080001887983 */ /* 0x000ea20000100800 */
[----:B------:R-:W-:Y:S01]  /*121c0*/  IMAD.MOV.U32 R137, RZ, RZ, c[0x0][0x2b8] ;  /* 0x0000ae00ff897624 */ /* 0x000fe200078e00ff */
[----:B------:R-:W-:Y:S01]  /*121d0*/  UIMAD UR11, UR12, 0x70, UR17 ;  /* 0x000000700c0b78a4 */ /* 0x000fe2000f8e0211 */
[----:B------:R-:W-:Y:S03]  /*121e0*/  IMAD.MOV.U32 R249, RZ, RZ, RZ ;  /* 0x000000fffff97224 */ /* 0x000fe600078e00ff */
[----:B------:R-:W-:Y:S02]  /*121f0*/  ISETP.NE.AND P2, PT, R137, 0x1, PT ;  /* 0x000000018900780c */ /* 0x000fe40003f45270 */
[----:B------:R-:W-:Y:S05]  /*12200*/  IMAD.U32 R132, RZ, RZ, UR11 ;  /* 0x0000000bff847e24 */ /* 0x000fea000f8e00ff */
[----:B--2---:R-:W-:Y:S06]  /*12210*/  IADD3 R132, R132, -0x70, R136 ;  /* 0xffffff9084847810 */ /* 0x004fec0007ffe088 */
        /* <DEDUP_REMOVED lines=33> */
[-C--:B--2---:R-:W-:Y:S03]  /*12430*/  IADD3.X R137, R137, R245.reuse, RZ, P1, !PT ;  /* 0x000000f589897210 */ /* 0x084fe60000ffe4ff */
[----:B------:R-:W2:Y:S01]  /*12440*/  SHFL.IDX PT, R196, R2, 0x3, 0x181f ;  /* 0x00781f0002c47f89 */ /* 0x000ea200000e0000 */
[-C--:B---3--:R-:W-:Y:S03]  /*12450*/  IADD3 R134, P0, R134, R246.reuse, RZ ;  /* 0x000000f686867210 */ /* 0x088fe60007f1e0ff */
[----:B------:R3:W-:Y:S02]  /*12460*/  LDGSTS.E.BYPASS.LTC128B.128 [R248+0x3900], [R136.64], !P3 ;  /* 0x0390000088f87fae */ /* 0x0007e4000d901d52 */
[--C-:B----4-:R-:W-:Y:S01]  /*12470*/  IMAD.X R135, R135, 0x1, R245.reuse, P0 ;  /* 0x0000000187877824 */ /* 0x110fe200000e06f5 */
        /* <DEDUP_REMOVED lines=11> */
[--C-:B--2---:R-:W-:Y:S01]  /*12530*/  IMAD.X R191, R196, 0x1, R245.reuse, P4 ;  /* 0x00000001c4bf7824 */ /* 0x104fe200020e06f5 */
[----:B----4-:R-:W-:Y:S04]  /*12540*/  IADD3.X R189, R195, R245, RZ, P2, !PT ;  /* 0x000000f5c3bd7210 */ /* 0x010fe800017fe4ff */
[----:B------:R2:W-:Y:S01]  /*12550*/  LDGSTS.E.BYPASS.LTC128B.128 [R248+0x5100], [R190.64], !P3 ;  /* 0x05100000bef87fae */ /* 0x0005e2000d901d52 */
[----:B-----5:R-:W-:Y:S03]  /*12560*/  IADD3 R134, P0, R132, R246, RZ ;  /* 0x000000f684867210 */ /* 0x020fe60007f1e0ff */
[----:B------:R2:W-:Y:S01]  /*12570*/  LDGSTS.E.BYPASS.LTC128B.128 [R248+0x5900], [R188.64], !P3 ;  /* 0x05900000bcf87fae */ /* 0x0005e2000d901d52 */
[--C-:B-1----:R-:W-:Y:S02]  /*12580*/  IMAD.X R137, R194, 0x1, R245.reuse, P1 ;  /* 0x00000001c2897824 */ /* 0x102fe400008e06f5 */
[----:B------:R-:W-:Y:S03]  /*12590*/  IMAD.X R135, R2, 0x1, R245, P0 ;  /* 0x0000000102877824 */ /* 0x000fe600000e06f5 */
[----:B------:R2:W-:Y:S04]  /*125a0*/  LDGSTS.E.BYPASS.LTC128B.128 [R248+0x6100], [R136.64], !P3 ;  /* 0x0610000088f87fae */ /* 0x0005e8000d901d52 */
[----:B------:R2:W-:Y:S01]  /*125b0*/  LDGSTS.E.BYPASS.LTC128B.128 [R248+0x6900], [R134.64], !P3 ;  /* 0x0690000086f87fae */ /* 0x0005e2000d901d52 */
[----:B------:R-:W-:-:S05]  /*125c0*/  BRA `(.L_x_135) ;  /* 0x00000cd000007947 */ /* 0x000fca0003800000 */
.L_x_134:
[----:B------:R-:W-:Y:S04]  /*125d0*/  DEPBAR.LE SB0, 0x0 ;  /* 0x000080000000791a */ /* 0x000fe80000000000 */
[----:B------:R-:W-:Y:S01]  /*125e0*/  BAR.SYNC.DEFER_BLOCKING 0x0 ;  /* 0x0000000000007b1d */ /* 0x000fe20000010000 */
[----:B------:R-:W-:Y:S01]  /*125f0*/  IMAD.WIDE.U32 R68, R250, c[0x0][0x208], RZ ;  /* 0x00008200fa447a25 */ /* 0x000fe200078e00ff */
        /* <DEDUP_REMOVED lines=202> */
.L_x_135:
        /* <DEDUP_REMOVED lines=789> */
.L_x_133:
        /* <DEDUP_REMOVED lines=119> */
.L_x_103:
[----:B------:R-:W-:Y:S02]  /*16b60*/  USHF.R.S32.HI UR8, URZ, 0x1f, UR15 ;  /* 0x0000001f3f087899 */ /* 0x000fe4000801140f */
[----:B------:R-:W-:Y:S01]  /*16b70*/  ULDC.64 UR10, c[0x0][0x118] ;  /* 0x00004600000a7ab9 */ /* 0x000fe20000000a00 */
[----:B------:R-:W-:Y:S05]  /*16b80*/  @P4 BRA `(.L_x_137) ;  /* 0x0000149000004947 */ /* 0x000fea0003800000 */
[----:B------:R-:W1:Y:S01]  /*16b90*/  S2R R40, SR_TID.X ;  /* 0x0000000000287919 */ /* 0x000e620000002100 */
[----:B------:R-:W-:Y:S01]  /*16ba0*/  F2FP.BF16.PACK_AB R6, R145, R144 ;  /* 0x000000909106723e */ /* 0x000fe200000010ff */
[----:B------:R-:W-:Y:S01]  /*16bb0*/  IMAD.MOV.U32 R5, RZ, RZ, -0x10 ;  /* 0xfffffff0ff057424 */ /* 0x000fe200078e00ff */
[----:B------:R-:W-:Y:S01]  /*16bc0*/  F2FP.BF16.PACK_AB R27, R27, R146 ;  /* 0x000000921b1b723e */ /* 0x000fe200000010ff */
[----:B------:R-:W-:Y:S01]  /*16bd0*/  BAR.SYNC.DEFER_BLOCKING 0x1, 0x80 ;  /* 0x0042000000007b1d */ /* 0x000fe20000010000 */
[----:B------:R-:W-:Y:S02]  /*16be0*/  F2FP.BF16.PACK_AB R26, R26, R152 ;  /* 0x000000981a1a723e */ /* 0x000fe400000010ff */
[----:B------:R-:W-:-:S02]  /*16bf0*/  F2FP.BF16.PACK_AB R31, R31, R154 ;  /* 0x0000009a1f1f723e */ /* 0x000fc400000010ff */
        /* <DEDUP_REMOVED lines=8> */
[----:B------:R-:W-:Y:S02]  /*16c80*/  F2FP.BF16.PACK_AB R30, R30, R156 ;  /* 0x0000009c1e1e723e */ /* 0x000fe400000010ff */
[----:B------:R-:W-:Y:S01]  /*16c90*/  F2FP.BF16.PACK_AB R29, R29, R158 ;  /* 0x0000009e1d1d723e */ /* 0x000fe200000010ff */
[----:B------:R-:W-:Y:S01]  /*16ca0*/  ULDC.64 UR4, c[0x0][0x500] ;  /* 0x0001400000047ab9 */ /* 0x000fe20000000a00 */
[----:B------:R-:W-:Y:S01]  /*16cb0*/  F2FP.BF16.PACK_AB R21, R21, R168 ;  /* 0x000000a81515723e */ /* 0x000fe200000010ff */
[----:B------:R-:W-:Y:S01]  /*16cc0*/  UIMAD.WIDE UR4, UR20, UR6, UR4 ;  /* 0x00000006140472a5 */ /* 0x000fe2000f8e0204 */
[----:B------:R-:W-:-:S02]  /*16cd0*/  F2FP.BF16.PACK_AB R20, R20, R170 ;  /* 0x000000aa1414723e */ /* 0x000fc400000010ff */
[----:B-1----:R-:W-:Y:S02]  /*16ce0*/  SHF.R.S32.HI R41, RZ, 0x1f, R40 ;  /* 0x0000001fff297819 */ /* 0x002fe40000011428 */
[----:B------:R-:W-:Y:S02]  /*16cf0*/  F2FP.BF16.PACK_AB R28, R28, R160 ;  /* 0x000000a01c1c723e */ /* 0x000fe400000010ff */
[CC--:B------:R-:W-:Y:S02]  /*16d00*/  LEA.HI R2, R41.reuse, R40.reuse, RZ, 0x2 ;  /* 0x0000002829027211 */ /* 0x0c0fe400078f10ff */
[----:B------:R-:W-:Y:S02]  /*16d10*/  LEA.HI R35, R41, R40, RZ, 0x5 ;  /* 0x0000002829237211 */ /* 0x000fe400078f28ff */
[--C-:B------:R-:W-:Y:S02]  /*16d20*/  SHF.R.S32.HI R3, RZ, 0x2, R2.reuse ;  /* 0x00000002ff037819 */ /* 0x100fe40000011402 */
[----:B------:R-:W-:-:S02]  /*16d30*/  SHF.R.S32.HI R0, RZ, 0x1f, R2 ;  /* 0x0000001fff007819 */ /* 0x000fc40000011402 */
[----:B------:R-:W-:Y:S02]  /*16d40*/  SHF.R.S32.HI R34, RZ, 0x5, R35 ;  /* 0x00000005ff227819 */ /* 0x000fe40000011423 */
[----:B------:R-:W-:Y:S02]  /*16d50*/  LEA.HI R0, R0, R3, RZ, 0x3 ;  /* 0x0000000300007211 */ /* 0x000fe400078f18ff */
[----:B------:R-:W-:Y:S02]  /*16d60*/  F2FP.BF16.PACK_AB R162, R163, R162 ;  /* 0x000000a2a3a2723e */ /* 0x000fe400000010ff */
[----:B------:R-:W-:Y:S02]  /*16d70*/  LOP3.LUT R0, R0, 0xfffffff8, RZ, 0xc0, !PT ;  /* 0xfffffff800007812 */ /* 0x000fe400078ec0ff */
[----:B------:R-:W-:Y:S02]  /*16d80*/  F2FP.BF16.PACK_AB R25, R25, R164 ;  /* 0x000000a41919723e */ /* 0x000fe400000010ff */
[----:B------:R-:W-:Y:S01]  /*16d90*/  F2FP.BF16.PACK_AB R166, R167, R166 ;  /* 0x000000a6a7a6723e */ /* 0x000fe200000010ff */
[----:B------:R-:W-:Y:S01]  /*16da0*/  IMAD.IADD R3, R3, 0x1, -R0 ;  /* 0x0000000103037824 */ /* 0x000fe200078e0a00 */
[----:B------:R-:W-:-:S02]  /*16db0*/  LOP3.LUT R0, R2, 0xfffffffc, RZ, 0xc0, !PT ;  /* 0xfffffffc02007812 */ /* 0x000fc400078ec0ff */
[----:B------:R-:W-:Y:S01]  /*16dc0*/  F2FP.BF16.PACK_AB R24, R24, R172 ;  /* 0x000000ac1818723e */ /* 0x000fe200000010ff */
[C---:B------:R-:W-:Y:S01]  /*16dd0*/  IMAD.SHL.U32 R2, R3.reuse, 0x40, RZ ;  /* 0x0000004003027824 */ /* 0x040fe200078e00ff */
[----:B------:R-:W-:Y:S01]  /*16de0*/  LOP3.LUT R4, R3, 0x1, RZ, 0xc0, !PT ;  /* 0x0000000103047812 */ /* 0x000fe200078ec0ff */
[----:B------:R-:W-:Y:S01]  /*16df0*/  IMAD.IADD R14, R40, 0x1, -R0 ;  /* 0x00000001280e7824 */ /* 0x000fe200078e0a00 */
[----:B------:R-:W-:Y:S02]  /*16e00*/  F2FP.BF16.PACK_AB R23, R23, R174 ;  /* 0x000000ae1717723e */ /* 0x000fe400000010ff */
[----:B------:R-:W-:Y:S01]  /*16e10*/  LOP3.LUT R0, R2, 0x1c0, RZ, 0xc0, !PT ;  /* 0x000001c002007812 */ /* 0x000fe200078ec0ff */
[----:B------:R-:W-:Y:S01]  /*16e20*/  IMAD R2, R34, 0x200, R14 ;  /* 0x0000020022027824 */ /* 0x000fe200078e020e */
[----:B------:R-:W-:Y:S02]  /*16e30*/  ISETP.NE.U32.AND P0, PT, R4, 0x1, PT ;  /* 0x000000010400780c */ /* 0x000fe40003f05070 */
[----:B------:R-:W-:-:S02]  /*16e40*/  LEA.HI R0, R0, R0, RZ, 0x1d ;  /* 0x0000000000007211 */ /* 0x000fc400078fe8ff */
[----:B------:R-:W-:Y:S02]  /*16e50*/  R2P PR, R3, 0x6 ;  /* 0x0000000603007804 */ /* 0x000fe40000000000 */
[----:B------:R-:W-:Y:S01]  /*16e60*/  SEL R5, R5, 0x10, !P0 ;  /* 0x0000001005057807 */ /* 0x000fe20004000000 */
[----:B------:R-:W-:Y:S01]  /*16e70*/  IMAD.U32 R0, R2, 0x2, R0 ;  /* 0x0000000202007824 */ /* 0x000fe200078e0000 */
[----:B------:R-:W-:Y:S02]  /*16e80*/  F2FP.BF16.PACK_AB R18, R18, R116 ;  /* 0x000000741212723e */ /* 0x000fe400000010ff */
[----:B------:R-:W-:Y:S01]  /*16e90*/  F2FP.BF16.PACK_AB R13, R13, R118 ;  /* 0x000000760d0d723e */ /* 0x000fe200000010ff */
[----:B------:R-:W-:Y:S01]  /*16ea0*/  IMAD.SHL.U32 R0, R0, 0x2, RZ ;  /* 0x0000000200007824 */ /* 0x000fe200078e00ff */
[----:B------:R-:W-:Y:S02]  /*16eb0*/  F2FP.BF16.PACK_AB R22, R22, R176 ;  /* 0x000000b01616723e */ /* 0x000fe400000010ff */
[----:B------:R-:W-:Y:S01]  /*16ec0*/  F2FP.BF16.PACK_AB R178, R179, R178 ;  /* 0x000000b2b3b2723e */ /* 0x000fe200000010ff */
[C---:B------:R-:W-:Y:S01]  /*16ed0*/  IMAD.IADD R3, R0.reuse, 0x1, R5 ;  /* 0x0000000100037824 */ /* 0x040fe200078e0205 */
[----:B------:R1:W-:Y:S01]  /*16ee0*/  STS [R0+0x80], R6 ;  /* 0x0000800600007388 */ /* 0x0003e20000000800 */
[----:B------:R-:W-:-:S02]  /*16ef0*/  IADD3 R4, R0, 0x80, RZ ;  /* 0x0000008000047810 */ /* 0x000fc40007ffe0ff */
[----:B------:R-:W-:Y:S01]  /*16f00*/  IADD3 R2, R0, 0xc0, RZ ;  /* 0x000000c000027810 */ /* 0x000fe20007ffe0ff */
[----:B------:R-:W-:Y:S01]  /*16f10*/  STS [R0+0x480], R27 ;  /* 0x0004801b00007388 */ /* 0x000fe20000000800 */
[----:B------:R-:W-:Y:S02]  /*16f20*/  @P2 IADD3 R2, R4, -0x40, RZ ;  /* 0xffffffc004022810 */ /* 0x000fe40007ffe0ff */
[----:B------:R-:W-:Y:S01]  /*16f30*/  F2FP.BF16.PACK_AB R12, R12, R180 ;  /* 0x000000b40c0c723e */ /* 0x000fe200000010ff */
[----:B------:R-:W-:Y:S01]  /*16f40*/  STS [R3+0x80], R26 ;  /* 0x0000801a03007388 */ /* 0x000fe20000000800 */
[----:B------:R-:W-:Y:S02]  /*16f50*/  F2FP.BF16.PACK_AB R19, R19, R182 ;  /* 0x000000b61313723e */ /* 0x000fe400000010ff */
[----:B------:R-:W-:Y:S01]  /*16f60*/  F2FP.BF16.PACK_AB R17, R17, R120 ;  /* 0x000000781111723e */ /* 0x000fe200000010ff */
[----:B------:R-:W-:Y:S01]  /*16f70*/  STS [R3+0x480], R31 ;  /* 0x0004801f03007388 */ /* 0x000fe20000000800 */
[----:B------:R-:W-:-:S02]  /*16f80*/  F2FP.BF16.PACK_AB R16, R16, R122 ;  /* 0x0000007a1010723e */ /* 0x000fc400000010ff */
[----:B------:R-:W-:Y:S01]  /*16f90*/  F2FP.BF16.PACK_AB R9, R129, R128 ;  /* 0x000000808109723e */ /* 0x000fe200000010ff */
[----:B------:R-:W-:Y:S01]  /*16fa0*/  STS [R0+0x2080], R33 ;  /* 0x0020802100007388 */ /* 0x000fe20000000800 */
[----:B------:R-:W-:Y:S02]  /*16fb0*/  F2FP.BF16.PACK_AB R8, R131, R130 ;  /* 0x000000828308723e */ /* 0x000fe400000010ff */
[----:B------:R-:W-:Y:S01]  /*16fc0*/  F2FP.BF16.PACK_AB R11, R125, R124 ;  /* 0x0000007c7d0b723e */ /* 0x000fe200000010ff */
[----:B------:R3:W-:Y:S01]  /*16fd0*/  STS [R0+0x2480], R142 ;  /* 0x0024808e00007388 */ /* 0x0007e20000000800 */
[----:B------:R-:W-:Y:S02]  /*16fe0*/  F2FP.BF16.PACK_AB R15, R15, R126 ;  /* 0x0000007e0f0f723e */ /* 0x000fe400000010ff */
[----:B------:R-:W-:Y:S01]  /*16ff0*/  F2FP.BF16.PACK_AB R10, R185, R184 ;  /* 0x000000b8b90a723e */ /* 0x000fe200000010ff */
[----:B------:R-:W-:Y:S01]  /*17000*/  STS [R3+0x2080], R32 ;  /* 0x0020802003007388 */ /* 0x000fe20000000800 */
[----:B-1----:R-:W-:Y:S01]  /*17010*/  IMAD.MOV.U32 R6, RZ, RZ, 0x20 ;  /* 0x00000020ff067424 */ /* 0x002fe200078e00ff */
[----:B------:R-:W-:-:S02]  /*17020*/  F2FP.BF16.PACK_AB R7, R187, R186 ;  /* 0x000000babb07723e */ /* 0x000fc400000010ff */
[----:B------:R1:W-:Y:S01]  /*17030*/  STS [R3+0x2480], R150 ;  /* 0x0024809603007388 */ /* 0x0003e20000000800 */
[----:B------:R-:W-:Y:S02]  /*17040*/  PLOP3.LUT P0, PT, PT, PT, UP1, 0x80, 0x0 ;  /* 0x000000000000781c */ /* 0x000fe40003f0f018 */
[----:B------:R-:W-:-:S05]  /*17050*/  SEL R6, R6, 0xffffffe0, !P1 ;  /* 0xffffffe006067807 */ /* 0x000fca0004800000 */
[----:B------:R-:W-:-:S05]  /*17060*/  IMAD.IADD R4, R0, 0x1, R6 ;  /* 0x0000000100047824 */ /* 0x000fca00078e0206 */
[----:B------:R-:W-:Y:S01]  /*17070*/  STS [R4+0x80], R30 ;  /* 0x0000801e04007388 */ /* 0x000fe20000000800 */
[----:B---3--:R-:W-:-:S03]  /*17080*/  IMAD.IADD R0, R6, 0x1, R3 ;  /* 0x0000000106007824 */ /* 0x008fc600078e0203 */
[----:B------:R-:W-:Y:S04]  /*17090*/  STS [R4+0x480], R29 ;  /* 0x0004801d04007388 */ /* 0x000fe80000000800 */
        /* <DEDUP_REMOVED lines=10> */
[----:B---3--:R-:W-:-:S04]  /*17140*/  IMAD.IADD R0, R5, 0x1, R2 ;  /* 0x0000000105007824 */ /* 0x008fc800078e0202 */
        /* <DEDUP_REMOVED lines=17> */
[----:B---3--:R-:W-:Y:S01]  /*17260*/  IMAD.U32 R8, RZ, RZ, UR4 ;  /* 0x00000004ff087e24 */ /* 0x008fe2000f8e00ff */
[----:B------:R-:W-:Y:S06]  /*17270*/  BAR.SYNC.DEFER_BLOCKING 0x1, 0x80 ;  /* 0x0042000000007b1d */ /* 0x000fec0000010000 */
[----:B------:R-:W-:Y:S02]  /*17280*/  ULDC.64 UR4, c[0x0][0x508] ;  /* 0x0001420000047ab9 */ /* 0x000fe40000000a00 */
[----:B------:R-:W-:Y:S01]  /*17290*/  UISETP.NE.U32.AND UP0, UPT, URZ, UR4, UPT ;  /* 0x000000043f00728c */ /* 0x000fe2000bf05070 */
[----:B------:R-:W3:Y:S03]  /*172a0*/  @P0 LDG.E R0, [R8.64] ;  /* 0x0000000a08000981 */ /* 0x000ee6000c1e1900 */
[----:B------:R-:W-:Y:S01]  /*172b0*/  UISETP.NE.AND.EX UP0, UPT, URZ, UR5, UPT, UP0 ;  /* 0x000000053f00728c */ /* 0x000fe2000bf05300 */
[----:B------:R-:W-:-:S02]  /*172c0*/  IMAD.MOV.U32 R12, RZ, RZ, c[0x0][0x388] ;  /* 0x0000e200ff0c7624 */ /* 0x000fc400078e00ff */
[----:B------:R-:W-:-:S03]  /*172d0*/  ULDC.64 UR4, c[0x0][0x508] ;  /* 0x0001420000047ab9 */ /* 0x000fc60000000a00 */
[----:B------:R-:W-:-:S05]  /*172e0*/  PLOP3.LUT P1, PT, PT, PT, UP0, 0x80, 0x0 ;  /* 0x000000000000781c */ /* 0x000fca0003f2f008 */
[----:B------:R-:W-:-:S06]  /*172f0*/  @UP0 UIMAD.WIDE UR4, UR20, UR6, UR4 ;  /* 0x00000006140402a5 */ /* 0x000fcc000f8e0204 */
[----:B----4-:R-:W-:Y:S02]  /*17300*/  IMAD.U32 R2, RZ, RZ, UR4 ;  /* 0x00000004ff027e24 */ /* 0x010fe4000f8e00ff */
[----:B--2---:R-:W-:-:S05]  /*17310*/  IMAD.U32 R3, RZ, RZ, UR5 ;  /* 0x00000005ff037e24 */ /* 0x004fca000f8e00ff */
[----:B------:R1:W5:Y:S01]  /*17320*/  @P1 LDG.E R12, [R2.64] ;  /* 0x0000000a020c1981 */ /* 0x000362000c1e1900 */
[----:B------:R-:W-:Y:S02]  /*17330*/  UMOV UR6, URZ ;  /* 0x0000003f00067c82 */ /* 0x000fe40008000000 */
[----:B------:R-:W-:Y:S01]  /*17340*/  UMOV UR7, URZ ;  /* 0x0000003f00077c82 */ /* 0x000fe20008000000 */
[----:B---3--:R-:W2:Y:S02]  /*17350*/  @P0 R2UR UR5, R0 ;  /* 0x00000000000503c2 */ /* 0x008ea400000e0000 */
        /* <DEDUP_REMOVED lines=8> */
.L_x_138:
        /* <DEDUP_REMOVED lines=25> */
[----:B------:R-:W-:Y:S01]  /*17570*/  USEL UR9, UR9, URZ, !UP1 ;  /* 0x0000003f09097287 */ /* 0x000fe2000c800000 */
[----:B------:R-:W-:Y:S01]  /*17580*/  LEA.HI R0, R3, R5, RZ, 0x2 ;  /* 0x0000000503007211 */ /* 0x000fe200078f10ff */
[----:B------:R-:W-:-:S02]  /*17590*/  UMOV UR18, UR6 ;  /* 0x0000000600127c82 */ /* 0x000fc40008000000 */
[----:B------:R-:W-:Y:S01]  /*175a0*/  IMAD.IADD R2, R34, 0x1, -R2 ;  /* 0x0000000122027824 */ /* 0x000fe200078e0a02 */
[----:B------:R-:W-:Y:S01]  /*175b0*/  SHF.R.S32.HI R0, RZ, 0x2, R0 ;  /* 0x00000002ff007819 */ /* 0x000fe20000011400 */
[----:B------:R-:W-:Y:S02]  /*175c0*/  UMOV UR19, UR7 ;  /* 0x0000000700137c82 */ /* 0x000fe40008000000 */
[----:B------:R-:W-:Y:S02]  /*175d0*/  UIMAD.WIDE.U32 UR22, UR6, UR4, URZ ;  /* 0x00000004061672a5 */ /* 0x000fe4000f8e003f */
[----:B------:R-:W-:Y:S01]  /*175e0*/  IMAD R11, R2, 0x10, R0 ;  /* 0x00000010020b7824 */ /* 0x000fe200078e0200 */
[----:B------:R-:W-:Y:S01]  /*175f0*/  LOP3.LUT R0, R6, 0xfffffff8, RZ, 0xc0, !PT ;  /* 0xfffffff806007812 */ /* 0x000fe200078ec0ff */
[----:B------:R-:W-:Y:S02]  /*17600*/  UIMAD UR16, UR6, UR5, UR16 ;  /* 0x00000005061072a4 */ /* 0x000fe4000f8e0210 */
[----:B------:R-:W-:Y:S01]  /*17610*/  IMAD.IADD R3, R11, 0x1, R4 ;  /* 0x000000010b037824 */ /* 0x000fe200078e0204 */
[----:B------:R-:W-:Y:S01]  /*17620*/  ULDC.64 UR6, c[0x0][0x498] ;  /* 0x0001260000067ab9 */ /* 0x000fe20000000a00 */
[----:B------:R-:W-:Y:S01]  /*17630*/  IMAD.IADD R0, R40, 0x1, -R0 ;  /* 0x0000000128007824 */ /* 0x000fe200078e0a00 */
[----:B------:R-:W-:Y:S01]  /*17640*/  UIMAD.WIDE.U32 UR18, UR15, UR12, UR18 ;  /* 0x0000000c0f1272a5 */ /* 0x000fe2000f8e0012 */
[----:B-1----:R-:W-:Y:S01]  /*17650*/  IMAD R3, R22, 0x80, R3 ;  /* 0x0000008016037824 */ /* 0x002fe200078e0203 */
[----:B------:R-:W-:Y:S01]  /*17660*/  USEL UR12, UR20, URZ, !UP1 ;  /* 0x0000003f140c7287 */ /* 0x000fe2000c800000 */
[----:B------:R-:W-:Y:S01]  /*17670*/  IMAD R6, R0, 0x10, R19 ;  /* 0x0000001000067824 */ /* 0x000fe200078e0213 */
[----:B------:R-:W-:Y:S01]  /*17680*/  UIMAD UR17, UR9, UR6, URZ ;  /* 0x00000006091172a4 */ /* 0x000fe2000f8e023f */
[----:B------:R-:W-:Y:S01]  /*17690*/  @P0 IMAD.HI.U32 R4, R3, c[0x0][0x4ec], RZ ;  /* 0x00013b0003040a27 */ /* 0x000fe200078e00ff */
[----:B------:R-:W-:-:S02]  /*176a0*/  ULDC.64 UR4, c[0x0][0x3e8] ;  /* 0x0000fa0000047ab9 */ /* 0x000fc40000000a00 */
[----:B------:R-:W-:Y:S01]  /*176b0*/  UIADD3 UR19, UR19, UR13, URZ ;  /* 0x0000000d13137290 */ /* 0x000fe2000fffe03f */
[----:B------:R-:W-:Y:S01]  /*176c0*/  IMAD R9, R22, 0x80, R6 ;  /* 0x0000008016097824 */ /* 0x000fe200078e0206 */
[----:B------:R-:W-:Y:S01]  /*176d0*/  UIMAD UR7, UR12, UR7, UR17 ;  /* 0x000000070c0772a4 */ /* 0x000fe2000f8e0211 */
[----:B------:R-:W-:Y:S01]  /*176e0*/  IMAD.MOV.U32 R2, RZ, RZ, R3 ;  /* 0x000000ffff027224 */ /* 0x000fe200078e0003 */
[----:B------:R-:W-:Y:S01]  /*176f0*/  @P0 SHF.R.U32.HI R2, RZ, c[0x0][0x4f0], R4 ;  /* 0x00013c00ff020a19 */ /* 0x000fe20000011604 */
[----:B------:R-:W-:Y:S01]  /*17700*/  @P0 IMAD.HI.U32 R4, R9, c[0x0][0x4ec], RZ ;  /* 0x00013b0009040a27 */ /* 0x000fe200078e00ff */
[----:B------:R-:W-:Y:S02]  /*17710*/  UIMAD UR14, UR8, UR4, URZ ;  /* 0x00000004080e72a4 */ /* 0x000fe4000f8e023f */
[----:B------:R-:W-:Y:S01]  /*17720*/  UIADD3 UR17, UR23, UR16, URZ ;  /* 0x0000001017117290 */ /* 0x000fe2000fffe03f */
[----:B------:R-:W-:Y:S01]  /*17730*/  IMAD.MOV.U32 R7, RZ, RZ, R9 ;  /* 0x000000ffff077224 */ /* 0x000fe200078e0009 */
[----:B------:R-:W-:Y:S01]  /*17740*/  @P0 SHF.R.U32.HI R7, RZ, c[0x0][0x4f0], R4 ;  /* 0x00013c00ff070a19 */ /* 0x000fe20000011604 */
[----:B------:R-:W-:Y:S01]  /*17750*/  IMAD.SHL.U32 R4, R19, 0x40, RZ ;  /* 0x0000004013047824 */ /* 0x000fe200078e00ff */
[----:B------:R-:W-:Y:S01]  /*17760*/  UMOV UR16, UR22 ;  /* 0x0000001600107c82 */ /* 0x000fe20008000000 */
[--C-:B------:R-:W-:Y:S01]  /*17770*/  IMAD.MOV R6, RZ, RZ, -R2.reuse ;  /* 0x000000ffff067224 */ /* 0x100fe200078e0a02 */
[----:B------:R-:W-:Y:S01]  /*17780*/  UIMAD.WIDE.U32 UR18, UR12, UR6, UR18 ;  /* 0x000000060c1272a5 */ /* 0x000fe2000f8e0012 */
[----:B------:R-:W-:Y:S01]  /*17790*/  IMAD.SHL.U32 R0, R0, 0x8, RZ ;  /* 0x0000000800007824 */ /* 0x000fe200078e00ff */
[----:B------:R-:W-:Y:S01]  /*177a0*/  UIMAD UR14, UR15, UR5, UR14 ;  /* 0x000000050f0e72a4 */ /* 0x000fe2000f8e020e */
[----:B------:R-:W-:Y:S01]  /*177b0*/  LOP3.LUT R4, R4, 0x1c0, RZ, 0xc0, !PT ;  /* 0x000001c004047812 */ /* 0x000fe200078ec0ff */
[----:B------:R-:W-:Y:S01]  /*177c0*/  UIMAD.WIDE.U32 UR16, UR15, UR4, UR16 ;  /* 0x000000040f1072a5 */ /* 0x000fe2000f8e0010 */
[----:B------:R-:W-:Y:S01]  /*177d0*/  IMAD R6, R6, c[0x0][0x4e8], R3 ;  /* 0x00013a0006067a24 */ /* 0x000fe200078e0203 */
[----:B------:R-:W-:Y:S01]  /*177e0*/  SHF.R.S32.HI R8, RZ, 0x1f, R2 ;  /* 0x0000001fff087819 */ /* 0x000fe20000011402 */
[----:B------:R-:W-:Y:S01]  /*177f0*/  ULDC.64 UR4, c[0x0][0x3f0] ;  /* 0x0000fc0000047ab9 */ /* 0x000fe20000000a00 */
[----:B------:R-:W-:Y:S01]  /*17800*/  LOP3.LUT R10, R4, 0x38, R0, 0xf8, !PT ;  /* 0x00000038040a7812 */ /* 0x000fe200078ef800 */
[----:B------:R-:W-:Y:S01]  /*17810*/  UIMAD UR9, UR9, UR4, URZ ;  /* 0x00000004090972a4 */ /* 0x000fe2000f8e023f */
[----:B------:R-:W-:Y:S01]  /*17820*/  SHF.R.U32.HI R5, RZ, 0x3, R4 ;  /* 0x00000003ff057819 */ /* 0x000fe20000011604 */
[----:B------:R-:W-:Y:S01]  /*17830*/  UIADD3 UR17, UR17, UR14, URZ ;  /* 0x0000000e11117290 */ /* 0x000fe2000fffe03f */
[----:B------:R-:W-:Y:S01]  /*17840*/  IMAD.U32 R3, RZ, RZ, UR7 ;  /* 0x00000007ff037e24 */ /* 0x000fe2000f8e00ff */
[----:B------:R-:W-:Y:S01]  /*17850*/  IADD3 R2, P0, R2, UR18, RZ ;  /* 0x0000001202027c10 */ /* 0x000fe2000ff1e0ff */
[----:B------:R-:W-:Y:S01]  /*17860*/  UIMAD UR5, UR12, UR5, UR9 ;  /* 0x000000050c0572a4 */ /* 0x000fe2000f8e0209 */
[----:B------:R-:W-:Y:S01]  /*17870*/  SHF.R.S32.HI R4, RZ, 0x1f, R6 ;  /* 0x0000001fff047819 */ /* 0x000fe20000011406 */
[----:B------:R-:W-:Y:S01]  /*17880*/  UIMAD.WIDE.U32 UR12, UR12, UR4, UR16 ;  /* 0x000000040c0c72a5 */ /* 0x000fe2000f8e0010 */
[----:B------:R-:W-:Y:S01]  /*17890*/  IADD3.X R3, R8, UR19, R3, P0, !PT ;  /* 0x0000001308037c10 */ /* 0x000fe200087fe403 */
[--C-:B------:R-:W-:Y:S01]  /*178a0*/  IMAD.MOV R18, RZ, RZ, -R7.reuse ;  /* 0x000000ffff127224 */ /* 0x100fe200078e0a07 */
[----:B------:R-:W-:Y:S01]  /*178b0*/  LOP3.LUT R20, R10, R5, RZ, 0x3c, !PT ;  /* 0x000000050a147212 */ /* 0x000fe200078e3cff */
[----:B------:R-:W-:Y:S01]  /*178c0*/  IMAD R8, R4, c[0x0][0x488], RZ ;  /* 0x0001220004087a24 */ /* 0x000fe200078e02ff */
[----:B------:R-:W-:Y:S01]  /*178d0*/  UIADD3 UR5, UR13, UR5, URZ ;  /* 0x000000050d057290 */ /* 0x000fe2000fffe03f */
[----:B------:R-:W-:Y:S01]  /*178e0*/  SHF.R.S32.HI R10, RZ, 0x1f, R7 ;  /* 0x0000001fff0a7819 */ /* 0x000fe20000011407 */
[----:B------:R-:W-:Y:S01]  /*178f0*/  IMAD.WIDE.U32 R4, R6, c[0x0][0x488], R2 ;  /* 0x0001220006047a25 */ /* 0x000fe200078e0002 */
[----:B------:R-:W-:-:S03]  /*17900*/  SHF.R.S32.HI R53, RZ, 0x1f, R0 ;  /* 0x0000001fff357819 */ /* 0x000fc60000011400 */
        /* <DEDUP_REMOVED lines=15> */
[----:B------:R-:W-:Y:S02]  /*17a00*/  IMAD.MOV.U32 R4, RZ, RZ, R6 ;  /* 0x000000ffff047224 */ /* 0x000fe400078e0006 */
[----:B------:R-:W-:Y:S01]  /*17a10*/  IMAD R8, R22, 0x80, R11 ;  /* 0x0000008016087824 */ /* 0x000fe200078e020b */
[----:B------:R-:W-:Y:S01]  /*17a20*/  SHFL.IDX PT, R14, R9, 0x1, 0x1c1f ;  /* 0x003c1f00090e7f89 */ /* 0x000fe200000e0000 */
[----:B------:R-:W-:-:S02]  /*17a30*/  IMAD R6, R10, c[0x0][0x3d8], RZ ;  /* 0x0000f6000a067a24 */ /* 0x000fc400078e02ff */
[----:B------:R-:W-:Y:S01]  /*17a40*/  IMAD.IADD R5, R7, 0x1, R5 ;  /* 0x0000000107057824 */ /* 0x000fe200078e0205 */
[----:B------:R-:W2:Y:S01]  /*17a50*/  SHFL.IDX PT, R15, R3, 0x1, 0x1c1f ;  /* 0x003c1f00030f7f89 */ /* 0x000ea200000e0000 */
[----:B------:R-:W-:Y:S01]  /*17a60*/  IADD3 R7, R8, 0x8, RZ ;  /* 0x0000000808077810 */ /* 0x000fe20007ffe0ff */
[----:B------:R-:W-:Y:S01]  /*17a70*/  IMAD R6, R18, c[0x0][0x3dc], R6 ;  /* 0x0000f70012067a24 */ /* 0x000fe200078e0206 */
[-C--:B------:R-:W-:Y:S01]  /*17a80*/  ISETP.GE.OR P5, PT, R8, R2.reuse, P1 ;  /* 0x000000020800720c */ /* 0x080fe20000fa6670 */
[----:B------:R-:W-:Y:S01]  /*17a90*/  SHFL.IDX PT, R12, R9, 0x2, 0x1c1f ;  /* 0x005c1f00090c7f89 */ /* 0x000fe200000e0000 */
[----:B------:R-:W-:Y:S01]  /*17aa0*/  IMAD.WIDE.U32 R4, R18, c[0x0][0x3d8], R4 ;  /* 0x0000f60012047a25 */ /* 0x000fe200078e0004 */
[----:B------:R-:W-:Y:S02]  /*17ab0*/  ISETP.GE.OR P4, PT, R7, R2, P1 ;  /* 0x000000020700720c */ /* 0x000fe40000f86670 */
[----:B------:R-:W3:Y:S01]  /*17ac0*/  SHFL.IDX PT, R13, R3, 0x2, 0x1c1f ;  /* 0x005c1f00030d7f89 */ /* 0x000ee200000e0000 */
[----:B------:R-:W-:Y:S01]  /*17ad0*/  IMAD.IADD R6, R5, 0x1, R6 ;  /* 0x0000000105067824 */ /* 0x000fe200078e0206 */
[C---:B------:R-:W-:Y:S01]  /*17ae0*/  LEA R5, P2, R4.reuse, c[0x0][0x380], 0x1 ;  /* 0x0000e00004057a11 */ /* 0x040fe200078408ff */
[----:B------:R-:W-:Y:S01]  /*17af0*/  IMAD.SHL.U32 R7, R21, 0x8, RZ ;  /* 0x0000000815077824 */ /* 0x000fe200078e00ff */
[----:B------:R-:W-:Y:S02]  /*17b00*/  SHFL.IDX PT, R10, R9, 0x3, 0x1c1f ;  /* 0x007c1f00090a7f89 */ /* 0x000fe400000e0000 */
[----:B------:R-:W-:-:S02]  /*17b10*/  LEA.HI.X R4, R4, c[0x0][0x384], R6, 0x1, P2 ;  /* 0x0000e10004047a11 */ /* 0x000fc400010f0c06 */
[----:B------:R4:W3:Y:S01]  /*17b20*/  SHFL.IDX PT, R11, R3, 0x3, 0x1c1f ;  /* 0x007c1f00030b7f89 */ /* 0x0008e200000e0000 */
[----:B------:R-:W-:-:S03]  /*17b30*/  LOP3.LUT R7, R20, 0x7ffffe00, R7, 0xf8, !PT ;  /* 0x7ffffe0014077812 */ /* 0x000fc600078ef807 */
[----:B-1----:R-:W-:Y:S02]  /*17b40*/  @!P5 ST.E [R16.64], R36 ;  /* 0x000000241000d985 */ /* 0x002fe4000c10190a */
[----:B------:R-:W-:Y:S02]  /*17b50*/  IMAD.SHL.U32 R6, R7, 0x2, RZ ;  /* 0x0000000207067824 */ /* 0x000fe400078e00ff */
[----:B--2---:R-:W-:Y:S04]  /*17b60*/  @!P4 ST.E [R14.64], R37 ;  /* 0x000000250e00c985 */ /* 0x004fe8000c10190a */
[----:B------:R-:W-:Y:S04]  /*17b70*/  SHFL.IDX PT, R9, R4, RZ, 0x181f ;  /* 0x00181fff04097589 */ /* 0x000fe800000e0000 */
[----:B------:R-:W-:Y:S04]  /*17b80*/  SHFL.IDX PT, R14, R5, 0x2, 0x181f ;  /* 0x00581f00050e7f89 */ /* 0x000fe800000e0000 */
[----:B------:R-:W-:Y:S01]  /*17b90*/  SHFL.IDX PT, R44, R4, 0x2, 0x181f ;  /* 0x00581f00042c7f89 */ /* 0x000fe200000e0000 */
[----:B----4-:R-:W-:-:S03]  /*17ba0*/  IADD3 R3, R8, 0x40, RZ ;  /* 0x0000004008037810 */ /* 0x010fc60007ffe0ff */
[----:B------:R-:W-:Y:S01]  /*17bb0*/  SHFL.IDX PT, R15, R5, 0x3, 0x181f ;  /* 0x00781f00050f7f89 */ /* 0x000fe200000e0000 */
[----:B------:R-:W-:Y:S02]  /*17bc0*/  IADD3 R8, R8, 0x48, RZ ;  /* 0x0000004808087810 */ /* 0x000fe40007ffe0ff */
[-C--:B------:R-:W-:Y:S01]  /*17bd0*/  ISETP.GE.OR P3, PT, R3, R2.reuse, P1 ;  /* 0x000000020300720c */ /* 0x080fe20000f66670 */
[----:B------:R-:W-:Y:S01]  /*17be0*/  IMAD R3, R22, 0x80, R19 ;  /* 0x0000008016037824 */ /* 0x000fe200078e0213 */
[----:B------:R-:W-:Y:S01]  /*17bf0*/  ISETP.GE.OR P0, PT, R8, R2, P1 ;  /* 0x000000020800720c */ /* 0x000fe20000f06670 */
[----:B------:R-:W-:Y:S03]  /*17c00*/  SHFL.IDX PT, R45, R4, 0x3, 0x181f ;  /* 0x00781f00042d7f89 */ /* 0x000fe600000e0000 */
[C---:B------:R-:W-:Y:S01]  /*17c10*/  IADD3 R7, R3.reuse, 0x10, RZ ;  /* 0x0000001003077810 */ /* 0x040fe20007ffe0ff */
[----:B------:R-:W1:Y:S01]  /*17c20*/  SHFL.IDX PT, R8, R5, 0x1, 0x181f ;  /* 0x00381f0005087f89 */ /* 0x000e6200000e0000 */
[----:B------:R-:W-:-:S02]  /*17c30*/  IADD3 R32, R3, 0x40, RZ ;  /* 0x0000004003207810 */ /* 0x000fc40007ffe0ff */
[----:B------:R-:W-:Y:S01]  /*17c40*/  IADD3 R54, R3, 0x60, RZ ;  /* 0x0000006003367810 */ /* 0x000fe20007ffe0ff */
[----:B------:R-:W-:Y:S04]  /*17c50*/  SHFL.IDX PT, R48, R5, 0x4, 0x181f ;  /* 0x00981f0005307f89 */ /* 0x000fe800000e0000 */
[----:B---3--:R-:W-:Y:S04]  /*17c60*/  @!P3 ST.E [R12.64], R38 ;  /* 0x000000260c00b985 */ /* 0x008fe8000c10190a */
[----:B------:R1:W-:Y:S01]  /*17c70*/  @!P0 ST.E [R10.64], R39 ;  /* 0x000000270a008985 */ /* 0x0003e2000c10190a */
[----:B------:R-:W-:-:S03]  /*17c80*/  ISETP.GE.AND P0, PT, R0, c[0x0][0x3c8], PT ;  /* 0x0000f20000007a0c */ /* 0x000fc60003f06270 */
[----:B------:R-:W2:Y:S01]  /*17c90*/  SHFL.IDX PT, R12, R5, RZ, 0x181f ;  /* 0x00181fff050c7589 */ /* 0x000ea200000e0000 */
[-C--:B------:R-:W-:Y:S02]  /*17ca0*/  ISETP.GE.OR P4, PT, R7, R2.reuse, P0 ;  /* 0x000000020700720c */ /* 0x080fe40000786670 */
[C---:B------:R-:W-:Y:S01]  /*17cb0*/  ISETP.GE.OR P1, PT, R3.reuse, R2, P0 ;  /* 0x000000020300720c */ /* 0x040fe20000726670 */
[----:B------:R-:W-:Y:S01]  /*17cc0*/  LDS.128 R24, [R6+0x80] ;  /* 0x0000800006187984 */ /* 0x000fe20000000c00 */
[----:B------:R-:W-:-:S03]  /*17cd0*/  IADD3 R7, R3, 0x20, RZ ;  /* 0x0000002003077810 */ /* 0x000fc60007ffe0ff */
[----:B------:R-:W3:Y:S01]  /*17ce0*/  SHFL.IDX PT, R11, R4, 0x1, 0x181f ;  /* 0x00381f00040b7f89 */ /* 0x000ee200000e0000 */
[-C--:B------:R-:W-:Y:S02]  /*17cf0*/  ISETP.GE.OR P3, PT, R7, R2.reuse, P0 ;  /* 0x000000020700720c */ /* 0x080fe40000766670 */
[----:B------:R-:W-:Y:S01]  /*17d00*/  IADD3 R7, R3, 0x30, RZ ;  /* 0x0000003003077810 */ /* 0x000fe20007ffe0ff */
[----:B------:R-:W4:Y:S03]  /*17d10*/  LDS.128 R20, [R6+0x880] ;  /* 0x0008800006147984 */ /* 0x000f260000000c00 */
[----:B------:R-:W-:Y:S01]  /*17d20*/  ISETP.GE.OR P2, PT, R7, R2, P0 ;  /* 0x000000020700720c */ /* 0x000fe20000746670 */
[----:B------:R-:W4:Y:S04]  /*17d30*/  LDS.128 R16, [R6+0x1080] ;  /* 0x0010800006107984 */ /* 0x000f280000000c00 */
[----:B------:R-:W4:Y:S01]  /*17d40*/  LDS.128 R28, [R6+0x1880] ;  /* 0x00188000061c7984 */ /* 0x000f220000000c00 */
[----:B-1----:R-:W-:-:S03]  /*17d50*/  @!P4 LEA R10, P6, R0, R8, 0x1 ;  /* 0x00000008000ac211 */ /* 0x002fc600078c08ff */
[----:B------:R-:W-:Y:S01]  /*17d60*/  LDS.128 R36, [R6+0x2880] ;  /* 0x0028800006247984 */ /* 0x000fe20000000c00 */
[----:B--2---:R-:W-:-:S03]  /*17d70*/  @!P1 LEA R12, P5, R0, R12, 0x1 ;  /* 0x0000000c000c9211 */ /* 0x004fc600078a08ff */
[----:B------:R-:W-:Y:S01]  /*17d80*/  LDS.128 R40, [R6+0x3080] ;  /* 0x0030800006287984 */ /* 0x000fe20000000c00 */
[----:B------:R-:W-:-:S03]  /*17d90*/  @!P1 LEA.HI.X R13, R0, R9, R53, 0x1, P5 ;  /* 0x00000009000d9211 */ /* 0x000fc600028f0c35 */
[----:B------:R-:W1:Y:S02]  /*17da0*/  SHFL.IDX PT, R49, R5, 0x6, 0x181f ;  /* 0x00d81f0005317f89 */ /* 0x000e6400000e0000 */
[----:B------:R-:W-:Y:S02]  /*17db0*/  P2R R7, PR, RZ, 0x40 ;  /* 0x00000040ff077803 */ /* 0x000fe40000000000 */
[----:B------:R-:W-:Y:S01]  /*17dc0*/  SHFL.IDX PT, R52, R4, 0x4, 0x181f ;  /* 0x00981f0004347f89 */ /* 0x000fe200000e0000 */
[----:B------:R-:W-:Y:S02]  /*17dd0*/  ISETP.GE.OR P6, PT, R32, R2, P0 ;  /* 0x000000022000720c */ /* 0x000fe400007c6670 */
[----:B------:R-:W-:Y:S01]  /*17de0*/  ISETP.NE.AND P5, PT, R7, RZ, PT ;  /* 0x000000ff0700720c */ /* 0x000fe20003fa5270 */
[----:B------:R-:W-:Y:S03]  /*17df0*/  LDS.128 R32, [R6+0x2080] ;  /* 0x0020800006207984 */ /* 0x000fe60000000c00 */
[C---:B---3--:R-:W-:Y:S01]  /*17e00*/  @!P4 LEA.HI.X R11, R0.reuse, R11, R53, 0x1, P5 ;  /* 0x0000000b000bc211 */ /* 0x048fe200028f0c35 */
[----:B------:R-:W2:Y:S01]  /*17e10*/  SHFL.IDX PT, R7, R5, 0x5, 0x181f ;  /* 0x00b81f0005077f89 */ /* 0x000ea200000e0000 */
[----:B------:R-:W-:-:S03]  /*17e20*/  @!P3 LEA R8, P5, R0, R14, 0x1 ;  /* 0x0000000e0008b211 */ /* 0x000fc600078a08ff */
[----:B------:R-:W3:Y:S01]  /*17e30*/  SHFL.IDX PT, R51, R4, 0x5, 0x181f ;  /* 0x00b81f0004337f89 */ /* 0x000ee200000e0000 */
[C-C-:B------:R-:W-:Y:S02]  /*17e40*/  @!P3 LEA.HI.X R9, R0.reuse, R44, R53.reuse, 0x1, P5 ;  /* 0x0000002c0009b211 */ /* 0x140fe400028f0c35 */
[C---:B------:R-:W-:Y:S01]  /*17e50*/  @!P2 LEA R14, P5, R0.reuse, R15, 0x1 ;  /* 0x0000000f000ea211 */ /* 0x040fe200078a08ff */
[----:B------:R-:W1:Y:S01]  /*17e60*/  SHFL.IDX PT, R50, R4, 0x6, 0x181f ;  /* 0x00d81f0004327f89 */ /* 0x000e6200000e0000 */
[C---:B------:R-:W-:Y:S02]  /*17e70*/  IADD3 R44, R3.reuse, 0x50, RZ ;  /* 0x00000050032c7810 */ /* 0x040fe40007ffe0ff */
[----:B------:R-:W-:Y:S01]  /*17e80*/  @!P2 LEA.HI.X R15, R0, R45, R53, 0x1, P5 ;  /* 0x0000002d000fa211 */ /* 0x000fe200028f0c35 */
[----:B------:R-:W1:Y:S01]  /*17e90*/  SHFL.IDX PT, R5, R5, 0x7, 0x181f ;  /* 0x00f81f0005057f89 */ /* 0x000e6200000e0000 */
[-C--:B------:R-:W-:Y:S02]  /*17ea0*/  ISETP.GE.OR P5, PT, R44, R2.reuse, P0 ;  /* 0x000000022c00720c */ /* 0x080fe400007a6670 */
[----:B------:R-:W-:Y:S01]  /*17eb0*/  IADD3 R3, R3, 0x70, RZ ;  /* 0x0000007003037810 */ /* 0x000fe20007ffe0ff */
[----:B------:R1:W2:Y:S04]  /*17ec0*/  LDS.128 R44, [R6+0x3880] ;  /* 0x00388000062c7984 */ /* 0x0002a80000000c00 */
[----:B------:R-:W-:Y:S01]  /*17ed0*/  @!P1 ST.E.128 [R12.64], R24 ;  /* 0x000000180c009985 */ /* 0x000fe2000c101d0a */
[----:B------:R-:W-:-:S02]  /*17ee0*/  ISETP.GE.OR P1, PT, R54, R2, P0 ;  /* 0x000000023600720c */ /* 0x000fc40000726670 */
[----:B------:R-:W-:Y:S01]  /*17ef0*/  ISETP.GE.OR P0, PT, R3, R2, P0 ;  /* 0x000000020300720c */ /* 0x000fe20000706670 */
[----:B----4-:R4:W-:Y:S04]  /*17f00*/  @!P4 ST.E.128 [R10.64], R20 ;  /* 0x000000140a00c985 */ /* 0x0109e8000c101d0a */
[----:B------:R2:W-:Y:S04]  /*17f10*/  @!P3 ST.E.128 [R8.64], R16 ;  /* 0x000000100800b985 */ /* 0x0005e8000c101d0a */
[----:B------:R3:W-:Y:S04]  /*17f20*/  @!P2 ST.E.128 [R14.64], R28 ;  /* 0x0000001c0e00a985 */ /* 0x0007e8000c101d0a */
[----:B------:R-:W2:Y:S01]  /*17f30*/  SHFL.IDX PT, R4, R4, 0x7, 0x181f ;  /* 0x00f81f0004047f89 */ /* 0x000ea200000e0000 */
[----:B-1----:R-:W-:-:S02]  /*17f40*/  @!P1 LEA R6, P2, R0, R49, 0x1 ;  /* 0x0000003100069211 */ /* 0x002fc400078408ff */
[C---:B----4-:R-:W-:Y:S02]  /*17f50*/  @!P6 LEA R10, P4, R0.reuse, R48, 0x1 ;  /* 0x00000030000ae211 */ /* 0x050fe400078808ff */
[C---:B--2---:R-:W-:Y:S02]  /*17f60*/  @!P5 LEA R8, P3, R0.reuse, R7, 0x1 ;  /* 0x000000070008d211 */ /* 0x044fe400078608ff */
[C-C-:B------:R-:W-:Y:S02]  /*17f70*/  @!P6 LEA.HI.X R11, R0.reuse, R52, R53.reuse, 0x1, P4 ;  /* 0x00000034000be211 */ /* 0x140fe400020f0c35 */
[C-C-:B---3--:R-:W-:Y:S02]  /*17f80*/  @!P5 LEA.HI.X R9, R0.reuse, R51, R53.reuse, 0x1, P3 ;  /* 0x000000330009d211 */ /* 0x148fe400018f0c35 */
[----:B------:R-:W-:Y:S01]  /*17f90*/  @!P1 LEA.HI.X R7, R0, R50, R53, 0x1, P2 ;  /* 0x0000003200079211 */ /* 0x000fe200010f0c35 */
[----:B------:R1:W-:Y:S04]  /*17fa0*/  @!P6 ST.E.128 [R10.64], R32 ;  /* 0x000000200a00e985 */ /* 0x0003e8000c101d0a */
[----:B------:R1:W-:Y:S04]  /*17fb0*/  @!P5 ST.E.128 [R8.64], R36 ;  /* 0x000000240800d985 */ /* 0x0003e8000c101d0a */
[----:B------:R1:W-:Y:S01]  /*17fc0*/  @!P1 ST.E.128 [R6.64], R40 ;  /* 0x0000002806009985 */ /* 0x0003e2000c101d0a */
[----:B------:R-:W-:Y:S05]  /*17fd0*/  @P0 EXIT ;  /* 0x000000000000094d */ /* 0x000fea0003800000 */
[----:B------:R-:W-:-:S04]  /*17fe0*/  LEA R2, P0, R0, R5, 0x1 ;  /* 0x0000000500027211 */ /* 0x000fc800078008ff */
[----:B------:R-:W-:-:S05]  /*17ff0*/  LEA.HI.X R3, R0, R4, R53, 0x1, P0 ;  /* 0x0000000400037211 */ /* 0x000fca00000f0c35 */
[----:B------:R-:W-:Y:S01]  /*18000*/  ST.E.128 [R2.64], R44 ;  /* 0x0000002c02007985 */ /* 0x000fe2000c101d0a */
[----:B------:R-:W-:Y:S05]  /*18010*/  EXIT ;  /* 0x000000000000794d */ /* 0x000fea0003800000 */
.L_x_137:
        /* <DEDUP_REMOVED lines=10> */
[----:B------:R-:W3:Y:S01]  /*180c0*/  @P0 LDG.E R0, [R4.64] ;  /* 0x0000000a04000981 */ /* 0x000ee2000c1e1900 */
        /* <DEDUP_REMOVED lines=11> */
[----:B---3--:R-:W3:Y:S02]  /*18180*/  @P0 R2UR UR5, R0 ;  /* 0x00000000000503c2 */ /* 0x008ee400000e0000 */
[----:B---3--:R-:W-:Y:S02]  /*18190*/  @UP1 USHF.R.S32.HI UR4, URZ, 0x1f, UR5 ;  /* 0x0000001f3f041899 */ /* 0x008fe40008011405 */
[----:B------:R-:W-:-:S05]  /*181a0*/  @UP1 UMOV UR12, UR5 ;  /* 0x00000005000c1c82 */ /* 0x000fca0008000000 */
[----:B------:R-:W-:Y:S01]  /*181b0*/  @UP1 UMOV UR13, UR4 ;  /* 0x00000004000d1c82 */ /* 0x000fe20008000000 */
[----:B------:R-:W-:Y:S05]  /*181c0*/  @P1 BRA `(.L_x_139) ;  /* 0x0000004000001947 */ /* 0x000fea0003800000 */
[----:B-1----:R-:W-:Y:S05]  /*181d0*/  @!P0 BRA `(.L_x_139) ;  /* 0x0000003000008947 */ /* 0x002fea0003800000 */
[----:B------:R-:W3:Y:S04]  /*181e0*/  LDG.E R0, [R4.64] ;  /* 0x0000000a04007981 */ /* 0x000ee8000c1e1900 */
[----:B------:R-:W3:Y:S02]  /*181f0*/  LDG.E R2, [R4.64+0x4] ;  /* 0x0000040a04027981 */ /* 0x000ee4000c1e1900 */
[----:B---3-5:R-:W-:Y:S02]  /*18200*/  IADD3 R9, -R0, R2, RZ ;  /* 0x0000000200097210 */ /* 0x028fe40007ffe1ff */
.L_x_139:
        /* <DEDUP_REMOVED lines=43> */
.L_x_141:
[----:B------:R-:W-:Y:S05]  /*184c0*/  BSYNC B0 ;  /* 0x0000000000007941 */ /* 0x000fea0003800000 */
.L_x_140:
[----:B------:R-:W3:Y:S01]  /*184d0*/  S2R R10, SR_CTAID.X ;  /* 0x00000000000a7919 */ /* 0x000ee20000002500 */
        /* <DEDUP_REMOVED lines=18> */
[----:B---3--:R-:W-:Y:S02]  /*18600*/  IMAD R0, R10, 0x80, R0 ;  /* 0x000000800a007824 */ /* 0x008fe400078e0200 */
        /* <DEDUP_REMOVED lines=30> */
[----:B------:R-:W3:Y:S01]  /*187f0*/  SHFL.IDX PT, R7, R3, RZ, 0x181f ;  /* 0x00181fff03077589 */ /* 0x000ee200000e0000 */
[----:B------:R-:W-:Y:S02]  /*18800*/  SHF.R.S32.HI R20, RZ, 0x1f, R0 ;  /* 0x0000001fff147819 */ /* 0x000fe40000011400 */
[C---:B------:R-:W-:Y:S01]  /*18810*/  IADD3 R8, R2.reuse, 0x10, RZ ;  /* 0x0000001002087810 */ /* 0x040fe20007ffe0ff */
[----:B------:R-:W4:Y:S01]  /*18820*/  SHFL.IDX PT, R5, R4, 0x1, 0x181f ;  /* 0x00381f0004057f89 */ /* 0x000f2200000e0000 */
[----:B------:R-:W-:-:S02]  /*18830*/  ISETP.GE.OR P1, PT, R2, R19, P0 ;  /* 0x000000130200720c */ /* 0x000fc40000726670 */
[-C--:B------:R-:W-:Y:S01]  /*18840*/  ISETP.GE.OR P5, PT, R8, R19.reuse, P0 ;  /* 0x000000130800720c */ /* 0x080fe200007a6670 */
[----:B------:R-:W2:Y:S01]  /*18850*/  SHFL.IDX PT, R9, R3, 0x1, 0x181f ;  /* 0x00381f0003097f89 */ /* 0x000ea200000e0000 */
[C---:B------:R-:W-:Y:S02]  /*18860*/  IADD3 R14, R2.reuse, 0x20, RZ ;  /* 0x00000020020e7810 */ /* 0x040fe40007ffe0ff */
[----:B------:R-:W-:Y:S01]  /*18870*/  IADD3 R10, R2, 0x40, RZ ;  /* 0x00000040020a7810 */ /* 0x000fe20007ffe0ff */
[----:B------:R-:W2:Y:S01]  /*18880*/  SHFL.IDX PT, R8, R4, 0x2, 0x181f ;  /* 0x00581f0004087f89 */ /* 0x000ea200000e0000 */
[-C--:B------:R-:W-:Y:S02]  /*18890*/  ISETP.GE.OR P4, PT, R14, R19.reuse, P0 ;  /* 0x000000130e00720c */ /* 0x080fe40000786670 */
[----:B------:R-:W-:Y:S01]  /*188a0*/  IADD3 R13, R2, 0x30, RZ ;  /* 0x00000030020d7810 */ /* 0x000fe20007ffe0ff */
[----:B------:R-:W2:Y:S01]  /*188b0*/  SHFL.IDX PT, R12, R3, 0x2, 0x181f ;  /* 0x00581f00030c7f89 */ /* 0x000ea200000e0000 */
[----:B------:R-:W-:-:S02]  /*188c0*/  ISETP.GE.OR P6, PT, R10, R19, P0 ;  /* 0x000000130a00720c */ /* 0x000fc400007c6670 */
[----:B------:R-:W-:Y:S01]  /*188d0*/  ISETP.GE.OR P3, PT, R13, R19, P0 ;  /* 0x000000130d00720c */ /* 0x000fe20000766670 */
[----:B------:R-:W2:Y:S01]  /*188e0*/  SHFL.IDX PT, R11, R4, 0x3, 0x181f ;  /* 0x00781f00040b7f89 */ /* 0x000ea200000e0000 */
[----:B-1----:R-:W-:-:S03]  /*188f0*/  @!P1 LEA R6, P2, R0, R6, 0x1 ;  /* 0x0000000600069211 */ /* 0x002fc600078408ff */
[----:B------:R-:W1:Y:S01]  /*18900*/  SHFL.IDX PT, R14, R3, 0x3, 0x181f ;  /* 0x00781f00030e7f89 */ /* 0x000e6200000e0000 */
[----:B---3--:R-:W-:-:S03]  /*18910*/  @!P1 LEA.HI.X R7, R0, R7, R20, 0x1, P2 ;  /* 0x0000000700079211 */ /* 0x008fc600010f0c14 */
[----:B------:R-:W3:Y:S04]  /*18920*/  SHFL.IDX PT, R10, R4, 0x4, 0x181f ;  /* 0x00981f00040a7f89 */ /* 0x000ee800000e0000 */
[----:B------:R1:W-:Y:S04]  /*18930*/  @!P1 ST.E.128 [R6.64], RZ ;  /* 0x000000ff06009985 */ /* 0x0003e8000c101d0a */
[----:B------:R-:W-:Y:S04]  /*18940*/  SHFL.IDX PT, R13, R4, 0x5, 0x181f ;  /* 0x00b81f00040d7f89 */ /* 0x000fe800000e0000 */
[----:B------:R-:W-:Y:S04]  /*18950*/  SHFL.IDX PT, R15, R4, 0x6, 0x181f ;  /* 0x00d81f00040f7f89 */ /* 0x000fe800000e0000 */
[----:B------:R-:W3:Y:S04]  /*18960*/  SHFL.IDX PT, R18, R3, 0x4, 0x181f ;  /* 0x00981f0003127f89 */ /* 0x000ee800000e0000 */
[----:B------:R-:W3:Y:S04]  /*18970*/  SHFL.IDX PT, R17, R3, 0x5, 0x181f ;  /* 0x00b81f0003117f89 */ /* 0x000ee800000e0000 */
[----:B------:R-:W3:Y:S04]  /*18980*/  SHFL.IDX PT, R16, R3, 0x6, 0x181f ;  /* 0x00d81f0003107f89 */ /* 0x000ee800000e0000 */
[----:B------:R-:W3:Y:S01]  /*18990*/  SHFL.IDX PT, R4, R4, 0x7, 0x181f ;  /* 0x00f81f0004047f89 */ /* 0x000ee200000e0000 */
[----:B-1----:R-:W-:-:S02]  /*189a0*/  IADD3 R7, R2, 0x50, RZ ;  /* 0x0000005002077810 */ /* 0x002fc40007ffe0ff */
[C---:B----4-:R-:W-:Y:S01]  /*189b0*/  @!P5 LEA R6, P1, R0.reuse, R5, 0x1 ;  /* 0x000000050006d211 */ /* 0x050fe200078208ff */
[----:B------:R-:W1:Y:S01]  /*189c0*/  SHFL.IDX PT, R3, R3, 0x7, 0x181f ;  /* 0x00f81f0003037f89 */ /* 0x000e6200000e0000 */
[----:B------:R-:W-:Y:S02]  /*189d0*/  ISETP.GE.OR P2, PT, R7, R19, P0 ;  /* 0x000000130700720c */ /* 0x000fe40000746670 */
[C---:B--2---:R-:W-:Y:S02]  /*189e0*/  @!P5 LEA.HI.X R7, R0.reuse, R9, R20, 0x1, P1 ;  /* 0x000000090007d211 */ /* 0x044fe400008f0c14 */
[----:B------:R-:W-:Y:S02]  /*189f0*/  @!P4 LEA R8, P1, R0, R8, 0x1 ;  /* 0x000000080008c211 */ /* 0x000fe400078208ff */
[C---:B------:R-:W-:Y:S01]  /*18a00*/  IADD3 R9, R2.reuse, 0x60, RZ ;  /* 0x0000006002097810 */ /* 0x040fe20007ffe0ff */
[----:B------:R2:W-:Y:S01]  /*18a10*/  @!P5 ST.E.128 [R6.64], RZ ;  /* 0x000000ff0600d985 */ /* 0x0005e2000c101d0a */
[----:B------:R-:W-:-:S09]  /*18a20*/  IADD3 R2, R2, 0x70, RZ ;  /* 0x0000007002027810 */ /* 0x000fd20007ffe0ff */
[----:B------:R-:W-:Y:S02]  /*18a30*/  P2R R5, PR, RZ, 0x2 ;  /* 0x00000002ff057803 */ /* 0x000fe40000000000 */
[-C--:B------:R-:W-:Y:S02]  /*18a40*/  ISETP.GE.OR P1, PT, R9, R19.reuse, P0 ;  /* 0x000000130900720c */ /* 0x080fe40000726670 */
[----:B------:R-:W-:Y:S02]  /*18a50*/  ISETP.NE.AND P5, PT, R5, RZ, PT ;  /* 0x000000ff0500720c */ /* 0x000fe40003fa5270 */
[----:B------:R-:W-:Y:S02]  /*18a60*/  ISETP.GE.OR P0, PT, R2, R19, P0 ;  /* 0x000000130200720c */ /* 0x000fe40000706670 */
[----:B------:R-:W-:-:S05]  /*18a70*/  @!P4 LEA.HI.X R9, R0, R12, R20, 0x1, P5 ;  /* 0x0000000c0009c211 */ /* 0x000fca00028f0c14 */
[----:B------:R4:W-:Y:S01]  /*18a80*/  @!P4 ST.E.128 [R8.64], RZ ;  /* 0x000000ff0800c985 */ /* 0x0009e2000c101d0a */
[----:B--2---:R-:W-:-:S04]  /*18a90*/  @!P3 LEA R6, P5, R0, R11, 0x1 ;  /* 0x0000000b0006b211 */ /* 0x004fc800078a08ff */
[C---:B------:R-:W-:Y:S02]  /*18aa0*/  @!P3 LEA.HI.X R7, R0.reuse, R14, R20, 0x1, P5 ;  /* 0x0000000e0007b211 */ /* 0x040fe400028f0c14 */
[----:B---3--:R-:W-:-:S03]  /*18ab0*/  @!P6 LEA R10, P5, R0, R10, 0x1 ;  /* 0x0000000a000ae211 */ /* 0x008fc600078a08ff */
[----:B------:R2:W-:Y:S01]  /*18ac0*/  @!P3 ST.E.128 [R6.64], RZ ;  /* 0x000000ff0600b985 */ /* 0x0005e2000c101d0a */
[----:B------:R-:W-:-:S05]  /*18ad0*/  @!P6 LEA.HI.X R11, R0, R18, R20, 0x1, P5 ;  /* 0x00000012000be211 */ /* 0x000fca00028f0c14 */
[----:B------:R3:W-:Y:S01]  /*18ae0*/  @!P6 ST.E.128 [R10.64], RZ ;  /* 0x000000ff0a00e985 */ /* 0x0007e2000c101d0a */
[----:B----4-:R-:W-:-:S04]  /*18af0*/  @!P2 LEA R8, P4, R0, R13, 0x1 ;  /* 0x0000000d0008a211 */ /* 0x010fc800078808ff */
[----:B------:R-:W-:-:S05]  /*18b00*/  @!P2 LEA.HI.X R9, R0, R17, R20, 0x1, P4 ;  /* 0x000000110009a211 */ /* 0x000fca00020f0c14 */
[----:B------:R3:W-:Y:S01]  /*18b10*/  @!P2 ST.E.128 [R8.64], RZ ;  /* 0x000000ff0800a985 */ /* 0x0007e2000c101d0a */
[----:B--2---:R-:W-:-:S04]  /*18b20*/  @!P1 LEA R6, P3, R0, R15, 0x1 ;  /* 0x0000000f00069211 */ /* 0x004fc800078608ff */
[----:B------:R-:W-:-:S05]  /*18b30*/  @!P1 LEA.HI.X R7, R0, R16, R20, 0x1, P3 ;  /* 0x0000001000079211 */ /* 0x000fca00018f0c14 */
[----:B------:R3:W-:Y:S01]  /*18b40*/  @!P1 ST.E.128 [R6.64], RZ ;  /* 0x000000ff06009985 */ /* 0x0007e2000c101d0a */
[----:B------:R-:W-:Y:S05]  /*18b50*/  @P0 EXIT ;  /* 0x000000000000094d */ /* 0x000fea0003800000 */
[----:B-1----:R-:W-:-:S04]  /*18b60*/  LEA R2, P0, R0, R4, 0x1 ;  /* 0x0000000400027211 */ /* 0x002fc800078008ff */
[----:B------:R-:W-:-:S05]  /*18b70*/  LEA.HI.X R3, R0, R3, R20, 0x1, P0 ;  /* 0x0000000300037211 */ /* 0x000fca00000f0c14 */
[----:B------:R-:W-:Y:S01]  /*18b80*/  ST.E.128 [R2.64], RZ ;  /* 0x000000ff02007985 */ /* 0x000fe2000c101d0a */
[----:B------:R-:W-:Y:S05]  /*18b90*/  EXIT ;  /* 0x000000000000794d */ /* 0x000fea0003800000 */
.L_x_142:
        /* <DEDUP_REMOVED lines=14> */
.L_x_800:


//--------------------- .text._ZN7cutlass13device_kernelIN5flash19enable_sm80_to_sm89INS1_16FlashAttnFwdSm80INS1_25CollectiveMainloopFwdSm80ILi4ELi1ELb0EN4cute5tupleIJNS5_1CILi128EEENS7_ILi96EEENS7_ILi64EEEEEELi64ENS_10bfloat16_tEfNS_4arch4Sm80ELb0ELb1ELb0ELb0ELb1ELb0ELb1ELb0EEENS1_21CollectiveEpilogueFwdINS6_IJS8_SA_S9_EEENS6_IJNS7_ILi1EEESI_SI_EEESC_SE_Li128ELb0ELb1ELb0ELb0EEENS1_19SingleTileSchedulerILb0ELb0ELb1ELi128EEEEEEEEEvNT_6ParamsE --------------------------
	.section	.text._ZN7cutlass13device_kernelIN5flash19enable_sm80_to_sm89INS1_16FlashAttnFwdSm80INS1_25CollectiveMainloopFwdSm80ILi4ELi1ELb0EN4cute5tupleIJNS5_1CILi128EEENS7_ILi96EEENS7_ILi64EEEEEELi64ENS_10bfloat16_tEfNS_4arch4Sm80ELb0ELb1ELb0ELb0ELb1ELb0ELb1ELb0EEENS1_21CollectiveEpilogueFwdINS6_IJS8_SA_S9_EEENS6_IJNS7_ILi1EEESI_SI_EEESC_SE_Li128ELb0ELb1ELb0ELb0EEENS1_19SingleTileSchedulerILb0ELb0ELb1ELi128EEEEEEEEEvNT_6ParamsE,"ax",@progbits
	.sectioninfo	@"SHI_REGISTERS=255"
	.align	128
.text._ZN7cutlass13device_kernelIN5flash19enable_sm80_to_sm89INS1_16FlashAttnFwdSm80INS1_25CollectiveMainloopFwdSm80ILi4ELi1ELb0EN4cute5tupleIJNS5_1CILi128EEENS7_ILi96EEENS7_ILi64EEEEEELi64ENS_10bfloat16_tEfNS_4arch4Sm80ELb0ELb1ELb0ELb0ELb1ELb0ELb1ELb0EEENS1_21CollectiveEpilogueFwdINS6_IJS8_SA_S9_EEENS6_IJNS7_ILi1EEESI_SI_EEESC_SE_Li128ELb0ELb1ELb0ELb0EEENS1_19SingleTileSchedulerILb0ELb0ELb1ELi128EEEEEEEEEvNT_6ParamsE:
        .type           _ZN7cutlass13device_kernelIN5flash19enable_sm80_to_sm89INS1_16FlashAttnFwdSm80INS1_25CollectiveMainloopFwdSm80ILi4ELi1ELb0EN4cute5tupleIJNS5_1CILi128EEENS7_ILi96EEENS7_ILi64EEEEEELi64ENS_10bfloat16_tEfNS_4arch4Sm80ELb0ELb1ELb0ELb0ELb1ELb0ELb1ELb0EEENS1_21CollectiveEpilogueFwdINS6_IJS8_SA_S9_EEENS6_IJNS7_ILi1EEESI_SI_EEESC_SE_Li128ELb0ELb1ELb0ELb0EEENS1_19SingleTileSchedulerILb0ELb0ELb1ELi128EEEEEEEEEvNT_6ParamsE,@function
        .size           _ZN7cutlass13device_kernelIN5flash19enable_sm80_to_sm89INS1_16FlashAttnFwdSm80INS1_25CollectiveMainloopFwdSm80ILi4ELi1ELb0EN4cute5tupleIJNS5_1CILi128EEENS7_ILi96EEENS7_ILi64EEEEEELi64ENS_10bfloat16_tEfNS_4arch4Sm80ELb0ELb1ELb0ELb0ELb1ELb0ELb1ELb0EEENS1_21CollectiveEpilogueFwdINS6_IJS8_SA_S9_EEENS6_IJNS7_ILi1EEESI_SI_EEESC_SE_Li128ELb0ELb1ELb0ELb0EEENS1_19SingleTileSchedulerILb0ELb0ELb1ELi128EEEEEEEEEvNT_6ParamsE,(.L_x_801 - _ZN7cutlass13device_kernelIN5flash19enable_sm80_to_sm89INS1_16FlashAttnFwdSm80INS1_25CollectiveMainloopFwdSm80ILi4ELi1ELb0EN4cute5tupleIJNS5_1CILi128EEENS7_ILi96EEENS7_ILi64EEEEEELi64ENS_10bfloat16_tEfNS_4arch4Sm80ELb0ELb1ELb0ELb0ELb1ELb0ELb1ELb0EEENS1_21CollectiveEpilogueFwdINS6_IJS8_SA_S9_EEENS6_IJNS7_ILi1EEESI_SI_EEESC_SE_Li128ELb0ELb1ELb0ELb0EEENS1_19SingleTileSchedulerILb0ELb0ELb1ELi128EEEEEEEEEvNT_6ParamsE)
        .other          _ZN7cutlass13device_kernelIN5flash19enable_sm80_to_sm89INS1_16FlashAttnFwdSm80INS1_25CollectiveMainloopFwdSm80ILi4ELi1ELb0EN4cute5tupleIJNS5_1CILi128EEENS7_ILi96EEENS7_ILi64EEEEEELi64ENS_10bfloat16_tEfNS_4arch4Sm80ELb0ELb1ELb0ELb0ELb1ELb0ELb1ELb0EEENS1_21CollectiveEpilogueFwdINS6_IJS8_SA_S9_EEENS6_IJNS7_ILi1EEESI_SI_EEESC_SE_Li128ELb0ELb1ELb0ELb0EEENS1_19SingleTileSchedulerILb0ELb0ELb1ELi128EEEEEEEEEvNT_6ParamsE,@"STO_CUDA_ENTRY STV_DEFAULT"
_ZN7cutlass13device_kernelIN5flash19enable_sm80_to_sm89INS1_16FlashAttnFwdSm80INS1_25CollectiveMainloopFwdSm80ILi4ELi1ELb0EN4cute5tupleIJNS5_1CILi128EEENS7_ILi96EEENS7_ILi64EEEEEELi64ENS_10bfloat16_tEfNS_4arch4Sm80ELb0ELb1ELb0ELb0ELb1ELb0ELb1ELb0EEENS1_21CollectiveEpilogueFwdINS6_IJS8_SA_S9_EEENS6_IJNS7_ILi1EEESI_SI_EEESC_SE_Li128ELb0ELb1ELb0ELb0EEENS1_19SingleTileSchedulerILb0ELb0ELb1ELi128EEEEEEEEEvNT_6ParamsE:
[----:B------:R-:W-:-:S03]  /*0000*/  MOV R1, c[0x0][0x28] ;  /* 0x00000a0000017a02 */ /* 0x000fc60000000f00 */
[----:B------:R-:W1:Y:S01]  /*0010*/  S2UR UR16, SR_CTAID.Z ;  /* 0x00000000001079c3 */ /* 0x000e620000002700 */
[----:B------:R-:W-:Y:S02]  /*0020*/  IADD3 R1, R1, -0x8, RZ ;  /* 0xfffffff801017810 */ /* 0x000fe40007ffe0ff */
[----:B-1----:R-:W-:-:S13]  /*0030*/  ISETP.LE.AND P0, PT, RZ, UR16, PT ;  /* 0x00000010ff007c0c */ /* 0x002fda000bf03270 */
[----:B------:R-:W-:Y:S05]  /*0040*/  @!P0 EXIT ;  /* 0x000000000000894d */ /* 0x000fea0003800000 */
[----:B------:R-:W1:Y:S01]  /*0050*/  S2UR UR14, SR_CTAID.X ;  /* 0x00000000000e79c3 */ /* 0x000e620000002500 */
[----:B------:R-:W-:Y:S01]  /*0060*/  ULDC.64 UR4, c[0x0][0x370] ;  /* 0x0000dc0000047ab9 */ /* 0x000fe20000000a00 */
[----:B------:R-:W-:Y:S01]  /*0070*/  IMAD.MOV.U32 R233, RZ, RZ, RZ ;  /* 0x000000ffffe97224 */ /* 0x000fe200078e00ff */
[----:B------:R-:W-:Y:S02]  /*0080*/  UISETP.NE.U32.AND UP0, UPT, URZ, UR4, UPT ;  /* 0x000000043f00728c */ /* 0x000fe4000bf05070 */
[----:B------:R-:W-:Y:S02]  /*0090*/  ULDC.64 UR6, c[0x0][0x370] ;  /* 0x0000dc0000067ab9 */ /* 0x000fe40000000a00 */
[----:B------:R-:W-:Y:S02]  /*00a0*/  UISETP.NE.AND.EX UP0, UPT, URZ, UR5, UPT, UP0 ;  /* 0x000000053f00728c */ /* 0x000fe4000bf05300 */
[----:B------:R-:W-:Y:S02]  /*00b0*/  ULDC UR12, c[0x0][0x2c4] ;  /* 0x0000b100000c7ab9 */ /* 0x000fe40000000800 */
[----:B------:R-:W-:-:S02]  /*00c0*/  UISETP.NE.AND UP2, UPT, UR12, 0x1, UPT ;  /* 0x000000010c00788c */ /* 0x000fc4000bf45270 */
[----:B------:R-:W-:Y:S01]  /*00d0*/  PLOP3.LUT P0, PT, PT, PT, UP0, 0x80, 0x0 ;  /* 0x000000000000781c */ /* 0x000fe20003f0f008 */
[----:B------:R-:W-:-:S04]  /*00e0*/  ULDC.64 UR52, c[0x0][0x118] ;  /* 0x0000460000347ab9 */ /* 0x000fc80000000a00 */
[----:B------:R-:W-:Y:S02]  /*00f0*/  @UP0 UMOV UR4, 0x4 ;  /* 0x0000000400040882 */ /* 0x000fe40000000000 */
[----:B------:R-:W-:Y:S02]  /*0100*/  @UP0 UIMAD.WIDE UR4, UR16, UR4, UR6 ;  /* 0x00000004100402a5 */ /* 0x000fe4000f8e0206 */
[----:B-1----:R-:W-:-:S04]  /*0110*/  USHF.L.U32 UR14, UR14, 0x7, URZ ;  /* 0x000000070e0e7899 */ /* 0x002fc8000800063f */
[----:B------:R-:W-:Y:S01]  /*0120*/  MOV R2, UR4 ;  /* 0x0000000400027c02 */ /* 0x000fe20008000f00 */
[----:B------:R-:W-:Y:S01]  /*0130*/  IMAD.U32 R3, RZ, RZ, UR5 ;  /* 0x00000005ff037e24 */ /* 0x000fe2000f8e00ff */
[----:B------:R-:W-:Y:S02]  /*0140*/  @UP2 UIADD3 UR8, UR14, 0x7f, URZ ;  /* 0x0000007f0e082890 */ /* 0x000fe4000fffe03f */
[----:B------:R-:W-:Y:S02]  /*0150*/  ULDC.64 UR4, c[0x0][0x2c8] ;  /* 0x0000b20000047ab9 */ /* 0x000fe40000000a00 */
[----:B------:R-:W-:Y:S01]  /*0160*/  UIMAD.WIDE.U32 UR8, UR8, UR4, URZ ;  /* 0x00000004080872a5 */ /* 0x000fe2000f8e003f */
[----:B------:R-:W1:Y:S01]  /*0170*/  S2UR UR11, SR_CTAID.Y ;  /* 0x00000000000b79c3 */ /* 0x000e620000002600 */
[----:B------:R-:W-:Y:S01]  /*0180*/  UIADD3 UR6, UR14, 0x7f, URZ ;  /* 0x0000007f0e067890 */ /* 0x000fe2000fffe03f */
[----:B------:R-:W2:Y:S04]  /*0190*/  S2R R7, SR_TID.X ;  /* 0x0000000000077919 */ /* 0x000ea80000002100 */
[----:B------:R-:W-:Y:S01]  /*01a0*/  @UP2 UMOV UR7, UR9 ;  /* 0x0000000900072c82 */ /* 0x000fe20008000000 */
[----:B------:R3:W5:Y:S01]  /*01b0*/  @P0 LDG.E R233, [R2.64] ;  /* 0x0000003402e90981 */ /* 0x000762000c1e1900 */
[----:B------:R-:W-:-:S02]  /*01c0*/  @UP2 USHF.R.U32.HI UR6, URZ, UR5, UR7 ;  /* 0x000000053f062299 */ /* 0x000fc40008011607 */
[----:B------:R-:W-:Y:S02]  /*01d0*/  UMOV UR8, 0x1 ;  /* 0x0000000100087882 */ /* 0x000fe40000000000 */
[----:B------:R-:W-:Y:S02]  /*01e0*/  ULDC.64 UR4, c[0x0][0x328] ;  /* 0x0000ca0000047ab9 */ /* 0x000fe40000000a00 */
[----:B------:R-:W-:Y:S02]  /*01f0*/  UISETP.LE.AND UP0, UPT, UR8, UR5, UPT ;  /* 0x000000050800728c */ /* 0x000fe4000bf03270 */
[----:B------:R-:W-:Y:S02]  /*0200*/  ULDC UR7, c[0x0][0x2ac] ;  /* 0x0000ab0000077ab9 */ /* 0x000fe40000000800 */
[----:B------:R-:W-:Y:S02]  /*0210*/  ULDC UR10, c[0x0][0x1d0] ;  /* 0x00007400000a7ab9 */ /* 0x000fe40000000800 */
[----:B------:R-:W-:Y:S01]  /*0220*/  UIMAD UR10, UR7, UR10, URZ ;  /* 0x0000000a070a72a4 */ /* 0x000fe2000f8e023f */
[----:B------:R-:W-:Y:S01]  /*0230*/  PLOP3.LUT P0, PT, PT, PT, UP0, 0x40, 0x0 ;  /* 0x000000000000781c */ /* 0x000fe20003f0e808 */
[----:B------:R-:W-:-:S02]  /*0240*/  ULDC UR9, c[0x0][0x168] ;  /* 0x00005a0000097ab9 */ /* 0x000fc40000000800 */
[----:B------:R-:W-:Y:S02]  /*0250*/  UIADD3 UR9, UR10, -UR9, UR8 ;  /* 0x800000090a097290 */ /* 0x000fe4000fffe008 */
[----:B-1----:R-:W-:Y:S02]  /*0260*/  USHF.R.S32.HI UR15, URZ, 0x1f, UR11 ;  /* 0x0000001f3f0f7899 */ /* 0x002fe4000801140b */
[----:B------:R-:W-:-:S04]  /*0270*/  UIADD3 UR5, UR9, UR6, URZ ;  /* 0x0000000609057290 */ /* 0x000fc8000fffe03f */
[----:B------:R-:W-:Y:S02]  /*0280*/  UIADD3 UR6, UR5, UR4, URZ ;  /* 0x0000000405067290 */ /* 0x000fe4000fffe03f */
[----:B------:R-:W-:Y:S05]  /*0290*/  @P0 BRA `(.L_x_143) ;  /* 0x0000016000000947 */ /* 0x000fea0003800000 */
[----:B--23--:R-:W-:Y:S01]  /*02a0*/  ISETP.LT.AND P0, PT, RZ, UR5, PT ;  /* 0x00000005ff007c0c */ /* 0x00cfe2000bf01270 */
[----:B------:R-:W-:-:S12]  /*02b0*/  UIADD3 UR9, UR5, -0x1, URZ ;  /* 0xffffffff05097890 */ /* 0x000fd8000fffe03f */
[----:B------:R-:W-:Y:S05]  /*02c0*/  @P0 BRA `(.L_x_144) ;  /* 0x0000009000000947 */ /* 0x000fea0003800000 */
[----:B------:R-:W-:Y:S02]  /*02d0*/  ULDC UR4, c[0x0][0x32c] ;  /* 0x0000cb0000047ab9 */ /* 0x000fe40000000800 */
[----:B------:R-:W-:Y:S02]  /*02e0*/  UISETP.NE.AND UP1, UPT, UR8, UR4, UPT ;  /* 0x000000040800728c */ /* 0x000fe4000bf25270 */
[----:B------:R-:W-:-:S03]  /*02f0*/  UIADD3 UR9, -UR5, URZ, URZ ;  /* 0x0000003f05097290 */ /* 0x000fc6000fffe13f */
[----:B------:R-:W-:Y:S02]  /*0300*/  ULDC.64 UR4, c[0x0][0x330] ;  /* 0x0000cc0000047ab9 */ /* 0x000fe40000000a00 */
[----:B------:R-:W-:-:S07]  /*0310*/  UIMAD.WIDE.U32 UR18, UR9, UR4, URZ ;  /* 0x00000004091272a5 */ /* 0x000fce000f8e003f */
[----:B------:R-:W-:Y:S02]  /*0320*/  @UP1 UMOV UR13, UR19 ;  /* 0x00000013000d1c82 */ /* 0x000fe40008000000 */
[----:B------:R-:W-:-:S04]  /*0330*/  @UP1 USHF.R.U32.HI UR9, URZ, UR5, UR13 ;  /* 0x000000053f091299 */ /* 0x000fc8000801160d */
[----:B------:R-:W-:Y:S01]  /*0340*/  ULOP3.LUT UR9, URZ, UR9, URZ, 0x33, !UPT ;  /* 0x000000093f097292 */ /* 0x000fe2000f8e333f */
[----:B------:R-:W-:Y:S05]  /*0350*/  BRA `(.L_x_145) ;  /* 0x0000006000007947 */ /* 0x000fea0003800000 */
.L_x_144:
[----:B------:R-:W-:Y:S02]  /*0360*/  ULDC UR4, c[0x0][0x32c] ;  /* 0x0000cb0000047ab9 */ /* 0x000fe40000000800 */
[----:B------:R-:W-:-:S03]  /*0370*/  UISETP.NE.AND UP1, UPT, UR8, UR4, UPT ;  /* 0x000000040800728c */ /* 0x000fc6000bf25270 */
[----:B------:R-:W-:Y:S02]  /*0380*/  ULDC.64 UR4, c[0x0][0x330] ;  /* 0x0000cc0000047ab9 */ /* 0x000fe40000000a00 */
[----:B------:R-:W-:-:S07]  /*0390*/  UIMAD.WIDE.U32 UR18, UR9, UR4, URZ ;  /* 0x00000004091272a5 */ /* 0x000fce000f8e003f */
[----:B------:R-:W-:Y:S02]  /*03a0*/  @UP1 UMOV UR13, UR19 ;  /* 0x00000013000d1c82 */ /* 0x000fe40008000000 */
[----:B------:R-:W-:Y:S02]  /*03b0*/  @UP1 USHF.R.U32.HI UR9, URZ, UR5, UR13 ;  /* 0x000000053f091299 */ /* 0x000fe4000801160d */
.L_x_145:
[----:B------:R-:W-:Y:S02]  /*03c0*/  ULDC UR4, c[0x0][0x32c] ;  /* 0x0000cb0000047ab9 */ /* 0x000fe40000000800 */
[----:B------:R-:W-:-:S04]  /*03d0*/  UIMAD UR4, UR9, UR4, UR4 ;  /* 0x00000004090472a4 */ /* 0x000fc8000f8e0204 */
[----:B------:R-:W-:-:S04]  /*03e0*/  UISETP.LT.AND UP1, UPT, UR6, UR4, UPT ;  /* 0x000000040600728c */ /* 0x000fc8000bf21270 */
[----:B------:R-:W-:Y:S02]  /*03f0*/  USEL UR6, UR6, UR4, UP1 ;  /* 0x0000000406067287 */ /* 0x000fe40008800000 */
.L_x_143:
[----:B--23--:R-:W-:Y:S01]  /*0400*/  UIADD3 UR8, UR10, 0x5f, URZ ;  /* 0x0000005f0a087890 */ /* 0x00cfe2000fffe03f */
[----:B------:R-:W-:Y:S01]  /*0410*/  PLOP3.LUT P0, PT, PT, PT, UP0, 0x40, 0x0 ;  /* 0x000000000000781c */ /* 0x000fe20003f0e808 */
[----:B------:R-:W-:Y:S02]  /*0420*/  UIADD3 UR18, UR6, 0x5f, URZ ;  /* 0x0000005f06127890 */ /* 0x000fe4000fffe03f */
[----:B------:R-:W-:Y:S02]  /*0430*/  UIMAD.WIDE UR8, UR8, 0x2aaaaaab, URZ ;  /* 0x2aaaaaab080878a5 */ /* 0x000fe4000f8e023f */
[----:B------:R-:W-:Y:S02]  /*0440*/  UIMAD.WIDE UR18, UR18, 0x2aaaaaab, URZ ;  /* 0x2aaaaaab121278a5 */ /* 0x000fe4000f8e023f */
[----:B------:R-:W-:Y:S02]  /*0450*/  ULDC.64 UR4, c[0x0][0x2c8] ;  /* 0x0000b20000047ab9 */ /* 0x000fe40000000a00 */
[----:B------:R-:W-:-:S02]  /*0460*/  UIMAD.WIDE.U32 UR20, UR14, UR4, URZ ;  /* 0x000000040e1472a5 */ /* 0x000fc4000f8e003f */
[----:B------:R-:W-:Y:S02]  /*0470*/  UMOV UR17, UR9 ;  /* 0x0000000900117c82 */ /* 0x000fe40008000000 */
[----:B------:R-:W-:Y:S02]  /*0480*/  UMOV UR9, UR19 ;  /* 0x0000001300097c82 */ /* 0x000fe40008000000 */
[----:B------:R-:W-:Y:S02]  /*0490*/  USHF.R.U32.HI UR8, URZ, 0x1f, UR17 ;  /* 0x0000001f3f087899 */ /* 0x000fe40008011611 */
[----:B------:R-:W-:Y:S02]  /*04a0*/  USHF.R.U32.HI UR6, URZ, 0x1f, UR9 ;  /* 0x0000001f3f067899 */ /* 0x000fe40008011609 */
[----:B------:R-:W-:Y:S02]  /*04b0*/  ULDC UR13, c[0x0][0x168] ;  /* 0x00005a00000d7ab9 */ /* 0x000fe40000000800 */
[----:B------:R-:W-:-:S02]  /*04c0*/  UMOV UR4, UR14 ;  /* 0x0000000e00047c82 */ /* 0x000fc40008000000 */
[----:B------:R-:W-:Y:S02]  /*04d0*/  @UP2 USHF.R.U32.HI UR4, URZ, UR5, UR21 ;  /* 0x000000053f042299 */ /* 0x000fe40008011615 */
[----:B------:R-:W-:Y:S02]  /*04e0*/  UIADD3 UR13, UR10, -UR13, URZ ;  /* 0x8000000d0a0d7290 */ /* 0x000fe4000fffe03f */
[----:B------:R-:W-:Y:S02]  /*04f0*/  ULEA.HI.SX32 UR17, UR17, UR8, 0x1c ;  /* 0x0000000811117291 */ /* 0x000fe4000f8fe23f */
[----:B------:R-:W-:Y:S02]  /*0500*/  ULEA.HI.SX32 UR6, UR9, UR6, 0x1c ;  /* 0x0000000609067291 */ /* 0x000fe4000f8fe23f */
[----:B------:R-:W-:Y:S02]  /*0510*/  UIADD3 UR4, UR13, UR4, URZ ;  /* 0x000000040d047290 */ /* 0x000fe4000fffe03f */
[----:B------:R-:W-:-:S02]  /*0520*/  UISETP.LT.AND UP1, UPT, UR17, UR6, UPT ;  /* 0x000000061100728c */ /* 0x000fc4000bf21270 */
[----:B------:R-:W-:Y:S02]  /*0530*/  ULDC UR5, c[0x0][0x324] ;  /* 0x0000c90000057ab9 */ /* 0x000fe40000000800 */
[----:B------:R-:W-:Y:S02]  /*0540*/  UIADD3 UR8, UR4, -UR5, URZ ;  /* 0x8000000504087290 */ /* 0x000fe4000fffe03f */
[----:B------:R-:W-:Y:S01]  /*0550*/  USEL UR6, UR17, UR6, UP1 ;  /* 0x0000000611067287 */ /* 0x000fe20008800000 */
[----:B------:R-:W-:Y:S05]  /*0560*/  @P0 BRA `(.L_x_146) ;  /* 0x0000017000000947 */ /* 0x000fea0003800000 */
[----:B------:R-:W-:Y:S02]  /*0570*/  UMOV UR9, UR4 ;  /* 0x0000000400097c82 */ /* 0x000fe40008000000 */
[----:B------:R-:W-:-:S06]  /*0580*/  UISETP.GT.AND UP1, UPT, UR9, -0x1, UPT ;  /* 0xffffffff0900788c */ /* 0x000fcc000bf24270 */
[----:B------:R-:W-:-:S13]  /*0590*/  PLOP3.LUT P0, PT, PT, PT, UP1, 0x80, 0x0 ;  /* 0x000000000000781c */ /* 0x000fda0003f0f018 */
[----:B------:R-:W-:Y:S05]  /*05a0*/  @P0 BRA `(.L_x_147) ;  /* 0x0000009000000947 */ /* 0x000fea0003800000 */
[----:B------:R-:W-:Y:S02]  /*05b0*/  ULDC UR4, c[0x0][0x32c] ;  /* 0x0000cb0000047ab9 */ /* 0x000fe40000000800 */
[----:B------:R-:W-:Y:S02]  /*05c0*/  UISETP.NE.AND UP1, UPT, UR4, 0x1, UPT ;  /* 0x000000010400788c */ /* 0x000fe4000bf25270 */
[----:B------:R-:W-:Y:S02]  /*05d0*/  ULOP3.LUT UR9, URZ, UR9, URZ, 0x33, !UPT ;  /* 0x000000093f097292 */ /* 0x000fe4000f8e333f */
[----:B------:R-:W-:Y:S02]  /*05e0*/  ULDC.64 UR4, c[0x0][0x330] ;  /* 0x0000cc0000047ab9 */ /* 0x000fe40000000a00 */
[----:B------:R-:W-:-:S07]  /*05f0*/  UIMAD.WIDE.U32 UR18, UR9, UR4, URZ ;  /* 0x00000004091272a5 */ /* 0x000fce000f8e003f */
[----:B------:R-:W-:Y:S02]  /*0600*/  @UP1 UMOV UR17, UR19 ;  /* 0x0000001300111c82 */ /* 0x000fe40008000000 */
[----:B------:R-:W-:-:S04]  /*0610*/  @UP1 USHF.R.U32.HI UR9, URZ, UR5, UR17 ;  /* 0x000000053f091299 */ /* 0x000fc80008011611 */
[----:B------:R-:W-:Y:S01]  /*0620*/  ULOP3.LUT UR9, URZ, UR9, URZ, 0x33, !UPT ;  /* 0x000000093f097292 */ /* 0x000fe2000f8e333f */
[----:B------:R-:W-:Y:S05]  /*0630*/  BRA `(.L_x_148) ;  /* 0x0000006000007947 */ /* 0x000fea0003800000 */
.L_x_147:
[----:B------:R-:W-:Y:S02]  /*0640*/  ULDC UR4, c[0x0][0x32c] ;  /* 0x0000cb0000047ab9 */ /* 0x000fe40000000800 */
[----:B------:R-:W-:-:S03]  /*0650*/  UISETP.NE.AND UP1, UPT, UR4, 0x1, UPT ;  /* 0x000000010400788c */ /* 0x000fc6000bf25270 */
[----:B------:R-:W-:Y:S02]  /*0660*/  ULDC.64 UR4, c[0x0][0x330] ;  /* 0x0000cc0000047ab9 */ /* 0x000fe40000000a00 */
[----:B------:R-:W-:-:S07]  /*0670*/  UIMAD.WIDE.U32 UR18, UR9, UR4, URZ ;  /* 0x00000004091272a5 */ /* 0x000fce000f8e003f */
[----:B------:R-:W-:Y:S02]  /*0680*/  @UP1 UMOV UR17, UR19 ;  /* 0x0000001300111c82 */ /* 0x000fe40008000000 */
[----:B------:R-:W-:Y:S02]  /*0690*/  @UP1 USHF.R.U32.HI UR9, URZ, UR5, UR17 ;  /* 0x000000053f091299 */ /* 0x000fe40008011611 */
.L_x_148:
[----:B------:R-:W-:Y:S02]  /*06a0*/  ULDC UR4, c[0x0][0x32c] ;  /* 0x0000cb0000047ab9 */ /* 0x000fe40000000800 */
[----:B------:R-:W-:-:S04]  /*06b0*/  UIMAD UR4, UR9, UR4, URZ ;  /* 0x00000004090472a4 */ /* 0x000fc8000f8e023f */
[----:B------:R-:W-:-:S04]  /*06c0*/  UISETP.LT.AND UP1, UPT, UR8, UR4, UPT ;  /* 0x000000040800728c */ /* 0x000fc8000bf21270 */
[----:B------:R-:W-:-:S04]  /*06d0*/  USEL UR8, UR8, UR4, !UP1 ;  /* 0x0000000408087287 */ /* 0x000fc8000c800000 */
.L_x_146:
[----:B------:R-:W-:Y:S01]  /*06e0*/  UIMAD.WIDE UR4, UR8, 0x2aaaaaab, URZ ;  /* 0x2aaaaaab080478a5 */ /* 0x000fe2000f8e023f */
[----:B------:R-:W-:Y:S01]  /*06f0*/  PLOP3.LUT P4, PT, PT, PT, PT, 0x80, 0x0 ;  /* 0x000000000000781c */ /* 0x000fe20003f8f070 */
[----:B------:R-:W-:Y:S01]  /*0700*/  CS2R R10, SRZ ;  /* 0x00000000000a7805 */ /* 0x000fe2000001ff00 */
[----:B------:R-:W-:Y:S01]  /*0710*/  IMAD.MOV.U32 R126, RZ, RZ, RZ ;  /* 0x000000ffff7e7224 */ /* 0x000fe200078e00ff */
[----:B------:R-:W-:Y:S01]  /*0720*/  USHF.R.U32.HI UR4, URZ, 0x1f, UR5 ;  /* 0x0000001f3f047899 */ /* 0x000fe20008011605 */
[----:B------:R-:W-:Y:S01]  /*0730*/  IMAD.MOV.U32 R124, RZ, RZ, RZ ;  /* 0x000000ffff7c7224 */ /* 0x000fe200078e00ff */
[----:B------:R-:W-:Y:S01]  /*0740*/  CS2R R8, SRZ ;  /* 0x0000000000087805 */ /* 0x000fe2000001ff00 */
[----:B------:R-:W-:Y:S01]  /*0750*/  MOV R130, RZ ;  /* 0x000000ff00827202 */ /* 0x000fe20000000f00 */
[----:B------:R-:W-:Y:S01]  /*0760*/  ULEA.HI.SX32 UR4, UR5, UR4, 0x1c ;  /* 0x0000000405047291 */ /* 0x000fe2000f8fe23f */
[----:B------:R-:W-:Y:S01]  /*0770*/  IMAD.MOV.U32 R128, RZ, RZ, RZ ;  /* 0x000000ffff807224 */ /* 0x000fe200078e00ff */
[----:B------:R-:W-:Y:S01]  /*0780*/  CS2R R122, SRZ ;  /* 0x00000000007a7805 */ /* 0x000fe2000001ff00 */
[----:B------:R-:W-:Y:S01]  /*0790*/  CS2R R120, SRZ ;  /* 0x0000000000787805 */ /* 0x000fe2000001ff00 */
[----:B------:R-:W-:Y:S01]  /*07a0*/  UISETP.LT.AND UP1, UPT, URZ, UR4, UPT ;  /* 0x000000043f00728c */ /* 0x000fe2000bf21270 */
[----:B------:R-:W-:Y:S01]  /*07b0*/  CS2R R118, SRZ ;  /* 0x0000000000767805 */ /* 0x000fe2000001ff00 */
[----:B------:R-:W-:Y:S01]  /*07c0*/  CS2R R116, SRZ ;  /* 0x0000000000747805 */ /* 0x000fe2000001ff00 */
[----:B------:R-:W-:Y:S01]  /*07d0*/  CS2R R134, SRZ ;  /* 0x0000000000867805 */ /* 0x000fe2000001ff00 */
[----:B------:R-:W-:Y:S01]  /*07e0*/  USEL UR5, URZ, UR4, !UP1 ;  /* 0x000000043f057287 */ /* 0x000fe2000c800000 */
[----:B------:R-:W-:Y:S01]  /*07f0*/  CS2R R132, SRZ ;  /* 0x0000000000847805 */ /* 0x000fe2000001ff00 */
[----:B------:R-:W-:Y:S01]  /*0800*/  CS2R R114, SRZ ;  /* 0x0000000000727805 */ /* 0x000fe2000001ff00 */
[----:B------:R-:W-:Y:S01]  /*0810*/  CS2R R112, SRZ ;  /* 0x0000000000707805 */ /* 0x000fe2000001ff00 */
[----:B------:R-:W-:Y:S01]  /*0820*/  UISETP.GT.AND UP1, UPT, UR6, UR5, UPT ;  /* 0x000000050600728c */ /* 0x000fe2000bf24270 */
[----:B------:R-:W-:Y:S01]  /*0830*/  CS2R R110, SRZ ;  /* 0x00000000006e7805 */ /* 0x000fe2000001ff00 */
[----:B------:R-:W-:Y:S01]  /*0840*/  CS2R R108, SRZ ;  /* 0x00000000006c7805 */ /* 0x000fe2000001ff00 */
[----:B------:R-:W-:Y:S01]  /*0850*/  CS2R R106, SRZ ;  /* 0x00000000006a7805 */ /* 0x000fe2000001ff00 */
[----:B------:R-:W-:Y:S01]  /*0860*/  CS2R R104, SRZ ;  /* 0x0000000000687805 */ /* 0x000fe2000001ff00 */
[----:B------:R-:W-:Y:S01]  /*0870*/  CS2R R138, SRZ ;  /* 0x00000000008a7805 */ /* 0x000fe2000001ff00 */
[----:B------:R-:W-:Y:S01]  /*0880*/  PLOP3.LUT P0, PT, PT, PT, UP1, 0x80, 0x0 ;  /* 0x000000000000781c */ /* 0x000fe20003f0f018 */
        /* <DEDUP_REMOVED lines=15> */
[----:B------:R-:W-:Y:S01]  /*0980*/  MOV R14, RZ ;  /* 0x000000ff000e7202 */ /* 0x000fe20000000f00 */
[----:B------:R-:W-:Y:S01]  /*0990*/  CS2R R12, SRZ ;  /* 0x00000000000c7805 */ /* 0x000fe2000001ff00 */
[----:B------:R-:W-:Y:S01]  /*09a0*/  IMAD.MOV.U32 R5, RZ, RZ, RZ ;  /* 0x000000ffff057224 */ /* 0x000fe200078e00ff */
[----:B------:R-:W-:Y:S05]  /*09b0*/  @!P0 BRA `(.L_x_149) ;  /* 0x00016c5000008947 */ /* 0x000fea0003800000 */
[----:B------:R-:W-:Y:S02]  /*09c0*/  ULDC.64 UR8, c[0x0][0x340] ;  /* 0x0000d00000087ab9 */ /* 0x000fe40000000a00 */
[----:B------:R-:W-:-:S04]  /*09d0*/  UISETP.NE.U32.AND UP3, UPT, URZ, UR8, UPT ;  /* 0x000000083f00728c */ /* 0x000fc8000bf65070 */
[----:B------:R-:W-:-:S03]  /*09e0*/  UISETP.NE.AND.EX UP3, UPT, URZ, UR9, UPT, UP3 ;  /* 0x000000093f00728c */ /* 0x000fc6000bf65330 */
[----:B------:R-:W-:-:S03]  /*09f0*/  ULDC.64 UR8, c[0x0][0x340] ;  /* 0x0000d00000087ab9 */ /* 0x000fc60000000a00 */
[----:B------:R-:W-:-:S05]  /*0a00*/  PLOP3.LUT P2, PT, PT, PT, UP3, 0x80, 0x0 ;  /* 0x000000000000781c */ /* 0x000fca0003f4f038 */
[----:B------:R-:W-:Y:S02]  /*0a10*/  @UP3 UMOV UR4, 0x4 ;  /* 0x0000000400043882 */ /* 0x000fe40000000000 */
[----:B------:R-:W-:-:S06]  /*0a20*/  @UP3 UIMAD.WIDE UR8, UR16, UR4, UR8 ;  /* 0x00000004100832a5 */ /* 0x000fcc000f8e0208 */
[----:B------:R-:W-:Y:S02]  /*0a30*/  IMAD.U32 R2, RZ, RZ, UR8 ;  /* 0x00000008ff027e24 */ /* 0x000fe4000f8e00ff */
[----:B------:R-:W-:Y:S01]  /*0a40*/  IMAD.U32 R3, RZ, RZ, UR9 ;  /* 0x00000009ff037e24 */ /* 0x000fe2000f8e00ff */
[----:B------:R-:W-:Y:S01]  /*0a50*/  SHF.R.S32.HI R169, RZ, 0x1f, R7 ;  /* 0x0000001fffa97819 */ /* 0x000fe20000011407 */
[----:B------:R-:W-:Y:S02]  /*0a60*/  ULDC.64 UR8, c[0x0][0x1b8] ;  /* 0x00006e0000087ab9 */ /* 0x000fe40000000a00 */
[----:B------:R-:W-:Y:S01]  /*0a70*/  UIMAD UR4, UR15, UR8, URZ ;  /* 0x000000080f0472a4 */ /* 0x000fe2000f8e023f */
[----:B------:R1:W2:Y:S01]  /*0a80*/  @P2 LDG.E R15, [R2.64] ;  /* 0x00000034020f2981 */ /* 0x0002a2000c1e1900 */
[----:B------:R-:W-:Y:S01]  /*0a90*/  PLOP3.LUT P1, PT, PT, PT, UP2, 0x80, 0x0 ;  /* 0x000000000000781c */ /* 0x000fe20003f2f028 */
[----:B------:R-:W-:Y:S01]  /*0aa0*/  UIMAD.WIDE.U32 UR18, UR11, UR8, URZ ;  /* 0x000000080b1272a5 */ /* 0x000fe2000f8e003f */
[----:B------:R-:W-:Y:S01]  /*0ab0*/  PLOP3.LUT P0, PT, PT, PT, UP2, 0x80, 0x0 ;  /* 0x000000000000781c */ /* 0x000fe20003f0f028 */
[----:B------:R-:W-:Y:S01]  /*0ac0*/  UIMAD UR4, UR11, UR9, UR4 ;  /* 0x000000090b0472a4 */ /* 0x000fe2000f8e0204 */
[----:B------:R-:W-:Y:S01]  /*0ad0*/  IMAD.MOV.U32 R230, RZ, RZ, RZ ;  /* 0x000000ffffe67224 */ /* 0x000fe200078e00ff */
[----:B------:R-:W-:-:S02]  /*0ae0*/  USHF.R.S32.HI UR17, URZ, 0x1f, UR16 ;  /* 0x0000001f3f117899 */ /* 0x000fc40008011410 */
[----:B------:R-:W-:Y:S02]  /*0af0*/  ULDC.64 UR8, c[0x0][0x1c0] ;  /* 0x0000700000087ab9 */ /* 0x000fe40000000a00 */
[----:B------:R-:W-:Y:S02]  /*0b00*/  UIADD3 UR19, UR19, UR4, URZ ;  /* 0x0000000413137290 */ /* 0x000fe4000fffe03f */
[----:B------:R-:W-:Y:S02]  /*0b10*/  UIMAD UR17, UR17, UR8, URZ ;  /* 0x00000008111172a4 */ /* 0x000fe4000f8e023f */
[----:B------:R-:W-:Y:S02]  /*0b20*/  UIMAD.WIDE.U32 UR18, UR16, UR8, UR18 ;  /* 0x00000008101272a5 */ /* 0x000fe4000f8e0012 */
[----:B------:R-:W-:Y:S02]  /*0b30*/  UIMAD UR9, UR16, UR9, UR17 ;  /* 0x00000009100972a4 */ /* 0x000fe4000f8e0211 */
[----:B------:R-:W-:-:S02]  /*0b40*/  ULDC UR4, c[0x0][0x168] ;  /* 0x00005a0000047ab9 */ /* 0x000fc40000000800 */
[----:B------:R-:W-:Y:S01]  /*0b50*/  UIADD3 UR9, UR19, UR9, URZ ;  /* 0x0000000913097290 */ /* 0x000fe2000fffe03f */
[----:B------:R-:W-:Y:S01]  /*0b60*/  IMAD.U32 R9, RZ, RZ, UR19 ;  /* 0x00000013ff097e24 */ /* 0x000fe2000f8e00ff */
[----:B------:R-:W-:Y:S01]  /*0b70*/  UIMAD UR4, UR12, UR4, URZ ;  /* 0x000000040c0472a4 */ /* 0x000fe2000f8e023f */
[----:B------:R-:W-:Y:S01]  /*0b80*/  IMAD.U32 R8, RZ, RZ, UR18 ;  /* 0x00000012ff087e24 */ /* 0x000fe2000f8e00ff */
[----:B------:R-:W-:Y:S01]  /*0b90*/  ULDC UR8, c[0x0][0x2b8] ;  /* 0x0000ae0000087ab9 */ /* 0x000fe20000000800 */
[----:B-1----:R-:W-:Y:S01]  /*0ba0*/  LEA.HI R3, R169, R7, RZ, 0x3 ;  /* 0x00000007a9037211 */ /* 0x002fe200078f18ff */
[----:B------:R-:W-:Y:S01]  /*0bb0*/  IMAD.U32 R9, RZ, RZ, UR9 ;  /* 0x00000009ff097e24 */ /* 0x000fe2000f8e00ff */
[----:B------:R-:W-:Y:S02]  /*0bc0*/  UMOV UR35, 0x60 ;  /* 0x0000006000237882 */ /* 0x000fe40000000000 */
[----:B------:R-:W-:Y:S01]  /*0bd0*/  LOP3.LUT R4, R3, 0xfffffff8, RZ, 0xc0, !PT ;  /* 0xfffffff803047812 */ /* 0x000fe200078ec0ff */
[----:B------:R-:W-:Y:S01]  /*0be0*/  UISETP.NE.AND UP1, UPT, UR8, 0x1, UPT ;  /* 0x000000010800788c */ /* 0x000fe2000bf25270 */
[----:B------:R-:W-:Y:S01]  /*0bf0*/  SHF.R.S32.HI R3, RZ, 0x3, R3 ;  /* 0x00000003ff037819 */ /* 0x000fe20000011403 */
[----:B------:R-:W-:-:S02]  /*0c00*/  UIMAD UR12, UR6, UR35, -0x60 ;  /* 0xffffffa0060c74a4 */ /* 0x000fc4000f8e0223 */
[----:B------:R-:W-:Y:S01]  /*0c10*/  IMAD.IADD R4, R7, 0x1, -R4 ;  /* 0x0000000107047824 */ /* 0x000fe200078e0a04 */
[----:B------:R-:W-:Y:S01]  /*0c20*/  IADD3 R12, R3, UR14, RZ ;  /* 0x0000000e030c7c10 */ /* 0x000fe2000fffe0ff */
[----:B------:R-:W-:Y:S02]  /*0c30*/  ULDC.64 UR8, c[0x0][0x2b0] ;  /* 0x0000ac0000087ab9 */ /* 0x000fe40000000a00 */
[----:B------:R-:W-:Y:S01]  /*0c40*/  IMAD R232, R4, 0x10, R3 ;  /* 0x0000001004e87824 */ /* 0x000fe200078e0203 */
[----:B------:R-:W-:Y:S01]  /*0c50*/  ISETP.GE.AND P3, PT, R12, UR4, PT ;  /* 0x000000040c007c0c */ /* 0x000fe2000bf66270 */
[----:B------:R-:W-:-:S03]  /*0c60*/  IMAD.SHL.U32 R235, R4, 0x8, RZ ;  /* 0x0000000804eb7824 */ /* 0x000fc600078e00ff */
[----:B------:R-:W-:Y:S02]  /*0c70*/  IADD3 R0, R232, UR14, RZ ;  /* 0x0000000ee8007c10 */ /* 0x000fe4000fffe0ff */
[----:B------:R-:W-:Y:S02]  /*0c80*/  ISETP.GE.AND P5, PT, R235, c[0x0][0x198], PT ;  /* 0x00006600eb007a0c */ /* 0x000fe40003fa6270 */
[----:B------:R-:W-:Y:S01]  /*0c90*/  SHF.R.S32.HI R234, RZ, 0x1f, R235 ;  /* 0x0000001fffea7819 */ /* 0x000fe200000114eb */
[----:B------:R-:W-:-:S04]  /*0ca0*/  @P1 IMAD.HI.U32 R2, R0, c[0x0][0x2c8], RZ ;  /* 0x0000b20000021a27 */ /* 0x000fc800078e00ff */
[----:B------:R-:W-:Y:S01]  /*0cb0*/  IMAD.MOV.U32 R6, RZ, RZ, R0 ;  /* 0x000000ffff067224 */ /* 0x000fe200078e0000 */
[----:B------:R-:W-:-:S04]  /*0cc0*/  @P0 SHF.R.U32.HI R6, RZ, c[0x0][0x2cc], R2 ;  /* 0x0000b300ff060a19 */ /* 0x000fc80000011602 */
[--C-:B------:R-:W-:Y:S01]  /*0cd0*/  SHF.R.S32.HI R5, RZ, 0x1f, R6.reuse ;  /* 0x0000001fff057819 */ /* 0x100fe20000011406 */
[----:B------:R-:W-:Y:S02]  /*0ce0*/  IMAD.MOV R2, RZ, RZ, -R6 ;  /* 0x000000ffff027224 */ /* 0x000fe400078e0a06 */
[----:B------:R-:W-:-:S04]  /*0cf0*/  IMAD.WIDE.U32 R8, R6, c[0x0][0x1b0], R8 ;  /* 0x00006c0006087a25 */ /* 0x000fc800078e0008 */
[----:B------:R-:W-:Y:S02]  /*0d00*/  IMAD R2, R2, c[0x0][0x2c4], R0 ;  /* 0x0000b10002027a24 */ /* 0x000fe400078e0200 */
[----:B------:R-:W-:-:S03]  /*0d10*/  IMAD R5, R5, c[0x0][0x1b0], RZ ;  /* 0x00006c0005057a24 */ /* 0x000fc600078e02ff */
[----:B------:R-:W-:Y:S01]  /*0d20*/  SHF.R.S32.HI R0, RZ, 0x1f, R2 ;  /* 0x0000001fff007819 */ /* 0x000fe20000011402 */
[----:B------:R-:W-:Y:S01]  /*0d30*/  IMAD R5, R6, c[0x0][0x1b4], R5 ;  /* 0x00006d0006057a24 */ /* 0x000fe200078e0205 */
[----:B------:R-:W-:-:S03]  /*0d40*/  IADD3 R6, R12, 0x10, RZ ;  /* 0x000000100c067810 */ /* 0x000fc60007ffe0ff */
[----:B------:R-:W-:Y:S01]  /*0d50*/  IMAD.IADD R9, R9, 0x1, R5 ;  /* 0x0000000109097824 */ /* 0x000fe200078e0205 */
[----:B------:R-:W-:Y:S01]  /*0d60*/  ISETP.GE.AND P6, PT, R6, UR4, PT ;  /* 0x0000000406007c0c */ /* 0x000fe2000bfc6270 */
[----:B------:R-:W-:Y:S02]  /*0d70*/  IMAD R0, R0, c[0x0][0x1a8], RZ ;  /* 0x00006a0000007a24 */ /* 0x000fe400078e02ff */
[----:B------:R-:W-:-:S04]  /*0d80*/  IMAD.WIDE.U32 R8, R2, c[0x0][0x1a8], R8 ;  /* 0x00006a0002087a25 */ /* 0x000fc800078e0008 */
[----:B------:R-:W-:Y:S01]  /*0d90*/  IMAD R0, R2, c[0x0][0x1ac], R0 ;  /* 0x00006b0002007a24 */ /* 0x000fe200078e0200 */
[----:B------:R-:W-:Y:S02]  /*0da0*/  LEA R14, P0, R8, c[0x0][0x160], 0x1 ;  /* 0x00005800080e7a11 */ /* 0x000fe400078008ff */
[----:B------:R-:W-:Y:S01]  /*0db0*/  IADD3 R2, R12, 0x20, RZ ;  /* 0x000000200c027810 */ /* 0x000fe20007ffe0ff */
[----:B------:R-:W-:Y:S02]  /*0dc0*/  IMAD.IADD R13, R9, 0x1, R0 ;  /* 0x00000001090d7824 */ /* 0x000fe400078e0200 */
[----:B------:R-:W-:Y:S01]  /*0dd0*/  IMAD.SHL.U32 R0, R3, 0x40, RZ ;  /* 0x0000004003007824 */ /* 0x000fe200078e00ff */
[----:B------:R-:W1:Y:S01]  /*0de0*/  SHFL.IDX PT, R18, R14, RZ, 0x181f ;  /* 0x00181fff0e127589 */ /* 0x000e6200000e0000 */
[----:B------:R-:W-:Y:S02]  /*0df0*/  ISETP.GE.AND P1, PT, R2, UR4, PT ;  /* 0x0000000402007c0c */ /* 0x000fe4000bf26270 */
[----:B------:R-:W-:Y:S01]  /*0e00*/  LEA.HI.X R13, R8, c[0x0][0x164], R13, 0x1, P0 ;  /* 0x00005900080d7a11 */ /* 0x000fe200000f0c0d */
[----:B------:R-:W-:Y:S01]  /*0e10*/  SHFL.IDX PT, R16, R14, 0x1, 0x181f ;  /* 0x00381f000e107f89 */ /* 0x000fe200000e0000 */
[----:B------:R-:W-:-:S02]  /*0e20*/  LOP3.LUT R0, R0, 0x1c0, RZ, 0xc0, !PT ;  /* 0x000001c000007812 */ /* 0x000fc400078ec0ff */
[----:B------:R-:W-:Y:S01]  /*0e30*/  LEA.HI R8, R169, R7, RZ, 0x6 ;  /* 0x00000007a9087211 */ /* 0x000fe200078f30ff */
[----:B------:R-:W3:Y:S01]  /*0e40*/  SHFL.IDX PT, R5, R13, RZ, 0x181f ;  /* 0x00181fff0d057589 */ /* 0x000ee200000e0000 */
[----:B------:R-:W-:Y:S02]  /*0e50*/  SHF.R.U32.HI R229, RZ, 0x3, R0 ;  /* 0x00000003ffe57819 */ /* 0x000fe40000011600 */
[----:B------:R-:W-:Y:S01]  /*0e60*/  LOP3.LUT R0, R0, 0x38, R235, 0xf8, !PT ;  /* 0x0000003800007812 */ /* 0x000fe200078ef8eb */
[----:B------:R-:W-:Y:S01]  /*0e70*/  IMAD.SHL.U32 R8, R8, 0x8, RZ ;  /* 0x0000000808087824 */ /* 0x000fe200078e00ff */
[----:B------:R-:W-:Y:S01]  /*0e80*/  IADD3 R2, R12, 0x30, RZ ;  /* 0x000000300c027810 */ /* 0x000fe20007ffe0ff */
[----:B------:R-:W-:Y:S01]  /*0e90*/  SHFL.IDX PT, R10, R14, 0x2, 0x181f ;  /* 0x00581f000e0a7f89 */ /* 0x000fe200000e0000 */
[----:B------:R-:W-:-:S03]  /*0ea0*/  LOP3.LUT R229, R0, R229, RZ, 0x3c, !PT ;  /* 0x000000e500e57212 */ /* 0x000fc600078e3cff */
[----:B------:R-:W4:Y:S01]  /*0eb0*/  SHFL.IDX PT, R0, R13, 0x1, 0x181f ;  /* 0x00381f000d007f89 */ /* 0x000f2200000e0000 */
[----:B------:R-:W-:-:S03]  /*0ec0*/  LOP3.LUT R229, R229, 0xfffffe00, R8, 0xf8, !PT ;  /* 0xfffffe00e5e57812 */ /* 0x000fc600078ef808 */
[----:B------:R-:W-:Y:S01]  /*0ed0*/  SHFL.IDX PT, R8, R14, 0x3, 0x181f ;  /* 0x00781f000e087f89 */ /* 0x000fe200000e0000 */
[----:B-1----:R-:W-:Y:S01]  /*0ee0*/  @!P3 LEA R18, P0, R235, R18, 0x1 ;  /* 0x00000012eb12b211 */ /* 0x002fe200078008ff */
[----:B------:R-:W-:Y:S02]  /*0ef0*/  IMAD.SHL.U32 R229, R229, 0x2, RZ ;  /* 0x00000002e5e57824 */ /* 0x000fe400078e00ff */
[----:B------:R-:W1:Y:S04]  /*0f00*/  SHFL.IDX PT, R11, R13, 0x2, 0x181f ;  /* 0x00581f000d0b7f89 */ /* 0x000e6800000e0000 */
[----:B------:R-:W-:Y:S01]  /*0f10*/  SHFL.IDX PT, R9, R13, 0x3, 0x181f ;  /* 0x00781f000d097f89 */ /* 0x000fe200000e0000 */
[----:B---3--:R-:W-:Y:S02]  /*0f20*/  @!P3 LEA.HI.X R19, R235, R5, R234, 0x1, P0 ;  /* 0x00000005eb13b211 */ /* 0x008fe400000f0cea */
[----:B------:R-:W-:Y:S01]  /*0f30*/  ISETP.GE.AND P0, PT, R2, UR4, PT ;  /* 0x0000000402007c0c */ /* 0x000fe2000bf06270 */
[----:B------:R-:W-:Y:S01]  /*0f40*/  SHFL.IDX PT, R5, R14, 0x4, 0x181f ;  /* 0x00981f000e057f89 */ /* 0x000fe200000e0000 */
[----:B------:R-:W-:-:S03]  /*0f50*/  IADD3 R2, R12, 0x40, RZ ;  /* 0x000000400c027810 */ /* 0x000fc60007ffe0ff */
[----:B------:R3:W-:Y:S01]  /*0f60*/  @!P3 LDGSTS.E.BYPASS.LTC128B.128 [R229+0x6100], [R18.64], !P5 ;  /* 0x0610000012e5bfae */ /* 0x0007e2000e901d74 */
[C---:B------:R-:W-:Y:S02]  /*0f70*/  @!P6 LEA R16, P3, R235.reuse, R16, 0x1 ;  /* 0x00000010eb10e211 */ /* 0x040fe400078608ff */
[----:B------:R-:W-:Y:S01]  /*0f80*/  ISETP.GE.AND P4, PT, R2, UR4, PT ;  /* 0x0000000402007c0c */ /* 0x000fe2000bf86270 */
[----:B------:R-:W-:Y:S01]  /*0f90*/  SHFL.IDX PT, R6, R13, 0x4, 0x181f ;  /* 0x00981f000d067f89 */ /* 0x000fe200000e0000 */
[----:B------:R-:W-:Y:S02]  /*0fa0*/  IADD3 R2, R12, 0x50, RZ ;  /* 0x000000500c027810 */ /* 0x000fe40007ffe0ff */
[----:B----4-:R-:W-:Y:S02]  /*0fb0*/  @!P6 LEA.HI.X R17, R235, R0, R234, 0x1, P3 ;  /* 0x00000000eb11e211 */ /* 0x010fe400018f0cea */
[----:B------:R-:W4:Y:S01]  /*0fc0*/  SHFL.IDX PT, R0, R14, 0x5, 0x181f ;  /* 0x00b81f000e007f89 */ /* 0x000f2200000e0000 */
[----:B------:R-:W-:-:S03]  /*0fd0*/  ISETP.GE.AND P3, PT, R2, UR4, PT ;  /* 0x0000000402007c0c */ /* 0x000fc6000bf66270 */
[----:B------:R-:W3:Y:S04]  /*0fe0*/  SHFL.IDX PT, R2, R13, 0x5, 0x181f ;  /* 0x00b81f000d027f89 */ /* 0x000ee800000e0000 */
[----:B------:R2:W-:Y:S01]  /*0ff0*/  @!P6 LDGSTS.E.BYPASS.LTC128B.128 [R229+0x6900], [R16.64], !P5 ;  /* 0x0690000010e5efae */ /* 0x0005e2000e901d74 */
[----:B------:R-:W-:-:S04]  /*1000*/  @!P1 LEA R10, P6, R235, R10, 0x1 ;  /* 0x0000000aeb0a9211 */ /* 0x000fc800078c08ff */
[----:B-1----:R-:W-:-:S05]  /*1010*/  @!P1 LEA.HI.X R11, R235, R11, R234, 0x1, P6 ;  /* 0x0000000beb0b9211 */ /* 0x002fca00030f0cea */
[----:B------:R4:W-:Y:S01]  /*1020*/  @!P1 LDGSTS.E.BYPASS.LTC128B.128 [R229+0x7100], [R10.64], !P5 ;  /* 0x071000000ae59fae */ /* 0x0009e2000e901d74 */
[----:B------:R-:W-:Y:S02]  /*1030*/  PLOP3.LUT P1, PT, PT, PT, UP1, 0x80, 0x0 ;  /* 0x000000000000781c */ /* 0x000fe40003f2f018 */
[C---:B----4-:R-:W-:Y:S02]  /*1040*/  @!P3 LEA R10, P6, R235.reuse, R0, 0x1 ;  /* 0x00000000eb0ab211 */ /* 0x050fe400078c08ff */
[----:B------:R-:W1:Y:S02]  /*1050*/  SHFL.IDX PT, R0, R14, 0x6, 0x181f ;  /* 0x00d81f000e007f89 */ /* 0x000e6400000e0000 */
[C-C-:B---3--:R-:W-:Y:S02]  /*1060*/  @!P3 LEA.HI.X R11, R235.reuse, R2, R234.reuse, 0x1, P6 ;  /* 0x00000002eb0bb211 */ /* 0x148fe400030f0cea */
[----:B------:R-:W-:Y:S04]  /*1070*/  SHFL.IDX PT, R14, R14, 0x7, 0x181f ;  /* 0x00f81f000e0e7f89 */ /* 0x000fe800000e0000 */
[----:B------:R-:W3:Y:S04]  /*1080*/  SHFL.IDX PT, R2, R13, 0x6, 0x181f ;  /* 0x00d81f000d027f89 */ /* 0x000ee800000e0000 */
[----:B------:R-:W4:Y:S01]  /*1090*/  SHFL.IDX PT, R13, R13, 0x7, 0x181f ;  /* 0x00f81f000d0d7f89 */ /* 0x000f2200000e0000 */
[----:B--2---:R2:W1:Y:S01]  /*10a0*/  @P2 R2UR UR17, R15 ;  /* 0x000000000f1123c2 */ /* 0x00446200000e0000 */
[C---:B------:R-:W-:Y:S01]  /*10b0*/  @!P0 LEA R16, P2, R235.reuse, R8, 0x1 ;  /* 0x00000008eb108211 */ /* 0x040fe200078408ff */
[----:B-1----:R-:W-:Y:S01]  /*10c0*/  @!UP3 UMOV UR17, UR16 ;  /* 0x000000100011bc82 */ /* 0x002fe20008000000 */
[----:B------:R-:W-:Y:S01]  /*10d0*/  IADD3 R8, R12, 0x60, RZ ;  /* 0x000000600c087810 */ /* 0x000fe20007ffe0ff */
[----:B------:R-:W-:Y:S01]  /*10e0*/  USHF.R.S32.HI UR16, URZ, 0x1f, UR17 ;  /* 0x0000001f3f107899 */ /* 0x000fe20008011411 */
[----:B------:R-:W-:Y:S01]  /*10f0*/  @!P0 LEA.HI.X R17, R235, R9, R234, 0x1, P2 ;  /* 0x00000009eb118211 */ /* 0x000fe200010f0cea */
[----:B------:R-:W-:Y:S01]  /*1100*/  UIMAD.WIDE.U32 UR46, UR17, UR8, URZ ;  /* 0x00000008112e72a5 */ /* 0x000fe2000f8e003f */
[----:B------:R-:W-:Y:S01]  /*1110*/  ISETP.GE.AND P2, PT, R8, UR4, PT ;  /* 0x0000000408007c0c */ /* 0x000fe2000bf46270 */
[----:B------:R-:W-:-:S02]  /*1120*/  UIMAD UR16, UR16, UR8, URZ ;  /* 0x00000008101072a4 */ /* 0x000fc4000f8e023f */
[----:B------:R1:W-:Y:S01]  /*1130*/  @!P0 LDGSTS.E.BYPASS.LTC128B.128 [R229+0x7900], [R16.64], !P5 ;  /* 0x0790000010e58fae */ /* 0x0003e2000e901d74 */
[C---:B------:R-:W-:Y:S02]  /*1140*/  @!P4 LEA R8, P0, R235.reuse, R5, 0x1 ;  /* 0x00000005eb08c211 */ /* 0x040fe400078008ff */
[C---:B------:R-:W-:Y:S02]  /*1150*/  IADD3 R5, R232.reuse, UR12, RZ ;  /* 0x0000000ce8057c10 */ /* 0x040fe4000fffe0ff */
[----:B------:R-:W-:Y:S02]  /*1160*/  @!P4 LEA.HI.X R9, R235, R6, R234, 0x1, P0 ;  /* 0x00000006eb09c211 */ /* 0x000fe400000f0cea */
[----:B------:R-:W-:Y:S02]  /*1170*/  PLOP3.LUT P0, PT, PT, PT, UP1, 0x80, 0x0 ;  /* 0x000000000000781c */ /* 0x000fe40003f0f018 */
[C---:B------:R-:W-:Y:S01]  /*1180*/  ISETP.GE.AND P6, PT, R5.reuse, UR10, PT ;  /* 0x0000000a05007c0c */ /* 0x040fe2000bfc6270 */
[----:B-----5:R-:W-:Y:S01]  /*1190*/  IMAD.IADD R5, R5, 0x1, R233 ;  /* 0x0000000105057824 */ /* 0x020fe200078e02e9 */
[----:B------:R4:W-:Y:S02]  /*11a0*/  @!P4 LDGSTS.E.BYPASS.LTC128B.128 [R229+0x8100], [R8.64], !P5 ;  /* 0x0810000008e5cfae */ /* 0x0009e4000e901d74 */
[----:B------:R-:W-:Y:S01]  /*11b0*/  ISETP.GT.OR P6, PT, R232, 0x5f, P6 ;  /* 0x0000005fe800780c */ /* 0x000fe200037c4670 */
[----:B------:R-:W-:Y:S01]  /*11c0*/  IMAD.MOV.U32 R6, RZ, RZ, R5 ;  /* 0x000000ffff067224 */ /* 0x000fe200078e0005 */
[----:B--2---:R-:W-:Y:S01]  /*11d0*/  IADD3 R15, R12, 0x70, RZ ;  /* 0x000000700c0f7810 */ /* 0x004fe20007ffe0ff */
[----:B------:R-:W-:Y:S01]  /*11e0*/  @P1 IMAD.HI.U32 R12, R5, c[0x0][0x2bc], RZ ;  /* 0x0000af00050c1a27 */ /* 0x000fe200078e00ff */
[----:B------:R2:W-:Y:S02]  /*11f0*/  @!P3 LDGSTS.E.BYPASS.LTC128B.128 [R229+0x8900], [R10.64], !P5 ;  /* 0x089000000ae5bfae */ /* 0x0005e4000e901d74 */
[----:B------:R-:W-:Y:S01]  /*1200*/  ISETP.GE.AND P1, PT, R15, UR4, PT ;  /* 0x000000040f007c0c */ /* 0x000fe2000bf26270 */
[----:B------:R-:W-:Y:S01]  /*1210*/  UIMAD UR4, UR17, UR9, UR16 ;  /* 0x00000009110472a4 */ /* 0x000fe2000f8e0210 */
[----:B------:R-:W-:-:S02]  /*1220*/  @P0 SHF.R.U32.HI R6, RZ, c[0x0][0x2c0], R12 ;  /* 0x0000b000ff060a19 */ /* 0x000fc4000001160c */
[----:B------:R-:W-:Y:S02]  /*1230*/  ULDC.64 UR8, c[0x0][0x1e8] ;  /* 0x00007a0000087ab9 */ /* 0x000fe40000000a00 */
[----:B------:R-:W-:Y:S01]  /*1240*/  UIADD3 UR4, UR47, UR4, URZ ;  /* 0x000000042f047290 */ /* 0x000fe2000fffe03f */
[----:B-1----:R-:W-:-:S04]  /*1250*/  @!P2 LEA R16, P4, R235, R0, 0x1 ;  /* 0x00000000eb10a211 */ /* 0x002fc800078808ff */
[----:B---3--:R-:W-:-:S05]  /*1260*/  @!P2 LEA.HI.X R17, R235, R2, R234, 0x1, P4 ;  /* 0x00000002eb11a211 */ /* 0x008fca00020f0cea */
[----:B------:R1:W-:Y:S01]  /*1270*/  @!P2 LDGSTS.E.BYPASS.LTC128B.128 [R229+0x9100], [R16.64], !P5 ;  /* 0x0910000010e5afae */ /* 0x0003e2000e901d74 */
[----:B----4-:R-:W-:-:S04]  /*1280*/  @!P6 IADD3 R8, P0, R6, UR46, RZ ;  /* 0x0000002e0608ec10 */ /* 0x010fc8000ff1e0ff */
[----:B------:R-:W-:Y:S02]  /*1290*/  @!P6 LEA.HI.X.SX32 R0, R6, UR4, 0x1, P0 ;  /* 0x000000040600ec11 */ /* 0x000fe400080f0eff */
[C---:B------:R-:W-:Y:S02]  /*12a0*/  @!P1 LEA R14, P0, R235.reuse, R14, 0x1 ;  /* 0x0000000eeb0e9211 */ /* 0x040fe400078008ff */
[C---:B--2---:R-:W-:Y:S02]  /*12b0*/  @!P6 LEA R10, P3, R8.reuse, c[0x0][0x2a0], 0x2 ;  /* 0x0000a800080aea11 */ /* 0x044fe400078610ff */
[----:B------:R-:W-:Y:S02]  /*12c0*/  @!P1 LEA.HI.X R15, R235, R13, R234, 0x1, P0 ;  /* 0x0000000deb0f9211 */ /* 0x000fe400000f0cea */
[----:B------:R-:W-:-:S03]  /*12d0*/  @!P6 LEA.HI.X R11, R8, c[0x0][0x2a4], R0, 0x2, P3 ;  /* 0x0000a900080bea11 */ /* 0x000fc600018f1400 */
[----:B------:R2:W-:Y:S04]  /*12e0*/  @!P1 LDGSTS.E.BYPASS.LTC128B.128 [R229+0x9900], [R14.64], !P5 ;  /* 0x099000000ee59fae */ /* 0x0005e8000e901d74 */
[----:B------:R-:W0:Y:S04]  /*12f0*/  LDGDEPBAR ;  /* 0x00000000000079af */ /* 0x000e280000000000 */
[----:B------:R-:W-:Y:S06]  /*1300*/  BAR.SYNC.DEFER_BLOCKING 0x0 ;  /* 0x0000000000007b1d */ /* 0x000fec0000010000 */
[----:B------:R3:W4:Y:S01]  /*1310*/  @!P6 LDG.E R230, [R10.64] ;  /* 0x000000340ae6e981 */ /* 0x000722000c1e1900 */
[----:B------:R-:W-:Y:S01]  /*1320*/  IMAD.MOV R231, RZ, RZ, -R6 ;  /* 0x000000ffffe77224 */ /* 0x000fe200078e0a06 */
[----:B------:R-:W-:Y:S01]  /*1330*/  UIMAD UR16, UR15, UR8, URZ ;  /* 0x000000080f1072a4 */ /* 0x000fe2000f8e023f */
[----:B------:R-:W-:Y:S01]  /*1340*/  ISETP.GE.AND P3, PT, R235, c[0x0][0x1d4], PT ;  /* 0x00007500eb007a0c */ /* 0x000fe20003f66270 */
[----:B------:R-:W-:Y:S01]  /*1350*/  UIMAD.WIDE.U32 UR50, UR11, UR8, URZ ;  /* 0x000000080b3272a5 */ /* 0x000fe2000f8e003f */
[----:B------:R-:W-:Y:S01]  /*1360*/  IMAD R231, R231, c[0x0][0x2b8], R5 ;  /* 0x0000ae00e7e77a24 */ /* 0x000fe200078e0205 */
[----:B------:R-:W-:Y:S01]  /*1370*/  UIMAD UR8, UR11, UR9, UR16 ;  /* 0x000000090b0872a4 */ /* 0x000fe2000f8e0210 */
[CC--:B------:R-:W-:Y:S01]  /*1380*/  LEA.HI R227, R169.reuse, R7.reuse, RZ, 0x4 ;  /* 0x00000007a9e37211 */ /* 0x0c0fe200078f20ff */
[----:B------:R-:W-:Y:S01]  /*1390*/  UIMAD UR35, UR6, -0x60, UR35 ;  /* 0xffffffa0062378a4 */ /* 0x000fe2000f8e0223 */
[----:B------:R-:W-:Y:S01]  /*13a0*/  LEA.HI R168, R169, R7, RZ, 0x5 ;  /* 0x00000007a9a87211 */ /* 0x000fe200078f28ff */
[----:B------:R-:W-:Y:S01]  /*13b0*/  UIADD3 UR8, UR51, UR8, URZ ;  /* 0x0000000833087290 */ /* 0x000fe2000fffe03f */
[----:B------:R-:W-:Y:S01]  /*13c0*/  SHF.R.S32.HI R9, RZ, 0x1f, R231 ;  /* 0x0000001fff097819 */ /* 0x000fe200000114e7 */
[----:B------:R-:W-:Y:S01]  /*13d0*/  UIADD3 UR18, UR35, UR10, URZ ;  /* 0x0000000a23127290 */ /* 0x000fe2000fffe03f */
[----:B-1----:R-:W-:Y:S01]  /*13e0*/  LOP3.LUT R16, R227, 0xfffffff0, RZ, 0xc0, !PT ;  /* 0xfffffff0e3107812 */ /* 0x002fe200078ec0ff */
[----:B------:R-:W-:Y:S01]  /*13f0*/  ULDC.64 UR16, c[0x0][0x210] ;  /* 0x0000840000107ab9 */ /* 0x000fe20000000a00 */
[----:B------:R-:W-:Y:S01]  /*1400*/  SHF.R.S32.HI R20, RZ, 0x4, R227 ;  /* 0x00000004ff147819 */ /* 0x000fe200000114e3 */
[----:B------:R-:W-:Y:S01]  /*1410*/  IMAD R0, R9, c[0x0][0x1e0], RZ ;  /* 0x0000780009007a24 */ /* 0x000fe200078e02ff */
[----:B------:R-:W-:Y:S01]  /*1420*/  UIMAD UR15, UR15, UR16, URZ ;  /* 0x000000100f0f72a4 */ /* 0x000fe2000f8e023f */
[----:B------:R-:W-:Y:S01]  /*1430*/  IADD3 R2, -R3, UR18, RZ ;  /* 0x0000001203027c10 */ /* 0x000fe2000fffe1ff */
[----:B------:R-:W-:Y:S01]  /*1440*/  IMAD.IADD R16, R7, 0x1, -R16 ;  /* 0x0000000107107824 */ /* 0x000fe200078e0a10 */
[----:B------:R-:W-:Y:S01]  /*1450*/  LEA.HI R227, R227, R20, RZ, 0x1 ;  /* 0x00000014e3e37211 */ /* 0x000fe200078f08ff */
[----:B------:R-:W-:Y:S01]  /*1460*/  IMAD R0, R231, c[0x0][0x1e4], R0 ;  /* 0x00007900e7007a24 */ /* 0x000fe200078e0200 */
[C---:B------:R-:W-:Y:S01]  /*1470*/  ISETP.GE.AND P6, PT, R2.reuse, 0x21, PT ;  /* 0x000000210200780c */ /* 0x040fe20003fc6270 */
[----:B------:R-:W-:Y:S01]  /*1480*/  IMAD.SHL.U32 R3, R3, 0x8, RZ ;  /* 0x0000000803037824 */ /* 0x000fe200078e00ff */
[C---:B------:R-:W-:Y:S01]  /*1490*/  ISETP.GE.AND P5, PT, R2.reuse, 0x31, PT ;  /* 0x000000310200780c */ /* 0x040fe20003fa6270 */
[----:B---3--:R-:W-:Y:S01]  /*14a0*/  IMAD.WIDE.U32 R10, R231, c[0x0][0x1e0], RZ ;  /* 0x00007800e70a7a25 */ /* 0x008fe200078e00ff */
[C---:B------:R-:W-:Y:S01]  /*14b0*/  ISETP.GE.AND P4, PT, R2.reuse, 0x41, PT ;  /* 0x000000410200780c */ /* 0x040fe20003f86270 */
[----:B------:R-:W-:Y:S01]  /*14c0*/  UIMAD.WIDE.U32 UR48, UR11, UR16, URZ ;  /* 0x000000100b3072a5 */ /* 0x000fe2000f8e003f */
[----:B------:R-:W-:Y:S01]  /*14d0*/  ISETP.GE.AND P2, PT, R2, 0x51, PT ;  /* 0x000000510200780c */ /* 0x000fe20003f46270 */
[----:B------:R-:W-:Y:S01]  /*14e0*/  IMAD.IADD R11, R11, 0x1, R0 ;  /* 0x000000010b0b7824 */ /* 0x000fe200078e0200 */
[----:B------:R-:W-:Y:S01]  /*14f0*/  LOP3.LUT R227, R227, 0xfffffffe, RZ, 0xc0, !PT ;  /* 0xfffffffee3e37812 */ /* 0x000fe200078ec0ff */
[----:B------:R-:W-:Y:S01]  /*1500*/  IMAD R9, R9, c[0x0][0x208], RZ ;  /* 0x0000820009097a24 */ /* 0x000fe200078e02ff */
[----:B------:R-:W-:Y:S01]  /*1510*/  SHF.R.S32.HI R5, RZ, 0x1f, R16 ;  /* 0x0000001fff057819 */ /* 0x000fe20000011410 */
[----:B------:R-:W-:Y:S01]  /*1520*/  UIMAD UR9, UR11, UR17, UR15 ;  /* 0x000000110b0972a4 */ /* 0x000fe2000f8e020f */
[----:B------:R-:W-:Y:S01]  /*1530*/  IADD3 R238, R229, 0x100, RZ ;  /* 0x00000100e5ee7810 */ /* 0x000fe20007ffe0ff */
[----:B------:R-:W-:Y:S01]  /*1540*/  IMAD.IADD R227, R20, 0x1, -R227 ;  /* 0x0000000114e37824 */ /* 0x000fe200078e0ae3 */
[----:B------:R-:W-:Y:S01]  /*1550*/  LEA.HI R5, R5, R16, RZ, 0x3 ;  /* 0x0000001005057211 */ /* 0x000fe200078f18ff */
[----:B------:R-:W-:Y:S01]  /*1560*/  IMAD R9, R231, c[0x0][0x20c], R9 ;  /* 0x00008300e7097a24 */ /* 0x000fe200078e0209 */
[----:B------:R-:W-:-:S02]  /*1570*/  UIADD3 UR9, UR49, UR9, URZ ;  /* 0x0000000931097290 */ /* 0x000fc4000fffe03f */
[----:B------:R-:W-:-:S04]  /*1580*/  UIADD3 UR15, UR6, -0x1, URZ ;  /* 0xffffffff060f7890 */ /* 0x000fc8000fffe03f */
[----:B------:R-:W-:Y:S01]  /*1590*/  UISETP.GT.AND UP3, UPT, UR15, UR5, UPT ;  /* 0x000000050f00728c */ /* 0x000fe2000bf64270 */
[----:B----4-:R-:W-:Y:S01]  /*15a0*/  SHF.R.S32.HI R8, RZ, 0x1f, R230 ;  /* 0x0000001fff087819 */ /* 0x010fe200000114e6 */
[----:B------:R-:W-:-:S04]  /*15b0*/  IMAD.WIDE.U32 R10, R230, c[0x0][0x1f0], R10 ;  /* 0x00007c00e60a7a25 */ /* 0x000fc800078e000a */
[----:B------:R-:W-:Y:S01]  /*15c0*/  IMAD R0, R8, c[0x0][0x1f0], RZ ;  /* 0x00007c0008007a24 */ /* 0x000fe200078e02ff */
[----:B------:R-:W-:Y:S01]  /*15d0*/  IADD3 R10, P1, R10, UR50, RZ ;  /* 0x000000320a0a7c10 */ /* 0x000fe2000ff3e0ff */
[----:B------:R-:W-:Y:S02]  /*15e0*/  IMAD R8, R8, c[0x0][0x218], RZ ;  /* 0x0000860008087a24 */ /* 0x000fe400078e02ff */
[----:B------:R-:W-:Y:S01]  /*15f0*/  IMAD R0, R230, c[0x0][0x1f4], R0 ;  /* 0x00007d00e6007a24 */ /* 0x000fe200078e0200 */
[----:B------:R-:W-:-:S04]  /*1600*/  LEA R6, P0, R10, c[0x0][0x1c8], 0x1 ;  /* 0x000072000a067a11 */ /* 0x000fc800078008ff */
[----:B------:R-:W-:Y:S01]  /*1610*/  IADD3.X R0, R11, UR8, R0, P1, !PT ;  /* 0x000000080b007c10 */ /* 0x000fe20008ffe400 */
[----:B------:R-:W1:Y:S01]  /*1620*/  SHFL.IDX PT, R12, R6, RZ, 0x181f ;  /* 0x00181fff060c7589 */ /* 0x000e6200000e0000 */
[----:B------:R-:W-:Y:S02]  /*1630*/  ISETP.GE.AND P1, PT, R2, 0x1, PT ;  /* 0x000000010200780c */ /* 0x000fe40003f26270 */
[----:B------:R-:W-:Y:S01]  /*1640*/  LEA.HI.X R10, R10, c[0x0][0x1cc], R0, 0x1, P0 ;  /* 0x000073000a0a7a11 */ /* 0x000fe200000f0c00 */
[----:B------:R-:W-:Y:S04]  /*1650*/  SHFL.IDX PT, R18, R6, 0x1, 0x181f ;  /* 0x00381f0006127f89 */ /* 0x000fe800000e0000 */
[----:B------:R-:W3:Y:S04]  /*1660*/  SHFL.IDX PT, R0, R10, RZ, 0x181f ;  /* 0x00181fff0a007589 */ /* 0x000ee800000e0000 */
[----:B------:R-:W4:Y:S04]  /*1670*/  SHFL.IDX PT, R17, R10, 0x1, 0x181f ;  /* 0x00381f000a117f89 */ /* 0x000f2800000e0000 */
[----:B--2---:R-:W2:Y:S04]  /*1680*/  SHFL.IDX PT, R14, R6, 0x2, 0x181f ;  /* 0x00581f00060e7f89 */ /* 0x004ea800000e0000 */
[----:B------:R-:W2:Y:S01]  /*1690*/  SHFL.IDX PT, R15, R10, 0x2, 0x181f ;  /* 0x00581f000a0f7f89 */ /* 0x000ea200000e0000 */
[----:B-1----:R-:W-:-:S03]  /*16a0*/  @P1 LEA R12, P0, R235, R12, 0x1 ;  /* 0x0000000ceb0c1211 */ /* 0x002fc600078008ff */
[----:B------:R-:W-:Y:S01]  /*16b0*/  SHFL.IDX PT, R11, R10, 0x4, 0x181f ;  /* 0x00981f000a0b7f89 */ /* 0x000fe200000e0000 */
[C---:B---3--:R-:W-:Y:S02]  /*16c0*/  @P1 LEA.HI.X R13, R235.reuse, R0, R234, 0x1, P0 ;  /* 0x00000000eb0d1211 */ /* 0x048fe400000f0cea */
[----:B------:R-:W-:Y:S01]  /*16d0*/  ISETP.GE.AND P0, PT, R2, 0x11, PT ;  /* 0x000000110200780c */ /* 0x000fe20003f06270 */
[----:B------:R-:W1:Y:S04]  /*16e0*/  SHFL.IDX PT, R0, R6, 0x4, 0x181f ;  /* 0x00981f0006007f89 */ /* 0x000e6800000e0000 */
[----:B------:R3:W-:Y:S08]  /*16f0*/  @P1 LDGSTS.E.BYPASS.LTC128B.128 [R229+0x3100], [R12.64], !P3 ;  /* 0x031000000ce51fae */ /* 0x0007f0000d901d74 */
[----:B------:R-:W-:-:S04]  /*1700*/  @P0 LEA R18, P1, R235, R18, 0x1 ;  /* 0x00000012eb120211 */ /* 0x000fc800078208ff */
[C-C-:B----4-:R-:W-:Y:S02]  /*1710*/  @P0 LEA.HI.X R19, R235.reuse, R17, R234.reuse, 0x1, P1 ;  /* 0x00000011eb130211 */ /* 0x150fe400008f0cea */
[----:B--2---:R-:W-:Y:S02]  /*1720*/  @P6 LEA R14, P1, R235, R14, 0x1 ;  /* 0x0000000eeb0e6211 */ /* 0x004fe400078208ff */
[----:B------:R-:W-:Y:S01]  /*1730*/  LOP3.LUT R17, R5, 0xfffffff8, RZ, 0xc0, !PT ;  /* 0xfffffff805117812 */ /* 0x000fe200078ec0ff */
[----:B------:R2:W-:Y:S01]  /*1740*/  @P0 LDGSTS.E.BYPASS.LTC128B.128 [R229+0x3900], [R18.64], !P3 ;  /* 0x0390000012e50fae */ /* 0x0005e2000d901d74 */
[--C-:B------:R-:W-:Y:S01]  /*1750*/  @P6 LEA.HI.X R15, R235, R15, R234.reuse, 0x1, P1 ;  /* 0x0000000feb0f6211 */ /* 0x100fe200008f0cea */
[----:B------:R-:W-:Y:S01]  /*1760*/  IMAD.SHL.U32 R5, R5, 0x40, RZ ;  /* 0x0000004005057824 */ /* 0x000fe200078e00ff */
[C---:B-1----:R-:W-:Y:S01]  /*1770*/  @P4 LEA R20, P1, R235.reuse, R0, 0x1 ;  /* 0x00000000eb144211 */ /* 0x042fe200078208ff */
[----:B------:R-:W-:Y:S02]  /*1780*/  IMAD.IADD R0, R16, 0x1, -R17 ;  /* 0x0000000110007824 */ /* 0x000fe400078e0a11 */
[----:B------:R1:W-:Y:S01]  /*1790*/  @P6 LDGSTS.E.BYPASS.LTC128B.128 [R229+0x4100], [R14.64], !P3 ;  /* 0x041000000ee56fae */ /* 0x0003e2000d901d74 */
[----:B------:R-:W-:Y:S01]  /*17a0*/  @P4 LEA.HI.X R21, R235, R11, R234, 0x1, P1 ;  /* 0x0000000beb154211 */ /* 0x000fe200008f0cea */
[----:B------:R-:W-:Y:S01]  /*17b0*/  IMAD.SHL.U32 R11, R227, 0x8, RZ ;  /* 0x00000008e30b7824 */ /* 0x000fe200078e00ff */
[----:B------:R-:W-:Y:S01]  /*17c0*/  LOP3.LUT R5, R5, 0xfffffe00, RZ, 0xc0, !PT ;  /* 0xfffffe0005057812 */ /* 0x000fe200078ec0ff */
[----:B---3--:R-:W2:Y:S04]  /*17d0*/  SHFL.IDX PT, R13, R6, 0x3, 0x181f ;  /* 0x00781f00060d7f89 */ /* 0x008ea800000e0000 */
[----:B------:R-:W3:Y:S04]  /*17e0*/  SHFL.IDX PT, R12, R10, 0x3, 0x181f ;  /* 0x00781f000a0c7f89 */ /* 0x000ee800000e0000 */
[----:B------:R-:W4:Y:S04]  /*17f0*/  SHFL.IDX PT, R6, R6, 0x5, 0x181f ;  /* 0x00b81f0006067f89 */ /* 0x000f2800000e0000 */
[----:B------:R-:W1:Y:S01]  /*1800*/  SHFL.IDX PT, R10, R10, 0x5, 0x181f ;  /* 0x00b81f000a0a7f89 */ /* 0x000e6200000e0000 */
[----:B--2---:R-:W-:-:S04]  /*1810*/  @P5 LEA R18, P0, R235, R13, 0x1 ;  /* 0x0000000deb125211 */ /* 0x004fc800078008ff */
[C---:B---3--:R-:W-:Y:S02]  /*1820*/  @P5 LEA.HI.X R19, R235.reuse, R12, R234, 0x1, P0 ;  /* 0x0000000ceb135211 */ /* 0x048fe400000f0cea */
[----:B----4-:R-:W-:-:S03]  /*1830*/  @P2 LEA R12, P0, R235, R6, 0x1 ;  /* 0x00000006eb0c2211 */ /* 0x010fc600078008ff */
[----:B------:R2:W-:Y:S01]  /*1840*/  @P5 LDGSTS.E.BYPASS.LTC128B.128 [R229+0x4900], [R18.64], !P3 ;  /* 0x0490000012e55fae */ /* 0x0005e2000d901d74 */
[----:B------:R-:W-:Y:S02]  /*1850*/  SHF.R.S32.HI R6, RZ, 0x5, R168 ;  /* 0x00000005ff067819 */ /* 0x000fe400000114a8 */
[C-C-:B-1----:R-:W-:Y:S01]  /*1860*/  @P2 LEA.HI.X R13, R235.reuse, R10, R234.reuse, 0x1, P0 ;  /* 0x0000000aeb0d2211 */ /* 0x142fe200000f0cea */
[----:B------:R-:W-:Y:S01]  /*1870*/  IMAD.SHL.U32 R10, R4, 0x40, RZ ;  /* 0x00000040040a7824 */ /* 0x000fe200078e00ff */
[----:B------:R1:W-:Y:S01]  /*1880*/  @P4 LDGSTS.E.BYPASS.LTC128B.128 [R229+0x5100], [R20.64], !P3 ;  /* 0x0510000014e54fae */ /* 0x0003e2000d901d74 */
[----:B------:R-:W-:Y:S01]  /*1890*/  IMAD R228, R6, 0x400, R5 ;  /* 0x0000040006e47824 */ /* 0x000fe200078e0205 */
[----:B------:R-:W-:Y:S02]  /*18a0*/  SHF.L.U64.HI R234, R235, 0x1, R234 ;  /* 0x00000001ebea7819 */ /* 0x000fe400000102ea */
[----:B------:R3:W-:Y:S01]  /*18b0*/  @P2 LDGSTS.E.BYPASS.LTC128B.128 [R229+0x5900], [R12.64], !P3 ;  /* 0x059000000ce52fae */ /* 0x0007e2000d901d74 */
[----:B------:R-:W-:-:S03]  /*18c0*/  LOP3.LUT R10, R10, 0x1c0, RZ, 0xc0, !PT ;  /* 0x000001c00a0a7812 */ /* 0x000fc600078ec0ff */
[----:B------:R-:W0:Y:S01]  /*18d0*/  LDGDEPBAR ;  /* 0x00000000000079af */ /* 0x000e220000000000 */
[----:B------:R-:W-:Y:S02]  /*18e0*/  LOP3.LUT R3, R10, 0x8, R3, 0xf8, !PT ;  /* 0x000000080a037812 */ /* 0x000fe400078ef803 */
[----:B------:R-:W-:-:S04]  /*18f0*/  SHF.R.U32.HI R10, RZ, 0x3, R10 ;  /* 0x00000003ff0a7819 */ /* 0x000fc8000001160a */
[----:B------:R-:W-:-:S05]  /*1900*/  LOP3.LUT R10, R3, R10, RZ, 0x3c, !PT ;  /* 0x0000000a030a7212 */ /* 0x000fca00078e3cff */
[----:B------:R-:W-:-:S04]  /*1910*/  IMAD R227, R227, 0x200, R10 ;  /* 0x00000200e3e37824 */ /* 0x000fc800078e020a */
[----:B------:R-:W-:-:S05]  /*1920*/  IMAD.SHL.U32 R227, R227, 0x2, RZ ;  /* 0x00000002e3e37824 */ /* 0x000fca00078e00ff */
[----:B------:R-:W-:Y:S01]  /*1930*/  IADD3 R226, R227, 0x3120, RZ ;  /* 0x00003120e3e27810 */ /* 0x000fe20007ffe0ff */
[----:B---3--:R-:W-:Y:S01]  /*1940*/  IMAD.SHL.U32 R12, R0, 0x40, RZ ;  /* 0x00000040000c7824 */ /* 0x008fe200078e00ff */
[----:B------:R-:W-:-:S04]  /*1950*/  DEPBAR.LE SB0, 0x1 ;  /* 0x000080400000791a */ /* 0x000fc80000000000 */
[----:B------:R-:W-:Y:S01]  /*1960*/  LOP3.LUT R12, R12, 0x1c0, RZ, 0xc0, !PT ;  /* 0x000001c00c0c7812 */ /* 0x000fe200078ec0ff */
[----:B------:R-:W-:-:S04]  /*1970*/  DEPBAR.LE SB0, 0x0 ;  /* 0x000080000000791a */ /* 0x000fc80000000000 */
[----:B------:R-:W-:Y:S01]  /*1980*/  LOP3.LUT R11, R12, 0x8, R11, 0xf8, !PT ;  /* 0x000000080c0b7812 */ /* 0x000fe200078ef80b */
[----:B------:R-:W-:Y:S01]  /*1990*/  BAR.SYNC.DEFER_BLOCKING 0x0 ;  /* 0x0000000000007b1d */ /* 0x000fe20000010000 */
[----:B------:R-:W-:-:S04]  /*19a0*/  SHF.R.U32.HI R12, RZ, 0x3, R12 ;  /* 0x00000003ff0c7819 */ /* 0x000fc8000001160c */
[----:B------:R-:W-:Y:S01]  /*19b0*/  LOP3.LUT R3, R11, R12, RZ, 0x3c, !PT ;  /* 0x0000000c0b037212 */ /* 0x000fe200078e3cff */
[----:B------:R-:W-:Y:S01]  /*19c0*/  IMAD.WIDE.U32 R10, R231, c[0x0][0x208], RZ ;  /* 0x00008200e70a7a25 */ /* 0x000fe200078e00ff */
[----:B------:R-:W-:-:S03]  /*19d0*/  IADD3 R12, R227, 0x3100, RZ ;  /* 0x00003100e30c7810 */ /* 0x000fc60007ffe0ff */
[----:B------:R-:W-:Y:S02]  /*19e0*/  IMAD.IADD R11, R11, 0x1, R9 ;  /* 0x000000010b0b7824 */ /* 0x000fe400078e0209 */
[C---:B------:R-:W-:Y:S02]  /*19f0*/  IMAD R9, R230.reuse, c[0x0][0x21c], R8 ;  /* 0x00008700e6097a24 */ /* 0x040fe400078e0208 */
[----:B------:R-:W-:-:S04]  /*1a00*/  IMAD.WIDE.U32 R24, R230, c[0x0][0x218], R10 ;  /* 0x00008600e6187a25 */ /* 0x000fc800078e000a */
[----:B------:R-:W-:Y:S01]  /*1a10*/  IMAD.IADD R228, R3, 0x1, R228 ;  /* 0x0000000103e47824 */ /* 0x000fe200078e02e4 */
[----:B------:R-:W-:-:S03]  /*1a20*/  IADD3 R8, P0, R24, UR48, RZ ;  /* 0x0000003018087c10 */ /* 0x000fc6000ff1e0ff */
[----:B------:R-:W-:Y:S01]  /*1a30*/  IMAD.SHL.U32 R228, R228, 0x2, RZ ;  /* 0x00000002e4e47824 */ /* 0x000fe200078e00ff */
[----:B------:R-:W-:Y:S01]  /*1a40*/  IADD3.X R24, R25, UR9, R9, P0, !PT ;  /* 0x0000000919187c10 */ /* 0x000fe200087fe409 */
[----:B------:R-:W-:Y:S01]  /*1a50*/  LDSM.16.M88.4 R124, [R227+0x3100] ;  /* 0x00310000e37c783b */ /* 0x000fe20000000200 */
[----:B------:R-:W-:-:S03]  /*1a60*/  LEA R25, P0, R8, c[0x0][0x1f8], 0x1 ;  /* 0x00007e0008197a11 */ /* 0x000fc600078008ff */
[----:B------:R-:W-:Y:S01]  /*1a70*/  LDSM.16.M88.4 R80, [R228+0x6100] ;  /* 0x00610000e450783b */ /* 0x000fe20000000200 */
[----:B------:R-:W-:Y:S02]  /*1a80*/  LEA.HI.X R24, R8, c[0x0][0x1fc], R24, 0x1, P0 ;  /* 0x00007f0008187a11 */ /* 0x000fe400000f0c18 */
[----:B------:R-:W-:Y:S01]  /*1a90*/  LOP3.LUT P0, RZ, R4, 0x2, RZ, 0xc0, !PT ;  /* 0x0000000204ff7812 */ /* 0x000fe2000780c0ff */
[----:B------:R-:W3:Y:S03]  /*1aa0*/  SHFL.IDX PT, R32, R25, 0x1, 0x181f ;  /* 0x00381f0019207f89 */ /* 0x000ee600000e0000 */
[----:B------:R-:W-:Y:S01]  /*1ab0*/  R2P PR, R0, 0x6 ;  /* 0x0000000600007804 */ /* 0x000fe20000000000 */
[----:B------:R-:W4:Y:S01]  /*1ac0*/  SHFL.IDX PT, R8, R25, RZ, 0x181f ;  /* 0x00181fff19087589 */ /* 0x000f2200000e0000 */
[----:B------:R-:W-:Y:S01]  /*1ad0*/  IMAD.MOV.U32 R0, RZ, RZ, 0x10 ;  /* 0x00000010ff007424 */ /* 0x000fe200078e00ff */
[C---:B------:R-:W-:Y:S01]  /*1ae0*/  ISETP.GE.AND P4, PT, R235.reuse, c[0x0][0x1d4], PT ;  /* 0x00007500eb007a0c */ /* 0x040fe20003f86270 */
[----:B------:R-:W-:Y:S01]  /*1af0*/  IMAD.SHL.U32 R235, R235, 0x2, RZ ;  /* 0x00000002ebeb7824 */ /* 0x000fe200078e00ff */
[----:B------:R-:W1:Y:S02]  /*1b00*/  SHFL.IDX PT, R26, R24, 0x1, 0x181f ;  /* 0x00381f00181a7f89 */ /* 0x000e6400000e0000 */
[----:B------:R-:W-:-:S02]  /*1b10*/  SEL R0, R0, 0xfffffff0, !P1 ;  /* 0xfffffff000007807 */ /* 0x000fc40004800000 */
[----:B------:R-:W2:Y:S01]  /*1b20*/  SHFL.IDX PT, R9, R24, RZ, 0x181f ;  /* 0x00181fff18097589 */ /* 0x000ea200000e0000 */
[----:B------:R-:W-:Y:S02]  /*1b30*/  @P0 IADD3 R226, R12, -0x20, RZ ;  /* 0xffffffe00ce20810 */ /* 0x000fe40007ffe0ff */
[C---:B------:R-:W-:Y:S01]  /*1b40*/  ISETP.LT.OR P0, PT, R2.reuse, 0x1, P4 ;  /* 0x000000010200780c */ /* 0x040fe20002701670 */
[----:B------:R-:W2:Y:S01]  /*1b50*/  SHFL.IDX PT, R30, R25, 0x2, 0x181f ;  /* 0x00581f00191e7f89 */ /* 0x000ea200000e0000 */
[----:B------:R-:W-:Y:S01]  /*1b60*/  ISETP.LT.OR P6, PT, R2, 0x11, P4 ;  /* 0x000000110200780c */ /* 0x000fe200027c1670 */
[----:B------:R-:W-:Y:S01]  /*1b70*/  IMAD R224, R0, 0x2, R228 ;  /* 0x0000000200e07824 */ /* 0x000fe200078e02e4 */
[C---:B------:R-:W-:Y:S01]  /*1b80*/  IADD3 R217, R226.reuse, 0x800, RZ ;  /* 0x00000800e2d97810 */ /* 0x040fe20007ffe0ff */
[----:B------:R-:W2:Y:S01]  /*1b90*/  SHFL.IDX PT, R28, R25, 0x3, 0x181f ;  /* 0x00781f00191c7f89 */ /* 0x000ea200000e0000 */
[C---:B------:R-:W-:Y:S02]  /*1ba0*/  IADD3 R216, R226.reuse, 0x1000, RZ ;  /* 0x00001000e2d87810 */ /* 0x040fe40007ffe0ff */
[----:B------:R-:W-:Y:S01]  /*1bb0*/  IADD3 R215, R226, 0x1800, RZ ;  /* 0x00001800e2d77810 */ /* 0x000fe20007ffe0ff */
[----:B------:R-:W2:Y:S01]  /*1bc0*/  SHFL.IDX PT, R11, R24, 0x2, 0x181f ;  /* 0x00581f00180b7f89 */ /* 0x000ea200000e0000 */
[----:B---3--:R-:W-:-:S02]  /*1bd0*/  IADD3 R32, P1, R32, R235, RZ ;  /* 0x000000eb20207210 */ /* 0x008fc40007f3e0ff */
[----:B------:R-:W-:Y:S01]  /*1be0*/  IADD3 R214, R226, 0x2000, RZ ;  /* 0x00002000e2d67810 */ /* 0x000fe20007ffe0ff */
[----:B------:R-:W3:Y:S01]  /*1bf0*/  LDSM.16.M88.4 R84, [R228+0x8100] ;  /* 0x00810000e454783b */ /* 0x000ee20000000200 */
[----:B----4-:R-:W-:Y:S02]  /*1c00*/  IADD3 R8, P5, R8, R235, RZ ;  /* 0x000000eb08087210 */ /* 0x010fe40007fbe0ff */
[----:B------:R-:W-:Y:S01]  /*1c10*/  IADD3 R213, R226, 0x2800, RZ ;  /* 0x00002800e2d57810 */ /* 0x000fe20007ffe0ff */
[----:B------:R-:W-:Y:S01]  /*1c20*/  LDSM.16.M88.4 R116, [R227+0x3900] ;  /* 0x00390000e374783b */ /* 0x000fe20000000200 */
[----:B-1----:R-:W-:-:S03]  /*1c30*/  IMAD.X R33, R26, 0x1, R234, P1 ;  /* 0x000000011a217824 */ /* 0x002fc600008e06ea */
[----:B------:R-:W-:Y:S01]  /*1c40*/  LDSM.16.M88.4 R108, [R227+0x4100] ;  /* 0x00410000e36c783b */ /* 0x000fe20000000200 */
[----:B--2---:R-:W-:Y:S01]  /*1c50*/  IMAD.X R9, R9, 0x1, R234, P5 ;  /* 0x0000000109097824 */ /* 0x004fe200028e06ea */
[----:B------:R-:W-:Y:S02]  /*1c60*/  HMMA.16816.F32.BF16 R128, R80, R124, RZ ;  /* 0x0000007c5080723c */ /* 0x000fe400000418ff */
[----:B------:R-:W-:Y:S01]  /*1c70*/  LDSM.16.M88.4 R100, [R227+0x4900] ;  /* 0x00490000e364783b */ /* 0x000fe20000000200 */
[----:B------:R-:W-:-:S03]  /*1c80*/  IADD3 R30, P5, R30, R235, RZ ;  /* 0x000000eb1e1e7210 */ /* 0x000fc60007fbe0ff */
[----:B------:R-:W-:Y:S01]  /*1c90*/  LDSM.16.M88.4 R92, [R227+0x5100] ;  /* 0x00510000e35c783b */ /* 0x000fe20000000200 */
[----:B------:R-:W-:-:S03]  /*1ca0*/  IADD3 R28, P1, R28, R235, RZ ;  /* 0x000000eb1c1c7210 */ /* 0x000fc60007f3e0ff */
[----:B------:R-:W1:Y:S01]  /*1cb0*/  SHFL.IDX PT, R10, R24, 0x3, 0x181f ;  /* 0x00781f00180a7f89 */ /* 0x000e6200000e0000 */
[--C-:B------:R-:W-:Y:S01]  /*1cc0*/  IMAD.X R31, R11, 0x1, R234.reuse, P5 ;  /* 0x000000010b1f7824 */ /* 0x100fe200028e06ea */
[----:B------:R-:W-:Y:S02]  /*1cd0*/  ISETP.LT.OR P5, PT, R2, 0x21, P4 ;  /* 0x000000210200780c */ /* 0x000fe400027a1670 */
[----:B------:R-:W-:Y:S04]  /*1ce0*/  LDSM.16.M88.4 R164, [R227+0x5900] ;  /* 0x00590000e3a4783b */ /* 0x000fe80000000200 */
[----:B------:R-:W2:Y:S04]  /*1cf0*/  SHFL.IDX PT, R26, R25, 0x4, 0x181f ;  /* 0x00981f00191a7f89 */ /* 0x000ea800000e0000 */
[----:B------:R-:W-:Y:S04]  /*1d00*/  SHFL.IDX PT, R25, R25, 0x5, 0x181f ;  /* 0x00b81f0019197f89 */ /* 0x000fe800000e0000 */
[----:B------:R-:W4:Y:S04]  /*1d10*/  SHFL.IDX PT, R27, R24, 0x4, 0x181f ;  /* 0x00981f00181b7f89 */ /* 0x000f2800000e0000 */
[----:B------:R-:W2:Y:S01]  /*1d20*/  SHFL.IDX PT, R24, R24, 0x5, 0x181f ;  /* 0x00b81f0018187f89 */ /* 0x000ea200000e0000 */
[C---:B---3--:R-:W-:Y:S01]  /*1d30*/  HMMA.16816.F32.BF16 R76, R84.reuse, R124, RZ ;  /* 0x0000007c544c723c */ /* 0x048fe200000418ff */
[----:B-1----:R-:W-:Y:S01]  /*1d40*/  IMAD.X R29, R10, 0x1, R234, P1 ;  /* 0x000000010a1d7824 */ /* 0x002fe200008e06ea */
[----:B------:R-:W-:Y:S01]  /*1d50*/  ISETP.LT.OR P1, PT, R2, 0x31, P4 ;  /* 0x000000310200780c */ /* 0x000fe20002721670 */
[----:B------:R-:W-:Y:S05]  /*1d60*/  LDSM.16.M88.4 R152, [R226] ;  /* 0x00000000e298783b */ /* 0x000fea0000000200 */
[----:B------:R-:W-:Y:S01]  /*1d70*/  HMMA.16816.F32.BF16 R72, R84, R126, RZ ;  /* 0x0000007e5448723c */ /* 0x000fe200000418ff */
[----:B------:R-:W-:Y:S04]  /*1d80*/  LDSM.16.M88.4 R148, [R226+0x800] ;  /* 0x00080000e294783b */ /* 0x000fe80000000200 */
[----:B------:R-:W-:Y:S03]  /*1d90*/  LDSM.16.M88.4 R144, [R226+0x1000] ;  /* 0x00100000e290783b */ /* 0x000fe60000000200 */
[-C--:B------:R-:W-:Y:S01]  /*1da0*/  HMMA.16816.F32.BF16 R120, R80, R116.reuse, RZ ;  /* 0x000000745078723c */ /* 0x080fe200000418ff */
[----:B------:R-:W-:Y:S04]  /*1db0*/  LDSM.16.M88.4 R140, [R226+0x1800] ;  /* 0x00180000e28c783b */ /* 0x000fe80000000200 */
[----:B------:R-:W-:Y:S03]  /*1dc0*/  LDSM.16.M88.4 R136, [R226+0x2000] ;  /* 0x00200000e288783b */ /* 0x000fe60000000200 */
[C---:B------:R-:W-:Y:S01]  /*1dd0*/  HMMA.16816.F32.BF16 R68, R84.reuse, R116, RZ ;  /* 0x000000745444723c */ /* 0x040fe200000418ff */
[----:B------:R-:W-:Y:S04]  /*1de0*/  LDSM.16.M88.4 R132, [R226+0x2800] ;  /* 0x00280000e284783b */ /* 0x000fe80000000200 */
[----:B------:R-:W-:Y:S03]  /*1df0*/  LDSM.16.M88.4 R160, [R224+0x6100] ;  /* 0x00610000e0a0783b */ /* 0x000fe60000000200 */
[----:B------:R-:W-:Y:S01]  /*1e00*/  HMMA.16816.F32.BF16 R20, R84, R118, RZ ;  /* 0x000000765414723c */ /* 0x000fe200000418ff */
[----:B------:R-:W1:Y:S04]  /*1e10*/  LDSM.16.M88.4 R156, [R224+0x8100] ;  /* 0x00810000e09c783b */ /* 0x000e680000000200 */
[----:B------:R-:W-:Y:S01]  /*1e20*/  @!PT LDS RZ, [RZ] ;  /* 0x00000000fffff984 */ /* 0x000fe20000000800 */
[----:B------:R-:W-:Y:S01]  /*1e30*/  @!PT LDS RZ, [RZ] ;  /* 0x00000000fffff984 */ /* 0x000fe20000000800 */
[----:B------:R-:W-:Y:S01]  /*1e40*/  @!PT LDS RZ, [RZ] ;  /* 0x00000000fffff984 */ /* 0x000fe20000000800 */
[----:B------:R3:W-:Y:S01]  /*1e50*/  LDGSTS.E.BYPASS.LTC128B.128 [R229+0x100], [R8.64], !P0 ;  /* 0x0010000008e57fae */ /* 0x0007e2000c101d74 */
[----:B------:R-:W-:Y:S01]  /*1e60*/  LOP3.LUT P0, RZ, R4, 0x4, RZ, 0xc0, !PT ;  /* 0x0000000404ff7812 */ /* 0x000fe2000780c0ff */
[----:B------:R-:W-:Y:S01]  /*1e70*/  IMAD.MOV.U32 R4, RZ, RZ, 0x20 ;  /* 0x00000020ff047424 */ /* 0x000fe200078e00ff */
[----:B------:R-:W-:Y:S01]  /*1e80*/  HMMA.16816.F32.BF16 R112, R80, R108, RZ ;  /* 0x0000006c5070723c */ /* 0x000fe200000418ff */
[----:B------:R1:W-:Y:S01]  /*1e90*/  LDGSTS.E.BYPASS.LTC128B.128 [R229+0x900], [R32.64], !P6 ;  /* 0x0090000020e57fae */ /* 0x0003e2000f101d74 */
[----:B------:R-:W-:-:S02]  /*1ea0*/  ISETP.LT.OR P6, PT, R2, 0x41, P4 ;  /* 0x000000410200780c */ /* 0x000fc400027c1670 */
[----:B------:R-:W-:Y:S01]  /*1eb0*/  ISETP.LT.OR P4, PT, R2, 0x51, P4 ;  /* 0x000000510200780c */ /* 0x000fe20002781670 */
[----:B------:R-:W-:Y:S01]  /*1ec0*/  IMAD.MOV.U32 R2, RZ, RZ, 0x40 ;  /* 0x00000040ff027424 */ /* 0x000fe200078e00ff */
[----:B------:R1:W-:Y:S01]  /*1ed0*/  LDGSTS.E.BYPASS.LTC128B.128 [R229+0x1100], [R30.64], !P5 ;  /* 0x011000001ee57fae */ /* 0x0003e2000e901d74 */
[----:B--2---:R-:W-:Y:S01]  /*1ee0*/  IADD3 R26, P5, R26, R235, RZ ;  /* 0x000000eb1a1a7210 */ /* 0x004fe20007fbe0ff */
[----:B------:R-:W-:Y:S01]  /*1ef0*/  HMMA.16816.F32.BF16 R64, R84, R108, RZ ;  /* 0x0000006c5440723c */ /* 0x000fe200000418ff */
[----:B------:R-:W-:Y:S01]  /*1f00*/  SEL R4, R4, 0xffffffe0, !P2 ;  /* 0xffffffe004047807 */ /* 0x000fe20005000000 */
[----:B------:R2:W-:Y:S01]  /*1f10*/  LDGSTS.E.BYPASS.LTC128B.128 [R229+0x1900], [R28.64], !P1 ;  /* 0x019000001ce57fae */ /* 0x0005e2000c901d74 */
[----:B------:R-:W-:Y:S01]  /*1f20*/  SEL R2, R2, 0xffffffc0, !P0 ;  /* 0xffffffc002027807 */ /* 0x000fe20004000000 */
[----:B----4-:R-:W-:Y:S01]  /*1f30*/  IMAD.X R27, R27, 0x1, R234, P5 ;  /* 0x000000011b1b7824 */ /* 0x010fe200028e06ea */
[----:B------:R-:W-:Y:S01]  /*1f40*/  PLOP3.LUT P0, PT, PT, PT, UP3, 0x80, 0x0 ;  /* 0x000000000000781c */ /* 0x000fe20003f0f038 */
[----:B------:R-:W-:-:S02]  /*1f50*/  IMAD R223, R4, 0x2, R228 ;  /* 0x0000000204df7824 */ /* 0x000fc400078e02e4 */
[----:B------:R-:W-:Y:S01]  /*1f60*/  HMMA.16816.F32.BF16 R16, R84, R110, RZ ;  /* 0x0000006e5410723c */ /* 0x000fe200000418ff */
[----:B------:R-:W-:Y:S01]  /*1f70*/  IMAD.IADD R222, R227, 0x1, R2 ;  /* 0x00000001e3de7824 */ /* 0x000fe200078e0202 */
[----:B------:R4:W-:Y:S01]  /*1f80*/  LDGSTS.E.BYPASS.LTC128B.128 [R229+0x2100], [R26.64], !P6 ;  /* 0x021000001ae57fae */ /* 0x0009e2000f101d74 */
[----:B------:R-:W-:Y:S02]  /*1f90*/  IMAD R221, R0, 0x2, R223 ;  /* 0x0000000200dd7824 */ /* 0x000fe400078e02df */
[----:B------:R-:W-:-:S03]  /*1fa0*/  IMAD.IADD R212, R2, 0x1, R226 ;  /* 0x0000000102d47824 */ /* 0x000fc600078e02e2 */
[-C--:B------:R-:W-:Y:S08]  /*1fb0*/  HMMA.16816.F32.BF16 R104, R80, R100.reuse, RZ ;  /* 0x000000645068723c */ /* 0x080ff000000418ff */
[----:B------:R-:W-:Y:S01]  /*1fc0*/  HMMA.16816.F32.BF16 R60, R84, R100, RZ ;  /* 0x00000064543c723c */ /* 0x000fe200000418ff */
[----:B--2---:R-:W-:-:S07]  /*1fd0*/  IADD3 R28, P1, R25, R235, RZ ;  /* 0x000000eb191c7210 */ /* 0x004fce0007f3e0ff */
[----:B------:R-:W-:Y:S01]  /*1fe0*/  HMMA.16816.F32.BF16 R12, R84, R102, RZ ;  /* 0x00000066540c723c */ /* 0x000fe200000418ff */
[----:B------:R-:W-:-:S05]  /*1ff0*/  IMAD.X R29, R24, 0x1, R234, P1 ;  /* 0x00000001181d7824 */ /* 0x000fca00008e06ea */
[----:B------:R2:W-:Y:S02]  /*2000*/  LDGSTS.E.BYPASS.LTC128B.128 [R229+0x2900], [R28.64], !P4 ;  /* 0x029000001ce57fae */ /* 0x0005e4000e101d74 */
[-C--:B------:R-:W-:Y:S01]  /*2010*/  HMMA.16816.F32.BF16 R96, R80, R92.reuse, RZ ;  /* 0x0000005c5060723c */ /* 0x080fe200000418ff */
[----:B------:R-:W-:Y:S01]  /*2020*/  ISETP.GT.AND P4, PT, R232, 0x5f, PT ;  /* 0x0000005fe800780c */ /* 0x000fe20003f84270 */
[----:B------:R-:W-:Y:S04]  /*2030*/  LDSM.16.M88.4 R48, [R223+0x8100] ;  /* 0x00810000df30783b */ /* 0x000fe80000000200 */
[----:B------:R-:W2:Y:S02]  /*2040*/  LDSM.16.M88.4 R44, [R222+0x3100] ;  /* 0x00310000de2c783b */ /* 0x000ea40000000200 */
[C---:B------:R-:W-:Y:S02]  /*2050*/  HMMA.16816.F32.BF16 R56, R84.reuse, R92, RZ ;  /* 0x0000005c5438723c */ /* 0x040fe400000418ff */
[----:B------:R-:W2:Y:S04]  /*2060*/  LDSM.16.M88.4 R40, [R222+0x3900] ;  /* 0x00390000de28783b */ /* 0x000ea80000000200 */
[----:B------:R-:W2:Y:S02]  /*2070*/  LDSM.16.M88.4 R36, [R222+0x4100] ;  /* 0x00410000de24783b */ /* 0x000ea40000000200 */
[----:B---3--:R-:W-:Y:S02]  /*2080*/  HMMA.16816.F32.BF16 R8, R84, R94, RZ ;  /* 0x0000005e5408723c */ /* 0x008fe400000418ff */
[----:B-1----:R-:W1:Y:S04]  /*2090*/  LDSM.16.M88.4 R32, [R222+0x4900] ;  /* 0x00490000de20783b */ /* 0x002e680000000200 */
[----:B----4-:R-:W-:Y:S02]  /*20a0*/  LDSM.16.M88.4 R24, [R222+0x5900] ;  /* 0x00590000de18783b */ /* 0x010fe40000000200 */
[C---:B------:R-:W-:Y:S02]  /*20b0*/  HMMA.16816.F32.BF16 R124, R80.reuse, R126, RZ ;  /* 0x0000007e507c723c */ /* 0x040fe400000418ff */
[----:B--2---:R-:W2:Y:S04]  /*20c0*/  LDSM.16.M88.4 R28, [R222+0x5100] ;  /* 0x00510000de1c783b */ /* 0x004ea80000000200 */
[----:B------:R-:W0:Y:S02]  /*20d0*/  LDGDEPBAR ;  /* 0x00000000000079af */ /* 0x000e240000000000 */
[C---:B------:R-:W-:Y:S08]  /*20e0*/  HMMA.16816.F32.BF16 R116, R80.reuse, R118, RZ ;  /* 0x000000765074723c */ /* 0x040ff000000418ff */
[C---:B------:R-:W-:Y:S08]  /*20f0*/  HMMA.16816.F32.BF16 R108, R80.reuse, R110, RZ ;  /* 0x0000006e506c723c */ /* 0x040ff000000418ff */
[C---:B------:R-:W-:Y:S08]  /*2100*/  HMMA.16816.F32.BF16 R100, R80.reuse, R102, RZ ;  /* 0x000000665064723c */ /* 0x040ff000000418ff */
[----:B------:R-:W-:Y:S08]  /*2110*/  HMMA.16816.F32.BF16 R92, R80, R94, RZ ;  /* 0x0000005e505c723c */ /* 0x000ff000000418ff */
[-C--:B------:R-:W-:Y:S08]  /*2120*/  HMMA.16816.F32.BF16 R52, R84, R164.reuse, RZ ;  /* 0x000000a45434723c */ /* 0x080ff000000418ff */
[----:B------:R-:W-:Y:S08]  /*2130*/  HMMA.16816.F32.BF16 R88, R80, R164, RZ ;  /* 0x000000a45058723c */ /* 0x000ff000000418ff */
[-C--:B------:R-:W-:Y:S08]  /*2140*/  HMMA.16816.F32.BF16 R84, R84, R166.reuse, RZ ;  /* 0x000000a65454723c */ /* 0x080ff000000418ff */
[----:B------:R-:W-:Y:S08]  /*2150*/  HMMA.16816.F32.BF16 R80, R80, R166, RZ ;  /* 0x000000a65050723c */ /* 0x000ff000000418ff */
        /* <DEDUP_REMOVED lines=13> */
[C---:B------:R-:W-:Y:S08]  /*2230*/  HMMA.16816.F32.BF16 R88, R160.reuse, R132, R88 ;  /* 0x00000084a058723c */ /* 0x040ff00000041858 */
[C---:B------:R-:W-:Y:S01]  /*2240*/  HMMA.16816.F32.BF16 R80, R160.reuse, R134, R80 ;  /* 0x00000086a050723c */ /* 0x040fe20000041850 */
[----:B------:R-:W3:Y:S07]  /*2250*/  LDSM.16.M88.4 R132, [R223+0x6100] ;  /* 0x00610000df84783b */ /* 0x000eee0000000200 */
[C---:B------:R-:W-:Y:S08]  /*2260*/  HMMA.16816.F32.BF16 R128, R160.reuse, R152, R128 ;  /* 0x00000098a080723c */ /* 0x040ff00000041880 */
[C---:B------:R-:W-:Y:S08]  /*2270*/  HMMA.16816.F32.BF16 R120, R160.reuse, R148, R120 ;  /* 0x00000094a078723c */ /* 0x040ff00000041878 */
[C---:B------:R-:W-:Y:S08]  /*2280*/  HMMA.16816.F32.BF16 R112, R160.reuse, R144, R112 ;  /* 0x00000090a070723c */ /* 0x040ff00000041870 */
[C---:B------:R-:W-:Y:S08]  /*2290*/  HMMA.16816.F32.BF16 R104, R160.reuse, R140, R104 ;  /* 0x0000008ca068723c */ /* 0x040ff00000041868 */
[C---:B------:R-:W-:Y:S08]  /*22a0*/  HMMA.16816.F32.BF16 R96, R160.reuse, R136, R96 ;  /* 0x00000088a060723c */ /* 0x040ff00000041860 */
[C---:B------:R-:W-:Y:S01]  /*22b0*/  HMMA.16816.F32.BF16 R124, R160.reuse, R154, R124 ;  /* 0x0000009aa07c723c */ /* 0x040fe2000004187c */
[----:B------:R-:W-:Y:S07]  /*22c0*/  LDSM.16.M88.4 R152, [R212+0x1000] ;  /* 0x00100000d498783b */ /* 0x000fee0000000200 */
[C---:B------:R-:W-:Y:S01]  /*22d0*/  HMMA.16816.F32.BF16 R116, R160.reuse, R150, R116 ;  /* 0x00000096a074723c */ /* 0x040fe20000041874 */
[----:B------:R-:W-:Y:S07]  /*22e0*/  LDSM.16.M88.4 R148, [R212+0x1800] ;  /* 0x00180000d494783b */ /* 0x000fee0000000200 */
[C---:B------:R-:W-:Y:S01]  /*22f0*/  HMMA.16816.F32.BF16 R108, R160.reuse, R146, R108 ;  /* 0x00000092a06c723c */ /* 0x040fe2000004186c */
[----:B------:R-:W-:Y:S07]  /*2300*/  LDSM.16.M88.4 R144, [R212+0x2000] ;  /* 0x00200000d490783b */ /* 0x000fee0000000200 */
[C---:B------:R-:W-:Y:S01]  /*2310*/  HMMA.16816.F32.BF16 R100, R160.reuse, R142, R100 ;  /* 0x0000008ea064723c */ /* 0x040fe20000041864 */
[----:B------:R-:W-:Y:S07]  /*2320*/  LDSM.16.M88.4 R140, [R221+0x8100] ;  /* 0x00810000dd8c783b */ /* 0x000fee0000000200 */
[----:B------:R-:W-:Y:S01]  /*2330*/  HMMA.16816.F32.BF16 R92, R160, R138, R92 ;  /* 0x0000008aa05c723c */ /* 0x000fe2000004185c */
[----:B------:R-:W4:Y:S04]  /*2340*/  LDSM.16.M88.4 R136, [R212] ;  /* 0x00000000d488783b */ /* 0x000f280000000200 */
[----:B------:R-:W3:Y:S03]  /*2350*/  LDSM.16.M88.4 R160, [R212+0x2800] ;  /* 0x00280000d4a0783b */ /* 0x000ee60000000200 */
[C---:B------:R-:W-:Y:S08]  /*2360*/  HMMA.16816.F32.BF16 R76, R48.reuse, R44, R76 ;  /* 0x0000002c304c723c */ /* 0x040ff0000004184c */
[C---:B------:R-:W-:Y:S08]  /*2370*/  HMMA.16816.F32.BF16 R68, R48.reuse, R40, R68 ;  /* 0x000000283044723c */ /* 0x040ff00000041844 */
[C---:B------:R-:W-:Y:S08]  /*2380*/  HMMA.16816.F32.BF16 R64, R48.reuse, R36, R64 ;  /* 0x000000243040723c */ /* 0x040ff00000041840 */
[C---:B-1----:R-:W-:Y:S08]  /*2390*/  HMMA.16816.F32.BF16 R60, R48.reuse, R32, R60 ;  /* 0x00000020303c723c */ /* 0x042ff0000004183c */
[C---:B--2---:R-:W-:Y:S08]  /*23a0*/  HMMA.16816.F32.BF16 R56, R48.reuse, R28, R56 ;  /* 0x0000001c3038723c */ /* 0x044ff00000041838 */
[C---:B------:R-:W-:Y:S08]  /*23b0*/  HMMA.16816.F32.BF16 R52, R48.reuse, R24, R52 ;  /* 0x000000183034723c */ /* 0x040ff00000041834 */
[C---:B------:R-:W-:Y:S08]  /*23c0*/  HMMA.16816.F32.BF16 R72, R48.reuse, R46, R72 ;  /* 0x0000002e3048723c */ /* 0x040ff00000041848 */
[C---:B------:R-:W-:Y:S08]  /*23d0*/  HMMA.16816.F32.BF16 R20, R48.reuse, R42, R20 ;  /* 0x0000002a3014723c */ /* 0x040ff00000041814 */
[C---:B------:R-:W-:Y:S08]  /*23e0*/  HMMA.16816.F32.BF16 R16, R48.reuse, R38, R16 ;  /* 0x000000263010723c */ /* 0x040ff00000041810 */
[C---:B------:R-:W-:Y:S08]  /*23f0*/  HMMA.16816.F32.BF16 R12, R48.reuse, R34, R12 ;  /* 0x00000022300c723c */ /* 0x040ff0000004180c */
[C---:B------:R-:W-:Y:S08]  /*2400*/  HMMA.16816.F32.BF16 R8, R48.reuse, R30, R8 ;  /* 0x0000001e3008723c */ /* 0x040ff00000041808 */
[----:B------:R-:W-:Y:S01]  /*2410*/  HMMA.16816.F32.BF16 R84, R48, R26, R84 ;  /* 0x0000001a3054723c */ /* 0x000fe20000041854 */
[----:B------:R-:W1:Y:S01]  /*2420*/  LDSM.16.M88.4 R48, [R221+0x6100] ;  /* 0x00610000dd30783b */ /* 0x000e620000000200 */
[----:B------:R-:W-:-:S06]  /*2430*/  DEPBAR.LE SB0, 0x0 ;  /* 0x000080000000791a */ /* 0x000fcc0000000000 */
[C---:B---3--:R-:W-:Y:S08]  /*2440*/  HMMA.16816.F32.BF16 R128, R132.reuse, R44, R128 ;  /* 0x0000002c8480723c */ /* 0x048ff00000041880 */
        /* <DEDUP_REMOVED lines=23> */
[C---:B-1----:R-:W-:Y:S08]  /*25c0*/  HMMA.16816.F32.BF16 R128, R48.reuse, R136, R128 ;  /* 0x000000883080723c */ /* 0x042ff00000041880 */
        /* <DEDUP_REMOVED lines=13> */
[----:B------:R-:W-:Y:S01]  /*26a0*/  PLOP3.LUT P1, PT, PT, PT, UP1, 0x80, 0x0 ;  /* 0x000000000000781c */ /* 0x000fe20003f2f018 */
[----:B------:R-:W-:Y:S01]  /*26b0*/  IMAD.MOV.U32 R230, RZ, RZ, RZ ;  /* 0x000000ffffe67224 */ /* 0x000fe200078e00ff */
[----:B------:R-:W-:-:S02]  /*26c0*/  IADD3 R231, R232, UR12, R233 ;  /* 0x0000000ce8e77c10 */ /* 0x000fc4000fffe0e9 */
[----:B------:R-:W-:Y:S02]  /*26d0*/  PLOP3.LUT P0, PT, PT, PT, UP1, 0x80, 0x0 ;  /* 0x000000000000781c */ /* 0x000fe40003f0f018 */
[----:B------:R-:W-:-:S05]  /*26e0*/  IADD3 R231, R231, -0x60, RZ ;  /* 0xffffffa0e7e77810 */ /* 0x000fca0007ffe0ff */
[----:B------:R-:W-:Y:S02]  /*26f0*/  IMAD.MOV.U32 R2, RZ, RZ, R231 ;  /* 0x000000ffff027224 */ /* 0x000fe400078e00e7 */
[----:B------:R-:W-:-:S05]  /*2700*/  @P1 IMAD.HI.U32 R24, R231, c[0x0][0x2bc], RZ ;  /* 0x0000af00e7181a27 */ /* 0x000fca00078e00ff */
        /* <DEDUP_REMOVED lines=17> */
[----:B------:R-:W-:-:S05]  /*2820*/  IMAD R2, R230, c[0x0][0x1f4], R2 ;  /* 0x00007d00e6027a24 */ /* 0x000fca00078e0202 */
[----:B------:R-:W-:Y:S02]  /*2830*/  IADD3.X R2, R25, UR8, R2, P0, !PT ;  /* 0x0000000819027c10 */ /* 0x000fe400087fe402 */
[----:B------:R-:W-:-:S04]  /*2840*/  LEA R38, P0, R36, c[0x0][0x1c8], 0x1 ;  /* 0x0000720024267a11 */ /* 0x000fc800078008ff */
[----:B------:R-:W-:Y:S01]  /*2850*/  LEA.HI.X R36, R36, c[0x0][0x1cc], R2, 0x1, P0 ;  /* 0x0000730024247a11 */ /* 0x000fe200000f0c02 */
[----:B------:R-:W1:Y:S04]  /*2860*/  SHFL.IDX PT, R34, R38, RZ, 0x181f ;  /* 0x00181fff26227589 */ /* 0x000e6800000e0000 */
[----:B------:R-:W2:Y:S04]  /*2870*/  SHFL.IDX PT, R33, R36, RZ, 0x181f ;  /* 0x00181fff24217589 */ /* 0x000ea800000e0000 */
[----:B------:R-:W-:Y:S04]  /*2880*/  SHFL.IDX PT, R31, R38, 0x1, 0x181f ;  /* 0x00381f00261f7f89 */ /* 0x000fe800000e0000 */
[----:B------:R-:W-:Y:S04]  /*2890*/  SHFL.IDX PT, R29, R38, 0x2, 0x181f ;  /* 0x00581f00261d7f89 */ /* 0x000fe800000e0000 */
[----:B------:R-:W-:Y:S04]  /*28a0*/  SHFL.IDX PT, R32, R36, 0x1, 0x181f ;  /* 0x00381f0024207f89 */ /* 0x000fe800000e0000 */
[----:B------:R-:W-:Y:S04]  /*28b0*/  SHFL.IDX PT, R27, R38, 0x3, 0x181f ;  /* 0x00781f00261b7f89 */ /* 0x000fe800000e0000 */
[----:B------:R-:W3:Y:S01]  /*28c0*/  SHFL.IDX PT, R25, R38, 0x4, 0x181f ;  /* 0x00981f0026197f89 */ /* 0x000ee200000e0000 */
[----:B-1----:R-:W-:-:S03]  /*28d0*/  IADD3 R34, P0, R34, R235, RZ ;  /* 0x000000eb22227210 */ /* 0x002fc60007f1e0ff */
[----:B------:R3:W-:Y:S02]  /*28e0*/  SHFL.IDX PT, R2, R38, 0x5, 0x181f ;  /* 0x00b81f0026027f89 */ /* 0x0007e400000e0000 */
[----:B--2---:R-:W-:Y:S02]  /*28f0*/  IMAD.X R35, R33, 0x1, R234, P0 ;  /* 0x0000000121237824 */ /* 0x004fe400000e06ea */
[----:B------:R-:W-:Y:S04]  /*2900*/  SHFL.IDX PT, R30, R36, 0x2, 0x181f ;  /* 0x00581f00241e7f89 */ /* 0x000fe800000e0000 */
[----:B------:R-:W-:Y:S04]  /*2910*/  SHFL.IDX PT, R28, R36, 0x3, 0x181f ;  /* 0x00781f00241c7f89 */ /* 0x000fe800000e0000 */
[----:B------:R-:W1:Y:S04]  /*2920*/  SHFL.IDX PT, R26, R36, 0x4, 0x181f ;  /* 0x00981f00241a7f89 */ /* 0x000e6800000e0000 */
[----:B------:R2:W4:Y:S04]  /*2930*/  SHFL.IDX PT, R24, R36, 0x5, 0x181f ;  /* 0x00b81f0024187f89 */ /* 0x00052800000e0000 */
[----:B------:R5:W-:Y:S01]  /*2940*/  LDGSTS.E.BYPASS.LTC128B.128 [R229+0x3100], [R34.64], !P3 ;  /* 0x0310000022e57fae */ /* 0x000be2000d901d74 */
[----:B---3--:R-:W-:-:S05]  /*2950*/  IADD3 R38, P1, R25, R235, RZ ;  /* 0x000000eb19267210 */ /* 0x008fca0007f3e0ff */
[----:B-1----:R-:W-:Y:S01]  /*2960*/  IMAD.X R39, R26, 0x1, R234, P1 ;  /* 0x000000011a277824 */ /* 0x002fe200008e06ea */
[----:B--2---:R-:W-:-:S05]  /*2970*/  IADD3 R36, P0, R31, R235, RZ ;  /* 0x000000eb1f247210 */ /* 0x004fca0007f1e0ff */
[--C-:B------:R-:W-:Y:S01]  /*2980*/  IMAD.X R37, R32, 0x1, R234.reuse, P0 ;  /* 0x0000000120257824 */ /* 0x100fe200000e06ea */
[-C--:B------:R-:W-:Y:S02]  /*2990*/  IADD3 R32, P2, R27, R235.reuse, RZ ;  /* 0x000000eb1b207210 */ /* 0x080fe40007f5e0ff */
[-C--:B-----5:R-:W-:Y:S02]  /*29a0*/  IADD3 R34, P5, R29, R235.reuse, RZ ;  /* 0x000000eb1d227210 */ /* 0x0a0fe40007fbe0ff */
[----:B------:R-:W-:Y:S01]  /*29b0*/  IADD3 R40, P0, R2, R235, RZ ;  /* 0x000000eb02287210 */ /* 0x000fe20007f1e0ff */
[--C-:B------:R-:W-:Y:S01]  /*29c0*/  IMAD.X R33, R28, 0x1, R234.reuse, P2 ;  /* 0x000000011c217824 */ /* 0x100fe200010e06ea */
[----:B------:R1:W-:Y:S01]  /*29d0*/  LDGSTS.E.BYPASS.LTC128B.128 [R229+0x3900], [R36.64], !P3 ;  /* 0x0390000024e57fae */ /* 0x0003e2000d901d74 */
[--C-:B------:R-:W-:Y:S02]  /*29e0*/  IMAD.X R35, R30, 0x1, R234.reuse, P5 ;  /* 0x000000011e237824 */ /* 0x100fe400028e06ea */
[----:B----4-:R-:W-:-:S03]  /*29f0*/  IMAD.X R41, R24, 0x1, R234, P0 ;  /* 0x0000000118297824 */ /* 0x010fc600000e06ea */
[----:B------:R1:W-:Y:S04]  /*2a00*/  LDGSTS.E.BYPASS.LTC128B.128 [R229+0x4100], [R34.64], !P3 ;  /* 0x0410000022e57fae */ /* 0x0003e8000d901d74 */
[----:B------:R1:W-:Y:S04]  /*2a10*/  LDGSTS.E.BYPASS.LTC128B.128 [R229+0x4900], [R32.64], !P3 ;  /* 0x0490000020e57fae */ /* 0x0003e8000d901d74 */
[----:B------:R1:W-:Y:S04]  /*2a20*/  LDGSTS.E.BYPASS.LTC128B.128 [R229+0x5100], [R38.64], !P3 ;  /* 0x0510000026e57fae */ /* 0x0003e8000d901d74 */
[----:B------:R1:W-:Y:S02]  /*2a30*/  LDGSTS.E.BYPASS.LTC128B.128 [R229+0x5900], [R40.64], !P3 ;  /* 0x0590000028e57fae */ /* 0x0003e4000d901d74 */
.L_x_150:
[----:B------:R-:W-:Y:S01]  /*2a40*/  LOP3.LUT R2, R168, 0xffffffe0, RZ, 0xc0, !PT ;  /* 0xffffffe0a8027812 */ /* 0x000fe200078ec0ff */
[----:B------:R-:W-:Y:S01]  /*2a50*/  ULDC UR12, c[0x0][0x324] ;  /* 0x0000c900000c7ab9 */ /* 0x000fe20000000800 */
[----:B------:R-:W-:Y:S01]  /*2a60*/  LEA.HI R25, R169, R7, RZ, 0x2 ;  /* 0x00000007a9197211 */ /* 0x000fe200078f10ff */
[----:B------:R-:W-:Y:S01]  /*2a70*/  ULDC UR15, c[0x0][0x1d0] ;  /* 0x00007400000f7ab9 */ /* 0x000fe20000000800 */
[----:B------:R-:W-:Y:S01]  /*2a80*/  SHF.R.S32.HI R27, RZ, 0x1f, R6 ;  /* 0x0000001fff1b7819 */ /* 0x000fe20000011406 */
[----:B------:R-:W-:Y:S01]  /*2a90*/  IMAD.IADD R2, R7, 0x1, -R2 ;  /* 0x0000000107027824 */ /* 0x000fe200078e0a02 */
[----:B------:R-:W-:Y:S01]  /*2aa0*/  LOP3.LUT R25, R25, 0xfffffffc, RZ, 0xc0, !PT ;  /* 0xfffffffc19197812 */ /* 0x000fe200078ec0ff */
[----:B------:R-:W-:Y:S01]  /*2ab0*/  ULOP3.LUT UR12, URZ, UR12, URZ, 0x33, !UPT ;  /* 0x0000000c3f0c7292 */ /* 0x000fe2000f8e333f */
[----:B------:R-:W-:Y:S01]  /*2ac0*/  LEA.HI R27, R27, R6, RZ, 0x2 ;  /* 0x000000061b1b7211 */ /* 0x000fe200078f10ff */
[----:B------:R-:W-:Y:S01]  /*2ad0*/  UIMAD UR15, UR7, UR15, UR35 ;  /* 0x0000000f070f72a4 */ /* 0x000fe2000f8e0223 */
[----:B------:R-:W-:Y:S01]  /*2ae0*/  SHF.R.S32.HI R24, RZ, 0x1f, R2 ;  /* 0x0000001fff187819 */ /* 0x000fe20000011402 */
[----:B------:R-:W-:Y:S01]  /*2af0*/  IMAD.IADD R25, R7, 0x1, -R25 ;  /* 0x0000000107197824 */ /* 0x000fe200078e0a19 */
[----:B------:R-:W-:Y:S01]  /*2b00*/  LOP3.LUT R27, R27, 0xffffffc, RZ, 0xc0, !PT ;  /* 0x0ffffffc1b1b7812 */ /* 0x000fe200078ec0ff */
[----:B------:R-:W0:Y:S01]  /*2b10*/  LDGDEPBAR ;  /* 0x00000000000079af */ /* 0x000e220000000000 */
[----:B------:R-:W-:Y:S01]  /*2b20*/  LEA.HI R7, R24, R2, RZ, 0x2 ;  /* 0x0000000218077211 */ /* 0x000fe200078f10ff */
[----:B------:R-:W-:Y:S01]  /*2b30*/  IMAD.IADD R5, R5, 0x1, R3 ;  /* 0x0000000105057824 */ /* 0x000fe200078e0203 */
[----:B------:R-:W-:Y:S01]  /*2b40*/  LEA.HI R24, R25, R25, RZ, 0x1 ;  /* 0x0000001919187211 */ /* 0x000fe200078f08ff */
[----:B------:R-:W-:Y:S01]  /*2b50*/  IMAD.IADD R27, R6, 0x1, -R27 ;  /* 0x00000001061b7824 */ /* 0x000fe200078e0a1b */
[----:B------:R-:W-:-:S02]  /*2b60*/  LEA.HI.SX32 R6, R7, UR14, 0x1e ;  /* 0x0000000e07067c11 */ /* 0x000fc4000f8ff2ff */
[----:B------:R-:W-:Y:S01]  /*2b70*/  PLOP3.LUT P1, PT, PT, PT, UP2, 0x80, 0x0 ;  /* 0x000000000000781c */ /* 0x000fe20003f2f028 */
[C---:B------:R-:W-:Y:S01]  /*2b80*/  IMAD.SHL.U32 R26, R24.reuse, 0x20, RZ ;  /* 0x00000020181a7824 */ /* 0x040fe200078e00ff */
[----:B------:R-:W-:Y:S01]  /*2b90*/  LOP3.LUT R24, R24, 0x1ffffffe, RZ, 0xc0, !PT ;  /* 0x1ffffffe18187812 */ /* 0x000fe200078ec0ff */
[----:B------:R-:W-:Y:S01]  /*2ba0*/  IMAD R6, R27, 0x10, R6 ;  /* 0x000000101b067824 */ /* 0x000fe200078e0206 */
[----:B------:R-:W-:Y:S02]  /*2bb0*/  PLOP3.LUT P0, PT, PT, PT, UP2, 0x80, 0x0 ;  /* 0x000000000000781c */ /* 0x000fe40003f0f028 */
[----:B------:R-:W-:Y:S01]  /*2bc0*/  LOP3.LUT R26, R26, 0xffffffc0, RZ, 0xc0, !PT ;  /* 0xffffffc01a1a7812 */ /* 0x000fe200078ec0ff */
[----:B------:R-:W-:Y:S01]  /*2bd0*/  IMAD.IADD R24, R25, 0x1, -R24 ;  /* 0x0000000119187824 */ /* 0x000fe200078e0a18 */
[----:B------:R-:W-:-:S03]  /*2be0*/  LOP3.LUT R237, R7, 0x7ffffffc, RZ, 0xc0, !PT ;  /* 0x7ffffffc07ed7812 */ /* 0x000fc600078ec0ff */
[----:B------:R-:W-:Y:S02]  /*2bf0*/  IMAD.IADD R6, R26, 0x1, R6 ;  /* 0x000000011a067824 */ /* 0x000fe400078e0206 */
[----:B------:R-:W-:Y:S02]  /*2c00*/  IMAD.IADD R237, R2, 0x1, -R237 ;  /* 0x0000000102ed7824 */ /* 0x000fe400078e0aed */
[----:B------:R-:W-:Y:S02]  /*2c10*/  IMAD R236, R24, 0x8, R6 ;  /* 0x0000000818ec7824 */ /* 0x000fe400078e0206 */
[----:B------:R-:W-:Y:S02]  /*2c20*/  IMAD.U32 R2, RZ, RZ, UR18 ;  /* 0x00000012ff027e24 */ /* 0x000fe4000f8e00ff */
[----:B------:R-:W-:-:S04]  /*2c30*/  @P1 IMAD.HI.U32 R6, R236, c[0x0][0x2c8], RZ ;  /* 0x0000b200ec061a27 */ /* 0x000fc800078e00ff */
[----:B-1----:R-:W-:Y:S01]  /*2c40*/  IMAD.MOV.U32 R33, RZ, RZ, R236 ;  /* 0x000000ffff217224 */ /* 0x002fe200078e00ec */
[----:B------:R-:W-:Y:S01]  /*2c50*/  @P0 SHF.R.U32.HI R33, RZ, c[0x0][0x2cc], R6 ;  /* 0x0000b300ff210a19 */ /* 0x000fe20000011606 */
[----:B------:R-:W-:Y:S01]  /*2c60*/  IMAD.SHL.U32 R237, R237, 0x2, RZ ;  /* 0x00000002eded7824 */ /* 0x000fe200078e00ff */
[----:B------:R-:W-:-:S03]  /*2c70*/  PLOP3.LUT P0, PT, PT, PT, UP0, 0x40, 0x0 ;  /* 0x000000000000781c */ /* 0x000fc60003f0e808 */
[----:B------:R-:W1:Y:S01]  /*2c80*/  SHFL.IDX PT, R6, R33, RZ, 0x1c1f ;  /* 0x001c1fff21067589 */ /* 0x000e6200000e0000 */
[C---:B------:R-:W-:Y:S02]  /*2c90*/  IADD3 R2, -R237.reuse, 0x1, R2 ;  /* 0x00000001ed027810 */ /* 0x040fe40007ffe102 */
[C---:B------:R-:W-:Y:S02]  /*2ca0*/  IADD3 R27, -R237.reuse, UR15, RZ ;  /* 0x0000000fed1b7c10 */ /* 0x040fe4000fffe1ff */
[----:B------:R-:W-:Y:S02]  /*2cb0*/  IADD3 R24, R2, -c[0x0][0x168], RZ ;  /* 0x80005a0002187a10 */ /* 0x000fe40007ffe0ff */
[----:B------:R-:W-:Y:S02]  /*2cc0*/  IADD3 R2, -R237, UR35, RZ ;  /* 0x00000023ed027c10 */ /* 0x000fe4000fffe1ff */
[C---:B------:R-:W-:Y:S02]  /*2cd0*/  IADD3 R32, R24.reuse, c[0x0][0x328], RZ ;  /* 0x0000ca0018207a10 */ /* 0x040fe40007ffe0ff */
[----:B------:R-:W-:-:S03]  /*2ce0*/  IADD3 R24, R24, UR12, RZ ;  /* 0x0000000c18187c10 */ /* 0x000fc6000fffe0ff */
[--C-:B-1----:R-:W-:Y:S02]  /*2cf0*/  IMAD.IADD R30, R32, 0x1, R6.reuse ;  /* 0x00000001201e7824 */ /* 0x102fe400078e0206 */
[----:B------:R-:W-:-:S03]  /*2d00*/  IMAD.IADD R3, R24, 0x1, R6 ;  /* 0x0000000118037824 */ /* 0x000fc600078e0206 */
[----:B------:R-:W-:Y:S01]  /*2d10*/  IMNMX R30, R30, R27, PT ;  /* 0x0000001b1e1e7217 */ /* 0x000fe20003800200 */
[----:B------:R-:W-:Y:S05]  /*2d20*/  @P0 BRA `(.L_x_151) ;  /* 0x0000015000000947 */ /* 0x000fea0003800000 */
[----:B------:R-:W-:Y:S01]  /*2d30*/  IMAD.U32 R7, RZ, RZ, UR10 ;  /* 0x0000000aff077e24 */ /* 0x000fe2000f8e00ff */
[----:B------:R-:W-:Y:S04]  /*2d40*/  BSSY B0, `(.L_x_152) ;  /* 0x000000f000007945 */ /* 0x000fe80003800000 */
[----:B------:R-:W-:-:S04]  /*2d50*/  IADD3 R7, R7, -c[0x0][0x168], R6 ;  /* 0x80005a0007077a10 */ /* 0x000fc80007ffe006 */
[----:B------:R-:W-:-:S13]  /*2d60*/  ISETP.GT.AND P0, PT, R7, -0x1, PT ;  /* 0xffffffff0700780c */ /* 0x000fda0003f04270 */
[----:B------:R-:W-:Y:S05]  /*2d70*/  @P0 BRA `(.L_x_153) ;  /* 0x0000007000000947 */ /* 0x000fea0003800000 */
[----:B------:R-:W-:Y:S01]  /*2d80*/  IMAD.MOV.U32 R6, RZ, RZ, c[0x0][0x32c] ;  /* 0x0000cb00ff067624 */ /* 0x000fe200078e00ff */
[----:B------:R-:W-:-:S04]  /*2d90*/  LOP3.LUT R7, RZ, R7, RZ, 0x33, !PT ;  /* 0x00000007ff077212 */ /* 0x000fc800078e33ff */
[----:B------:R-:W-:-:S13]  /*2da0*/  ISETP.NE.AND P0, PT, R6, 0x1, PT ;  /* 0x000000010600780c */ /* 0x000fda0003f05270 */
[----:B------:R-:W-:-:S05]  /*2db0*/  @P0 IMAD.HI.U32 R6, R7, c[0x0][0x330], RZ ;  /* 0x0000cc0007060a27 */ /* 0x000fca00078e00ff */
[----:B------:R-:W-:-:S04]  /*2dc0*/  @P0 SHF.R.U32.HI R7, RZ, c[0x0][0x334], R6 ;  /* 0x0000cd00ff070a19 */ /* 0x000fc80000011606 */
[----:B------:R-:W-:Y:S01]  /*2dd0*/  LOP3.LUT R7, RZ, R7, RZ, 0x33, !PT ;  /* 0x00000007ff077212 */ /* 0x000fe200078e33ff */
[----:B------:R-:W-:Y:S05]  /*2de0*/  BRA `(.L_x_154) ;  /* 0x0000004000007947 */ /* 0x000fea0003800000 */
.L_x_153:
[----:B------:R-:W-:-:S04]  /*2df0*/  MOV R6, c[0x0][0x32c] ;  /* 0x0000cb0000067a02 */ /* 0x000fc80000000f00 */
[----:B------:R-:W-:-:S13]  /*2e00*/  ISETP.NE.AND P0, PT, R6, 0x1, PT ;  /* 0x000000010600780c */ /* 0x000fda0003f05270 */
[----:B------:R-:W-:-:S05]  /*2e10*/  @P0 IMAD.HI.U32 R6, R7, c[0x0][0x330], RZ ;  /* 0x0000cc0007060a27 */ /* 0x000fca00078e00ff */
[----:B------:R-:W-:Y:S02]  /*2e20*/  @P0 SHF.R.U32.HI R7, RZ, c[0x0][0x334], R6 ;  /* 0x0000cd00ff070a19 */ /* 0x000fe40000011606 */
.L_x_154:
[----:B------:R-:W-:Y:S05]  /*2e30*/  BSYNC B0 ;  /* 0x0000000000007941 */ /* 0x000fea0003800000 */
.L_x_152:
[----:B------:R-:W-:-:S05]  /*2e40*/  IMAD R7, R7, c[0x0][0x32c], R2 ;  /* 0x0000cb0007077a24 */ /* 0x000fca00078e0202 */
[----:B------:R-:W-:Y:S02]  /*2e50*/  IADD3 R6, R7, c[0x0][0x32c], RZ ;  /* 0x0000cb0007067a10 */ /* 0x000fe40007ffe0ff */
[----:B------:R-:W-:Y:S02]  /*2e60*/  IMNMX R3, R3, R7, !PT ;  /* 0x0000000703037217 */ /* 0x000fe40007800200 */
[----:B------:R-:W-:Y:S02]  /*2e70*/  IMNMX R30, R30, R6, PT ;  /* 0x000000061e1e7217 */ /* 0x000fe40003800200 */
.L_x_151:
[----:B------:R-:W1:Y:S01]  /*2e80*/  SHFL.IDX PT, R6, R33, 0x1, 0x1c1f ;  /* 0x003c1f0021067f89 */ /* 0x000e6200000e0000 */
[----:B------:R-:W-:Y:S01]  /*2e90*/  PLOP3.LUT P0, PT, PT, PT, UP0, 0x40, 0x0 ;  /* 0x000000000000781c */ /* 0x000fe20003f0e808 */
[--C-:B-1----:R-:W-:Y:S02]  /*2ea0*/  IMAD.IADD R26, R32, 0x1, R6.reuse ;  /* 0x00000001201a7824 */ /* 0x102fe400078e0206 */
[----:B------:R-:W-:-:S03]  /*2eb0*/  IMAD.IADD R25, R24, 0x1, R6 ;  /* 0x0000000118197824 */ /* 0x000fc600078e0206 */
[----:B------:R-:W-:-:S07]  /*2ec0*/  IMNMX R26, R26, R27, PT ;  /* 0x0000001b1a1a7217 */ /* 0x000fce0003800200 */
        /* <DEDUP_REMOVED lines=13> */
.L_x_157:
[----:B------:R-:W-:-:S04]  /*2fa0*/  MOV R6, c[0x0][0x32c] ;  /* 0x0000cb0000067a02 */ /* 0x000fc80000000f00 */
[----:B------:R-:W-:-:S13]  /*2fb0*/  ISETP.NE.AND P0, PT, R6, 0x1, PT ;  /* 0x000000010600780c */ /* 0x000fda0003f05270 */
[----:B------:R-:W-:-:S05]  /*2fc0*/  @P0 IMAD.HI.U32 R6, R7, c[0x0][0x330], RZ ;  /* 0x0000cc0007060a27 */ /* 0x000fca00078e00ff */
[----:B------:R-:W-:Y:S02]  /*2fd0*/  @P0 SHF.R.U32.HI R7, RZ, c[0x0][0x334], R6 ;  /* 0x0000cd00ff070a19 */ /* 0x000fe40000011606 */
.L_x_158:
[----:B------:R-:W-:Y:S05]  /*2fe0*/  BSYNC B0 ;  /* 0x0000000000007941 */ /* 0x000fea0003800000 */
.L_x_156:
[----:B------:R-:W-:-:S05]  /*2ff0*/  IMAD R7, R7, c[0x0][0x32c], R2 ;  /* 0x0000cb0007077a24 */ /* 0x000fca00078e0202 */
[----:B------:R-:W-:Y:S02]  /*3000*/  IADD3 R6, R7, c[0x0][0x32c], RZ ;  /* 0x0000cb0007067a10 */ /* 0x000fe40007ffe0ff */
[----:B------:R-:W-:Y:S02]  /*3010*/  IMNMX R25, R25, R7, !PT ;  /* 0x0000000719197217 */ /* 0x000fe40007800200 */
[----:B------:R-:W-:Y:S02]  /*3020*/  IMNMX R26, R26, R6, PT ;  /* 0x000000061a1a7217 */ /* 0x000fe40003800200 */
.L_x_155:
[----:B------:R-:W-:Y:S01]  /*3030*/  UISETP.GE.AND UP3, UPT, UR35, 0xa, UPT ;  /* 0x0000000a2300788c */ /* 0x000fe2000bf66270 */
[----:B------:R-:W1:Y:S01]  /*3040*/  SHFL.IDX PT, R7, R33, 0x2, 0x1c1f ;  /* 0x005c1f0021077f89 */ /* 0x000e6200000e0000 */
[----:B------:R-:W-:Y:S02]  /*3050*/  UISETP.GE.AND UP6, UPT, UR35, 0x1, UPT ;  /* 0x000000012300788c */ /* 0x000fe4000bfc6270 */
[----:B------:R-:W-:Y:S02]  /*3060*/  UP2UR UR31, UPR, URZ, 0x8 ;  /* 0x000000083f1f7883 */ /* 0x000fe40008000000 */
[----:B------:R-:W-:Y:S01]  /*3070*/  PLOP3.LUT P1, PT, PT, PT, UP3, 0x40, 0x0 ;  /* 0x000000000000781c */ /* 0x000fe20003f2e838 */
[----:B------:R-:W-:Y:S01]  /*3080*/  UISETP.GE.AND UP3, UPT, UR35, 0x11, UPT ;  /* 0x000000112300788c */ /* 0x000fe2000bf66270 */
[----:B------:R-:W-:Y:S01]  /*3090*/  PLOP3.LUT P6, PT, PT, PT, UP6, 0x40, 0x0 ;  /* 0x000000000000781c */ /* 0x000fe20003fce868 */
[----:B------:R-:W-:Y:S01]  /*30a0*/  UISETP.GE.AND UP5, UPT, UR35, 0x2, UPT ;  /* 0x000000022300788c */ /* 0x000fe2000bfa6270 */
[C---:B------:R-:W-:Y:S01]  /*30b0*/  ISETP.GT.AND P1, PT, R3.reuse, 0x9, P1 ;  /* 0x000000090300780c */ /* 0x040fe20000f24270 */
[----:B------:R-:W-:Y:S01]  /*30c0*/  UP2UR UR30, UPR, URZ, 0x8 ;  /* 0x000000083f1e7883 */ /* 0x000fe20008000000 */
[C---:B------:R-:W-:Y:S01]  /*30d0*/  ISETP.GT.AND P6, PT, R3.reuse, RZ, P6 ;  /* 0x000000ff0300720c */ /* 0x040fe200037c4270 */
[----:B------:R-:W-:Y:S01]  /*30e0*/  UISETP.GE.AND UP4, UPT, UR35, 0x9, UPT ;  /* 0x000000092300788c */ /* 0x000fe2000bf86270 */
[----:B------:R-:W-:Y:S01]  /*30f0*/  PLOP3.LUT P0, PT, PT, PT, UP3, 0x40, 0x0 ;  /* 0x000000000000781c */ /* 0x000fe20003f0e838 */
[----:B------:R-:W-:Y:S01]  /*3100*/  UISETP.GE.AND UP3, UPT, UR35, 0x12, UPT ;  /* 0x000000122300788c */ /* 0x000fe2000bf66270 */
[----:B------:R-:W-:Y:S01]  /*3110*/  PLOP3.LUT P5, PT, PT, PT, UP5, 0x40, 0x0 ;  /* 0x000000000000781c */ /* 0x000fe20003fae858 */
[----:B------:R-:W-:Y:S01]  /*3120*/  UP2UR UR34, UPR, URZ, 0x40 ;  /* 0x000000403f227883 */ /* 0x000fe20008000000 */
[----:B------:R-:W-:Y:S01]  /*3130*/  ISETP.LT.OR P6, PT, R30, 0x1, P6 ;  /* 0x000000011e00780c */ /* 0x000fe200037c1670 */
[----:B------:R-:W-:Y:S01]  /*3140*/  UP2UR UR29, UPR, URZ, 0x8 ;  /* 0x000000083f1d7883 */ /* 0x000fe20008000000 */
[C---:B------:R-:W-:Y:S01]  /*3150*/  ISETP.GT.AND P5, PT, R3.reuse, 0x1, P5 ;  /* 0x000000010300780c */ /* 0x040fe20002fa4270 */
[----:B------:R-:W-:Y:S01]  /*3160*/  UP2UR UR33, UPR, URZ, 0x20 ;  /* 0x000000203f217883 */ /* 0x000fe20008000000 */
[----:B------:R-:W-:Y:S01]  /*3170*/  FSEL R128, R128, -INF , !P6 ;  /* 0xff80000080807808 */ /* 0x000fe20007000000 */
[----:B------:R-:W-:Y:S01]  /*3180*/  UP2UR UR32, UPR, URZ, 0x10 ;  /* 0x000000103f207883 */ /* 0x000fe20008000000 */
[----:B------:R-:W-:Y:S01]  /*3190*/  PLOP3.LUT P6, PT, PT, PT, UP3, 0x40, 0x0 ;  /* 0x000000000000781c */ /* 0x000fe20003fce838 */
[----:B------:R-:W-:Y:S01]  /*31a0*/  UISETP.GE.AND UP3, UPT, UR35, 0x19, UPT ;  /* 0x000000192300788c */ /* 0x000fe2000bf66270 */
[----:B------:R-:W-:Y:S01]  /*31b0*/  PLOP3.LUT P2, PT, PT, PT, UP4, 0x40, 0x0 ;  /* 0x000000000000781c */ /* 0x000fe20003f4e848 */
[----:B------:R-:W-:Y:S01]  /*31c0*/  UISETP.GE.AND UP6, UPT, UR35, 0x51, UPT ;  /* 0x000000512300788c */ /* 0x000fe2000bfc6270 */
[C---:B------:R-:W-:Y:S01]  /*31d0*/  ISETP.LT.OR P5, PT, R30.reuse, 0x2, P5 ;  /* 0x000000021e00780c */ /* 0x040fe20002fa1670 */
[----:B------:R-:W-:Y:S01]  /*31e0*/  UP2UR UR28, UPR, URZ, 0x8 ;  /* 0x000000083f1c7883 */ /* 0x000fe20008000000 */
[----:B------:R-:W-:Y:S01]  /*31f0*/  ISETP.GT.AND P2, PT, R3, 0x8, P2 ;  /* 0x000000080300780c */ /* 0x000fe20001744270 */
[----:B------:R-:W-:Y:S01]  /*3200*/  UISETP.GE.AND UP5, UPT, UR35, 0x52, UPT ;  /* 0x000000522300788c */ /* 0x000fe2000bfa6270 */
[----:B------:R-:W-:Y:S01]  /*3210*/  FSEL R129, R129, -INF , !P5 ;  /* 0xff80000081817808 */ /* 0x000fe20006800000 */
[----:B------:R-:W-:Y:S01]  /*3220*/  UISETP.GE.AND UP4, UPT, UR35, 0x59, UPT ;  /* 0x000000592300788c */ /* 0x000fe2000bf86270 */
[----:B------:R-:W-:Y:S01]  /*3230*/  PLOP3.LUT P5, PT, PT, PT, UP3, 0x40, 0x0 ;  /* 0x000000000000781c */ /* 0x000fe20003fae838 */
[----:B------:R-:W-:Y:S01]  /*3240*/  UISETP.GE.AND UP3, UPT, UR35, 0x1a, UPT ;  /* 0x0000001a2300788c */ /* 0x000fe2000bf66270 */
[----:B------:R-:W-:Y:S01]  /*3250*/  ISETP.LT.OR P2, PT, R30, 0x9, P2 ;  /* 0x000000091e00780c */ /* 0x000fe20001741670 */
[----:B-1----:R-:W-:Y:S01]  /*3260*/  IMAD.IADD R35, R32, 0x1, R7 ;  /* 0x0000000120237824 */ /* 0x002fe200078e0207 */
[----:B------:R-:W-:Y:S01]  /*3270*/  ISETP.LT.OR P1, PT, R30, 0xa, P1 ;  /* 0x0000000a1e00780c */ /* 0x000fe20000f21670 */
[----:B------:R-:W-:Y:S01]  /*3280*/  UP2UR UR27, UPR, URZ, 0x8 ;  /* 0x000000083f1b7883 */ /* 0x000fe20008000000 */
[----:B------:R-:W-:-:S02]  /*3290*/  FSEL R29, R124, -INF , !P2 ;  /* 0xff8000007c1d7808 */ /* 0x000fc40005000000 */
[----:B------:R-:W-:Y:S01]  /*32a0*/  PLOP3.LUT P2, PT, PT, PT, UP3, 0x40, 0x0 ;  /* 0x000000000000781c */ /* 0x000fe20003f4e838 */
[----:B------:R-:W-:Y:S01]  /*32b0*/  UISETP.GE.AND UP3, UPT, UR35, 0x21, UPT ;  /* 0x000000212300788c */ /* 0x000fe2000bf66270 */
[----:B------:R-:W-:Y:S02]  /*32c0*/  ISETP.GT.AND P0, PT, R3, 0x10, P0 ;  /* 0x000000100300780c */ /* 0x000fe40000704270 */
[----:B------:R-:W-:Y:S01]  /*32d0*/  FSEL R28, R125, -INF , !P1 ;  /* 0xff8000007d1c7808 */ /* 0x000fe20004800000 */
[----:B------:R-:W-:Y:S01]  /*32e0*/  UP2UR UR26, UPR, URZ, 0x8 ;  /* 0x000000083f1a7883 */ /* 0x000fe20008000000 */
[----:B------:R-:W-:Y:S02]  /*32f0*/  ISETP.LT.OR P0, PT, R30, 0x11, P0 ;  /* 0x000000111e00780c */ /* 0x000fe40000701670 */
[----:B------:R-:W-:Y:S01]  /*3300*/  PLOP3.LUT P1, PT, PT, PT, UP3, 0x40, 0x0 ;  /* 0x000000000000781c */ /* 0x000fe20003f2e838 */
[----:B------:R-:W-:Y:S01]  /*3310*/  UISETP.GE.AND UP3, UPT, UR35, 0x22, UPT ;  /* 0x000000222300788c */ /* 0x000fe2000bf66270 */
[----:B------:R-:W-:-:S02]  /*3320*/  ISETP.GT.AND P6, PT, R3, 0x11, P6 ;  /* 0x000000110300780c */ /* 0x000fc400037c4270 */
[----:B------:R-:W-:Y:S01]  /*3330*/  FSEL R120, R120, -INF , !P0 ;  /* 0xff80000078787808 */ /* 0x000fe20004000000 */
[----:B------:R-:W-:Y:S01]  /*3340*/  UP2UR UR25, UPR, URZ, 0x8 ;  /* 0x000000083f197883 */ /* 0x000fe20008000000 */
[C---:B------:R-:W-:Y:S02]  /*3350*/  ISETP.LT.OR P6, PT, R30.reuse, 0x12, P6 ;  /* 0x000000121e00780c */ /* 0x040fe400037c1670 */
[----:B------:R-:W-:Y:S01]  /*3360*/  PLOP3.LUT P0, PT, PT, PT, UP3, 0x40, 0x0 ;  /* 0x000000000000781c */ /* 0x000fe20003f0e838 */
[----:B------:R-:W-:Y:S01]  /*3370*/  UISETP.GE.AND UP3, UPT, UR35, 0x29, UPT ;  /* 0x000000292300788c */ /* 0x000fe2000bf66270 */
[----:B------:R-:W-:Y:S02]  /*3380*/  ISETP.GT.AND P5, PT, R3, 0x18, P5 ;  /* 0x000000180300780c */ /* 0x000fe40002fa4270 */
[----:B------:R-:W-:Y:S01]  /*3390*/  FSEL R121, R121, -INF , !P6 ;  /* 0xff80000079797808 */ /* 0x000fe20007000000 */
[----:B------:R-:W-:Y:S01]  /*33a0*/  UP2UR UR24, UPR, URZ, 0x8 ;  /* 0x000000083f187883 */ /* 0x000fe20008000000 */
[----:B------:R-:W-:-:S02]  /*33b0*/  ISETP.LT.OR P5, PT, R30, 0x19, P5 ;  /* 0x000000191e00780c */ /* 0x000fc40002fa1670 */
[----:B------:R-:W-:Y:S01]  /*33c0*/  PLOP3.LUT P6, PT, PT, PT, UP3, 0x40, 0x0 ;  /* 0x000000000000781c */ /* 0x000fe20003fce838 */
[----:B------:R-:W-:Y:S01]  /*33d0*/  UISETP.GE.AND UP3, UPT, UR35, 0x2a, UPT ;  /* 0x0000002a2300788c */ /* 0x000fe2000bf66270 */
[C---:B------:R-:W-:Y:S02]  /*33e0*/  ISETP.GT.AND P2, PT, R3.reuse, 0x19, P2 ;  /* 0x000000190300780c */ /* 0x040fe40001744270 */
        /* <DEDUP_REMOVED lines=8> */
[----:B------:R-:W-:Y:S02]  /*3470*/  ISETP.LT.OR P1, PT, R30, 0x21, P1 ;  /* 0x000000211e00780c */ /* 0x000fe40000f21670 */
        /* <DEDUP_REMOVED lines=38> */
[----:B------:R-:W-:Y:S02]  /*36e0*/  FSEL R168, R100, -INF , !P0 ;  /* 0xff80000064a87808 */ /* 0x000fe40004000000 */
[C---:B------:R-:W-:Y:S01]  /*36f0*/  ISETP.GT.AND P6, PT, R3.reuse, 0x39, P6 ;  /* 0x000000390300780c */ /* 0x040fe200037c4270 */
[----:B------:R-:W-:Y:S01]  /*3700*/  UP2UR UR15, UPR, URZ, 0x8 ;  /* 0x000000083f0f7883 */ /* 0x000fe20008000000 */
[----:B------:R-:W-:-:S02]  /*3710*/  ISETP.GT.AND P5, PT, R3, 0x40, P5 ;  /* 0x000000400300780c */ /* 0x000fc40002fa4270 */
[----:B------:R-:W-:Y:S01]  /*3720*/  PLOP3.LUT P0, PT, PT, PT, UP3, 0x40, 0x0 ;  /* 0x000000000000781c */ /* 0x000fe20003f0e838 */
[----:B------:R-:W-:Y:S01]  /*3730*/  UISETP.GE.AND UP3, UPT, UR35, 0x5a, UPT ;  /* 0x0000005a2300788c */ /* 0x000fe2000bf66270 */
[C---:B------:R-:W-:Y:S02]  /*3740*/  ISETP.GT.AND P2, PT, R3.reuse, 0x41, P2 ;  /* 0x000000410300780c */ /* 0x040fe40001744270 */
[C---:B------:R-:W-:Y:S02]  /*3750*/  ISETP.GT.AND P0, PT, R3.reuse, 0x49, P0 ;  /* 0x000000490300780c */ /* 0x040fe40000704270 */
[----:B------:R-:W-:Y:S02]  /*3760*/  ISETP.GT.AND P1, PT, R3, 0x48, P1 ;  /* 0x000000480300780c */ /* 0x000fe40000f24270 */
[C---:B------:R-:W-:Y:S02]  /*3770*/  ISETP.LT.OR P0, PT, R30.reuse, 0x4a, P0 ;  /* 0x0000004a1e00780c */ /* 0x040fe40000701670 */
[----:B------:R-:W-:-:S02]  /*3780*/  ISETP.LT.OR P6, PT, R30, 0x3a, P6 ;  /* 0x0000003a1e00780c */ /* 0x000fc400037c1670 */
[C---:B------:R-:W-:Y:S02]  /*3790*/  ISETP.LT.OR P5, PT, R30.reuse, 0x41, P5 ;  /* 0x000000411e00780c */ /* 0x040fe40002fa1670 */
[C---:B------:R-:W-:Y:S02]  /*37a0*/  ISETP.LT.OR P2, PT, R30.reuse, 0x42, P2 ;  /* 0x000000421e00780c */ /* 0x040fe40001741670 */
[----:B------:R-:W-:Y:S02]  /*37b0*/  ISETP.LT.OR P1, PT, R30, 0x49, P1 ;  /* 0x000000491e00780c */ /* 0x000fe40000f21670 */
[----:B------:R-:W-:Y:S02]  /*37c0*/  FSEL R154, R93, -INF , !P0 ;  /* 0xff8000005d9a7808 */ /* 0x000fe40004000000 */
[----:B------:R-:W-:Y:S02]  /*37d0*/  PLOP3.LUT P0, PT, PT, PT, UP0, 0x40, 0x0 ;  /* 0x000000000000781c */ /* 0x000fe40003f0e808 */
[----:B------:R-:W-:-:S02]  /*37e0*/  FSEL R169, R101, -INF , !P6 ;  /* 0xff80000065a97808 */ /* 0x000fc40007000000 */
[----:B------:R-:W-:Y:S02]  /*37f0*/  FSEL R208, R96, -INF , !P5 ;  /* 0xff80000060d07808 */ /* 0x000fe40006800000 */
[----:B------:R-:W-:Y:S02]  /*3800*/  FSEL R209, R97, -INF , !P2 ;  /* 0xff80000061d17808 */ /* 0x000fe40005000000 */
[----:B------:R-:W-:Y:S02]  /*3810*/  FSEL R210, R92, -INF , !P1 ;  /* 0xff8000005cd27808 */ /* 0x000fe40004800000 */
[----:B------:R-:W-:Y:S02]  /*3820*/  PLOP3.LUT P6, PT, PT, PT, UP6, 0x40, 0x0 ;  /* 0x000000000000781c */ /* 0x000fe40003fce868 */
[----:B------:R-:W-:Y:S02]  /*3830*/  PLOP3.LUT P5, PT, PT, PT, UP5, 0x40, 0x0 ;  /* 0x000000000000781c */ /* 0x000fe40003fae858 */
[----:B------:R-:W-:-:S02]  /*3840*/  PLOP3.LUT P2, PT, PT, PT, UP4, 0x40, 0x0 ;  /* 0x000000000000781c */ /* 0x000fc40003f4e848 */
[----:B------:R-:W-:Y:S02]  /*3850*/  PLOP3.LUT P1, PT, PT, PT, UP3, 0x40, 0x0 ;  /* 0x000000000000781c */ /* 0x000fe40003f2e838 */
[C---:B------:R-:W-:Y:S02]  /*3860*/  ISETP.GT.AND P6, PT, R3.reuse, 0x50, P6 ;  /* 0x000000500300780c */ /* 0x040fe400037c4270 */
[C---:B------:R-:W-:Y:S02]  /*3870*/  ISETP.GT.AND P5, PT, R3.reuse, 0x51, P5 ;  /* 0x000000510300780c */ /* 0x040fe40002fa4270 */
[C---:B------:R-:W-:Y:S02]  /*3880*/  ISETP.GT.AND P2, PT, R3.reuse, 0x58, P2 ;  /* 0x000000580300780c */ /* 0x040fe40001744270 */
[----:B------:R-:W-:Y:S01]  /*3890*/  ISETP.GT.AND P1, PT, R3, 0x59, P1 ;  /* 0x000000590300780c */ /* 0x000fe20000f24270 */
[----:B------:R-:W-:Y:S01]  /*38a0*/  IMAD.IADD R3, R24, 0x1, R7 ;  /* 0x0000000118037824 */ /* 0x000fe200078e0207 */
[----:B------:R-:W-:-:S02]  /*38b0*/  ISETP.LT.OR P6, PT, R30, 0x51, P6 ;  /* 0x000000511e00780c */ /* 0x000fc400037c1670 */
[C---:B------:R-:W-:Y:S02]  /*38c0*/  ISETP.LT.OR P5, PT, R30.reuse, 0x52, P5 ;  /* 0x000000521e00780c */ /* 0x040fe40002fa1670 */
[C---:B------:R-:W-:Y:S02]  /*38d0*/  ISETP.LT.OR P2, PT, R30.reuse, 0x59, P2 ;  /* 0x000000591e00780c */ /* 0x040fe40001741670 */
[----:B------:R-:W-:Y:S02]  /*38e0*/  ISETP.LT.OR P1, PT, R30, 0x5a, P1 ;  /* 0x0000005a1e00780c */ /* 0x000fe40000f21670 */
[----:B------:R-:W-:Y:S02]  /*38f0*/  IMNMX R35, R35, R27, PT ;  /* 0x0000001b23237217 */ /* 0x000fe40003800200 */
[----:B------:R-:W-:Y:S02]  /*3900*/  FSEL R153, R88, -INF , !P6 ;  /* 0xff80000058997808 */ /* 0x000fe40007000000 */
[----:B------:R-:W-:-:S02]  /*3910*/  FSEL R139, R89, -INF , !P5 ;  /* 0xff800000598b7808 */ /* 0x000fc40006800000 */
[----:B------:R-:W-:Y:S02]  /*3920*/  FSEL R135, R80, -INF , !P2 ;  /* 0xff80000050877808 */ /* 0x000fe40005000000 */
[----:B------:R-:W-:Y:S01]  /*3930*/  FSEL R132, R81, -INF , !P1 ;  /* 0xff80000051847808 */ /* 0x000fe20004800000 */
        /* <DEDUP_REMOVED lines=13> */
.L_x_161:
[----:B------:R-:W-:-:S04]  /*3a10*/  MOV R7, c[0x0][0x32c] ;  /* 0x0000cb0000077a02 */ /* 0x000fc80000000f00 */
[----:B------:R-:W-:-:S13]  /*3a20*/  ISETP.NE.AND P0, PT, R7, 0x1, PT ;  /* 0x000000010700780c */ /* 0x000fda0003f05270 */
[----:B------:R-:W-:-:S05]  /*3a30*/  @P0 IMAD.HI.U32 R7, R30, c[0x0][0x330], RZ ;  /* 0x0000cc001e070a27 */ /* 0x000fca00078e00ff */
[----:B------:R-:W-:Y:S02]  /*3a40*/  @P0 SHF.R.U32.HI R30, RZ, c[0x0][0x334], R7 ;  /* 0x0000cd00ff1e0a19 */ /* 0x000fe40000011607 */
.L_x_162:
[----:B------:R-:W-:Y:S05]  /*3a50*/  BSYNC B0 ;  /* 0x0000000000007941 */ /* 0x000fea0003800000 */
.L_x_160:
[----:B------:R-:W-:-:S05]  /*3a60*/  IMAD R30, R30, c[0x0][0x32c], R2 ;  /* 0x0000cb001e1e7a24 */ /* 0x000fca00078e0202 */
[----:B------:R-:W-:Y:S02]  /*3a70*/  IADD3 R7, R30, c[0x0][0x32c], RZ ;  /* 0x0000cb001e077a10 */ /* 0x000fe40007ffe0ff */
[----:B------:R-:W-:Y:S02]  /*3a80*/  IMNMX R3, R3, R30, !PT ;  /* 0x0000001e03037217 */ /* 0x000fe40007800200 */
[----:B------:R-:W-:Y:S02]  /*3a90*/  IMNMX R35, R35, R7, PT ;  /* 0x0000000723237217 */ /* 0x000fe40003800200 */
.L_x_159:
[----:B------:R-:W-:Y:S02]  /*3aa0*/  UP2UR UR37, UPR, URZ, 0x1 ;  /* 0x000000013f257883 */ /* 0x000fe40008000000 */
[----:B------:R-:W-:Y:S02]  /*3ab0*/  UISETP.NE.AND UP0, UPT, UR17, URZ, UPT ;  /* 0x0000003f1100728c */ /* 0x000fe4000bf05270 */
[----:B------:R-:W-:Y:S02]  /*3ac0*/  UP2UR UR41, UPR, URZ, 0x40 ;  /* 0x000000403f297883 */ /* 0x000fe40008000000 */
[----:B------:R-:W-:-:S02]  /*3ad0*/  UISETP.NE.AND UP6, UPT, UR29, URZ, UPT ;  /* 0x0000003f1d00728c */ /* 0x000fc4000bfc5270 */
[----:B------:R-:W-:Y:S02]  /*3ae0*/  UP2UR UR42, UPR, URZ, 0x1 ;  /* 0x000000013f2a7883 */ /* 0x000fe40008000000 */
[----:B------:R-:W-:Y:S02]  /*3af0*/  UISETP.NE.AND UP0, UPT, UR33, URZ, UPT ;  /* 0x0000003f2100728c */ /* 0x000fe4000bf05270 */
[----:B------:R-:W-:Y:S02]  /*3b00*/  UP2UR UR43, UPR, URZ, 0x40 ;  /* 0x000000403f2b7883 */ /* 0x000fe40008000000 */
[----:B------:R-:W-:Y:S02]  /*3b10*/  UISETP.NE.AND UP6, UPT, UR34, URZ, UPT ;  /* 0x0000003f2200728c */ /* 0x000fe4000bfc5270 */
[----:B------:R-:W-:Y:S01]  /*3b20*/  PLOP3.LUT P0, PT, PT, PT, UP0, 0x40, 0x0 ;  /* 0x000000000000781c */ /* 0x000fe20003f0e808 */
[----:B------:R-:W-:Y:S02]  /*3b30*/  UP2UR UR38, UPR, URZ, 0x8 ;  /* 0x000000083f267883 */ /* 0x000fe40008000000 */
[----:B------:R-:W-:Y:S01]  /*3b40*/  UISETP.NE.AND UP3, UPT, UR32, URZ, UPT ;  /* 0x0000003f2000728c */ /* 0x000fe2000bf65270 */
[----:B------:R-:W-:Y:S01]  /*3b50*/  PLOP3.LUT P1, PT, PT, PT, UP6, 0x40, 0x0 ;  /* 0x000000000000781c */ /* 0x000fe20003f2e868 */
[----:B------:R-:W-:Y:S01]  /*3b60*/  UP2UR UR39, UPR, URZ, 0x10 ;  /* 0x000000103f277883 */ /* 0x000fe20008000000 */
[C---:B------:R-:W-:Y:S01]  /*3b70*/  ISETP.GT.AND P0, PT, R25.reuse, 0x1, P0 ;  /* 0x000000011900780c */ /* 0x040fe20000704270 */
[----:B------:R-:W-:Y:S01]  /*3b80*/  UISETP.NE.AND UP6, UPT, UR43, URZ, UPT ;  /* 0x0000003f2b00728c */ /* 0x000fe2000bfc5270 */
[----:B------:R-:W-:Y:S01]  /*3b90*/  ISETP.GT.AND P1, PT, R25, RZ, P1 ;  /* 0x000000ff1900720c */ /* 0x000fe20000f24270 */
[----:B------:R-:W-:Y:S01]  /*3ba0*/  UP2UR UR40, UPR, URZ, 0x20 ;  /* 0x000000203f287883 */ /* 0x000fe20008000000 */
[C---:B------:R-:W-:Y:S01]  /*3bb0*/  ISETP.LT.OR P0, PT, R26.reuse, 0x2, P0 ;  /* 0x000000021a00780c */ /* 0x040fe20000701670 */
[----:B------:R-:W-:Y:S01]  /*3bc0*/  UISETP.NE.AND UP4, UPT, UR31, URZ, UPT ;  /* 0x0000003f1f00728c */ /* 0x000fe2000bf85270 */
[----:B------:R-:W-:Y:S01]  /*3bd0*/  PLOP3.LUT P5, PT, PT, PT, UP3, 0x40, 0x0 ;  /* 0x000000000000781c */ /* 0x000fe20003fae838 */
[----:B------:R-:W-:Y:S01]  /*3be0*/  UISETP.NE.AND UP5, UPT, UR30, URZ, UPT ;  /* 0x0000003f1e00728c */ /* 0x000fe2000bfa5270 */
[----:B------:R-:W-:Y:S01]  /*3bf0*/  ISETP.LT.OR P1, PT, R26, 0x1, P1 ;  /* 0x000000011a00780c */ /* 0x000fe20000f21670 */
[----:B------:R-:W-:Y:S01]  /*3c00*/  UISETP.NE.AND UP0, UPT, UR25, URZ, UPT ;  /* 0x0000003f1900728c */ /* 0x000fe2000bf05270 */
[----:B------:R-:W-:Y:S01]  /*3c10*/  FSEL R131, R131, -INF , !P0 ;  /* 0xff80000083837808 */ /* 0x000fe20004000000 */
[----:B------:R-:W-:Y:S01]  /*3c20*/  UISETP.NE.AND UP3, UPT, UR26, URZ, UPT ;  /* 0x0000003f1a00728c */ /* 0x000fe2000bf65270 */
[----:B------:R-:W-:Y:S01]  /*3c30*/  PLOP3.LUT P0, PT, PT, PT, UP6, 0x40, 0x0 ;  /* 0x000000000000781c */ /* 0x000fe20003f0e868 */
[----:B------:R-:W-:Y:S01]  /*3c40*/  UISETP.NE.AND UP6, UPT, UR21, URZ, UPT ;  /* 0x0000003f1500728c */ /* 0x000fe2000bfc5270 */
[C---:B------:R-:W-:Y:S01]  /*3c50*/  ISETP.GT.AND P5, PT, R25.reuse, 0x8, P5 ;  /* 0x000000081900780c */ /* 0x040fe20002fa4270 */
[----:B------:R-:W-:Y:S01]  /*3c60*/  UP2UR UR36, UPR, URZ, 0x4 ;  /* 0x000000043f247883 */ /* 0x000fe20008000000 */
[----:B------:R-:W-:Y:S01]  /*3c70*/  FSEL R130, R130, -INF , !P1 ;  /* 0xff80000082827808 */ /* 0x000fe20004800000 */
[----:B------:R-:W-:Y:S01]  /*3c80*/  UISETP.NE.AND UP2, UPT, UR16, URZ, UPT ;  /* 0x0000003f1000728c */ /* 0x000fe2000bf45270 */
[----:B------:R-:W-:Y:S01]  /*3c90*/  PLOP3.LUT P2, PT, PT, PT, UP4, 0x40, 0x0 ;  /* 0x000000000000781c */ /* 0x000fe20003f4e848 */
[----:B------:R-:W-:Y:S01]  /*3ca0*/  UISETP.NE.AND UP4, UPT, UR27, URZ, UPT ;  /* 0x0000003f1b00728c */ /* 0x000fe2000bf85270 */
[----:B------:R-:W-:Y:S01]  /*3cb0*/  PLOP3.LUT P1, PT, PT, PT, UP5, 0x40, 0x0 ;  /* 0x000000000000781c */ /* 0x000fe20003f2e858 */
[----:B------:R-:W-:Y:S01]  /*3cc0*/  UISETP.NE.AND UP5, UPT, UR28, URZ, UPT ;  /* 0x0000003f1c00728c */ /* 0x000fe2000bfa5270 */
[C---:B------:R-:W-:Y:S01]  /*3cd0*/  ISETP.GT.AND P0, PT, R25.reuse, 0x11, P0 ;  /* 0x000000111900780c */ /* 0x040fe20000704270 */
[----:B------:R-:W-:Y:S01]  /*3ce0*/  UP2UR UR35, UPR, URZ, 0x2 ;  /* 0x000000023f237883 */ /* 0x000fe20008000000 */
[----:B------:R-:W-:Y:S01]  /*3cf0*/  ISETP.LT.OR P5, PT, R26, 0x9, P5 ;  /* 0x000000091a00780c */ /* 0x000fe20002fa1670 */
[----:B------:R-:W-:Y:S01]  /*3d00*/  UISETP.NE.AND UP1, UPT, UR15, URZ, UPT ;  /* 0x0000003f0f00728c */ /* 0x000fe2000bf25270 */
[----:B------:R-:W-:-:S02]  /*3d10*/  ISETP.GT.AND P2, PT, R25, 0x9, P2 ;  /* 0x000000091900780c */ /* 0x000fc40001744270 */
[----:B------:R-:W-:Y:S02]  /*3d20*/  ISETP.GT.AND P1, PT, R25, 0x10, P1 ;  /* 0x000000101900780c */ /* 0x000fe40000f24270 */
[----:B------:R-:W-:Y:S02]  /*3d30*/  ISETP.LT.OR P0, PT, R26, 0x12, P0 ;  /* 0x000000121a00780c */ /* 0x000fe40000701670 */
[----:B------:R-:W-:Y:S02]  /*3d40*/  FSEL R31, R126, -INF , !P5 ;  /* 0xff8000007e1f7808 */ /* 0x000fe40006800000 */
[C---:B------:R-:W-:Y:S02]  /*3d50*/  ISETP.LT.OR P2, PT, R26.reuse, 0xa, P2 ;  /* 0x0000000a1a00780c */ /* 0x040fe40001741670 */
[----:B------:R-:W-:Y:S01]  /*3d60*/  PLOP3.LUT P5, PT, PT, PT, UP5, 0x40, 0x0 ;  /* 0x000000000000781c */ /* 0x000fe20003fae858 */
[----:B------:R-:W-:Y:S01]  /*3d70*/  UISETP.NE.AND UP5, UPT, UR20, URZ, UPT ;  /* 0x0000003f1400728c */ /* 0x000fe2000bfa5270 */
[----:B------:R-:W-:-:S02]  /*3d80*/  ISETP.LT.OR P1, PT, R26, 0x11, P1 ;  /* 0x000000111a00780c */ /* 0x000fc40000f21670 */
[----:B------:R-:W-:Y:S02]  /*3d90*/  FSEL R50, R123, -INF , !P0 ;  /* 0xff8000007b327808 */ /* 0x000fe40004000000 */
[----:B------:R-:W-:Y:S02]  /*3da0*/  FSEL R30, R127, -INF , !P2 ;  /* 0xff8000007f1e7808 */ /* 0x000fe40005000000 */
[----:B------:R-:W-:Y:S01]  /*3db0*/  PLOP3.LUT P0, PT, PT, PT, UP0, 0x40, 0x0 ;  /* 0x000000000000781c */ /* 0x000fe20003f0e808 */
[----:B------:R-:W-:Y:S01]  /*3dc0*/  UISETP.NE.AND UP0, UPT, UR22, URZ, UPT ;  /* 0x0000003f1600728c */ /* 0x000fe2000bf05270 */
[----:B------:R-:W-:Y:S02]  /*3dd0*/  ISETP.GT.AND P5, PT, R25, 0x18, P5 ;  /* 0x000000181900780c */ /* 0x000fe40002fa4270 */
[----:B------:R-:W-:Y:S01]  /*3de0*/  PLOP3.LUT P2, PT, PT, PT, UP4, 0x40, 0x0 ;  /* 0x000000000000781c */ /* 0x000fe20003f4e848 */
[----:B------:R-:W-:Y:S01]  /*3df0*/  UISETP.NE.AND UP4, UPT, UR24, URZ, UPT ;  /* 0x0000003f1800728c */ /* 0x000fe2000bf85270 */
[----:B------:R-:W-:-:S02]  /*3e00*/  FSEL R122, R122, -INF , !P1 ;  /* 0xff8000007a7a7808 */ /* 0x000fc40004800000 */
[----:B------:R-:W-:Y:S01]  /*3e10*/  PLOP3.LUT P1, PT, PT, PT, UP3, 0x40, 0x0 ;  /* 0x000000000000781c */ /* 0x000fe20003f2e838 */
[----:B------:R-:W-:Y:S01]  /*3e20*/  UISETP.NE.AND UP3, UPT, UR23, URZ, UPT ;  /* 0x0000003f1700728c */ /* 0x000fe2000bf65270 */
[C---:B------:R-:W-:Y:S02]  /*3e30*/  ISETP.GT.AND P0, PT, R25.reuse, 0x21, P0 ;  /* 0x000000211900780c */ /* 0x040fe40000704270 */
[C---:B------:R-:W-:Y:S02]  /*3e40*/  ISETP.LT.OR P5, PT, R26.reuse, 0x19, P5 ;  /* 0x000000191a00780c */ /* 0x040fe40002fa1670 */
[C---:B------:R-:W-:Y:S02]  /*3e50*/  ISETP.GT.AND P2, PT, R25.reuse, 0x19, P2 ;  /* 0x000000191900780c */ /* 0x040fe40001744270 */
[----:B------:R-:W-:Y:S02]  /*3e60*/  ISETP.GT.AND P1, PT, R25, 0x20, P1 ;  /* 0x000000201900780c */ /* 0x000fe40000f24270 */
[----:B------:R-:W-:-:S02]  /*3e70*/  ISETP.LT.OR P0, PT, R26, 0x22, P0 ;  /* 0x000000221a00780c */ /* 0x000fc40000701670 */
[----:B------:R-:W-:Y:S02]  /*3e80*/  FSEL R118, R118, -INF , !P5 ;  /* 0xff80000076767808 */ /* 0x000fe40006800000 */
[C---:B------:R-:W-:Y:S02]  /*3e90*/  ISETP.LT.OR P2, PT, R26.reuse, 0x1a, P2 ;  /* 0x0000001a1a00780c */ /* 0x040fe40001741670 */
[----:B------:R-:W-:Y:S01]  /*3ea0*/  PLOP3.LUT P5, PT, PT, PT, UP4, 0x40, 0x0 ;  /* 0x000000000000781c */ /* 0x000fe20003fae848 */
[----:B------:R-:W-:Y:S01]  /*3eb0*/  UISETP.NE.AND UP4, UPT, UR19, URZ, UPT ;  /* 0x0000003f1300728c */ /* 0x000fe2000bf85270 */
[----:B------:R-:W-:Y:S02]  /*3ec0*/  ISETP.LT.OR P1, PT, R26, 0x21, P1 ;  /* 0x000000211a00780c */ /* 0x000fe40000f21670 */
[----:B------:R-:W-:Y:S02]  /*3ed0*/  FSEL R48, R115, -INF , !P0 ;  /* 0xff80000073307808 */ /* 0x000fe40004000000 */
[----:B------:R-:W-:-:S02]  /*3ee0*/  FSEL R7, R119, -INF , !P2 ;  /* 0xff80000077077808 */ /* 0x000fc40005000000 */
[----:B------:R-:W-:Y:S01]  /*3ef0*/  PLOP3.LUT P0, PT, PT, PT, UP6, 0x40, 0x0 ;  /* 0x000000000000781c */ /* 0x000fe20003f0e868 */
[----:B------:R-:W-:Y:S01]  /*3f00*/  UISETP.NE.AND UP6, UPT, UR41, URZ, UPT ;  /* 0x0000003f2900728c */ /* 0x000fe2000bfc5270 */
[C---:B------:R-:W-:Y:S02]  /*3f10*/  ISETP.GT.AND P5, PT, R25.reuse, 0x28, P5 ;  /* 0x000000281900780c */ /* 0x040fe40002fa4270 */
[----:B------:R-:W-:Y:S01]  /*3f20*/  PLOP3.LUT P2, PT, PT, PT, UP3, 0x40, 0x0 ;  /* 0x000000000000781c */ /* 0x000fe20003f4e838 */
[----:B------:R-:W-:Y:S01]  /*3f30*/  UISETP.NE.AND UP3, UPT, UR18, URZ, UPT ;  /* 0x0000003f1200728c */ /* 0x000fe2000bf65270 */
[----:B------:R-:W-:Y:S01]  /*3f40*/  FSEL R49, R114, -INF , !P1 ;  /* 0xff80000072317808 */ /* 0x000fe20004800000 */
[----:B------:R-:W-:Y:S01]  /*3f50*/  UP2UR UR41, UPR, URZ, 0x40 ;  /* 0x000000403f297883 */ /* 0x000fe20008000000 */
[----:B------:R-:W-:Y:S01]  /*3f60*/  PLOP3.LUT P1, PT, PT, PT, UP0, 0x40, 0x0 ;  /* 0x000000000000781c */ /* 0x000fe20003f2e808 */
[----:B------:R-:W-:Y:S01]  /*3f70*/  UISETP.NE.AND UP0, UPT, UR42, URZ, UPT ;  /* 0x0000003f2a00728c */ /* 0x000fe2000bf05270 */
[----:B------:R-:W-:-:S02]  /*3f80*/  ISETP.GT.AND P0, PT, R25, 0x31, P0 ;  /* 0x000000311900780c */ /* 0x000fc40000704270 */
[C---:B------:R-:W-:Y:S02]  /*3f90*/  ISETP.LT.OR P5, PT, R26.reuse, 0x29, P5 ;  /* 0x000000291a00780c */ /* 0x040fe40002fa1670 */
[C---:B------:R-:W-:Y:S02]  /*3fa0*/  ISETP.GT.AND P2, PT, R25.reuse, 0x29, P2 ;  /* 0x000000291900780c */ /* 0x040fe40001744270 */
[----:B------:R-:W-:Y:S02]  /*3fb0*/  ISETP.GT.AND P1, PT, R25, 0x30, P1 ;  /* 0x000000301900780c */ /* 0x000fe40000f24270 */
[----:B------:R-:W-:Y:S02]  /*3fc0*/  ISETP.LT.OR P0, PT, R26, 0x32, P0 ;  /* 0x000000321a00780c */ /* 0x000fe40000701670 */
[----:B------:R-:W-:Y:S02]  /*3fd0*/  FSEL R96, R110, -INF , !P5 ;  /* 0xff8000006e607808 */ /* 0x000fe40006800000 */
[----:B------:R-:W-:-:S02]  /*3fe0*/  ISETP.LT.OR P2, PT, R26, 0x2a, P2 ;  /* 0x0000002a1a00780c */ /* 0x000fc40001741670 */
[----:B------:R-:W-:Y:S01]  /*3ff0*/  PLOP3.LUT P6, PT, PT, PT, UP5, 0x40, 0x0 ;  /* 0x000000000000781c */ /* 0x000fe20003fce858 */
[----:B------:R-:W-:Y:S01]  /*4000*/  UISETP.NE.AND UP5, UPT, UR40, URZ, UPT ;  /* 0x0000003f2800728c */ /* 0x000fe2000bfa5270 */
[----:B------:R-:W-:Y:S01]  /*4010*/  PLOP3.LUT P5, PT, PT, PT, UP4, 0x40, 0x0 ;  /* 0x000000000000781c */ /* 0x000fe20003fae848 */
[----:B------:R-:W-:Y:S01]  /*4020*/  UISETP.NE.AND UP4, UPT, UR39, URZ, UPT ;  /* 0x0000003f2700728c */ /* 0x000fe2000bf85270 */
[----:B------:R-:W-:Y:S01]  /*4030*/  ISETP.LT.OR P1, PT, R26, 0x31, P1 ;  /* 0x000000311a00780c */ /* 0x000fe20000f21670 */
[----:B------:R-:W-:Y:S01]  /*4040*/  UP2UR UR39, UPR, URZ, 0x4 ;  /* 0x000000043f277883 */ /* 0x000fe20008000000 */
[----:B------:R-:W-:Y:S01]  /*4050*/  FSEL R170, R107, -INF , !P0 ;  /* 0xff8000006baa7808 */ /* 0x000fe20004000000 */
[----:B------:R-:W-:Y:S01]  /*4060*/  UP2UR UR42, UPR, URZ, 0x20 ;  /* 0x000000203f2a7883 */ /* 0x000fe20008000000 */
[----:B------:R-:W-:Y:S01]  /*4070*/  FSEL R47, R111, -INF , !P2 ;  /* 0xff8000006f2f7808 */ /* 0x000fe20005000000 */
[----:B------:R-:W-:Y:S01]  /*4080*/  UP2UR UR43, UPR, URZ, 0x10 ;  /* 0x000000103f2b7883 */ /* 0x000fe20008000000 */
[----:B------:R-:W-:Y:S01]  /*4090*/  PLOP3.LUT P0, PT, PT, PT, UP2, 0x40, 0x0 ;  /* 0x000000000000781c */ /* 0x000fe20003f0e828 */
[----:B------:R-:W-:Y:S01]  /*40a0*/  UISETP.NE.AND UP2, UPT, UR27, URZ, UPT ;  /* 0x0000003f1b00728c */ /* 0x000fe2000bf45270 */
[C---:B------:R-:W-:Y:S01]  /*40b0*/  ISETP.GT.AND P6, PT, R25.reuse, 0x38, P6 ;  /* 0x000000381900780c */ /* 0x040fe200037c4270 */
[----:B------:R-:W-:Y:S01]  /*40c0*/  UP2UR UR40, UPR, URZ, 0x2 ;  /* 0x000000023f287883 */ /* 0x000fe20008000000 */
[C---:B------:R-:W-:Y:S01]  /*40d0*/  ISETP.GT.AND P5, PT, R25.reuse, 0x39, P5 ;  /* 0x000000391900780c */ /* 0x040fe20002fa4270 */
[----:B------:R-:W-:Y:S01]  /*40e0*/  UP2UR UR45, UPR, URZ, 0x4 ;  /* 0x000000043f2d7883 */ /* 0x000fe20008000000 */
[----:B------:R-:W-:Y:S01]  /*40f0*/  PLOP3.LUT P2, PT, PT, PT, UP3, 0x40, 0x0 ;  /* 0x000000000000781c */ /* 0x000fe20003f4e838 */
[----:B------:R-:W-:Y:S01]  /*4100*/  UISETP.NE.AND UP3, UPT, UR38, URZ, UPT ;  /* 0x0000003f2600728c */ /* 0x000fe2000bf65270 */
[----:B------:R-:W-:Y:S01]  /*4110*/  FSEL R187, R106, -INF , !P1 ;  /* 0xff8000006abb7808 */ /* 0x000fe20004800000 */
[----:B------:R-:W-:Y:S01]  /*4120*/  UP2UR UR38, UPR, URZ, 0x1 ;  /* 0x000000013f267883 */ /* 0x000fe20008000000 */
[----:B------:R-:W-:Y:S01]  /*4130*/  PLOP3.LUT P1, PT, PT, PT, UP0, 0x40, 0x0 ;  /* 0x000000000000781c */ /* 0x000fe20003f2e808 */
[----:B------:R-:W-:Y:S01]  /*4140*/  UISETP.NE.AND UP0, UPT, UR34, URZ, UPT ;  /* 0x0000003f2200728c */ /* 0x000fe2000bf05270 */
[C---:B------:R-:W-:Y:S01]  /*4150*/  ISETP.LT.OR P6, PT, R26.reuse, 0x39, P6 ;  /* 0x000000391a00780c */ /* 0x040fe200037c1670 */
[----:B------:R-:W-:Y:S01]  /*4160*/  UISETP.NE.AND UP2, UPT, UR33, URZ, UPT ;  /* 0x0000003f2100728c */ /* 0x000fe2000bf45270 */
[----:B------:R-:W-:Y:S01]  /*4170*/  ISETP.LT.OR P5, PT, R26, 0x3a, P5 ;  /* 0x0000003a1a00780c */ /* 0x000fe20002fa1670 */
[----:B------:R-:W-:Y:S01]  /*4180*/  UP2UR UR44, UPR, URZ, 0x8 ;  /* 0x000000083f2c7883 */ /* 0x000fe20008000000 */
[----:B------:R-:W-:-:S02]  /*4190*/  ISETP.GT.AND P0, PT, R25, 0x48, P0 ;  /* 0x000000481900780c */ /* 0x000fc40000704270 */
[C---:B------:R-:W-:Y:S02]  /*41a0*/  ISETP.GT.AND P2, PT, R25.reuse, 0x40, P2 ;  /* 0x000000401900780c */ /* 0x040fe40001744270 */
[----:B------:R-:W-:Y:S02]  /*41b0*/  ISETP.GT.AND P1, PT, R25, 0x41, P1 ;  /* 0x000000411900780c */ /* 0x000fe40000f24270 */
[----:B------:R-:W-:Y:S02]  /*41c0*/  FSEL R171, R102, -INF , !P6 ;  /* 0xff80000066ab7808 */ /* 0x000fe40007000000 */
[----:B------:R-:W-:Y:S02]  /*41d0*/  FSEL R172, R103, -INF , !P5 ;  /* 0xff80000067ac7808 */ /* 0x000fe40006800000 */
[C---:B------:R-:W-:Y:S02]  /*41e0*/  ISETP.LT.OR P0, PT, R26.reuse, 0x49, P0 ;  /* 0x000000491a00780c */ /* 0x040fe40000701670 */
[----:B------:R-:W-:-:S02]  /*41f0*/  ISETP.LT.OR P2, PT, R26, 0x41, P2 ;  /* 0x000000411a00780c */ /* 0x000fc40001741670 */
[----:B------:R-:W-:Y:S01]  /*4200*/  PLOP3.LUT P6, PT, PT, PT, UP1, 0x40, 0x0 ;  /* 0x000000000000781c */ /* 0x000fe20003fce818 */
[----:B------:R-:W-:Y:S01]  /*4210*/  UISETP.NE.AND UP1, UPT, UR28, URZ, UPT ;  /* 0x0000003f1c00728c */ /* 0x000fe2000bf25270 */
[----:B------:R-:W-:Y:S01]  /*4220*/  PLOP3.LUT P5, PT, PT, PT, UP6, 0x40, 0x0 ;  /* 0x000000000000781c */ /* 0x000fe20003fae868 */
[----:B------:R-:W-:Y:S01]  /*4230*/  UISETP.NE.AND UP6, UPT, UR29, URZ, UPT ;  /* 0x0000003f1d00728c */ /* 0x000fe2000bfc5270 */
[----:B------:R-:W-:Y:S02]  /*4240*/  ISETP.LT.OR P1, PT, R26, 0x42, P1 ;  /* 0x000000421a00780c */ /* 0x000fe40000f21670 */
[----:B------:R-:W-:Y:S02]  /*4250*/  FSEL R206, R94, -INF , !P0 ;  /* 0xff8000005ece7808 */ /* 0x000fe40004000000 */
[----:B------:R-:W-:Y:S02]  /*4260*/  FSEL R211, R98, -INF , !P2 ;  /* 0xff80000062d37808 */ /* 0x000fe40005000000 */
[----:B------:R-:W-:Y:S01]  /*4270*/  PLOP3.LUT P0, PT, PT, PT, UP3, 0x40, 0x0 ;  /* 0x000000000000781c */ /* 0x000fe20003f0e838 */
[----:B------:R-:W-:Y:S01]  /*4280*/  UISETP.NE.AND UP3, UPT, UR32, URZ, UPT ;  /* 0x0000003f2000728c */ /* 0x000fe2000bf65270 */
[----:B------:R-:W-:-:S02]  /*4290*/  ISETP.GT.AND P6, PT, R25, 0x49, P6 ;  /* 0x000000491900780c */ /* 0x000fc400037c4270 */
[----:B------:R-:W-:Y:S02]  /*42a0*/  ISETP.GT.AND P5, PT, R25, 0x50, P5 ;  /* 0x000000501900780c */ /* 0x000fe40002fa4270 */
[----:B------:R-:W-:Y:S01]  /*42b0*/  PLOP3.LUT P2, PT, PT, PT, UP5, 0x40, 0x0 ;  /* 0x000000000000781c */ /* 0x000fe20003f4e858 */
[----:B------:R-:W-:Y:S01]  /*42c0*/  UISETP.NE.AND UP5, UPT, UR30, URZ, UPT ;  /* 0x0000003f1e00728c */ /* 0x000fe2000bfa5270 */
[----:B------:R-:W-:Y:S02]  /*42d0*/  FSEL R155, R99, -INF , !P1 ;  /* 0xff800000639b7808 */ /* 0x000fe40004800000 */
[----:B------:R-:W-:Y:S01]  /*42e0*/  PLOP3.LUT P1, PT, PT, PT, UP4, 0x40, 0x0 ;  /* 0x000000000000781c */ /* 0x000fe20003f2e848 */
[----:B------:R-:W-:Y:S01]  /*42f0*/  UISETP.NE.AND UP4, UPT, UR31, URZ, UPT ;  /* 0x0000003f1f00728c */ /* 0x000fe2000bf85270 */
[----:B------:R-:W-:Y:S02]  /*4300*/  ISETP.GT.AND P0, PT, R25, 0x59, P0 ;  /* 0x000000591900780c */ /* 0x000fe40000704270 */
[----:B------:R-:W-:-:S02]  /*4310*/  ISETP.LT.OR P6, PT, R26, 0x4a, P6 ;  /* 0x0000004a1a00780c */ /* 0x000fc400037c1670 */
[C---:B------:R-:W-:Y:S02]  /*4320*/  ISETP.LT.OR P5, PT, R26.reuse, 0x51, P5 ;  /* 0x000000511a00780c */ /* 0x040fe40002fa1670 */
[C---:B------:R-:W-:Y:S02]  /*4330*/  ISETP.GT.AND P2, PT, R25.reuse, 0x51, P2 ;  /* 0x000000511900780c */ /* 0x040fe40001744270 */
[----:B------:R-:W-:Y:S02]  /*4340*/  ISETP.GT.AND P1, PT, R25, 0x58, P1 ;  /* 0x000000581900780c */ /* 0x000fe40000f24270 */
[----:B------:R-:W-:Y:S02]  /*4350*/  ISETP.LT.OR P0, PT, R26, 0x5a, P0 ;  /* 0x0000005a1a00780c */ /* 0x000fe40000701670 */
[----:B------:R-:W-:Y:S02]  /*4360*/  FSEL R152, R95, -INF , !P6 ;  /* 0xff8000005f987808 */ /* 0x000fe40007000000 */
[----:B------:R-:W-:-:S02]  /*4370*/  FSEL R137, R90, -INF , !P5 ;  /* 0xff8000005a897808 */ /* 0x000fc40006800000 */
[C---:B------:R-:W-:Y:S02]  /*4380*/  ISETP.LT.OR P2, PT, R26.reuse, 0x52, P2 ;  /* 0x000000521a00780c */ /* 0x040fe40001741670 */
[----:B------:R-:W-:Y:S01]  /*4390*/  PLOP3.LUT P6, PT, PT, PT, UP0, 0x40, 0x0 ;  /* 0x000000000000781c */ /* 0x000fe20003fce808 */
[----:B------:R-:W-:Y:S01]  /*43a0*/  UISETP.NE.AND UP0, UPT, UR26, URZ, UPT ;  /* 0x0000003f1a00728c */ /* 0x000fe2000bf05270 */
[----:B------:R-:W-:Y:S01]  /*43b0*/  PLOP3.LUT P5, PT, PT, PT, UP2, 0x40, 0x0 ;  /* 0x000000000000781c */ /* 0x000fe20003fae828 */
[----:B------:R-:W-:Y:S01]  /*43c0*/  UISETP.NE.AND UP2, UPT, UR45, URZ, UPT ;  /* 0x0000003f2d00728c */ /* 0x000fe2000bf45270 */
[----:B------:R-:W-:Y:S02]  /*43d0*/  ISETP.LT.OR P1, PT, R26, 0x59, P1 ;  /* 0x000000591a00780c */ /* 0x000fe40000f21670 */
[----:B------:R-:W-:Y:S02]  /*43e0*/  FSEL R125, R83, -INF , !P0 ;  /* 0xff800000537d7808 */ /* 0x000fe40004000000 */
[----:B------:R-:W-:-:S02]  /*43f0*/  FSEL R134, R91, -INF , !P2 ;  /* 0xff8000005b867808 */ /* 0x000fc40005000000 */
[C---:B------:R-:W-:Y:S02]  /*4400*/  ISETP.GT.AND P6, PT, R3.reuse, RZ, P6 ;  /* 0x000000ff0300720c */ /* 0x040fe400037c4270 */
[----:B------:R-:W-:Y:S02]  /*4410*/  ISETP.GT.AND P5, PT, R3, 0x1, P5 ;  /* 0x000000010300780c */ /* 0x000fe40002fa4270 */
[----:B------:R-:W-:Y:S01]  /*4420*/  PLOP3.LUT P0, PT, PT, PT, UP5, 0x40, 0x0 ;  /* 0x000000000000781c */ /* 0x000fe20003f0e858 */
[----:B------:R-:W-:Y:S01]  /*4430*/  UISETP.NE.AND UP5, UPT, UR22, URZ, UPT ;  /* 0x0000003f1600728c */ /* 0x000fe2000bfa5270 */
[----:B------:R-:W-:Y:S01]  /*4440*/  PLOP3.LUT P2, PT, PT, PT, UP3, 0x40, 0x0 ;  /* 0x000000000000781c */ /* 0x000fe20003f4e838 */
[----:B------:R-:W-:Y:S01]  /*4450*/  UISETP.NE.AND UP3, UPT, UR24, URZ, UPT ;  /* 0x0000003f1800728c */ /* 0x000fe2000bf65270 */
[----:B------:R-:W-:Y:S02]  /*4460*/  FSEL R127, R82, -INF , !P1 ;  /* 0xff800000527f7808 */ /* 0x000fe40004800000 */
[----:B------:R-:W-:Y:S01]  /*4470*/  PLOP3.LUT P1, PT, PT, PT, UP4, 0x40, 0x0 ;  /* 0x000000000000781c */ /* 0x000fe20003f2e848 */
[----:B------:R-:W-:Y:S01]  /*4480*/  UP2UR UR45, UPR, URZ, 0x8 ;  /* 0x000000083f2d7883 */ /* 0x000fe20008000000 */
[C---:B------:R-:W-:Y:S01]  /*4490*/  ISETP.LT.OR P6, PT, R35.reuse, 0x1, P6 ;  /* 0x000000012300780c */ /* 0x040fe200037c1670 */
[----:B------:R-:W-:Y:S01]  /*44a0*/  UISETP.NE.AND UP3, UPT, UR25, URZ, UPT ;  /* 0x0000003f1900728c */ /* 0x000fe2000bf65270 */
[----:B------:R-:W-:Y:S01]  /*44b0*/  ISETP.LT.OR P5, PT, R35, 0x2, P5 ;  /* 0x000000022300780c */ /* 0x000fe20002fa1670 */
[----:B------:R-:W-:Y:S01]  /*44c0*/  UISETP.NE.AND UP4, UPT, UR23, URZ, UPT ;  /* 0x0000003f1700728c */ /* 0x000fe2000bf85270 */
[----:B------:R-:W-:-:S02]  /*44d0*/  ISETP.GT.AND P0, PT, R3, 0x10, P0 ;  /* 0x000000100300780c */ /* 0x000fc40000704270 */
[C---:B------:R-:W-:Y:S02]  /*44e0*/  ISETP.GT.AND P2, PT, R3.reuse, 0x8, P2 ;  /* 0x000000080300780c */ /* 0x040fe40001744270 */
[----:B------:R-:W-:Y:S02]  /*44f0*/  ISETP.GT.AND P1, PT, R3, 0x9, P1 ;  /* 0x000000090300780c */ /* 0x000fe40000f24270 */
[----:B------:R-:W-:Y:S02]  /*4500*/  FSEL R180, R76, -INF , !P6 ;  /* 0xff8000004cb47808 */ /* 0x000fe40007000000 */
[----:B------:R-:W-:Y:S02]  /*4510*/  FSEL R184, R77, -INF , !P5 ;  /* 0xff8000004db87808 */ /* 0x000fe40006800000 */
[C---:B------:R-:W-:Y:S02]  /*4520*/  ISETP.LT.OR P0, PT, R35.reuse, 0x11, P0 ;  /* 0x000000112300780c */ /* 0x040fe40000701670 */
[----:B------:R-:W-:Y:S01]  /*4530*/  PLOP3.LUT P6, PT, PT, PT, UP6, 0x40, 0x0 ;  /* 0x000000000000781c */ /* 0x000fe20003fce868 */
[----:B------:R-:W-:Y:S01]  /*4540*/  UISETP.NE.AND UP6, UPT, UR21, URZ, UPT ;  /* 0x0000003f1500728c */ /* 0x000fe2000bfc5270 */
[----:B------:R-:W-:Y:S01]  /*4550*/  PLOP3.LUT P5, PT, PT, PT, UP1, 0x40, 0x0 ;  /* 0x000000000000781c */ /* 0x000fe20003fae818 */
[----:B------:R-:W-:Y:S01]  /*4560*/  UISETP.NE.AND UP1, UPT, UR20, URZ, UPT ;  /* 0x0000003f1400728c */ /* 0x000fe2000bf25270 */
[----:B------:R-:W-:-:S02]  /*4570*/  ISETP.LT.OR P2, PT, R35, 0x9, P2 ;  /* 0x000000092300780c */ /* 0x000fc40001741670 */
[----:B------:R-:W-:Y:S02]  /*4580*/  ISETP.LT.OR P1, PT, R35, 0xa, P1 ;  /* 0x0000000a2300780c */ /* 0x000fe40000f21670 */
[----:B------:R-:W-:Y:S02]  /*4590*/  FSEL R41, R68, -INF , !P0 ;  /* 0xff80000044297808 */ /* 0x000fe40004000000 */
[C---:B------:R-:W-:Y:S02]  /*45a0*/  ISETP.GT.AND P6, PT, R3.reuse, 0x11, P6 ;  /* 0x000000110300780c */ /* 0x040fe400037c4270 */
[----:B------:R-:W-:Y:S02]  /*45b0*/  ISETP.GT.AND P5, PT, R3, 0x18, P5 ;  /* 0x000000180300780c */ /* 0x000fe40002fa4270 */
[----:B------:R-:W-:Y:S01]  /*45c0*/  PLOP3.LUT P0, PT, PT, PT, UP3, 0x40, 0x0 ;  /* 0x000000000000781c */ /* 0x000fe20003f0e838 */
[----:B------:R-:W-:Y:S01]  /*45d0*/  UISETP.NE.AND UP3, UPT, UR45, URZ, UPT ;  /* 0x0000003f2d00728c */ /* 0x000fe2000bf65270 */
[----:B------:R-:W-:-:S02]  /*45e0*/  FSEL R183, R72, -INF , !P2 ;  /* 0xff80000048b77808 */ /* 0x000fc40005000000 */
[----:B------:R-:W-:Y:S02]  /*45f0*/  FSEL R44, R73, -INF , !P1 ;  /* 0xff800000492c7808 */ /* 0x000fe40004800000 */
[----:B------:R-:W-:Y:S01]  /*4600*/  PLOP3.LUT P2, PT, PT, PT, UP2, 0x40, 0x0 ;  /* 0x000000000000781c */ /* 0x000fe20003f4e828 */
[----:B------:R-:W-:Y:S01]  /*4610*/  UISETP.NE.AND UP2, UPT, UR19, URZ, UPT ;  /* 0x0000003f1300728c */ /* 0x000fe2000bf45270 */
[----:B------:R-:W-:Y:S01]  /*4620*/  PLOP3.LUT P1, PT, PT, PT, UP0, 0x40, 0x0 ;  /* 0x000000000000781c */ /* 0x000fe20003f2e808 */
[----:B------:R-:W-:Y:S01]  /*4630*/  UISETP.NE.AND UP0, UPT, UR18, URZ, UPT ;  /* 0x0000003f1200728c */ /* 0x000fe2000bf05270 */
[C---:B------:R-:W-:Y:S02]  /*4640*/  ISETP.LT.OR P6, PT, R35.reuse, 0x12, P6 ;  /* 0x000000122300780c */ /* 0x040fe400037c1670 */
[----:B------:R-:W-:Y:S02]  /*4650*/  ISETP.LT.OR P5, PT, R35, 0x19, P5 ;  /* 0x000000192300780c */ /* 0x000fe40002fa1670 */
        /* <DEDUP_REMOVED lines=29> */
[----:B------:R-:W-:Y:S01]  /*4830*/  FSEL R240, R17, -INF , !P5 ;  /* 0xff80000011f07808 */ /* 0x000fe20006800000 */
[----:B------:R-:W1:Y:S01]  /*4840*/  SHFL.IDX PT, R16, R33, 0x3, 0x1c1f ;  /* 0x007c1f0021107f89 */ /* 0x000e6200000e0000 */
        /* <DEDUP_REMOVED lines=8> */
[----:B------:R-:W-:Y:S01]  /*48d0*/  PLOP3.LUT P0, PT, PT, PT, UP1, 0x40, 0x0 ;  /* 0x000000000000781c */ /* 0x000fe20003f0e818 */
[----:B------:R-:W-:Y:S01]  /*48e0*/  UISETP.NE.AND UP1, UPT, UR35, URZ, UPT ;  /* 0x0000003f2300728c */ /* 0x000fe2000bf25270 */
[----:B------:R-:W-:Y:S02]  /*48f0*/  FSEL R136, R60, -INF , !P2 ;  /* 0xff8000003c887808 */ /* 0x000fe40005000000 */
[----:B------:R-:W-:Y:S02]  /*4900*/  FSEL R133, R61, -INF , !P1 ;  /* 0xff8000003d857808 */ /* 0x000fe40004800000 */
[----:B------:R-:W-:Y:S01]  /*4910*/  PLOP3.LUT P2, PT, PT, PT, UP0, 0x40, 0x0 ;  /* 0x000000000000781c */ /* 0x000fe20003f4e808 */
[----:B------:R-:W-:Y:S01]  /*4920*/  UISETP.NE.AND UP0, UPT, UR37, URZ, UPT ;  /* 0x0000003f2500728c */ /* 0x000fe2000bf05270 */
[----:B------:R-:W-:Y:S01]  /*4930*/  PLOP3.LUT P1, PT, PT, PT, UP2, 0x40, 0x0 ;  /* 0x000000000000781c */ /* 0x000fe20003f2e828 */
[----:B------:R-:W-:Y:S01]  /*4940*/  UISETP.NE.AND UP2, UPT, UR36, URZ, UPT ;  /* 0x0000003f2400728c */ /* 0x000fe2000bf45270 */
[----:B------:R-:W-:-:S02]  /*4950*/  ISETP.GT.AND P0, PT, R3, 0x49, P0 ;  /* 0x000000490300780c */ /* 0x000fc40000704270 */
[C---:B------:R-:W-:Y:S02]  /*4960*/  ISETP.GT.AND P6, PT, R3.reuse, 0x39, P6 ;  /* 0x000000390300780c */ /* 0x040fe400037c4270 */
        /* <DEDUP_REMOVED lines=8> */
[----:B------:R-:W-:Y:S01]  /*49f0*/  FSEL R174, R9, -INF , !P0 ;  /* 0xff80000009ae7808 */ /* 0x000fe20004000000 */
[----:B-1----:R-:W-:Y:S01]  /*4a00*/  IMAD.IADD R9, R24, 0x1, R16 ;  /* 0x0000000118097824 */ /* 0x002fe200078e0210 */
[----:B------:R-:W-:Y:S02]  /*4a10*/  PLOP3.LUT P0, PT, PT, PT, UP0, 0x40, 0x0 ;  /* 0x000000000000781c */ /* 0x000fe40003f0e808 */
[----:B------:R-:W-:-:S02]  /*4a20*/  FSEL R124, R13, -INF , !P6 ;  /* 0xff8000000d7c7808 */ /* 0x000fc40007000000 */
[----:B------:R-:W-:Y:S02]  /*4a30*/  FSEL R156, R56, -INF , !P5 ;  /* 0xff800000389c7808 */ /* 0x000fe40006800000 */
[----:B------:R-:W-:Y:S02]  /*4a40*/  FSEL R157, R57, -INF , !P2 ;  /* 0xff800000399d7808 */ /* 0x000fe40005000000 */
[----:B------:R-:W-:Y:S01]  /*4a50*/  FSEL R159, R8, -INF , !P1 ;  /* 0xff800000089f7808 */ /* 0x000fe20004800000 */
[----:B------:R-:W-:Y:S01]  /*4a60*/  IMAD.IADD R8, R32, 0x1, R16 ;  /* 0x0000000120087824 */ /* 0x000fe200078e0210 */
[----:B------:R-:W-:Y:S02]  /*4a70*/  PLOP3.LUT P6, PT, PT, PT, UP6, 0x40, 0x0 ;  /* 0x000000000000781c */ /* 0x000fe40003fce868 */
[----:B------:R-:W-:Y:S02]  /*4a80*/  PLOP3.LUT P5, PT, PT, PT, UP5, 0x40, 0x0 ;  /* 0x000000000000781c */ /* 0x000fe40003fae858 */
[----:B------:R-:W-:-:S02]  /*4a90*/  PLOP3.LUT P2, PT, PT, PT, UP4, 0x40, 0x0 ;  /* 0x000000000000781c */ /* 0x000fc40003f4e848 */
[----:B------:R-:W-:Y:S02]  /*4aa0*/  PLOP3.LUT P1, PT, PT, PT, UP3, 0x40, 0x0 ;  /* 0x000000000000781c */ /* 0x000fe40003f2e838 */
[C---:B------:R-:W-:Y:S02]  /*4ab0*/  ISETP.GT.AND P6, PT, R3.reuse, 0x50, P6 ;  /* 0x000000500300780c */ /* 0x040fe400037c4270 */
[C---:B------:R-:W-:Y:S02]  /*4ac0*/  ISETP.GT.AND P5, PT, R3.reuse, 0x51, P5 ;  /* 0x000000510300780c */ /* 0x040fe40002fa4270 */
[C---:B------:R-:W-:Y:S02]  /*4ad0*/  ISETP.GT.AND P2, PT, R3.reuse, 0x58, P2 ;  /* 0x000000580300780c */ /* 0x040fe40001744270 */
[----:B------:R-:W-:Y:S02]  /*4ae0*/  ISETP.GT.AND P1, PT, R3, 0x59, P1 ;  /* 0x000000590300780c */ /* 0x000fe40000f24270 */
        /* <DEDUP_REMOVED lines=22> */
.L_x_165:
[----:B------:R-:W-:-:S04]  /*4c50*/  MOV R3, c[0x0][0x32c] ;  /* 0x0000cb0000037a02 */ /* 0x000fc80000000f00 */
[----:B------:R-:W-:-:S13]  /*4c60*/  ISETP.NE.AND P0, PT, R3, 0x1, PT ;  /* 0x000000010300780c */ /* 0x000fda0003f05270 */
[----:B------:R-:W-:-:S05]  /*4c70*/  @P0 IMAD.HI.U32 R3, R16, c[0x0][0x330], RZ ;  /* 0x0000cc0010030a27 */ /* 0x000fca00078e00ff */
[----:B------:R-:W-:Y:S02]  /*4c80*/  @P0 SHF.R.U32.HI R16, RZ, c[0x0][0x334], R3 ;  /* 0x0000cd00ff100a19 */ /* 0x000fe40000011603 */
.L_x_166:
[----:B------:R-:W-:Y:S05]  /*4c90*/  BSYNC B0 ;  /* 0x0000000000007941 */ /* 0x000fea0003800000 */
.L_x_164:
[----:B------:R-:W-:-:S05]  /*4ca0*/  IMAD R16, R16, c[0x0][0x32c], R2 ;  /* 0x0000cb0010107a24 */ /* 0x000fca00078e0202 */
[----:B------:R-:W-:Y:S02]  /*4cb0*/  IADD3 R2, R16, c[0x0][0x32c], RZ ;  /* 0x0000cb0010027a10 */ /* 0x000fe40007ffe0ff */
[----:B------:R-:W-:Y:S02]  /*4cc0*/  IMNMX R9, R9, R16, !PT ;  /* 0x0000001009097217 */ /* 0x000fe40007800200 */
[----:B------:R-:W-:Y:S02]  /*4cd0*/  IMNMX R8, R8, R2, PT ;  /* 0x0000000208087217 */ /* 0x000fe40003800200 */
.L_x_163:
[----:B------:R-:W-:Y:S01]  /*4ce0*/  FMNMX.FTZ R3, R128, R129, !PT ;  /* 0x0000008180037209 */ /* 0x000fe20007810000 */
[----:B------:R-:W-:Y:S01]  /*4cf0*/  UP2UR UR35, UPR, URZ, 0x40 ;  /* 0x000000403f237883 */ /* 0x000fe20008000000 */
[----:B------:R-:W-:Y:S01]  /*4d00*/  FMNMX.FTZ R2, R130, R131, !PT ;  /* 0x0000008382027209 */ /* 0x000fe20007810000 */
[----:B------:R-:W-:Y:S01]  /*4d10*/  UISETP.NE.AND UP6, UPT, UR34, URZ, UPT ;  /* 0x0000003f2200728c */ /* 0x000fe2000bfc5270 */
        /* <DEDUP_REMOVED lines=25> */
[----:B------:R-:W-:Y:S01]  /*4eb0*/  IMAD.SHL.U32 R225, R5, 0x2, RZ ;  /* 0x0000000205e17824 */ /* 0x000fe200078e00ff */
[----:B------:R-:W-:Y:S01]  /*4ec0*/  FMNMX.FTZ R2, R49, R2, !PT ;  /* 0x0000000231027209 */ /* 0x000fe20007810000 */
[----:B------:R-:W-:Y:S01]  /*4ed0*/  UIADD3 UR6, UR6, -0x2, URZ ;  /* 0xfffffffe06067890 */ /* 0x000fe2000fffe03f */
[----:B------:R-:W-:Y:S01]  /*4ee0*/  FMNMX.FTZ R3, R113, R3, !PT ;  /* 0x0000000371037209 */ /* 0x000fe20007810000 */
[--C-:B------:R-:W-:Y:S01]  /*4ef0*/  IMAD R219, R4, 0x2, R225.reuse ;  /* 0x0000000204db7824 */ /* 0x100fe200078e02e1 */
[----:B------:R-:W-:Y:S01]  /*4f00*/  FMNMX.FTZ R2, R48, R2, !PT ;  /* 0x0000000230027209 */ /* 0x000fe20007810000 */
[----:B------:R-:W-:Y:S01]  /*4f10*/  IMAD R220, R0, 0x2, R225 ;  /* 0x0000000200dc7824 */ /* 0x000fe200078e02e1 */
[----:B------:R-:W-:Y:S01]  /*4f20*/  FMNMX.FTZ R3, R6, R3, !PT ;  /* 0x0000000306037209 */ /* 0x000fe20007810000 */
[----:B------:R-:W-:Y:S01]  /*4f30*/  IMAD R218, R0, 0x2, R219 ;  /* 0x0000000200da7824 */ /* 0x000fe200078e02db */
[----:B------:R-:W-:Y:S01]  /*4f40*/  FMNMX.FTZ R2, R96, R2, !PT ;  /* 0x0000000260027209 */ /* 0x000fe20007810000 */
[----:B------:R-:W-:Y:S01]  /*4f50*/  LDSM.16.MT88.4 R92, [R225+0x900] ;  /* 0x00090000e15c783b */ /* 0x000fe20000004200 */
[----:B------:R-:W-:-:S02]  /*4f60*/  FMNMX.FTZ R3, R46, R3, !PT ;  /* 0x000000032e037209 */ /* 0x000fc40007810000 */
[----:B------:R-:W-:Y:S01]  /*4f70*/  FMNMX.FTZ R2, R47, R2, !PT ;  /* 0x000000022f027209 */ /* 0x000fe20007810000 */
[----:B------:R-:W-:Y:S01]  /*4f80*/  LDSM.16.MT88.4 R36, [R220+0x100] ;  /* 0x00010000dc24783b */ /* 0x000fe20000004200 */
[----:B------:R-:W-:Y:S02]  /*4f90*/  FMNMX.FTZ R3, R45, R3, !PT ;  /* 0x000000032d037209 */ /* 0x000fe40007810000 */
[----:B------:R-:W-:Y:S01]  /*4fa0*/  FMNMX.FTZ R2, R187, R2, !PT ;  /* 0x00000002bb027209 */ /* 0x000fe20007810000 */
[----:B------:R-:W-:Y:S01]  /*4fb0*/  LDSM.16.MT88.4 R88, [R220+0x900] ;  /* 0x00090000dc58783b */ /* 0x000fe20000004200 */
[----:B------:R-:W-:Y:S02]  /*4fc0*/  FMNMX.FTZ R3, R188, R3, !PT ;  /* 0x00000003bc037209 */ /* 0x000fe40007810000 */
[----:B------:R-:W-:Y:S01]  /*4fd0*/  FMNMX.FTZ R2, R170, R2, !PT ;  /* 0x00000002aa027209 */ /* 0x000fe20007810000 */
[----:B------:R-:W-:Y:S01]  /*4fe0*/  LDSM.16.MT88.4 R80, [R219+0x900] ;  /* 0x00090000db50783b */ /* 0x000fe20000004200 */
        /* <DEDUP_REMOVED lines=20> */
[----:B------:R-:W-:Y:S01]  /*5130*/  PLOP3.LUT P5, PT, PT, PT, UP6, 0x40, 0x0 ;  /* 0x000000000000781c */ /* 0x000fe20003fae868 */
[----:B------:R-:W1:Y:S01]  /*5140*/  SHFL.BFLY PT, R13, R3, 0x2, 0x1f ;  /* 0x0c401f00030d7f89 */ /* 0x000e6200000e0000 */
[----:B------:R-:W-:Y:S01]  /*5150*/  PLOP3.LUT P2, PT, PT, PT, UP5, 0x40, 0x0 ;  /* 0x000000000000781c */ /* 0x000fe20003f4e858 */
[----:B------:R-:W-:Y:S01]  /*5160*/  UISETP.NE.AND UP6, UPT, UR35, URZ, UPT ;  /* 0x0000003f2300728c */ /* 0x000fe2000bfc5270 */
[----:B------:R-:W-:Y:S01]  /*5170*/  PLOP3.LUT P1, PT, PT, PT, UP2, 0x40, 0x0 ;  /* 0x000000000000781c */ /* 0x000fe20003f2e828 */
[----:B------:R-:W2:Y:S01]  /*5180*/  SHFL.BFLY PT, R12, R2, 0x2, 0x1f ;  /* 0x0c401f00020c7f89 */ /* 0x000ea200000e0000 */
[----:B------:R-:W-:Y:S01]  /*5190*/  PLOP3.LUT P0, PT, PT, PT, UP1, 0x40, 0x0 ;  /* 0x000000000000781c */ /* 0x000fe20003f0e818 */
[----:B------:R-:W-:Y:S01]  /*51a0*/  UISETP.NE.AND UP2, UPT, UR27, URZ, UPT ;  /* 0x0000003f1b00728c */ /* 0x000fe2000bf45270 */
[----:B------:R-:W-:Y:S01]  /*51b0*/  PLOP3.LUT P6, PT, PT, PT, UP0, 0x40, 0x0 ;  /* 0x000000000000781c */ /* 0x000fe20003fce808 */
[----:B------:R-:W-:Y:S01]  /*51c0*/  UISETP.NE.AND UP1, UPT, UR26, URZ, UPT ;  /* 0x0000003f1a00728c */ /* 0x000fe2000bf25270 */
[C---:B------:R-:W-:Y:S01]  /*51d0*/  ISETP.GT.AND P5, PT, R9.reuse, RZ, P5 ;  /* 0x000000ff0900720c */ /* 0x040fe20002fa4270 */
[----:B------:R-:W-:Y:S01]  /*51e0*/  UISETP.NE.AND UP0, UPT, UR25, URZ, UPT ;  /* 0x0000003f1900728c */ /* 0x000fe2000bf05270 */
[C---:B------:R-:W-:Y:S01]  /*51f0*/  ISETP.GT.AND P2, PT, R9.reuse, 0x1, P2 ;  /* 0x000000010900780c */ /* 0x040fe20001744270 */
[----:B------:R-:W-:Y:S01]  /*5200*/  UISETP.NE.AND UP5, UPT, UR34, URZ, UPT ;  /* 0x0000003f2200728c */ /* 0x000fe2000bfa5270 */
[----:B------:R-:W-:-:S02]  /*5210*/  ISETP.GT.AND P1, PT, R9, 0x8, P1 ;  /* 0x000000080900780c */ /* 0x000fc40000f24270 */
[C---:B------:R-:W-:Y:S02]  /*5220*/  ISETP.GT.AND P0, PT, R9.reuse, 0x9, P0 ;  /* 0x000000090900780c */ /* 0x040fe40000704270 */
[----:B------:R-:W-:Y:S02]  /*5230*/  ISETP.GT.AND P6, PT, R9, 0x10, P6 ;  /* 0x000000100900780c */ /* 0x000fe400037c4270 */
[C---:B------:R-:W-:Y:S02]  /*5240*/  ISETP.LT.OR P5, PT, R8.reuse, 0x1, P5 ;  /* 0x000000010800780c */ /* 0x040fe40002fa1670 */
[C---:B------:R-:W-:Y:S02]  /*5250*/  ISETP.LT.OR P2, PT, R8.reuse, 0x2, P2 ;  /* 0x000000020800780c */ /* 0x040fe40001741670 */
[----:B------:R-:W-:Y:S02]  /*5260*/  ISETP.LT.OR P1, PT, R8, 0x9, P1 ;  /* 0x000000090800780c */ /* 0x000fe40000f21670 */
[----:B-1----:R-:W-:-:S02]  /*5270*/  FMNMX.FTZ R13, R3, R13, !PT ;  /* 0x0000000d030d7209 */ /* 0x002fc40007810000 */
[C---:B------:R-:W-:Y:S02]  /*5280*/  ISETP.LT.OR P0, PT, R8.reuse, 0xa, P0 ;  /* 0x0000000a0800780c */ /* 0x040fe40000701670 */
[----:B------:R-:W-:Y:S01]  /*5290*/  ISETP.LT.OR P6, PT, R8, 0x11, P6 ;  /* 0x000000110800780c */ /* 0x000fe200037c1670 */
[----:B------:R-:W1:Y:S01]  /*52a0*/  SHFL.BFLY PT, R3, R13, 0x1, 0x1f ;  /* 0x0c201f000d037f89 */ /* 0x000e6200000e0000 */
[----:B------:R-:W-:Y:S02]  /*52b0*/  FSEL R43, R78, -INF , !P5 ;  /* 0xff8000004e2b7808 */ /* 0x000fe40006800000 */
[----:B------:R-:W-:Y:S02]  /*52c0*/  FSEL R42, R79, -INF , !P2 ;  /* 0xff8000004f2a7808 */ /* 0x000fe40005000000 */
[----:B------:R-:W-:Y:S01]  /*52d0*/  FSEL R40, R74, -INF , !P1 ;  /* 0xff8000004a287808 */ /* 0x000fe20004800000 */
[----:B------:R-:W-:Y:S01]  /*52e0*/  LDSM.16.MT88.4 R76, [R218+0x900] ;  /* 0x00090000da4c783b */ /* 0x000fe20000004200 */
[----:B------:R-:W-:-:S02]  /*52f0*/  FSEL R35, R75, -INF , !P0 ;  /* 0xff8000004b237808 */ /* 0x000fc40004000000 */
[----:B--2---:R-:W-:Y:S01]  /*5300*/  FMNMX.FTZ R12, R2, R12, !PT ;  /* 0x0000000c020c7209 */ /* 0x004fe20007810000 */
[----:B------:R-:W-:Y:S01]  /*5310*/  LDSM.16.MT88.4 R72, [R218+0x1100] ;  /* 0x00110000da48783b */ /* 0x000fe20000004200 */
        /* <DEDUP_REMOVED lines=8> */
[----:B------:R-:W-:Y:S01]  /*53a0*/  FSEL R33, R70, -INF , !P6 ;  /* 0xff80000046217808 */ /* 0x000fe20007000000 */
        /* <DEDUP_REMOVED lines=11> */
[----:B------:R-:W-:Y:S02]  /*5460*/  ISETP.LT.OR P0, PT, R8, 0x21, P0 ;  /* 0x000000210800780c */ /* 0x000fe40000701670 */
[----:B------:R-:W-:Y:S02]  /*5470*/  FMNMX.FTZ R0, R180, R184, !PT ;  /* 0x000000b8b4007209 */ /* 0x000fe40007810000 */
[----:B------:R-:W-:Y:S02]  /*5480*/  ISETP.LT.OR P6, PT, R8, 0x22, P6 ;  /* 0x000000220800780c */ /* 0x000fe400037c1670 */
[----:B------:R-:W-:Y:S02]  /*5490*/  FSEL R32, R71, -INF , !P5 ;  /* 0xff80000047207808 */ /* 0x000fe40006800000 */
[----:B------:R-:W-:Y:S01]  /*54a0*/  FSEL R27, R22, -INF , !P2 ;  /* 0xff800000161b7808 */ /* 0x000fe20005000000 */
[----:B------:R-:W-:Y:S01]  /*54b0*/  LDSM.16.MT88.4 R68, [R225+0x1900] ;  /* 0x00190000e144783b */ /* 0x000fe20000004200 */
[----:B------:R-:W-:-:S02]  /*54c0*/  FSEL R24, R23, -INF , !P1 ;  /* 0xff80000017187808 */ /* 0x000fc40004800000 */
[----:B------:R-:W-:Y:S01]  /*54d0*/  FSEL R247, R66, -INF , !P0 ;  /* 0xff80000042f77808 */ /* 0x000fe20004000000 */
[----:B------:R-:W-:Y:S01]  /*54e0*/  LDSM.16.MT88.4 R20, [R218+0x100] ;  /* 0x00010000da14783b */ /* 0x000fe20000004200 */
[----:B------:R-:W-:Y:S01]  /*54f0*/  PLOP3.LUT P5, PT, PT, PT, UP3, 0x40, 0x0 ;  /* 0x000000000000781c */ /* 0x000fe20003fae838 */
[----:B------:R-:W-:Y:S01]  /*5500*/  UISETP.NE.AND UP3, UPT, UR19, URZ, UPT ;  /* 0x0000003f1300728c */ /* 0x000fe2000bf65270 */
[----:B------:R-:W-:Y:S01]  /*5510*/  PLOP3.LUT P2, PT, PT, PT, UP2, 0x40, 0x0 ;  /* 0x000000000000781c */ /* 0x000fe20003f4e828 */
[----:B------:R-:W-:Y:S01]  /*5520*/  UISETP.NE.AND UP2, UPT, UR18, URZ, UPT ;  /* 0x0000003f1200728c */ /* 0x000fe2000bf45270 */
[----:B------:R-:W-:Y:S01]  /*5530*/  PLOP3.LUT P1, PT, PT, PT, UP1, 0x40, 0x0 ;  /* 0x000000000000781c */ /* 0x000fe20003f2e818 */
[----:B------:R-:W-:Y:S01]  /*5540*/  UISETP.NE.AND UP1, UPT, UR16, URZ, UPT ;  /* 0x0000003f1000728c */ /* 0x000fe2000bf25270 */
[----:B------:R-:W-:Y:S01]  /*5550*/  PLOP3.LUT P0, PT, PT, PT, UP0, 0x40, 0x0 ;  /* 0x000000000000781c */ /* 0x000fe20003f0e808 */
[----:B------:R-:W-:Y:S01]  /*5560*/  UISETP.NE.AND UP0, UPT, UR17, URZ, UPT ;  /* 0x0000003f1100728c */ /* 0x000fe2000bf05270 */
[----:B------:R-:W-:-:S02]  /*5570*/  FMNMX.FTZ R0, R183, R0, !PT ;  /* 0x00000000b7007209 */ /* 0x000fc40007810000 */
[----:B------:R-:W-:Y:S01]  /*5580*/  FSEL R246, R67, -INF , !P6 ;  /* 0xff80000043f67808 */ /* 0x000fe20007000000 */
[----:B------:R-:W-:Y:S01]  /*5590*/  ULDC.64 UR16, c[0x0][0x2c8] ;  /* 0x0000b20000107ab9 */ /* 0x000fe20000000a00 */
[----:B------:R-:W-:Y:S01]  /*55a0*/  PLOP3.LUT P6, PT, PT, PT, UP4, 0x40, 0x0 ;  /* 0x000000000000781c */ /* 0x000fe20003fce848 */
[----:B------:R-:W-:Y:S01]  /*55b0*/  UISETP.NE.AND UP4, UPT, UR33, URZ, UPT ;  /* 0x0000003f2100728c */ /* 0x000fe2000bf85270 */
[C---:B------:R-:W-:Y:S01]  /*55c0*/  ISETP.GT.AND P5, PT, R9.reuse, 0x28, P5 ;  /* 0x000000280900780c */ /* 0x040fe20002fa4270 */
[----:B------:R-:W-:Y:S01]  /*55d0*/  LDSM.16.MT88.4 R64, [R220+0x1900] ;  /* 0x00190000dc40783b */ /* 0x000fe20000004200 */
[C---:B------:R-:W-:Y:S01]  /*55e0*/  ISETP.GT.AND P2, PT, R9.reuse, 0x29, P2 ;  /* 0x000000290900780c */ /* 0x040fe20001744270 */
[----:B------:R-:W-:Y:S01]  /*55f0*/  UIMAD.WIDE.U32 UR18, UR14, UR16, URZ ;  /* 0x000000100e1272a5 */ /* 0x000fe2000f8e003f */
[C---:B------:R-:W-:Y:S02]  /*5600*/  ISETP.GT.AND P1, PT, R9.reuse, 0x30, P1 ;  /* 0x000000300900780c */ /* 0x040fe40000f24270 */
[----:B------:R-:W-:-:S02]  /*5610*/  ISETP.GT.AND P0, PT, R9, 0x31, P0 ;  /* 0x000000310900780c */ /* 0x000fc40000704270 */
[----:B------:R-:W-:Y:S02]  /*5620*/  FMNMX.FTZ R0, R44, R0, !PT ;  /* 0x000000002c007209 */ /* 0x000fe40007810000 */
[----:B------:R-:W-:Y:S02]  /*5630*/  ISETP.GT.AND P6, PT, R9, 0x38, P6 ;  /* 0x000000380900780c */ /* 0x000fe400037c4270 */
[C---:B------:R-:W-:Y:S02]  /*5640*/  ISETP.LT.OR P5, PT, R8.reuse, 0x29, P5 ;  /* 0x000000290800780c */ /* 0x040fe40002fa1670 */
[C---:B------:R-:W-:Y:S02]  /*5650*/  ISETP.LT.OR P2, PT, R8.reuse, 0x2a, P2 ;  /* 0x0000002a0800780c */ /* 0x040fe40001741670 */
[C---:B------:R-:W-:Y:S02]  /*5660*/  ISETP.LT.OR P1, PT, R8.reuse, 0x31, P1 ;  /* 0x000000310800780c */ /* 0x040fe40000f21670 */
[----:B------:R-:W-:-:S02]  /*5670*/  ISETP.LT.OR P0, PT, R8, 0x32, P0 ;  /* 0x000000320800780c */ /* 0x000fc40000701670 */
[----:B------:R-:W-:Y:S02]  /*5680*/  FMNMX.FTZ R0, R41, R0, !PT ;  /* 0x0000000029007209 */ /* 0x000fe40007810000 */
[----:B-1----:R-:W-:Y:S02]  /*5690*/  FMNMX.FTZ R3, R13, R3, !PT ;  /* 0x000000030d037209 */ /* 0x002fe40007810000 */
[----:B------:R-:W-:Y:S02]  /*56a0*/  ISETP.LT.OR P6, PT, R8, 0x39, P6 ;  /* 0x000000390800780c */ /* 0x000fe400037c1670 */
[----:B------:R-:W-:Y:S01]  /*56b0*/  FSEL R245, R18, -INF , !P5 ;  /* 0xff80000012f57808 */ /* 0x000fe20006800000 */
[----:B------:R-:W-:Y:S01]  /*56c0*/  FMUL.FTZ R239, R3, c[0x0][0x2d0] ;  /* 0x0000b40003ef7a20 */ /* 0x000fe20000410000 */
[----:B------:R-:W-:Y:S02]  /*56d0*/  FSEL R244, R19, -INF , !P2 ;  /* 0xff80000013f47808 */ /* 0x000fe40005000000 */
[----:B------:R-:W-:Y:S01]  /*56e0*/  FSEL R138, R62, -INF , !P1 ;  /* 0xff8000003e8a7808 */ /* 0x000fe20004800000 */
[----:B------:R-:W-:Y:S01]  /*56f0*/  LDSM.16.MT88.4 R16, [R225+0x100] ;  /* 0x00010000e110783b */ /* 0x000fe20000004200 */
[----:B------:R-:W-:-:S02]  /*5700*/  FSEL R204, R63, -INF , !P0 ;  /* 0xff8000003fcc7808 */ /* 0x000fc40004000000 */
[----:B------:R-:W-:Y:S01]  /*5710*/  PLOP3.LUT P5, PT, PT, PT, UP3, 0x40, 0x0 ;  /* 0x000000000000781c */ /* 0x000fe20003fae838 */
[----:B------:R-:W-:Y:S01]  /*5720*/  UISETP.NE.AND UP3, UPT, UR28, URZ, UPT ;  /* 0x0000003f1c00728c */ /* 0x000fe2000bf65270 */
[----:B------:R-:W-:Y:S01]  /*5730*/  PLOP3.LUT P2, PT, PT, PT, UP2, 0x40, 0x0 ;  /* 0x000000000000781c */ /* 0x000fe20003f4e828 */
[----:B------:R-:W-:Y:S01]  /*5740*/  LDSM.16.MT88.4 R60, [R219+0x1900] ;  /* 0x00190000db3c783b */ /* 0x000fe20000004200 */
[----:B------:R-:W-:Y:S01]  /*5750*/  PLOP3.LUT P1, PT, PT, PT, UP0, 0x40, 0x0 ;  /* 0x000000000000781c */ /* 0x000fe20003f2e808 */
[----:B------:R-:W-:Y:S01]  /*5760*/  UISETP.NE.AND UP2, UPT, UR29, URZ, UPT ;  /* 0x0000003f1d00728c */ /* 0x000fe2000bf45270 */
[----:B------:R-:W-:Y:S01]  /*5770*/  PLOP3.LUT P0, PT, PT, PT, UP1, 0x40, 0x0 ;  /* 0x000000000000781c */ /* 0x000fe20003f0e818 */
[----:B------:R-:W-:Y:S01]  /*5780*/  UISETP.NE.AND UP1, UPT, UR15, URZ, UPT ;  /* 0x0000003f0f00728c */ /* 0x000fe2000bf25270 */
[----:B------:R-:W-:Y:S01]  /*5790*/  FMNMX.FTZ R0, R34, R0, !PT ;  /* 0x0000000022007209 */ /* 0x000fe20007810000 */
[----:B------:R-:W-:Y:S01]  /*57a0*/  UISETP.NE.AND UP0, UPT, UR32, URZ, UPT ;  /* 0x0000003f2000728c */ /* 0x000fe2000bf05270 */
[----:B--2---:R-:W-:-:S02]  /*57b0*/  FMNMX.FTZ R2, R12, R2, !PT ;  /* 0x000000020c027209 */ /* 0x004fc40007810000 */
[----:B------:R-:W-:Y:S02]  /*57c0*/  FSEL R203, R14, -INF , !P6 ;  /* 0xff8000000ecb7808 */ /* 0x000fe40007000000 */
[----:B------:R-:W-:Y:S01]  /*57d0*/  FSETP.NEU.FTZ.AND P6, PT, R3, -INF , PT ;  /* 0xff8000000300780b */ /* 0x000fe20003fdd000 */
[----:B------:R-:W-:Y:S01]  /*57e0*/  FMUL.FTZ R207, R2, c[0x0][0x2d0] ;  /* 0x0000b40002cf7a20 */ /* 0x000fe20000410000 */
[C---:B------:R-:W-:Y:S01]  /*57f0*/  ISETP.GT.AND P5, PT, R9.reuse, 0x39, P5 ;  /* 0x000000390900780c */ /* 0x040fe20002fa4270 */
[----:B------:R-:W-:Y:S01]  /*5800*/  @UP2 UMOV UR15, UR19 ;  /* 0x00000013000f2c82 */ /* 0x000fe20008000000 */
[C---:B------:R-:W-:Y:S01]  /*5810*/  ISETP.GT.AND P2, PT, R9.reuse, 0x40, P2 ;  /* 0x000000400900780c */ /* 0x040fe20001744270 */
[----:B------:R-:W-:Y:S01]  /*5820*/  @UP2 USHF.R.U32.HI UR14, URZ, UR17, UR15 ;  /* 0x000000113f0e2299 */ /* 0x000fe2000801160f */
[C---:B------:R-:W-:Y:S02]  /*5830*/  ISETP.GT.AND P1, PT, R9.reuse, 0x41, P1 ;  /* 0x000000410900780c */ /* 0x040fe40000f24270 */
[----:B------:R-:W-:Y:S01]  /*5840*/  ISETP.GT.AND P0, PT, R9, 0x48, P0 ;  /* 0x000000480900780c */ /* 0x000fe20000704270 */
[----:B------:R-:W-:Y:S01]  /*5850*/  UIADD3 UR14, UR13, UR14, URZ ;  /* 0x0000000e0d0e7290 */ /* 0x000fe2000fffe03f */
[----:B------:R-:W-:-:S02]  /*5860*/  FMNMX.FTZ R0, R26, R0, !PT ;  /* 0x000000001a007209 */ /* 0x000fc40007810000 */
[----:B------:R-:W-:Y:S01]  /*5870*/  FSEL R239, R239, RZ, P6 ;  /* 0x000000ffefef7208 */ /* 0x000fe20003000000 */
[----:B------:R-:W-:Y:S01]  /*5880*/  ULDC UR13, c[0x0][0x328] ;  /* 0x0000ca00000d7ab9 */ /* 0x000fe20000000800 */
[----:B------:R-:W-:Y:S01]  /*5890*/  FSETP.NEU.FTZ.AND P6, PT, R2, -INF , PT ;  /* 0xff8000000200780b */ /* 0x000fe20003fdd000 */
[----:B------:R-:W-:Y:S01]  /*58a0*/  UIADD3 UR13, UR14, UR13, URZ ;  /* 0x0000000d0e0d7290 */ /* 0x000fe2000fffe03f */
[C---:B------:R-:W-:Y:S01]  /*58b0*/  ISETP.LT.OR P5, PT, R8.reuse, 0x3a, P5 ;  /* 0x0000003a0800780c */ /* 0x040fe20002fa1670 */
[--C-:B------:R-:W-:Y:S01]  /*58c0*/  FFMA.FTZ R142, R29, c[0x0][0x2d0], -R239.reuse ;  /* 0x0000b4001d8e7a23 */ /* 0x100fe200000108ef */
[----:B------:R-:W-:Y:S01]  /*58d0*/  ISETP.LT.OR P2, PT, R8, 0x41, P2 ;  /* 0x000000410800780c */ /* 0x000fe20001741670 */
[--C-:B------:R-:W-:Y:S01]  /*58e0*/  FFMA.FTZ R108, R28, c[0x0][0x2d0], -R239.reuse ;  /* 0x0000b4001c6c7a23 */ /* 0x100fe200000108ef */
[----:B------:R-:W-:Y:S01]  /*58f0*/  ISETP.LT.OR P1, PT, R8, 0x42, P1 ;  /* 0x000000420800780c */ /* 0x000fe20000f21670 */
[--C-:B------:R-:W-:Y:S01]  /*5900*/  FFMA.FTZ R166, R128, c[0x0][0x2d0], -R239.reuse ;  /* 0x0000b40080a67a23 */ /* 0x100fe200000108ef */
[----:B------:R-:W-:Y:S01]  /*5910*/  ISETP.LT.OR P0, PT, R8, 0x49, P0 ;  /* 0x000000490800780c */ /* 0x000fe20000701670 */
[--C-:B------:R-:W-:Y:S01]  /*5920*/  FFMA.FTZ R143, R129, c[0x0][0x2d0], -R239.reuse ;  /* 0x0000b400818f7a23 */ /* 0x100fe200000108ef */
[----:B------:R-:W-:Y:S01]  /*5930*/  FMNMX.FTZ R0, R25, R0, !PT ;  /* 0x0000000019007209 */ /* 0x000fe20007810000 */
[----:B------:R-:W-:Y:S01]  /*5940*/  MUFU.EX2 R142, R142 ;  /* 0x0000008e008e7308 */ /* 0x000fe20000000800 */
[----:B------:R-:W-:Y:S01]  /*5950*/  FSEL R207, R207, RZ, P6 ;  /* 0x000000ffcfcf7208 */ /* 0x000fe20003000000 */
[--C-:B------:R-:W-:Y:S01]  /*5960*/  FFMA.FTZ R167, R120, c[0x0][0x2d0], -R239.reuse ;  /* 0x0000b40078a77a23 */ /* 0x100fe200000108ef */
[----:B------:R-:W-:Y:S01]  /*5970*/  FSEL R201, R15, -INF , !P5 ;  /* 0xff8000000fc97808 */ /* 0x000fe20006800000 */
[----:B------:R-:W-:Y:S01]  /*5980*/  FFMA.FTZ R111, R121, c[0x0][0x2d0], -R239 ;  /* 0x0000b400796f7a23 */ /* 0x000fe200000108ef */
[----:B------:R-:W-:Y:S01]  /*5990*/  FSEL R177, R58, -INF , !P2 ;  /* 0xff8000003ab17808 */ /* 0x000fe20005000000 */
[--C-:B------:R-:W-:Y:S01]  /*59a0*/  FFMA.FTZ R109, R31, c[0x0][0x2d0], -R207.reuse ;  /* 0x0000b4001f6d7a23 */ /* 0x100fe200000108cf */
[----:B------:R-:W-:Y:S01]  /*59b0*/  FSEL R178, R59, -INF , !P1 ;  /* 0xff8000003bb27808 */ /* 0x000fe20004800000 */
[--C-:B------:R-:W-:Y:S01]  /*59c0*/  FFMA.FTZ R110, R30, c[0x0][0x2d0], -R207.reuse ;  /* 0x0000b4001e6e7a23 */ /* 0x100fe200000108cf */
[----:B------:R-:W-:Y:S01]  /*59d0*/  FSEL R179, R10, -INF , !P0 ;  /* 0xff8000000ab37808 */ /* 0x000fe20004000000 */
[----:B------:R-:W-:Y:S01]  /*59e0*/  LDSM.16.MT88.4 R28, [R219+0x100] ;  /* 0x00010000db1c783b */ /* 0x000fe20000004200 */
[----:B------:R-:W-:Y:S01]  /*59f0*/  FMNMX.FTZ R0, R243, R0, !PT ;  /* 0x00000000f3007209 */ /* 0x000fe20007810000 */
[--C-:B------:R-:W-:Y:S01]  /*5a00*/  FFMA.FTZ R141, R130, c[0x0][0x2d0], -R207.reuse ;  /* 0x0000b400828d7a23 */ /* 0x100fe200000108cf */
[----:B------:R-:W-:Y:S01]  /*5a10*/  PLOP3.LUT P6, PT, PT, PT, UP1, 0x40, 0x0 ;  /* 0x000000000000781c */ /* 0x000fe20003fce818 */
[--C-:B------:R-:W-:Y:S01]  /*5a20*/  FFMA.FTZ R140, R131, c[0x0][0x2d0], -R207.reuse ;  /* 0x0000b400838c7a23 */ /* 0x100fe200000108cf */
[----:B------:R-:W-:Y:S01]  /*5a30*/  PLOP3.LUT P5, PT, PT, PT, UP6, 0x40, 0x0 ;  /* 0x000000000000781c */ /* 0x000fe20003fae868 */
[----:B------:R-:W-:Y:S01]  /*5a40*/  MUFU.EX2 R166, R166 ;  /* 0x000000a600a67308 */ /* 0x000fe20000000800 */
[----:B------:R-:W-:Y:S01]  /*5a50*/  PLOP3.LUT P2, PT, PT, PT, UP5, 0x40, 0x0 ;  /* 0x000000000000781c */ /* 0x000fe20003f4e858 */
[----:B------:R-:W-:Y:S01]  /*5a60*/  FFMA.FTZ R165, R122, c[0x0][0x2d0], -R207 ;  /* 0x0000b4007aa57a23 */ /* 0x000fe200000108cf */
[----:B------:R-:W-:Y:S01]  /*5a70*/  PLOP3.LUT P1, PT, PT, PT, UP4, 0x40, 0x0 ;  /* 0x000000000000781c */ /* 0x000fe20003f2e848 */
[--C-:B------:R-:W-:Y:S01]  /*5a80*/  FFMA.FTZ R120, R116, c[0x0][0x2d0], -R239.reuse ;  /* 0x0000b40074787a23 */ /* 0x100fe200000108ef */
[----:B------:R-:W-:Y:S01]  /*5a90*/  PLOP3.LUT P0, PT, PT, PT, UP3, 0x40, 0x0 ;  /* 0x000000000000781c */ /* 0x000fe20003f0e838 */
[----:B------:R-:W-:Y:S01]  /*5aa0*/  FFMA.FTZ R123, R117, c[0x0][0x2d0], -R239 ;  /* 0x0000b400757b7a23 */ /* 0x000fe200000108ef */
[----:B------:R-:W-:Y:S01]  /*5ab0*/  FMNMX.FTZ R0, R242, R0, !PT ;  /* 0x00000000f2007209 */ /* 0x000fe20007810000 */
[----:B------:R-:W1:Y:S01]  /*5ac0*/  MUFU.EX2 R143, R143 ;  /* 0x0000008f008f7308 */ /* 0x000e620000000800 */
[C---:B------:R-:W-:Y:S01]  /*5ad0*/  ISETP.GT.AND P6, PT, R9.reuse, 0x49, P6 ;  /* 0x000000490900780c */ /* 0x040fe200037c4270 */
[--C-:B------:R-:W-:Y:S01]  /*5ae0*/  FFMA.FTZ R164, R50, c[0x0][0x2d0], -R207.reuse ;  /* 0x0000b40032a47a23 */ /* 0x100fe200000108cf */
[C---:B------:R-:W-:Y:S01]  /*5af0*/  ISETP.GT.AND P5, PT, R9.reuse, 0x50, P5 ;  /* 0x000000500900780c */ /* 0x040fe20002fa4270 */
[--C-:B------:R-:W-:Y:S01]  /*5b00*/  FFMA.FTZ R122, R118, c[0x0][0x2d0], -R207.reuse ;  /* 0x0000b400767a7a23 */ /* 0x100fe200000108cf */
[----:B------:R-:W-:Y:S01]  /*5b10*/  ISETP.GT.AND P2, PT, R9, 0x51, P2 ;  /* 0x000000510900780c */ /* 0x000fe20001744270 */
[----:B------:R-:W-:Y:S01]  /*5b20*/  FFMA.FTZ R121, R7, c[0x0][0x2d0], -R207 ;  /* 0x0000b40007797a23 */ /* 0x000fe200000108cf */
[C---:B------:R-:W-:Y:S01]  /*5b30*/  ISETP.GT.AND P1, PT, R9.reuse, 0x58, P1 ;  /* 0x000000580900780c */ /* 0x040fe20000f24270 */
[----:B------:R-:W2:Y:S01]  /*5b40*/  MUFU.EX2 R108, R108 ;  /* 0x0000006c006c7308 */ /* 0x000ea20000000800 */
[----:B------:R-:W-:Y:S01]  /*5b50*/  ISETP.GT.AND P0, PT, R9, 0x59, P0 ;  /* 0x000000590900780c */ /* 0x000fe20000704270 */
[--C-:B------:R-:W-:Y:S01]  /*5b60*/  FFMA.FTZ R99, R112, c[0x0][0x2d0], -R239.reuse ;  /* 0x0000b40070637a23 */ /* 0x100fe200000108ef */
[----:B------:R-:W-:Y:S01]  /*5b70*/  FMNMX.FTZ R9, R43, R42, !PT ;  /* 0x0000002a2b097209 */ /* 0x000fe20007810000 */
[----:B------:R-:W-:Y:S01]  /*5b80*/  FFMA.FTZ R98, R113, c[0x0][0x2d0], -R239 ;  /* 0x0000b40071627a23 */ /* 0x000fe200000108ef */
[----:B------:R-:W-:Y:S01]  /*5b90*/  FMNMX.FTZ R0, R241, R0, !PT ;  /* 0x00000000f1007209 */ /* 0x000fe20007810000 */
[--C-:B------:R-:W-:Y:S01]  /*5ba0*/  FFMA.FTZ R97, R49, c[0x0][0x2d0], -R207.reuse ;  /* 0x0000b40031617a23 */ /* 0x100fe200000108cf */
[----:B------:R-:W-:Y:S01]  /*5bb0*/  FMNMX.FTZ R9, R40, R9, !PT ;  /* 0x0000000928097209 */ /* 0x000fe20007810000 */
[----:B------:R-:W-:Y:S01]  /*5bc0*/  MUFU.EX2 R141, R141 ;  /* 0x0000008d008d7308 */ /* 0x000fe20000000800 */
[----:B------:R-:W-:Y:S01]  /*5bd0*/  FMNMX.FTZ R0, R240, R0, !PT ;  /* 0x00000000f0007209 */ /* 0x000fe20007810000 */
[----:B------:R-:W-:Y:S01]  /*5be0*/  FFMA.FTZ R85, R48, c[0x0][0x2d0], -R207 ;  /* 0x0000b40030557a23 */ /* 0x000fe200000108cf */
[----:B------:R-:W-:Y:S01]  /*5bf0*/  FMNMX.FTZ R9, R35, R9, !PT ;  /* 0x0000000923097209 */ /* 0x000fe20007810000 */
[----:B------:R-:W-:Y:S01]  /*5c00*/  LDSM.16.MT88.4 R48, [R225+0x1100] ;  /* 0x00110000e130783b */ /* 0x000fe20000004200 */
[----:B------:R-:W-:Y:S01]  /*5c10*/  FMNMX.FTZ R0, R136, R0, !PT ;  /* 0x0000000088007209 */ /* 0x000fe20007810000 */
[--C-:B------:R-:W-:Y:S01]  /*5c20*/  FFMA.FTZ R84, R6, c[0x0][0x2d0], -R239.reuse ;  /* 0x0000b40006547a23 */ /* 0x100fe200000108ef */
[----:B------:R-:W-:Y:S01]  /*5c30*/  FMNMX.FTZ R9, R33, R9, !PT ;  /* 0x0000000921097209 */ /* 0x000fe20007810000 */
[----:B------:R-:W3:Y:S01]  /*5c40*/  MUFU.EX2 R140, R140 ;  /* 0x0000008c008c7308 */ /* 0x000ee20000000800 */
[----:B------:R-:W-:Y:S01]  /*5c50*/  FMNMX.FTZ R0, R133, R0, !PT ;  /* 0x0000000085007209 */ /* 0x000fe20007810000 */
[----:B------:R-:W-:Y:S01]  /*5c60*/  LDSM.16.MT88.4 R12, [R220+0x1100] ;  /* 0x00110000dc0c783b */ /* 0x000fe20000004200 */
        /* <DEDUP_REMOVED lines=13> */
[----:B------:R-:W4:Y:S01]  /*5d40*/  MUFU.EX2 R110, R110 ;  /* 0x0000006e006e7308 */ /* 0x000f220000000800 */
[----:B------:R-:W-:Y:S01]  /*5d50*/  FMNMX.FTZ R0, R157, R0, !PT ;  /* 0x000000009d007209 */ /* 0x000fe20007810000 */
[----:B------:R-:W-:Y:S01]  /*5d60*/  FFMA.FTZ R168, R168, c[0x0][0x2d0], -R239 ;  /* 0x0000b400a8a87a23 */ /* 0x000fe200000108ef */
[----:B------:R-:W-:Y:S01]  /*5d70*/  FMNMX.FTZ R9, R246, R9, !PT ;  /* 0x00000009f6097209 */ /* 0x000fe20007810000 */
[--C-:B------:R-:W-:Y:S01]  /*5d80*/  FFMA.FTZ R170, R170, c[0x0][0x2d0], -R207.reuse ;  /* 0x0000b400aaaa7a23 */ /* 0x100fe200000108cf */
[----:B------:R-:W-:Y:S01]  /*5d90*/  FMNMX.FTZ R0, R159, R0, !PT ;  /* 0x000000009f007209 */ /* 0x000fe20007810000 */
[--C-:B------:R-:W-:Y:S01]  /*5da0*/  FFMA.FTZ R171, R171, c[0x0][0x2d0], -R207.reuse ;  /* 0x0000b400abab7a23 */ /* 0x100fe200000108cf */
[----:B------:R-:W-:Y:S01]  /*5db0*/  FMNMX.FTZ R9, R245, R9, !PT ;  /* 0x00000009f5097209 */ /* 0x000fe20007810000 */
[----:B------:R-:W-:Y:S01]  /*5dc0*/  MUFU.EX2 R167, R167 ;  /* 0x000000a700a77308 */ /* 0x000fe20000000800 */
[----:B------:R-:W-:Y:S01]  /*5dd0*/  FMNMX.FTZ R0, R174, R0, !PT ;  /* 0x00000000ae007209 */ /* 0x000fe20007810000 */
[--C-:B------:R-:W-:Y:S01]  /*5de0*/  FFMA.FTZ R172, R172, c[0x0][0x2d0], -R207.reuse ;  /* 0x0000b400acac7a23 */ /* 0x100fe200000108cf */
[----:B------:R-:W-:Y:S01]  /*5df0*/  FMNMX.FTZ R9, R244, R9, !PT ;  /* 0x00000009f4097209 */ /* 0x000fe20007810000 */
[----:B------:R-:W-:Y:S01]  /*5e00*/  FFMA.FTZ R206, R206, c[0x0][0x2d0], -R207 ;  /* 0x0000b400cece7a23 */ /* 0x000fe200000108cf */
[----:B------:R-:W-:Y:S01]  /*5e10*/  FMNMX.FTZ R0, R175, R0, !PT ;  /* 0x00000000af007209 */ /* 0x000fe20007810000 */
[----:B------:R-:W-:Y:S01]  /*5e20*/  FFMA.FTZ R210, R210, c[0x0][0x2d0], -R239 ;  /* 0x0000b400d2d27a23 */ /* 0x000fe200000108ef */
[----:B------:R-:W-:Y:S01]  /*5e30*/  FMNMX.FTZ R9, R138, R9, !PT ;  /* 0x000000098a097209 */ /* 0x000fe20007810000 */
[----:B------:R-:W5:Y:S01]  /*5e40*/  MUFU.EX2 R111, R111 ;  /* 0x0000006f006f7308 */ /* 0x000f620000000800 */
[----:B------:R-:W-:Y:S01]  /*5e50*/  FMNMX.FTZ R0, R176, R0, !PT ;  /* 0x00000000b0007209 */ /* 0x000fe20007810000 */
[----:B------:R-:W-:Y:S01]  /*5e60*/  UISETP.NE.AND UP1, UPT, UR30, URZ, UPT ;  /* 0x0000003f1e00728c */ /* 0x000fe2000bf25270 */
[----:B------:R-:W-:-:S02]  /*5e70*/  FMNMX.FTZ R9, R204, R9, !PT ;  /* 0x00000009cc097209 */ /* 0x000fc40007810000 */
[----:B------:R-:W-:Y:S02]  /*5e80*/  FMNMX.FTZ R0, R158, R0, !PT ;  /* 0x000000009e007209 */ /* 0x000fe40007810000 */
[----:B------:R-:W-:Y:S01]  /*5e90*/  FMNMX.FTZ R9, R203, R9, !PT ;  /* 0x00000009cb097209 */ /* 0x000fe20007810000 */
[----:B------:R-:W-:Y:S01]  /*5ea0*/  MUFU.EX2 R120, R120 ;  /* 0x0000007800787308 */ /* 0x000fe20000000800 */
[----:B------:R-:W-:Y:S02]  /*5eb0*/  FMNMX.FTZ R0, R173, R0, !PT ;  /* 0x00000000ad007209 */ /* 0x000fe40007810000 */
[----:B------:R-:W-:Y:S02]  /*5ec0*/  FMNMX.FTZ R9, R201, R9, !PT ;  /* 0x00000009c9097209 */ /* 0x000fe40007810000 */
[C---:B------:R-:W-:Y:S01]  /*5ed0*/  ISETP.LT.OR P6, PT, R8.reuse, 0x4a, P6 ;  /* 0x0000004a0800780c */ /* 0x040fe200037c1670 */
[----:B------:R-:W1:Y:S01]  /*5ee0*/  SHFL.BFLY PT, R52, R0, 0x2, 0x1f ;  /* 0x0c401f0000347f89 */ /* 0x000e6200000e0000 */
[----:B------:R-:W-:Y:S01]  /*5ef0*/  FMNMX.FTZ R53, R177, R9, !PT ;  /* 0x00000009b1357209 */ /* 0x000fe20007810000 */
[----:B------:R-:W-:Y:S01]  /*5f00*/  MUFU.EX2 R123, R123 ;  /* 0x0000007b007b7308 */ /* 0x000fe20000000800 */
[----:B------:R-:W-:-:S02]  /*5f10*/  ISETP.LT.OR P5, PT, R8, 0x51, P5 ;  /* 0x000000510800780c */ /* 0x000fc40002fa1670 */
[----:B------:R-:W-:Y:S02]  /*5f20*/  FMNMX.FTZ R53, R178, R53, !PT ;  /* 0x00000035b2357209 */ /* 0x000fe40007810000 */
[----:B------:R-:W-:Y:S02]  /*5f30*/  FSEL R189, R11, -INF , !P6 ;  /* 0xff8000000bbd7808 */ /* 0x000fe40007000000 */
[----:B------:R-:W-:Y:S01]  /*5f40*/  FMNMX.FTZ R53, R179, R53, !PT ;  /* 0x00000035b3357209 */ /* 0x000fe20007810000 */
[----:B------:R-:W-:Y:S01]  /*5f50*/  MUFU.EX2 R165, R165 ;  /* 0x000000a500a57308 */ /* 0x000fe20000000800 */
[----:B------:R-:W-:Y:S02]  /*5f60*/  ISETP.LT.OR P2, PT, R8, 0x52, P2 ;  /* 0x000000520800780c */ /* 0x000fe40001741670 */
[----:B------:R-:W-:Y:S02]  /*5f70*/  FSEL R186, R54, -INF , !P5 ;  /* 0xff80000036ba7808 */ /* 0x000fe40006800000 */
[----:B------:R-:W-:-:S02]  /*5f80*/  FMNMX.FTZ R53, R189, R53, !PT ;  /* 0x00000035bd357209 */ /* 0x000fc40007810000 */
[----:B------:R-:W-:Y:S01]  /*5f90*/  ISETP.LT.OR P1, PT, R8, 0x59, P1 ;  /* 0x000000590800780c */ /* 0x000fe20000f21670 */
[----:B------:R-:W2:Y:S01]  /*5fa0*/  MUFU.EX2 R164, R164 ;  /* 0x000000a400a47308 */ /* 0x000ea20000000800 */
[----:B------:R-:W-:Y:S02]  /*5fb0*/  FSEL R181, R55, -INF , !P2 ;  /* 0xff80000037b57808 */ /* 0x000fe40005000000 */
[----:B------:R-:W-:Y:S02]  /*5fc0*/  FMNMX.FTZ R53, R186, R53, !PT ;  /* 0x00000035ba357209 */ /* 0x000fe40007810000 */
[----:B------:R-:W-:Y:S02]  /*5fd0*/  ISETP.LT.OR P0, PT, R8, 0x5a, P0 ;  /* 0x0000005a0800780c */ /* 0x000fe40000701670 */
[----:B------:R-:W-:Y:S01]  /*5fe0*/  FSEL R182, R86, -INF , !P1 ;  /* 0xff80000056b67808 */ /* 0x000fe20004800000 */
[----:B------:R-:W-:Y:S01]  /*5ff0*/  MUFU.EX2 R122, R122 ;  /* 0x0000007a007a7308 */ /* 0x000fe20000000800 */
[----:B------:R-:W-:Y:S01]  /*6000*/  FMNMX.FTZ R53, R181, R53, !PT ;  /* 0x00000035b5357209 */ /* 0x000fe20007810000 */
[----:B------:R-:W-:Y:S01]  /*6010*/  LDSM.16.MT88.4 R8, [R219+0x1100] ;  /* 0x00110000db08783b */ /* 0x000fe20000004200 */
[----:B-1----:R-:W-:Y:S01]  /*6020*/  FMNMX.FTZ R0, R0, R52, !PT ;  /* 0x0000003400007209 */ /* 0x002fe20007810000 */
[--C-:B------:R-:W-:Y:S01]  /*6030*/  FFMA.FTZ R86, R188, c[0x0][0x2d0], -R239.reuse ;  /* 0x0000b400bc567a23 */ /* 0x100fe200000108ef */
[----:B------:R-:W-:Y:S01]  /*6040*/  FSEL R185, R87, -INF , !P0 ;  /* 0xff80000057b97808 */ /* 0x000fe20004000000 */
[----:B------:R-:W-:Y:S01]  /*6050*/  FFMA.FTZ R87, R169, c[0x0][0x2d0], -R239 ;  /* 0x0000b400a9577a23 */ /* 0x000fe200000108ef */
[----:B------:R-:W-:Y:S01]  /*6060*/  FMNMX.FTZ R52, R182, R53, !PT ;  /* 0x00000035b6347209 */ /* 0x000fe20007810000 */
[----:B------:R-:W1:Y:S01]  /*6070*/  MUFU.EX2 R121, R121 ;  /* 0x0000007900797308 */ /* 0x000e620000000800 */
[----:B------:R-:W1:Y:S01]  /*6080*/  SHFL.BFLY PT, R53, R0, 0x1, 0x1f ;  /* 0x0c201f0000357f89 */ /* 0x000e6200000e0000 */
[----:B------:R-:W-:Y:S01]  /*6090*/  F2FP.BF16.PACK_AB R128, R143, R166 ;  /* 0x000000a68f80723e */ /* 0x000fe200000010ff */
[----:B------:R-:W-:Y:S01]  /*60a0*/  FFMA.FTZ R169, R187, c[0x0][0x2d0], -R207 ;  /* 0x0000b400bba97a23 */ /* 0x000fe200000108cf */
[----:B------:R-:W-:Y:S01]  /*60b0*/  FMNMX.FTZ R52, R185, R52, !PT ;  /* 0x00000034b9347209 */ /* 0x000fe20007810000 */
[----:B------:R-:W-:Y:S01]  /*60c0*/  FADD.FTZ R143, R166, R143 ;  /* 0x0000008fa68f7221 */ /* 0x000fe20000010000 */
[----:B--2---:R-:W-:-:S02]  /*60d0*/  F2FP.BF16.PACK_AB R130, R108, R142 ;  /* 0x0000008e6c82723e */ /* 0x004fc400000010ff */
[----:B---3--:R-:W-:Y:S01]  /*60e0*/  F2FP.BF16.PACK_AB R129, R140, R141 ;  /* 0x0000008d8c81723e */ /* 0x008fe200000010ff */
[----:B------:R-:W2:Y:S01]  /*60f0*/  SHFL.BFLY PT, R54, R52, 0x2, 0x1f ;  /* 0x0c401f0034367f89 */ /* 0x000ea200000e0000 */
[----:B----4-:R-:W-:Y:S01]  /*6100*/  F2FP.BF16.PACK_AB R131, R110, R109 ;  /* 0x0000006d6e83723e */ /* 0x010fe200000010ff */
[----:B------:R-:W-:Y:S01]  /*6110*/  MUFU.EX2 R99, R99 ;  /* 0x0000006300637308 */ /* 0x000fe20000000800 */
[----:B-----5:R-:W-:Y:S02]  /*6120*/  F2FP.BF16.PACK_AB R4, R111, R167 ;  /* 0x000000a76f04723e */ /* 0x020fe400000010ff */
[----:B------:R-:W-:Y:S02]  /*6130*/  F2FP.BF16.PACK_AB R5, R164, R165 ;  /* 0x000000a5a405723e */ /* 0x000fe400000010ff */
[----:B------:R-:W-:Y:S01]  /*6140*/  F2FP.BF16.PACK_AB R6, R123, R120 ;  /* 0x000000787b06723e */ /* 0x000fe200000010ff */
[C---:B------:R-:W-:Y:S01]  /*6150*/  HMMA.16816.F32.BF16 R160, R128.reuse, R16, RZ ;  /* 0x0000001080a0723c */ /* 0x040fe200000418ff */
[----:B-1----:R-:W-:Y:S01]  /*6160*/  F2FP.BF16.PACK_AB R7, R121, R122 ;  /* 0x0000007a7907723e */ /* 0x002fe200000010ff */
[----:B------:R-:W1:Y:S06]  /*6170*/  MUFU.EX2 R98, R98 ;  /* 0x0000006200627308 */ /* 0x000e6c0000000800 */
[----:B------:R-:W-:Y:S01]  /*6180*/  HMMA.16816.F32.BF16 R144, R128, R36, RZ ;  /* 0x000000248090723c */ /* 0x000fe200000418ff */
[----:B------:R-:W-:Y:S01]  /*6190*/  FMNMX.FTZ R0, R0, R53, !PT ;  /* 0x0000003500007209 */ /* 0x000fe20007810000 */
[----:B------:R-:W-:Y:S03]  /*61a0*/  MUFU.EX2 R84, R84 ;  /* 0x0000005400547308 */ /* 0x000fe60000000800 */
[C---:B------:R-:W-:Y:S01]  /*61b0*/  FSETP.NEU.FTZ.AND P0, PT, R0.reuse, -INF , PT ;  /* 0xff8000000000780b */ /* 0x040fe20003f1d000 */
[----:B------:R-:W-:-:S02]  /*61c0*/  FMUL.FTZ R202, R0, c[0x0][0x2d0] ;  /* 0x0000b40000ca7a20 */ /* 0x000fc40000410000 */
[----:B------:R-:W-:Y:S01]  /*61d0*/  HMMA.16816.F32.BF16 R104, R128, R28, RZ ;  /* 0x0000001c8068723c */ /* 0x000fe200000418ff */
[----:B--2---:R-:W-:Y:S01]  /*61e0*/  FMNMX.FTZ R52, R52, R54, !PT ;  /* 0x0000003634347209 */ /* 0x004fe20007810000 */
[----:B------:R-:W-:Y:S01]  /*61f0*/  MUFU.EX2 R46, R46 ;  /* 0x0000002e002e7308 */ /* 0x000fe20000000800 */
[----:B------:R-:W-:-:S03]  /*6200*/  FSEL R202, R202, RZ, P0 ;  /* 0x000000ffcaca7208 */ /* 0x000fc60000000000 */
[----:B------:R-:W2:Y:S02]  /*6210*/  SHFL.BFLY PT, R53, R52, 0x1, 0x1f ;  /* 0x0c201f0034357f89 */ /* 0x000ea400000e0000 */
[C---:B------:R-:W-:Y:S01]  /*6220*/  HMMA.16816.F32.BF16 R116, R128.reuse, R20, RZ ;  /* 0x000000148074723c */ /* 0x040fe200000418ff */
[--C-:B------:R-:W-:Y:S01]  /*6230*/  FFMA.FTZ R188, R44, c[0x0][0x2d0], -R202.reuse ;  /* 0x0000b4002cbc7a23 */ /* 0x100fe200000108ca */
[----:B------:R-:W-:Y:S01]  /*6240*/  MUFU.EX2 R97, R97 ;  /* 0x0000006100617308 */ /* 0x000fe20000000800 */
[--C-:B------:R-:W-:Y:S02]  /*6250*/  FFMA.FTZ R180, R180, c[0x0][0x2d0], -R202.reuse ;  /* 0x0000b400b4b47a23 */ /* 0x100fe400000108ca */
[--C-:B------:R-:W-:Y:S02]  /*6260*/  FFMA.FTZ R184, R184, c[0x0][0x2d0], -R202.reuse ;  /* 0x0000b400b8b87a23 */ /* 0x100fe400000108ca */
[--C-:B------:R-:W-:Y:S01]  /*6270*/  FFMA.FTZ R183, R183, c[0x0][0x2d0], -R202.reuse ;  /* 0x0000b400b7b77a23 */ /* 0x100fe200000108ca */
[----:B------:R-:W-:Y:S01]  /*6280*/  HMMA.16816.F32.BF16 R148, R128, R18, RZ ;  /* 0x000000128094723c */ /* 0x000fe200000418ff */
[--C-:B------:R-:W-:Y:S01]  /*6290*/  FFMA.FTZ R187, R41, c[0x0][0x2d0], -R202.reuse ;  /* 0x0000b40029bb7a23 */ /* 0x100fe200000108ca */
[----:B------:R-:W3:Y:S01]  /*62a0*/  MUFU.EX2 R85, R85 ;  /* 0x0000005500557308 */ /* 0x000ee20000000800 */
[----:B------:R-:W-:-:S02]  /*62b0*/  FFMA.FTZ R190, R34, c[0x0][0x2d0], -R202 ;  /* 0x0000b40022be7a23 */ /* 0x000fc400000108ca */
[--C-:B------:R-:W-:Y:S02]  /*62c0*/  FFMA.FTZ R195, R26, c[0x0][0x2d0], -R202.reuse ;  /* 0x0000b4001ac37a23 */ /* 0x100fe400000108ca */
[----:B------:R-:W-:Y:S01]  /*62d0*/  FFMA.FTZ R196, R25, c[0x0][0x2d0], -R202 ;  /* 0x0000b40019c47a23 */ /* 0x000fe200000108ca */
[----:B------:R-:W-:Y:S02]  /*62e0*/  HMMA.16816.F32.BF16 R100, R128, R38, RZ ;  /* 0x000000268064723c */ /* 0x000fe400000418ff */
[----:B------:R-:W-:Y:S01]  /*62f0*/  MUFU.EX2 R96, R96 ;  /* 0x0000006000607308 */ /* 0x000fe20000000800 */
[----:B--2---:R-:W-:-:S05]  /*6300*/  FMNMX.FTZ R44, R52, R53, !PT ;  /* 0x00000035342c7209 */ /* 0x004fca0007810000 */
[----:B------:R-:W-:Y:S02]  /*6310*/  HMMA.16816.F32.BF16 R112, R128, R30, RZ ;  /* 0x0000001e8070723c */ /* 0x000fe400000418ff */
[----:B------:R-:W2:Y:S01]  /*6320*/  MUFU.EX2 R47, R47 ;  /* 0x0000002f002f7308 */ /* 0x000ea20000000800 */
[C---:B------:R-:W-:Y:S01]  /*6330*/  FMUL.FTZ R205, R44.reuse, c[0x0][0x2d0] ;  /* 0x0000b4002ccd7a20 */ /* 0x040fe20000410000 */
[----:B------:R-:W-:-:S04]  /*6340*/  FSETP.NEU.FTZ.AND P0, PT, R44, -INF , PT ;  /* 0xff8000002c00780b */ /* 0x000fc80003f1d000 */
[----:B------:R-:W-:Y:S01]  /*6350*/  HMMA.16816.F32.BF16 R128, R128, R22, RZ ;  /* 0x000000168080723c */ /* 0x000fe200000418ff */
[----:B------:R-:W-:Y:S01]  /*6360*/  FSEL R205, R205, RZ, P0 ;  /* 0x000000ffcdcd7208 */ /* 0x000fe20000000000 */
[----:B------:R-:W-:Y:S01]  /*6370*/  MUFU.EX2 R45, R45 ;  /* 0x0000002d002d7308 */ /* 0x000fe20000000800 */
[----:B------:R-:W-:-:S03]  /*6380*/  PLOP3.LUT P0, PT, PT, PT, UP0, 0x40, 0x0 ;  /* 0x000000000000781c */ /* 0x000fc60003f0e808 */
[--C-:B------:R-:W-:Y:S02]  /*6390*/  FFMA.FTZ R191, R43, c[0x0][0x2d0], -R205.reuse ;  /* 0x0000b4002bbf7a23 */ /* 0x100fe400000108cd */
[C---:B------:R-:W-:Y:S01]  /*63a0*/  HMMA.16816.F32.BF16 R160, R4.reuse, R92, R160 ;  /* 0x0000005c04a0723c */ /* 0x040fe200000418a0 */
[--C-:B------:R-:W-:Y:S01]  /*63b0*/  FFMA.FTZ R192, R42, c[0x0][0x2d0], -R205.reuse ;  /* 0x0000b4002ac07a23 */ /* 0x100fe200000108cd */
[----:B------:R-:W4:Y:S01]  /*63c0*/  MUFU.EX2 R86, R86 ;  /* 0x0000005600567308 */ /* 0x000f220000000800 */
[--C-:B------:R-:W-:Y:S02]  /*63d0*/  FFMA.FTZ R194, R40, c[0x0][0x2d0], -R205.reuse ;  /* 0x0000b40028c27a23 */ /* 0x100fe400000108cd */
[--C-:B------:R-:W-:Y:S02]  /*63e0*/  FFMA.FTZ R193, R35, c[0x0][0x2d0], -R205.reuse ;  /* 0x0000b40023c17a23 */ /* 0x100fe400000108cd */
[--C-:B------:R-:W-:Y:S01]  /*63f0*/  FFMA.FTZ R198, R33, c[0x0][0x2d0], -R205.reuse ;  /* 0x0000b40021c67a23 */ /* 0x100fe200000108cd */
[----:B------:R-:W-:Y:S01]  /*6400*/  HMMA.16816.F32.BF16 R144, R4, R88, R144 ;  /* 0x000000580490723c */ /* 0x000fe20000041890 */
[--C-:B------:R-:W-:Y:S01]  /*6410*/  FFMA.FTZ R197, R32, c[0x0][0x2d0], -R205.reuse ;  /* 0x0000b40020c57a23 */ /* 0x100fe200000108cd */
[----:B------:R-:W-:Y:S01]  /*6420*/  MUFU.EX2 R168, R168 ;  /* 0x000000a800a87308 */ /* 0x000fe20000000800 */
[----:B------:R-:W-:-:S02]  /*6430*/  FFMA.FTZ R200, R27, c[0x0][0x2d0], -R205 ;  /* 0x0000b4001bc87a23 */ /* 0x000fc400000108cd */
[--C-:B------:R-:W-:Y:S02]  /*6440*/  FFMA.FTZ R199, R24, c[0x0][0x2d0], -R205.reuse ;  /* 0x0000b40018c77a23 */ /* 0x100fe400000108cd */
[--C-:B------:R-:W-:Y:S01]  /*6450*/  FFMA.FTZ R204, R204, c[0x0][0x2d0], -R205.reuse ;  /* 0x0000b400cccc7a23 */ /* 0x100fe200000108cd */
[----:B------:R-:W-:Y:S01]  /*6460*/  HMMA.16816.F32.BF16 R104, R4, R80, R104 ;  /* 0x000000500468723c */ /* 0x000fe20000041868 */
[--C-:B------:R-:W-:Y:S01]  /*6470*/  FFMA.FTZ R203, R203, c[0x0][0x2d0], -R205.reuse ;  /* 0x0000b400cbcb7a23 */ /* 0x100fe200000108cd */
[----:B------:R-:W-:Y:S01]  /*6480*/  MUFU.EX2 R87, R87 ;  /* 0x0000005700577308 */ /* 0x000fe20000000800 */
[--C-:B------:R-:W-:Y:S02]  /*6490*/  FFMA.FTZ R201, R201, c[0x0][0x2d0], -R205.reuse ;  /* 0x0000b400c9c97a23 */ /* 0x100fe400000108cd */
[----:B------:R-:W-:-:S03]  /*64a0*/  FFMA.FTZ R185, R185, c[0x0][0x2d0], -R205 ;  /* 0x0000b400b9b97a23 */ /* 0x000fc600000108cd */
[C---:B------:R-:W-:Y:S02]  /*64b0*/  HMMA.16816.F32.BF16 R116, R4.reuse, R76, R116 ;  /* 0x0000004c0474723c */ /* 0x040fe40000041874 */
[----:B------:R-:W-:Y:S06]  /*64c0*/  MUFU.EX2 R169, R169 ;  /* 0x000000a900a97308 */ /* 0x000fec0000000800 */
[C---:B------:R-:W-:Y:S02]  /*64d0*/  HMMA.16816.F32.BF16 R148, R4.reuse, R94, R148 ;  /* 0x0000005e0494723c */ /* 0x040fe40000041894 */
[----:B------:R-:W5:Y:S06]  /*64e0*/  MUFU.EX2 R170, R170 ;  /* 0x000000aa00aa7308 */ /* 0x000f6c0000000800 */
[C---:B------:R-:W-:Y:S02]  /*64f0*/  HMMA.16816.F32.BF16 R100, R4.reuse, R90, R100 ;  /* 0x0000005a0464723c */ /* 0x040fe40000041864 */
[----:B------:R-:W-:Y:S06]  /*6500*/  MUFU.EX2 R171, R171 ;  /* 0x000000ab00ab7308 */ /* 0x000fec0000000800 */
[C---:B------:R-:W-:Y:S02]  /*6510*/  HMMA.16816.F32.BF16 R112, R4.reuse, R82, R112 ;  /* 0x000000520470723c */ /* 0x040fe40000041870 */
[----:B------:R-:W2:Y:S06]  /*6520*/  MUFU.EX2 R172, R172 ;  /* 0x000000ac00ac7308 */ /* 0x000eac0000000800 */
[----:B------:R-:W-:Y:S02]  /*6530*/  HMMA.16816.F32.BF16 R128, R4, R78, R128 ;  /* 0x0000004e0480723c */ /* 0x000fe40000041880 */
[----:B------:R-:W-:Y:S05]  /*6540*/  MUFU.EX2 R180, R180 ;  /* 0x000000b400b47308 */ /* 0x000fea0000000800 */
[----:B-1----:R-:W-:-:S02]  /*6550*/  F2FP.BF16.PACK_AB R4, R98, R99 ;  /* 0x000000636204723e */ /* 0x002fc400000010ff */
[----:B---3--:R-:W-:Y:S01]  /*6560*/  F2FP.BF16.PACK_AB R5, R85, R97 ;  /* 0x000000615505723e */ /* 0x008fe200000010ff */
[----:B------:R-:W1:Y:S01]  /*6570*/  MUFU.EX2 R184, R184 ;  /* 0x000000b800b87308 */ /* 0x000e620000000800 */
[----:B------:R-:W-:Y:S02]  /*6580*/  F2FP.BF16.PACK_AB R6, R46, R84 ;  /* 0x000000542e06723e */ /* 0x000fe400000010ff */
[----:B--2---:R-:W-:-:S05]  /*6590*/  F2FP.BF16.PACK_AB R7, R47, R96 ;  /* 0x000000602f07723e */ /* 0x004fca00000010ff */
[----:B------:R-:W-:Y:S02]  /*65a0*/  MUFU.EX2 R183, R183 ;  /* 0x000000b700b77308 */ /* 0x000fe40000000800 */
[C---:B------:R-:W-:Y:S06]  /*65b0*/  HMMA.16816.F32.BF16 R160, R4.reuse, R48, R160 ;  /* 0x0000003004a0723c */ /* 0x040fec00000418a0 */
[----:B------:R-:W2:Y:S02]  /*65c0*/  MUFU.EX2 R188, R188 ;  /* 0x000000bc00bc7308 */ /* 0x000ea40000000800 */
[C---:B------:R-:W-:Y:S06]  /*65d0*/  HMMA.16816.F32.BF16 R144, R4.reuse, R12, R144 ;  /* 0x0000000c0490723c */ /* 0x040fec0000041890 */
[----:B------:R-:W-:Y:S02]  /*65e0*/  MUFU.EX2 R191, R191 ;  /* 0x000000bf00bf7308 */ /* 0x000fe40000000800 */
[C---:B------:R-:W-:Y:S06]  /*65f0*/  HMMA.16816.F32.BF16 R104, R4.reuse, R8, R104 ;  /* 0x000000080468723c */ /* 0x040fec0000041868 */
[----:B------:R-:W3:Y:S02]  /*6600*/  MUFU.EX2 R192, R192 ;  /* 0x000000c000c07308 */ /* 0x000ee40000000800 */
[C---:B------:R-:W-:Y:S06]  /*6610*/  HMMA.16816.F32.BF16 R116, R4.reuse, R72, R116 ;  /* 0x000000480474723c */ /* 0x040fec0000041874 */
[----:B------:R-:W-:Y:S02]  /*6620*/  MUFU.EX2 R194, R194 ;  /* 0x000000c200c27308 */ /* 0x000fe40000000800 */
[C---:B------:R-:W-:Y:S06]  /*6630*/  HMMA.16816.F32.BF16 R148, R4.reuse, R50, R148 ;  /* 0x000000320494723c */ /* 0x040fec0000041894 */
[----:B------:R-:W1:Y:S02]  /*6640*/  MUFU.EX2 R193, R193 ;  /* 0x000000c100c17308 */ /* 0x000e640000000800 */
[C---:B------:R-:W-:Y:S06]  /*6650*/  HMMA.16816.F32.BF16 R100, R4.reuse, R14, R100 ;  /* 0x0000000e0464723c */ /* 0x040fec0000041864 */
[----:B------:R-:W1:Y:S02]  /*6660*/  MUFU.EX2 R187, R187 ;  /* 0x000000bb00bb7308 */ /* 0x000e640000000800 */
[C---:B------:R-:W-:Y:S06]  /*6670*/  HMMA.16816.F32.BF16 R112, R4.reuse, R10, R112 ;  /* 0x0000000a0470723c */ /* 0x040fec0000041870 */
[----:B------:R-:W-:Y:S02]  /*6680*/  MUFU.EX2 R190, R190 ;  /* 0x000000be00be7308 */ /* 0x000fe40000000800 */
[----:B------:R-:W-:Y:S06]  /*6690*/  HMMA.16816.F32.BF16 R128, R4, R74, R128 ;  /* 0x0000004a0480723c */ /* 0x000fec0000041880 */
[----:B------:R-:W-:Y:S01]  /*66a0*/  MUFU.EX2 R195, R195 ;  /* 0x000000c300c37308 */ /* 0x000fe20000000800 */
[----:B----4-:R-:W-:-:S02]  /*66b0*/  F2FP.BF16.PACK_AB R4, R86, R45 ;  /* 0x0000002d5604723e */ /* 0x010fc400000010ff */
[----:B-----5:R-:W-:Y:S02]  /*66c0*/  F2FP.BF16.PACK_AB R5, R170, R169 ;  /* 0x000000a9aa05723e */ /* 0x020fe400000010ff */
[----:B------:R-:W-:Y:S02]  /*66d0*/  F2FP.BF16.PACK_AB R6, R87, R168 ;  /* 0x000000a85706723e */ /* 0x000fe400000010ff */
[----:B------:R-:W-:Y:S01]  /*66e0*/  F2FP.BF16.PACK_AB R7, R172, R171 ;  /* 0x000000abac07723e */ /* 0x000fe200000010ff */
[----:B------:R-:W-:Y:S06]  /*66f0*/  MUFU.EX2 R196, R196 ;  /* 0x000000c400c47308 */ /* 0x000fec0000000800 */
[C---:B------:R-:W-:Y:S02]  /*6700*/  HMMA.16816.F32.BF16 R160, R4.reuse, R68, R160 ;  /* 0x0000004404a0723c */ /* 0x040fe400000418a0 */
[----:B------:R-:W4:Y:S06]  /*6710*/  MUFU.EX2 R198, R198 ;  /* 0x000000c600c67308 */ /* 0x000f2c0000000800 */
[C---:B------:R-:W-:Y:S02]  /*6720*/  HMMA.16816.F32.BF16 R148, R4.reuse, R70, R148 ;  /* 0x000000460494723c */ /* 0x040fe40000041894 */
[----:B------:R-:W5:Y:S06]  /*6730*/  MUFU.EX2 R197, R197 ;  /* 0x000000c500c57308 */ /* 0x000f6c0000000800 */
[C---:B------:R-:W-:Y:S02]  /*6740*/  HMMA.16816.F32.BF16 R144, R4.reuse, R64, R144 ;  /* 0x000000400490723c */ /* 0x040fe40000041890 */
[----:B------:R-:W1:Y:S06]  /*6750*/  MUFU.EX2 R200, R200 ;  /* 0x000000c800c87308 */ /* 0x000e6c0000000800 */
[C---:B------:R-:W-:Y:S02]  /*6760*/  HMMA.16816.F32.BF16 R100, R4.reuse, R66, R100 ;  /* 0x000000420464723c */ /* 0x040fe40000041864 */
[----:B------:R-:W1:Y:S06]  /*6770*/  MUFU.EX2 R199, R199 ;  /* 0x000000c700c77308 */ /* 0x000e6c0000000800 */
[C---:B------:R-:W-:Y:S02]  /*6780*/  HMMA.16816.F32.BF16 R104, R4.reuse, R60, R104 ;  /* 0x0000003c0468723c */ /* 0x040fe40000041868 */
[----:B------:R-:W-:Y:S06]  /*6790*/  MUFU.EX2 R206, R206 ;  /* 0x000000ce00ce7308 */ /* 0x000fec0000000800 */
[C---:B------:R-:W-:Y:S02]  /*67a0*/  HMMA.16816.F32.BF16 R112, R4.reuse, R62, R112 ;  /* 0x0000003e0470723c */ /* 0x040fe40000041870 */
[----:B------:R-:W-:Y:S06]  /*67b0*/  MUFU.EX2 R204, R204 ;  /* 0x000000cc00cc7308 */ /* 0x000fec0000000800 */
[C---:B------:R-:W-:Y:S02]  /*67c0*/  HMMA.16816.F32.BF16 R116, R4.reuse, R56, R116 ;  /* 0x000000380474723c */ /* 0x040fe40000041874 */
[----:B------:R-:W-:Y:S06]  /*67d0*/  MUFU.EX2 R203, R203 ;  /* 0x000000cb00cb7308 */ /* 0x000fec0000000800 */
[----:B------:R-:W-:Y:S02]  /*67e0*/  HMMA.16816.F32.BF16 R128, R4, R58, R128 ;  /* 0x0000003a0480723c */ /* 0x000fe40000041880 */
[----:B------:R-:W-:Y:S05]  /*67f0*/  MUFU.EX2 R201, R201 ;  /* 0x000000c900c97308 */ /* 0x000fea0000000800 */
[----:B-1----:R-:W-:Y:S01]  /*6800*/  F2FP.BF16.PACK_AB R4, R184, R180 ;  /* 0x000000b4b804723e */ /* 0x002fe200000010ff */
[----:B------:R-:W-:Y:S01]  /*6810*/  FADD.FTZ R180, R180, R184 ;  /* 0x000000b8b4b47221 */ /* 0x000fe20000010000 */
[----:B--2---:R-:W-:-:S02]  /*6820*/  F2FP.BF16.PACK_AB R6, R188, R183 ;  /* 0x000000b7bc06723e */ /* 0x004fc400000010ff */
[----:B---3--:R-:W-:Y:S01]  /*6830*/  F2FP.BF16.PACK_AB R5, R192, R191 ;  /* 0x000000bfc005723e */ /* 0x008fe200000010ff */
[----:B------:R-:W-:Y:S01]  /*6840*/  FADD.FTZ R191, R191, R192 ;  /* 0x000000c0bfbf7221 */ /* 0x000fe20000010000 */
[----:B------:R-:W-:Y:S01]  /*6850*/  F2FP.BF16.PACK_AB R7, R193, R194 ;  /* 0x000000c2c107723e */ /* 0x000fe200000010ff */
[----:B------:R-:W-:Y:S02]  /*6860*/  FADD.FTZ R180, R183, R180 ;  /* 0x000000b4b7b47221 */ /* 0x000fe40000010000 */
[----:B------:R-:W-:Y:S02]  /*6870*/  FADD.FTZ R191, R194, R191 ;  /* 0x000000bfc2bf7221 */ /* 0x000fe40000010000 */
[----:B------:R-:W-:Y:S02]  /*6880*/  FADD.FTZ R180, R188, R180 ;  /* 0x000000b4bcb47221 */ /* 0x000fe40000010000 */
[----:B------:R-:W-:Y:S01]  /*6890*/  HMMA.16816.F32.BF16 R40, R4, R36, RZ ;  /* 0x000000240428723c */ /* 0x000fe200000418ff */
[----:B------:R-:W-:-:S02]  /*68a0*/  FADD.FTZ R191, R193, R191 ;  /* 0x000000bfc1bf7221 */ /* 0x000fc40000010000 */
[----:B------:R-:W-:Y:S02]  /*68b0*/  FADD.FTZ R180, R187, R180 ;  /* 0x000000b4bbb47221 */ /* 0x000fe40000010000 */
[----:B----4-:R-:W-:Y:S02]  /*68c0*/  FADD.FTZ R191, R198, R191 ;  /* 0x000000bfc6bf7221 */ /* 0x010fe40000010000 */
[----:B------:R-:W-:Y:S01]  /*68d0*/  FADD.FTZ R180, R190, R180 ;  /* 0x000000b4beb47221 */ /* 0x000fe20000010000 */
[----:B------:R-:W-:Y:S01]  /*68e0*/  HMMA.16816.F32.BF16 R36, R4, R38, RZ ;  /* 0x000000260424723c */ /* 0x000fe200000418ff */
[----:B-----5:R-:W-:Y:S02]  /*68f0*/  FADD.FTZ R191, R197, R191 ;  /* 0x000000bfc5bf7221 */ /* 0x020fe40000010000 */
[----:B------:R-:W-:Y:S02]  /*6900*/  FADD.FTZ R180, R195, R180 ;  /* 0x000000b4c3b47221 */ /* 0x000fe40000010000 */
[----:B------:R-:W-:-:S02]  /*6910*/  FADD.FTZ R191, R200, R191 ;  /* 0x000000bfc8bf7221 */ /* 0x000fc40000010000 */
[----:B------:R-:W-:Y:S01]  /*6920*/  FADD.FTZ R180, R196, R180 ;  /* 0x000000b4c4b47221 */ /* 0x000fe20000010000 */
[----:B------:R-:W-:Y:S01]  /*6930*/  HMMA.16816.F32.BF16 R32, R4, R28, RZ ;  /* 0x0000001c0420723c */ /* 0x000fe200000418ff */
[----:B------:R-:W-:-:S07]  /*6940*/  FADD.FTZ R191, R199, R191 ;  /* 0x000000bfc7bf7221 */ /* 0x000fce0000010000 */
[C---:B------:R-:W-:Y:S08]  /*6950*/  HMMA.16816.F32.BF16 R24, R4.reuse, R20, RZ ;  /* 0x000000140418723c */ /* 0x040ff000000418ff */
[C---:B------:R-:W-:Y:S08]  /*6960*/  HMMA.16816.F32.BF16 R52, R4.reuse, R16, RZ ;  /* 0x000000100434723c */ /* 0x040ff000000418ff */
[C---:B------:R-:W-:Y:S08]  /*6970*/  HMMA.16816.F32.BF16 R16, R4.reuse, R18, RZ ;  /* 0x000000120410723c */ /* 0x040ff000000418ff */
[C---:B------:R-:W-:Y:S08]  /*6980*/  HMMA.16816.F32.BF16 R28, R4.reuse, R30, RZ ;  /* 0x0000001e041c723c */ /* 0x040ff000000418ff */
[----:B------:R-:W-:Y:S07]  /*6990*/  HMMA.16816.F32.BF16 R20, R4, R22, RZ ;  /* 0x000000160414723c */ /* 0x000fee00000418ff */
[----:B------:R-:W-:-:S02]  /*69a0*/  F2FP.BF16.PACK_AB R4, R190, R187 ;  /* 0x000000bbbe04723e */ /* 0x000fc400000010ff */
[----:B------:R-:W-:Y:S02]  /*69b0*/  F2FP.BF16.PACK_AB R6, R196, R195 ;  /* 0x000000c3c406723e */ /* 0x000fe400000010ff */
[----:B------:R-:W-:Y:S02]  /*69c0*/  F2FP.BF16.PACK_AB R5, R197, R198 ;  /* 0x000000c6c505723e */ /* 0x000fe400000010ff */
[----:B------:R-:W-:-:S07]  /*69d0*/  F2FP.BF16.PACK_AB R7, R199, R200 ;  /* 0x000000c8c707723e */ /* 0x000fce00000010ff */
[C---:B------:R-:W-:Y:S07]  /*69e0*/  HMMA.16816.F32.BF16 R40, R4.reuse, R88, R40 ;  /* 0x000000580428723c */ /* 0x040fee0000041828 */
[----:B------:R-:W-:Y:S01]  /*69f0*/  FFMA.FTZ R89, R241, c[0x0][0x2d0], -R202 ;  /* 0x0000b400f1597a23 */ /* 0x000fe200000108ca */
[----:B------:R-:W-:Y:S01]  /*6a00*/  HMMA.16816.F32.BF16 R32, R4, R80, R32 ;  /* 0x000000500420723c */ /* 0x000fe20000041820 */
[----:B------:R-:W-:Y:S02]  /*6a10*/  FFMA.FTZ R88, R247, c[0x0][0x2d0], -R205 ;  /* 0x0000b400f7587a23 */ /* 0x000fe400000108cd */
[----:B------:R-:W-:-:S02]  /*6a20*/  FFMA.FTZ R241, R125, c[0x0][0x2d0], -R207 ;  /* 0x0000b4007df17a23 */ /* 0x000fc400000108cf */
[----:B------:R-:W-:Y:S02]  /*6a30*/  MUFU.EX2 R89, R89 ;  /* 0x0000005900597308 */ /* 0x000fe40000000800 */
[--C-:B------:R-:W-:Y:S01]  /*6a40*/  FFMA.FTZ R81, R240, c[0x0][0x2d0], -R202.reuse ;  /* 0x0000b400f0517a23 */ /* 0x100fe200000108ca */
[C---:B------:R-:W-:Y:S01]  /*6a50*/  HMMA.16816.F32.BF16 R24, R4.reuse, R76, R24 ;  /* 0x0000004c0418723c */ /* 0x040fe20000041818 */
[--C-:B------:R-:W-:Y:S02]  /*6a60*/  FFMA.FTZ R80, R246, c[0x0][0x2d0], -R205.reuse ;  /* 0x0000b400f6507a23 */ /* 0x100fe400000108cd */
[----:B------:R-:W-:Y:S02]  /*6a70*/  FFMA.FTZ R240, R133, c[0x0][0x2d0], -R202 ;  /* 0x0000b40085f07a23 */ /* 0x000fe400000108ca */
[----:B------:R-:W-:Y:S02]  /*6a80*/  MUFU.EX2 R81, R81 ;  /* 0x0000005100517308 */ /* 0x000fe40000000800 */
[--C-:B------:R-:W-:Y:S01]  /*6a90*/  FFMA.FTZ R77, R245, c[0x0][0x2d0], -R205.reuse ;  /* 0x0000b400f54d7a23 */ /* 0x100fe200000108cd */
[----:B------:R-:W-:Y:S01]  /*6aa0*/  HMMA.16816.F32.BF16 R36, R4, R90, R36 ;  /* 0x0000005a0424723c */ /* 0x000fe20000041824 */
[----:B------:R-:W-:-:S02]  /*6ab0*/  FFMA.FTZ R76, R244, c[0x0][0x2d0], -R205 ;  /* 0x0000b400f44c7a23 */ /* 0x000fc400000108cd */
[--C-:B------:R-:W-:Y:S02]  /*6ac0*/  FFMA.FTZ R244, R124, c[0x0][0x2d0], -R202.reuse ;  /* 0x0000b4007cf47a23 */ /* 0x100fe400000108ca */
[----:B------:R-:W1:Y:S01]  /*6ad0*/  MUFU.EX2 R88, R88 ;  /* 0x0000005800587308 */ /* 0x000e620000000800 */
[----:B------:R-:W-:Y:S02]  /*6ae0*/  FFMA.FTZ R245, R138, c[0x0][0x2d0], -R205 ;  /* 0x0000b4008af57a23 */ /* 0x000fe400000108cd */
[--C-:B------:R-:W-:Y:S01]  /*6af0*/  FFMA.FTZ R91, R243, c[0x0][0x2d0], -R202.reuse ;  /* 0x0000b400f35b7a23 */ /* 0x100fe200000108ca */
[----:B------:R-:W-:Y:S01]  /*6b00*/  HMMA.16816.F32.BF16 R52, R4, R92, R52 ;  /* 0x0000005c0434723c */ /* 0x000fe20000041834 */
[--C-:B------:R-:W-:Y:S02]  /*6b10*/  FFMA.FTZ R90, R242, c[0x0][0x2d0], -R202.reuse ;  /* 0x0000b400f25a7a23 */ /* 0x100fe400000108ca */
[----:B------:R-:W-:Y:S01]  /*6b20*/  FFMA.FTZ R242, R132, c[0x0][0x2d0], -R239 ;  /* 0x0000b40084f27a23 */ /* 0x000fe200000108ef */
[----:B------:R-:W2:Y:S01]  /*6b30*/  MUFU.EX2 R80, R80 ;  /* 0x0000005000507308 */ /* 0x000ea20000000800 */
[----:B------:R-:W-:-:S02]  /*6b40*/  FFMA.FTZ R243, R126, c[0x0][0x2d0], -R202 ;  /* 0x0000b4007ef37a23 */ /* 0x000fc400000108ca */
[--C-:B------:R-:W-:Y:S01]  /*6b50*/  FFMA.FTZ R92, R153, c[0x0][0x2d0], -R239.reuse ;  /* 0x0000b400995c7a23 */ /* 0x100fe200000108ef */
[----:B------:R-:W-:Y:S01]  /*6b60*/  HMMA.16816.F32.BF16 R16, R4, R94, R16 ;  /* 0x0000005e0410723c */ /* 0x000fe20000041810 */
[----:B------:R-:W-:-:S03]  /*6b70*/  FFMA.FTZ R93, R139, c[0x0][0x2d0], -R239 ;  /* 0x0000b4008b5d7a23 */ /* 0x000fc600000108ef */
[----:B------:R-:W-:Y:S01]  /*6b80*/  MUFU.EX2 R91, R91 ;  /* 0x0000005b005b7308 */ /* 0x000fe20000000800 */
[----:B-1----:R-:W-:Y:S02]  /*6b90*/  FADD.FTZ R191, R88, R191 ;  /* 0x000000bf58bf7221 */ /* 0x002fe40000010000 */
[--C-:B------:R-:W-:Y:S01]  /*6ba0*/  FFMA.FTZ R94, R211, c[0x0][0x2d0], -R207.reuse ;  /* 0x0000b400d35e7a23 */ /* 0x100fe200000108cf */
[C---:B------:R-:W-:Y:S01]  /*6bb0*/  HMMA.16816.F32.BF16 R28, R4.reuse, R82, R28 ;  /* 0x00000052041c723c */ /* 0x040fe2000004181c */
[--C-:B------:R-:W-:Y:S02]  /*6bc0*/  FFMA.FTZ R95, R155, c[0x0][0x2d0], -R207.reuse ;  /* 0x0000b4009b5f7a23 */ /* 0x100fe400000108cf */
[----:B------:R-:W-:Y:S01]  /*6bd0*/  FFMA.FTZ R211, R134, c[0x0][0x2d0], -R207 ;  /* 0x0000b40086d37a23 */ /* 0x000fe200000108cf */
[----:B------:R-:W1:Y:S01]  /*6be0*/  MUFU.EX2 R90, R90 ;  /* 0x0000005a005a7308 */ /* 0x000e620000000800 */
[----:B--2---:R-:W-:Y:S02]  /*6bf0*/  FADD.FTZ R191, R80, R191 ;  /* 0x000000bf50bf7221 */ /* 0x004fe40000010000 */
[--C-:B------:R-:W-:Y:S01]  /*6c00*/  FFMA.FTZ R82, R208, c[0x0][0x2d0], -R239.reuse ;  /* 0x0000b400d0527a23 */ /* 0x100fe200000108ef */
[----:B------:R-:W-:Y:S01]  /*6c10*/  HMMA.16816.F32.BF16 R20, R4, R78, R20 ;  /* 0x0000004e0414723c */ /* 0x000fe20000041814 */
[----:B------:R-:W-:-:S02]  /*6c20*/  FFMA.FTZ R83, R209, c[0x0][0x2d0], -R239 ;  /* 0x0000b400d1537a23 */ /* 0x000fc400000108ef */
[----:B------:R-:W-:Y:S01]  /*6c30*/  FFMA.FTZ R208, R152, c[0x0][0x2d0], -R207 ;  /* 0x0000b40098d07a23 */ /* 0x000fe200000108cf */
[----:B------:R-:W2:Y:S01]  /*6c40*/  MUFU.EX2 R77, R77 ;  /* 0x0000004d004d7308 */ /* 0x000ea20000000800 */
[--C-:B------:R-:W-:Y:S02]  /*6c50*/  FFMA.FTZ R209, R135, c[0x0][0x2d0], -R239.reuse ;  /* 0x0000b40087d17a23 */ /* 0x100fe400000108ef */
[----:B------:R-:W-:Y:S01]  /*6c60*/  F2FP.BF16.PACK_AB R6, R81, R89 ;  /* 0x000000595106723e */ /* 0x000fe200000010ff */
[----:B------:R-:W-:Y:S01]  /*6c70*/  FFMA.FTZ R79, R154, c[0x0][0x2d0], -R239 ;  /* 0x0000b4009a4f7a23 */ /* 0x000fe200000108ef */
[----:B------:R-:W-:Y:S01]  /*6c80*/  F2FP.BF16.PACK_AB R5, R80, R88 ;  /* 0x000000585005723e */ /* 0x000fe200000010ff */
[----:B------:R-:W-:Y:S01]  /*6c90*/  FFMA.FTZ R239, R127, c[0x0][0x2d0], -R207 ;  /* 0x0000b4007fef7a23 */ /* 0x000fe200000108cf */
[----:B------:R-:W-:Y:S01]  /*6ca0*/  LDSM.16.MT88.4 R152, [R225+0x2900] ;  /* 0x00290000e198783b */ /* 0x000fe20000004200 */
[----:B------:R-:W3:Y:S01]  /*6cb0*/  MUFU.EX2 R76, R76 ;  /* 0x0000004c004c7308 */ /* 0x000ee20000000800 */
[C---:B-1----:R-:W-:Y:S01]  /*6cc0*/  F2FP.BF16.PACK_AB R4, R90.reuse, R91 ;  /* 0x0000005b5a04723e */ /* 0x042fe200000010ff */
[----:B------:R-:W-:Y:S01]  /*6cd0*/  FADD.FTZ R180, R91, R180 ;  /* 0x000000b45bb47221 */ /* 0x000fe20000010000 */
[----:B------:R-:W-:Y:S03]  /*6ce0*/  LDSM.16.MT88.4 R132, [R219+0x2900] ;  /* 0x00290000db84783b */ /* 0x000fe60000004200 */
[----:B------:R-:W-:Y:S01]  /*6cf0*/  FADD.FTZ R180, R90, R180 ;  /* 0x000000b45ab47221 */ /* 0x000fe20000010000 */
[----:B------:R-:W-:Y:S01]  /*6d00*/  LDSM.16.MT88.4 R124, [R218+0x2900] ;  /* 0x00290000da7c783b */ /* 0x000fe20000004200 */
[----:B------:R-:W-:Y:S01]  /*6d10*/  MUFU.EX2 R82, R82 ;  /* 0x0000005200527308 */ /* 0x000fe20000000800 */
[----:B--2---:R-:W-:-:S02]  /*6d20*/  FADD.FTZ R191, R77, R191 ;  /* 0x000000bf4dbf7221 */ /* 0x004fc40000010000 */
[----:B------:R-:W-:-:S04]  /*6d30*/  FADD.FTZ R180, R89, R180 ;  /* 0x000000b459b47221 */ /* 0x000fc80000010000 */
[----:B------:R-:W-:Y:S01]  /*6d40*/  FADD.FTZ R180, R81, R180 ;  /* 0x000000b451b47221 */ /* 0x000fe20000010000 */
[C---:B---3--:R-:W-:Y:S01]  /*6d50*/  F2FP.BF16.PACK_AB R7, R76.reuse, R77 ;  /* 0x0000004d4c07723e */ /* 0x048fe200000010ff */
[----:B------:R-:W1:Y:S01]  /*6d60*/  MUFU.EX2 R83, R83 ;  /* 0x0000005300537308 */ /* 0x000e620000000800 */
[----:B------:R-:W-:-:S05]  /*6d70*/  FADD.FTZ R191, R76, R191 ;  /* 0x000000bf4cbf7221 */ /* 0x000fca0000010000 */
[C---:B------:R-:W-:Y:S02]  /*6d80*/  HMMA.16816.F32.BF16 R52, R4.reuse, R48, R52 ;  /* 0x000000300434723c */ /* 0x040fe40000041834 */
[----:B------:R2:W-:Y:S06]  /*6d90*/  MUFU.EX2 R78, R210 ;  /* 0x000000d2004e7308 */ /* 0x0005ec0000000800 */
[C---:B------:R-:W-:Y:S01]  /*6da0*/  HMMA.16816.F32.BF16 R48, R4.reuse, R50, R16 ;  /* 0x000000320430723c */ /* 0x040fe20000041810 */
[----:B------:R-:W3:Y:S01]  /*6db0*/  LDSM.16.MT88.4 R16, [R225+0x2100] ;  /* 0x00210000e110783b */ /* 0x000ee20000004200 */
[----:B------:R-:W-:Y:S06]  /*6dc0*/  MUFU.EX2 R79, R79 ;  /* 0x0000004f004f7308 */ /* 0x000fec0000000800 */
[----:B------:R-:W-:Y:S02]  /*6dd0*/  HMMA.16816.F32.BF16 R40, R4, R12, R40 ;  /* 0x0000000c0428723c */ /* 0x000fe40000041828 */
[----:B------:R-:W-:Y:S01]  /*6de0*/  MUFU.EX2 R94, R94 ;  /* 0x0000005e005e7308 */ /* 0x000fe20000000800 */
[----:B--2---:R-:W-:-:S02]  /*6df0*/  FFMA.FTZ R210, R137, c[0x0][0x2d0], -R207 ;  /* 0x0000b40089d27a23 */ /* 0x004fc400000108cf */
[----:B------:R-:W-:Y:S02]  /*6e00*/  FFMA.FTZ R207, R136, c[0x0][0x2d0], -R202 ;  /* 0x0000b40088cf7a23 */ /* 0x000fe400000108ca */
[----:B------:R-:W-:Y:S01]  /*6e10*/  LDSM.16.MT88.4 R136, [R220+0x2900] ;  /* 0x00290000dc88783b */ /* 0x000fe20000004200 */
[C---:B------:R-:W-:Y:S02]  /*6e20*/  HMMA.16816.F32.BF16 R36, R4.reuse, R14, R36 ;  /* 0x0000000e0424723c */ /* 0x040fe40000041824 */
[----:B------:R-:W2:Y:S01]  /*6e30*/  MUFU.EX2 R95, R95 ;  /* 0x0000005f005f7308 */ /* 0x000ea20000000800 */
[----:B------:R-:W4:Y:S05]  /*6e40*/  LDSM.16.MT88.4 R12, [R220+0x2100] ;  /* 0x00210000dc0c783b */ /* 0x000f2a0000004200 */
[C---:B------:R-:W-:Y:S02]  /*6e50*/  HMMA.16816.F32.BF16 R32, R4.reuse, R8, R32 ;  /* 0x000000080420723c */ /* 0x040fe40000041820 */
[----:B------:R-:W5:Y:S06]  /*6e60*/  MUFU.EX2 R208, R208 ;  /* 0x000000d000d07308 */ /* 0x000f6c0000000800 */
[C---:B------:R-:W-:Y:S01]  /*6e70*/  HMMA.16816.F32.BF16 R28, R4.reuse, R10, R28 ;  /* 0x0000000a041c723c */ /* 0x040fe2000004181c */
[----:B------:R-:W4:Y:S01]  /*6e80*/  LDSM.16.MT88.4 R8, [R219+0x2100] ;  /* 0x00210000db08783b */ /* 0x000f220000004200 */
[----:B------:R-:W-:Y:S06]  /*6e90*/  MUFU.EX2 R92, R92 ;  /* 0x0000005c005c7308 */ /* 0x000fec0000000800 */
[C---:B------:R-:W-:Y:S02]  /*6ea0*/  HMMA.16816.F32.BF16 R24, R4.reuse, R72, R24 ;  /* 0x000000480418723c */ /* 0x040fe40000041818 */
[----:B------:R-:W-:Y:S05]  /*6eb0*/  MUFU.EX2 R93, R93 ;  /* 0x0000005d005d7308 */ /* 0x000fea0000000800 */
[----:B-1----:R-:W-:Y:S01]  /*6ec0*/  F2FP.BF16.PACK_AB R72, R83, R82 ;  /* 0x000000525348723e */ /* 0x002fe200000010ff */
[----:B------:R-:W-:Y:S01]  /*6ed0*/  HMMA.16816.F32.BF16 R20, R4, R74, R20 ;  /* 0x0000004a0414723c */ /* 0x000fe20000041814 */
[----:B------:R-:W1:Y:S01]  /*6ee0*/  LDSM.16.MT88.4 R4, [R218+0x2100] ;  /* 0x00210000da04783b */ /* 0x000e620000004200 */
[----:B--2---:R-:W-:Y:S01]  /*6ef0*/  F2FP.BF16.PACK_AB R73, R95, R94 ;  /* 0x0000005e5f49723e */ /* 0x004fe200000010ff */
[----:B------:R-:W-:Y:S04]  /*6f00*/  MUFU.EX2 R209, R209 ;  /* 0x000000d100d17308 */ /* 0x000fe80000000800 */
[----:B------:R-:W-:-:S02]  /*6f10*/  F2FP.BF16.PACK_AB R74, R79, R78 ;  /* 0x0000004e4f4a723e */ /* 0x000fc400000010ff */
[----:B-----5:R-:W-:Y:S02]  /*6f20*/  F2FP.BF16.PACK_AB R75, R208, R206 ;  /* 0x000000ced04b723e */ /* 0x020fe400000010ff */
[----:B------:R-:W-:Y:S05]  /*6f30*/  MUFU.EX2 R242, R242 ;  /* 0x000000f200f27308 */ /* 0x000fea0000000800 */
[C---:B---3--:R-:W-:Y:S03]  /*6f40*/  HMMA.16816.F32.BF16 R160, R72.reuse, R16, R160 ;  /* 0x0000001048a0723c */ /* 0x048fe600000418a0 */
[----:B------:R-:W-:Y:S05]  /*6f50*/  MUFU.EX2 R210, R210 ;  /* 0x000000d200d27308 */ /* 0x000fea0000000800 */
[C---:B------:R-:W-:Y:S03]  /*6f60*/  HMMA.16816.F32.BF16 R148, R72.reuse, R18, R148 ;  /* 0x000000124894723c */ /* 0x040fe60000041894 */
[----:B------:R-:W-:Y:S05]  /*6f70*/  MUFU.EX2 R211, R211 ;  /* 0x000000d300d37308 */ /* 0x000fea0000000800 */
[C---:B----4-:R-:W-:Y:S03]  /*6f80*/  HMMA.16816.F32.BF16 R144, R72.reuse, R12, R144 ;  /* 0x0000000c4890723c */ /* 0x050fe60000041890 */
[----:B------:R-:W-:Y:S05]  /*6f90*/  MUFU.EX2 R239, R239 ;  /* 0x000000ef00ef7308 */ /* 0x000fea0000000800 */
[C---:B------:R-:W-:Y:S03]  /*6fa0*/  HMMA.16816.F32.BF16 R100, R72.reuse, R14, R100 ;  /* 0x0000000e4864723c */ /* 0x040fe60000041864 */
[----:B------:R-:W-:Y:S05]  /*6fb0*/  MUFU.EX2 R241, R241 ;  /* 0x000000f100f17308 */ /* 0x000fea0000000800 */
[C---:B------:R-:W-:Y:S03]  /*6fc0*/  HMMA.16816.F32.BF16 R104, R72.reuse, R8, R104 ;  /* 0x000000084868723c */ /* 0x040fe60000041868 */
[----:B------:R-:W2:Y:S05]  /*6fd0*/  MUFU.EX2 R207, R207 ;  /* 0x000000cf00cf7308 */ /* 0x000eaa0000000800 */
[C---:B------:R-:W-:Y:S03]  /*6fe0*/  HMMA.16816.F32.BF16 R112, R72.reuse, R10, R112 ;  /* 0x0000000a4870723c */ /* 0x040fe60000041870 */
[----:B------:R-:W3:Y:S05]  /*6ff0*/  MUFU.EX2 R240, R240 ;  /* 0x000000f000f07308 */ /* 0x000eea0000000800 */
[----:B-1----:R-:W-:Y:S03]  /*7000*/  HMMA.16816.F32.BF16 R116, R72, R4, R116 ;  /* 0x000000044874723c */ /* 0x002fe60000041874 */
[----:B------:R-:W1:Y:S01]  /*7010*/  MUFU.EX2 R243, R243 ;  /* 0x000000f300f37308 */ /* 0x000e620000000800 */
[----:B--2---:R-:W-:-:S04]  /*7020*/  FADD.FTZ R180, R207, R180 ;  /* 0x000000b4cfb47221 */ /* 0x004fc80000010000 */
[----:B------:R-:W-:Y:S03]  /*7030*/  HMMA.16816.F32.BF16 R128, R72, R6, R128 ;  /* 0x000000064880723c */ /* 0x000fe60000041880 */
[----:B------:R-:W2:Y:S01]  /*7040*/  MUFU.EX2 R244, R244 ;  /* 0x000000f400f47308 */ /* 0x000ea20000000800 */
[----:B---3--:R-:W-:-:S03]  /*7050*/  FADD.FTZ R180, R240, R180 ;  /* 0x000000b4f0b47221 */ /* 0x008fc60000010000 */
[----:B------:R-:W-:Y:S02]  /*7060*/  F2FP.BF16.PACK_AB R72, R93, R92 ;  /* 0x0000005c5d48723e */ /* 0x000fe400000010ff */
[----:B------:R-:W-:Y:S02]  /*7070*/  F2FP.BF16.PACK_AB R73, R211, R210 ;  /* 0x000000d2d349723e */ /* 0x000fe400000010ff */
[----:B------:R-:W3:Y:S01]  /*7080*/  MUFU.EX2 R245, R245 ;  /* 0x000000f500f57308 */ /* 0x000ee20000000800 */
[----:B------:R-:W-:Y:S01]  /*7090*/  F2FP.BF16.PACK_AB R74, R242, R209 ;  /* 0x000000d1f24a723e */ /* 0x000fe200000010ff */
[----:B-1----:R-:W-:Y:S01]  /*70a0*/  FADD.FTZ R180, R243, R180 ;  /* 0x000000b4f3b47221 */ /* 0x002fe20000010000 */
[----:B------:R-:W-:-:S03]  /*70b0*/  F2FP.BF16.PACK_AB R75, R241, R239 ;  /* 0x000000eff14b723e */ /* 0x000fc600000010ff */
[----:B--2---:R-:W-:-:S04]  /*70c0*/  FADD.FTZ R180, R244, R180 ;  /* 0x000000b4f4b47221 */ /* 0x004fc80000010000 */
[----:B------:R-:W-:Y:S01]  /*70d0*/  HMMA.16816.F32.BF16 R160, R72, R152, R160 ;  /* 0x0000009848a0723c */ /* 0x000fe200000418a0 */
[----:B---3--:R-:W-:-:S07]  /*70e0*/  FADD.FTZ R191, R245, R191 ;  /* 0x000000bff5bf7221 */ /* 0x008fce0000010000 */
[----:B------:R-:W-:Y:S01]  /*70f0*/  HMMA.16816.F32.BF16 R148, R72, R154, R148 ;  /* 0x0000009a4894723c */ /* 0x000fe20000041894 */
[----:B------:R-:W-:-:S04]  /*7100*/  FADD.FTZ R191, R204, R191 ;  /* 0x000000bfccbf7221 */ /* 0x000fc80000010000 */
[----:B------:R-:W-:-:S03]  /*7110*/  FADD.FTZ R191, R203, R191 ;  /* 0x000000bfcbbf7221 */ /* 0x000fc60000010000 */
[----:B------:R-:W-:Y:S01]  /*7120*/  HMMA.16816.F32.BF16 R144, R72, R136, R144 ;  /* 0x000000884890723c */ /* 0x000fe20000041890 */
[----:B------:R-:W-:-:S07]  /*7130*/  FADD.FTZ R191, R201, R191 ;  /* 0x000000bfc9bf7221 */ /* 0x000fce0000010000 */
[C---:B------:R-:W-:Y:S08]  /*7140*/  HMMA.16816.F32.BF16 R100, R72.reuse, R138, R100 ;  /* 0x0000008a4864723c */ /* 0x040ff00000041864 */
[C---:B------:R-:W-:Y:S08]  /*7150*/  HMMA.16816.F32.BF16 R104, R72.reuse, R132, R104 ;  /* 0x000000844868723c */ /* 0x040ff00000041868 */
[C---:B------:R-:W-:Y:S08]  /*7160*/  HMMA.16816.F32.BF16 R112, R72.reuse, R134, R112 ;  /* 0x000000864870723c */ /* 0x040ff00000041870 */
[C---:B------:R-:W-:Y:S08]  /*7170*/  HMMA.16816.F32.BF16 R116, R72.reuse, R124, R116 ;  /* 0x0000007c4874723c */ /* 0x040ff00000041874 */
[----:B------:R-:W-:Y:S07]  /*7180*/  HMMA.16816.F32.BF16 R128, R72, R126, R128 ;  /* 0x0000007e4880723c */ /* 0x000fee0000041880 */
[----:B------:R-:W-:-:S02]  /*7190*/  F2FP.BF16.PACK_AB R72, R240, R207 ;  /* 0x000000cff048723e */ /* 0x000fc400000010ff */
[----:B------:R-:W-:Y:S01]  /*71a0*/  F2FP.BF16.PACK_AB R74, R244, R243 ;  /* 0x000000f3f44a723e */ /* 0x000fe200000010ff */
[----:B------:R-:W-:Y:S01]  /*71b0*/  IMAD.U32 R243, RZ, RZ, UR6 ;  /* 0x00000006fff37e24 */ /* 0x000fe2000f8e00ff */
[----:B------:R-:W-:Y:S02]  /*71c0*/  F2FP.BF16.PACK_AB R73, R204, R245 ;  /* 0x000000f5cc49723e */ /* 0x000fe400000010ff */
[----:B------:R-:W-:-:S07]  /*71d0*/  F2FP.BF16.PACK_AB R75, R201, R203 ;  /* 0x000000cbc94b723e */ /* 0x000fce00000010ff */
[C---:B------:R-:W-:Y:S07]  /*71e0*/  HMMA.16816.F32.BF16 R52, R72.reuse, R68, R52 ;  /* 0x000000444834723c */ /* 0x040fee0000041834 */
[--C-:B------:R-:W-:Y:S01]  /*71f0*/  FFMA.FTZ R68, R179, c[0x0][0x2d0], -R205.reuse ;  /* 0x0000b400b3447a23 */ /* 0x100fe200000108cd */
[----:B------:R-:W-:Y:S01]  /*7200*/  HMMA.16816.F32.BF16 R36, R72, R66, R36 ;  /* 0x000000424824723c */ /* 0x000fe20000041824 */
[----:B------:R-:W-:-:S04]  /*7210*/  FFMA.FTZ R69, R189, c[0x0][0x2d0], -R205 ;  /* 0x0000b400bd457a23 */ /* 0x000fc800000108cd */
[----:B------:R-:W-:Y:S02]  /*7220*/  MUFU.EX2 R68, R68 ;  /* 0x0000004400447308 */ /* 0x000fe40000000800 */
[--C-:B------:R-:W-:Y:S01]  /*7230*/  FFMA.FTZ R66, R177, c[0x0][0x2d0], -R205.reuse ;  /* 0x0000b400b1427a23 */ /* 0x100fe200000108cd */
[----:B------:R-:W-:Y:S01]  /*7240*/  HMMA.16816.F32.BF16 R32, R72, R60, R32 ;  /* 0x0000003c4820723c */ /* 0x000fe20000041820 */
[----:B------:R-:W-:-:S04]  /*7250*/  FFMA.FTZ R67, R178, c[0x0][0x2d0], -R205 ;  /* 0x0000b400b2437a23 */ /* 0x000fc800000108cd */
[----:B------:R-:W1:Y:S02]  /*7260*/  MUFU.EX2 R66, R66 ;  /* 0x0000004200427308 */ /* 0x000e640000000800 */
[--C-:B------:R-:W-:Y:S01]  /*7270*/  FFMA.FTZ R60, R156, c[0x0][0x2d0], -R202.reuse ;  /* 0x0000b4009c3c7a23 */ /* 0x100fe200000108ca */
[----:B------:R-:W-:Y:S01]  /*7280*/  HMMA.16816.F32.BF16 R28, R72, R62, R28 ;  /* 0x0000003e481c723c */ /* 0x000fe2000004181c */
[----:B------:R-:W-:-:S04]  /*7290*/  FFMA.FTZ R61, R157, c[0x0][0x2d0], -R202 ;  /* 0x0000b4009d3d7a23 */ /* 0x000fc800000108ca */
[----:B------:R-:W2:Y:S02]  /*72a0*/  MUFU.EX2 R60, R60 ;  /* 0x0000003c003c7308 */ /* 0x000ea40000000800 */
[--C-:B------:R-:W-:Y:S01]  /*72b0*/  FFMA.FTZ R62, R159, c[0x0][0x2d0], -R202.reuse ;  /* 0x0000b4009f3e7a23 */ /* 0x100fe200000108ca */
[----:B------:R-:W-:Y:S01]  /*72c0*/  HMMA.16816.F32.BF16 R24, R72, R56, R24 ;  /* 0x000000384818723c */ /* 0x000fe20000041818 */
[----:B------:R-:W-:-:S04]  /*72d0*/  FFMA.FTZ R63, R174, c[0x0][0x2d0], -R202 ;  /* 0x0000b400ae3f7a23 */ /* 0x000fc800000108ca */
[----:B------:R-:W3:Y:S01]  /*72e0*/  MUFU.EX2 R61, R61 ;  /* 0x0000003d003d7308 */ /* 0x000ee20000000800 */
[----:B-1----:R-:W-:Y:S02]  /*72f0*/  FADD.FTZ R191, R66, R191 ;  /* 0x000000bf42bf7221 */ /* 0x002fe40000010000 */
[C---:B------:R-:W-:Y:S05]  /*7300*/  HMMA.16816.F32.BF16 R20, R72.reuse, R58, R20 ;  /* 0x0000003a4814723c */ /* 0x040fea0000041814 */
[----:B------:R-:W-:Y:S01]  /*7310*/  MUFU.EX2 R62, R62 ;  /* 0x0000003e003e7308 */ /* 0x000fe20000000800 */
[----:B--2---:R-:W-:Y:S02]  /*7320*/  FADD.FTZ R180, R60, R180 ;  /* 0x000000b43cb47221 */ /* 0x004fe40000010000 */
[C---:B------:R-:W-:Y:S05]  /*7330*/  HMMA.16816.F32.BF16 R40, R72.reuse, R64, R40 ;  /* 0x000000404828723c */ /* 0x040fea0000041828 */
[----:B------:R-:W1:Y:S01]  /*7340*/  MUFU.EX2 R63, R63 ;  /* 0x0000003f003f7308 */ /* 0x000e620000000800 */
[----:B---3--:R-:W-:Y:S01]  /*7350*/  F2FP.BF16.PACK_AB R56, R61, R60 ;  /* 0x0000003c3d38723e */ /* 0x008fe200000010ff */
[--C-:B------:R-:W-:Y:S01]  /*7360*/  FFMA.FTZ R64, R175, c[0x0][0x2d0], -R202.reuse ;  /* 0x0000b400af407a23 */ /* 0x100fe200000108ca */
[----:B------:R-:W-:Y:S01]  /*7370*/  HMMA.16816.F32.BF16 R48, R72, R70, R48 ;  /* 0x000000464830723c */ /* 0x000fe20000041830 */
[----:B------:R-:W-:-:S02]  /*7380*/  FFMA.FTZ R65, R176, c[0x0][0x2d0], -R202 ;  /* 0x0000b400b0417a23 */ /* 0x000fc400000108ca */
[----:B------:R-:W-:Y:S02]  /*7390*/  FADD.FTZ R180, R61, R180 ;  /* 0x000000b43db47221 */ /* 0x000fe40000010000 */
[----:B------:R-:W2:Y:S02]  /*73a0*/  MUFU.EX2 R67, R67 ;  /* 0x0000004300437308 */ /* 0x000ea40000000800 */
[----:B------:R-:W-:Y:S02]  /*73b0*/  FFMA.FTZ R72, R186, c[0x0][0x2d0], -R205 ;  /* 0x0000b400ba487a23 */ /* 0x000fe400000108cd */
[--C-:B------:R-:W-:Y:S02]  /*73c0*/  FFMA.FTZ R70, R158, c[0x0][0x2d0], -R202.reuse ;  /* 0x0000b4009e467a23 */ /* 0x100fe400000108ca */
[----:B------:R-:W-:Y:S02]  /*73d0*/  FFMA.FTZ R71, R173, c[0x0][0x2d0], -R202 ;  /* 0x0000b400ad477a23 */ /* 0x000fe400000108ca */
[----:B------:R-:W3:Y:S01]  /*73e0*/  MUFU.EX2 R69, R69 ;  /* 0x0000004500457308 */ /* 0x000ee20000000800 */
[----:B-1----:R-:W-:Y:S01]  /*73f0*/  F2FP.BF16.PACK_AB R58, R63, R62 ;  /* 0x0000003e3f3a723e */ /* 0x002fe200000010ff */
[----:B------:R-:W-:-:S04]  /*7400*/  FADD.FTZ R180, R62, R180 ;  /* 0x000000b43eb47221 */ /* 0x000fc80000010000 */
[----:B------:R-:W-:Y:S01]  /*7410*/  FADD.FTZ R180, R63, R180 ;  /* 0x000000b43fb47221 */ /* 0x000fe20000010000 */
[C---:B--2---:R-:W-:Y:S01]  /*7420*/  F2FP.BF16.PACK_AB R57, R67.reuse, R66 ;  /* 0x000000424339723e */ /* 0x044fe200000010ff */
[----:B------:R-:W1:Y:S01]  /*7430*/  MUFU.EX2 R64, R64 ;  /* 0x0000004000407308 */ /* 0x000e620000000800 */
[----:B------:R-:W-:-:S04]  /*7440*/  FADD.FTZ R191, R67, R191 ;  /* 0x000000bf43bf7221 */ /* 0x000fc80000010000 */
[----:B------:R-:W-:Y:S01]  /*7450*/  FADD.FTZ R191, R68, R191 ;  /* 0x000000bf44bf7221 */ /* 0x000fe20000010000 */
[C---:B---3--:R-:W-:Y:S02]  /*7460*/  F2FP.BF16.PACK_AB R59, R69.reuse, R68 ;  /* 0x00000044453b723e */ /* 0x048fe400000010ff */
[----:B------:R-:W-:Y:S01]  /*7470*/  MUFU.EX2 R72, R72 ;  /* 0x0000004800487308 */ /* 0x000fe20000000800 */
[----:B------:R-:W-:-:S04]  /*7480*/  FADD.FTZ R191, R69, R191 ;  /* 0x000000bf45bf7221 */ /* 0x000fc80000010000 */
[----:B------:R-:W-:Y:S03]  /*7490*/  HMMA.16816.F32.BF16 R32, R56, R8, R32 ;  /* 0x000000083820723c */ /* 0x000fe60000041820 */
[----:B------:R-:W2:Y:S01]  /*74a0*/  MUFU.EX2 R65, R65 ;  /* 0x0000004100417308 */ /* 0x000ea20000000800 */
[----:B-1----:R-:W-:-:S03]  /*74b0*/  FADD.FTZ R180, R64, R180 ;  /* 0x000000b440b47221 */ /* 0x002fc60000010000 */
[----:B------:R-:W-:Y:S01]  /*74c0*/  FADD.FTZ R8, R141, R140 ;  /* 0x0000008c8d087221 */ /* 0x000fe20000010000 */
[C---:B------:R-:W-:Y:S01]  /*74d0*/  HMMA.16816.F32.BF16 R52, R56.reuse, R16, R52 ;  /* 0x000000103834723c */ /* 0x040fe20000041834 */
[----:B------:R-:W-:Y:S02]  /*74e0*/  FADD.FTZ R9, R142, R143 ;  /* 0x0000008f8e097221 */ /* 0x000fe40000010000 */
[----:B------:R-:W-:Y:S01]  /*74f0*/  MUFU.EX2 R70, R70 ;  /* 0x0000004600467308 */ /* 0x000fe20000000800 */
[----:B------:R-:W-:Y:S02]  /*7500*/  FADD.FTZ R8, R109, R8 ;  /* 0x000000086d087221 */ /* 0x000fe40000010000 */
[----:B------:R-:W-:Y:S02]  /*7510*/  FADD.FTZ R9, R108, R9 ;  /* 0x000000096c097221 */ /* 0x000fe40000010000 */
[----:B------:R-:W-:Y:S01]  /*7520*/  FADD.FTZ R8, R110, R8 ;  /* 0x000000086e087221 */ /* 0x000fe20000010000 */
[----:B------:R-:W-:Y:S01]  /*7530*/  HMMA.16816.F32.BF16 R40, R56, R12, R40 ;  /* 0x0000000c3828723c */ /* 0x000fe20000041828 */
[----:B------:R-:W-:Y:S01]  /*7540*/  FADD.FTZ R9, R167, R9 ;  /* 0x00000009a7097221 */ /* 0x000fe20000010000 */
[----:B------:R-:W1:Y:S01]  /*7550*/  MUFU.EX2 R71, R71 ;  /* 0x0000004700477308 */ /* 0x000e620000000800 */
[----:B------:R-:W-:-:S02]  /*7560*/  FADD.FTZ R8, R165, R8 ;  /* 0x00000008a5087221 */ /* 0x000fc40000010000 */
[----:B------:R-:W-:Y:S02]  /*7570*/  FADD.FTZ R9, R111, R9 ;  /* 0x000000096f097221 */ /* 0x000fe40000010000 */
[----:B------:R-:W-:Y:S01]  /*7580*/  FADD.FTZ R8, R164, R8 ;  /* 0x00000008a4087221 */ /* 0x000fe20000010000 */
[C---:B------:R-:W-:Y:S01]  /*7590*/  HMMA.16816.F32.BF16 R24, R56.reuse, R4, R24 ;  /* 0x000000043818723c */ /* 0x040fe20000041818 */
[----:B------:R-:W-:Y:S01]  /*75a0*/  FADD.FTZ R9, R120, R9 ;  /* 0x0000000978097221 */ /* 0x000fe20000010000 */
[----:B------:R-:W-:Y:S01]  /*75b0*/  MUFU.EX2 R12, R185 ;  /* 0x000000b9000c7308 */ /* 0x000fe20000000800 */
[----:B------:R-:W-:Y:S02]  /*75c0*/  FADD.FTZ R8, R122, R8 ;  /* 0x000000087a087221 */ /* 0x000fe40000010000 */
[----:B------:R-:W-:Y:S02]  /*75d0*/  FADD.FTZ R9, R123, R9 ;  /* 0x000000097b097221 */ /* 0x000fe40000010000 */
[----:B------:R-:W-:Y:S01]  /*75e0*/  FADD.FTZ R8, R121, R8 ;  /* 0x0000000879087221 */ /* 0x000fe20000010000 */
[----:B------:R-:W-:Y:S01]  /*75f0*/  HMMA.16816.F32.BF16 R48, R56, R18, R48 ;  /* 0x000000123830723c */ /* 0x000fe20000041830 */
[----:B------:R-:W-:Y:S01]  /*7600*/  FADD.FTZ R9, R99, R9 ;  /* 0x0000000963097221 */ /* 0x000fe20000010000 */
[----:B--2---:R-:W-:Y:S01]  /*7610*/  F2FP.BF16.PACK_AB R4, R65, R64 ;  /* 0x000000404104723e */ /* 0x004fe200000010ff */
        /* <DEDUP_REMOVED lines=16> */
[----:B------:R-:W-:-:S02]  /*7720*/  FFMA.FTZ R16, R181, c[0x0][0x2d0], -R205 ;  /* 0x0000b400b5107a23 */ /* 0x000fc400000108cd */
[----:B------:R-:W-:Y:S01]  /*7730*/  FFMA.FTZ R17, R182, c[0x0][0x2d0], -R205 ;  /* 0x0000b400b6117a23 */ /* 0x000fe200000108cd */
[----:B-1----:R-:W-:Y:S01]  /*7740*/  F2FP.BF16.PACK_AB R6, R71, R70 ;  /* 0x000000464706723e */ /* 0x002fe200000010ff */
[----:B------:R-:W-:Y:S02]  /*7750*/  FADD.FTZ R9, R87, R9 ;  /* 0x0000000957097221 */ /* 0x000fe40000010000 */
[----:B------:R-:W-:Y:S01]  /*7760*/  FADD.FTZ R8, R172, R8 ;  /* 0x00000008ac087221 */ /* 0x000fe20000010000 */
[----:B------:R-:W1:Y:S01]  /*7770*/  MUFU.EX2 R16, R16 ;  /* 0x0000001000107308 */ /* 0x000e620000000800 */
[----:B------:R-:W-:Y:S02]  /*7780*/  FADD.FTZ R9, R82, R9 ;  /* 0x0000000952097221 */ /* 0x000fe40000010000 */
[----:B------:R-:W-:Y:S02]  /*7790*/  FADD.FTZ R8, R94, R8 ;  /* 0x000000085e087221 */ /* 0x000fe40000010000 */
[----:B------:R-:W-:-:S02]  /*77a0*/  FADD.FTZ R9, R83, R9 ;  /* 0x0000000953097221 */ /* 0x000fc40000010000 */
[----:B------:R-:W-:Y:S01]  /*77b0*/  FADD.FTZ R8, R95, R8 ;  /* 0x000000085f087221 */ /* 0x000fe20000010000 */
[----:B------:R-:W2:Y:S01]  /*77c0*/  MUFU.EX2 R17, R17 ;  /* 0x0000001100117308 */ /* 0x000ea20000000800 */
[----:B------:R-:W-:Y:S02]  /*77d0*/  FADD.FTZ R9, R78, R9 ;  /* 0x000000094e097221 */ /* 0x000fe40000010000 */
[----:B------:R-:W-:Y:S02]  /*77e0*/  FADD.FTZ R8, R206, R8 ;  /* 0x00000008ce087221 */ /* 0x000fe40000010000 */
[----:B------:R-:W-:Y:S02]  /*77f0*/  FADD.FTZ R9, R79, R9 ;  /* 0x000000094f097221 */ /* 0x000fe40000010000 */
[----:B------:R-:W-:Y:S01]  /*7800*/  FADD.FTZ R8, R208, R8 ;  /* 0x00000008d0087221 */ /* 0x000fe20000010000 */
[----:B-1----:R-:W-:Y:S01]  /*7810*/  F2FP.BF16.PACK_AB R5, R16, R72 ;  /* 0x000000481005723e */ /* 0x002fe200000010ff */
[----:B------:R-:W-:-:S02]  /*7820*/  FADD.FTZ R9, R92, R9 ;  /* 0x000000095c097221 */ /* 0x000fc40000010000 */
[----:B------:R-:W-:Y:S02]  /*7830*/  FADD.FTZ R8, R210, R8 ;  /* 0x00000008d2087221 */ /* 0x000fe40000010000 */
[----:B------:R-:W-:Y:S02]  /*7840*/  FADD.FTZ R191, R72, R191 ;  /* 0x000000bf48bf7221 */ /* 0x000fe40000010000 */
[----:B------:R-:W-:Y:S01]  /*7850*/  FADD.FTZ R9, R93, R9 ;  /* 0x000000095d097221 */ /* 0x000fe20000010000 */
[----:B--2---:R-:W-:Y:S01]  /*7860*/  F2FP.BF16.PACK_AB R7, R12, R17 ;  /* 0x000000110c07723e */ /* 0x004fe200000010ff */
[----:B------:R-:W-:Y:S02]  /*7870*/  FADD.FTZ R8, R211, R8 ;  /* 0x00000008d3087221 */ /* 0x000fe40000010000 */
[----:B------:R-:W-:Y:S02]  /*7880*/  FADD.FTZ R180, R65, R180 ;  /* 0x000000b441b47221 */ /* 0x000fe40000010000 */
[----:B------:R-:W-:-:S02]  /*7890*/  FADD.FTZ R191, R16, R191 ;  /* 0x000000bf10bf7221 */ /* 0x000fc40000010000 */
[C---:B------:R-:W-:Y:S01]  /*78a0*/  HMMA.16816.F32.BF16 R156, R4.reuse, R152, R52 ;  /* 0x00000098049c723c */ /* 0x040fe20000041834 */
[----:B------:R-:W-:Y:S02]  /*78b0*/  FADD.FTZ R9, R209, R9 ;  /* 0x00000009d1097221 */ /* 0x000fe40000010000 */
[----:B------:R-:W-:Y:S02]  /*78c0*/  FADD.FTZ R8, R239, R8 ;  /* 0x00000008ef087221 */ /* 0x000fe40000010000 */
[----:B------:R-:W-:Y:S02]  /*78d0*/  FADD.FTZ R180, R70, R180 ;  /* 0x000000b446b47221 */ /* 0x000fe40000010000 */
[----:B------:R-:W-:Y:S01]  /*78e0*/  FADD.FTZ R17, R17, R191 ;  /* 0x000000bf11117221 */ /* 0x000fe20000010000 */
[----:B------:R-:W-:Y:S01]  /*78f0*/  HMMA.16816.F32.BF16 R140, R4, R136, R40 ;  /* 0x00000088048c723c */ /* 0x000fe20000041828 */
[----:B------:R-:W-:Y:S02]  /*7900*/  FADD.FTZ R242, R242, R9 ;  /* 0x00000009f2f27221 */ /* 0x000fe40000010000 */
[----:B------:R-:W-:-:S02]  /*7910*/  FADD.FTZ R241, R241, R8 ;  /* 0x00000008f1f17221 */ /* 0x000fc40000010000 */
[----:B------:R-:W-:Y:S02]  /*7920*/  FADD.FTZ R240, R71, R180 ;  /* 0x000000b447f07221 */ /* 0x000fe40000010000 */
[----:B------:R-:W-:Y:S01]  /*7930*/  FADD.FTZ R239, R12, R17 ;  /* 0x000000110cef7221 */ /* 0x000fe20000010000 */
[C---:B------:R-:W-:Y:S08]  /*7940*/  HMMA.16816.F32.BF16 R108, R4.reuse, R132, R32 ;  /* 0x00000084046c723c */ /* 0x040ff00000041820 */
[C---:B------:R-:W-:Y:S08]  /*7950*/  HMMA.16816.F32.BF16 R120, R4.reuse, R124, R24 ;  /* 0x0000007c0478723c */ /* 0x040ff00000041818 */
[C---:B------:R-:W-:Y:S08]  /*7960*/  HMMA.16816.F32.BF16 R152, R4.reuse, R154, R48 ;  /* 0x0000009a0498723c */ /* 0x040ff00000041830 */
[C---:B------:R-:W-:Y:S08]  /*7970*/  HMMA.16816.F32.BF16 R136, R4.reuse, R138, R36 ;  /* 0x0000008a0488723c */ /* 0x040ff00000041824 */
[C---:B------:R-:W-:Y:S08]  /*7980*/  HMMA.16816.F32.BF16 R132, R4.reuse, R134, R28 ;  /* 0x000000860484723c */ /* 0x040ff0000004181c */
[----:B------:R-:W-:Y:S01]  /*7990*/  HMMA.16816.F32.BF16 R124, R4, R126, R20 ;  /* 0x0000007e047c723c */ /* 0x000fe20000041814 */
[----:B------:R-:W-:Y:S07]  /*79a0*/  @P0 BRA `(.L_x_167) ;  /* 0x0000015000000947 */ /* 0x000fee0003800000 */
[----:B------:R-:W-:Y:S01]  /*79b0*/  ISETP.LT.AND P0, PT, RZ, UR14, PT ;  /* 0x0000000eff007c0c */ /* 0x000fe2000bf01270 */
[----:B------:R-:W-:-:S02]  /*79c0*/  UIADD3 UR16, UR14, -0x1, URZ ;  /* 0xffffffff0e107890 */ /* 0x000fc4000fffe03f */
[----:B------:R-:W-:-:S10]  /*79d0*/  ULDC UR6, c[0x0][0x32c] ;  /* 0x0000cb0000067ab9 */ /* 0x000fd40000000800 */
[----:B------:R-:W-:Y:S05]  /*79e0*/  @P0 BRA `(.L_x_168) ;  /* 0x0000008000000947 */ /* 0x000fea0003800000 */
[----:B------:R-:W-:Y:S02]  /*79f0*/  UISETP.NE.AND UP3, UPT, UR6, 0x1, UPT ;  /* 0x000000010600788c */ /* 0x000fe4000bf65270 */
[----:B------:R-:W-:-:S03]  /*7a00*/  UIADD3 UR16, -UR14, URZ, URZ ;  /* 0x0000003f0e107290 */ /* 0x000fc6000fffe13f */
[----:B------:R-:W-:Y:S02]  /*7a10*/  ULDC.64 UR14, c[0x0][0x330] ;  /* 0x0000cc00000e7ab9 */ /* 0x000fe40000000a00 */
[----:B------:R-:W-:-:S07]  /*7a20*/  UIMAD.WIDE.U32 UR18, UR16, UR14, URZ ;  /* 0x0000000e101272a5 */ /* 0x000fce000f8e003f */
[----:B------:R-:W-:Y:S02]  /*7a30*/  @UP3 UMOV UR17, UR19 ;  /* 0x0000001300113c82 */ /* 0x000fe40008000000 */
[----:B------:R-:W-:-:S04]  /*7a40*/  @UP3 USHF.R.U32.HI UR16, URZ, UR15, UR17 ;  /* 0x0000000f3f103299 */ /* 0x000fc80008011611 */
[----:B------:R-:W-:Y:S01]  /*7a50*/  ULOP3.LUT UR16, URZ, UR16, URZ, 0x33, !UPT ;  /* 0x000000103f107292 */ /* 0x000fe2000f8e333f */
[----:B------:R-:W-:Y:S05]  /*7a60*/  BRA `(.L_x_169) ;  /* 0x0000005000007947 */ /* 0x000fea0003800000 */
.L_x_168:
[----:B------:R-:W-:Y:S02]  /*7a70*/  UISETP.NE.AND UP3, UPT, UR6, 0x1, UPT ;  /* 0x000000010600788c */ /* 0x000fe4000bf65270 */
[----:B------:R-:W-:Y:S02]  /*7a80*/  ULDC.64 UR14, c[0x0][0x330] ;  /* 0x0000cc00000e7ab9 */ /* 0x000fe40000000a00 */
[----:B------:R-:W-:-:S07]  /*7a90*/  UIMAD.WIDE.U32 UR18, UR16, UR14, URZ ;  /* 0x0000000e101272a5 */ /* 0x000fce000f8e003f */
[----:B------:R-:W-:Y:S02]  /*7aa0*/  @UP3 UMOV UR17, UR19 ;  /* 0x0000001300113c82 */ /* 0x000fe40008000000 */
[----:B------:R-:W-:Y:S02]  /*7ab0*/  @UP3 USHF.R.U32.HI UR16, URZ, UR15, UR17 ;  /* 0x0000000f3f103299 */ /* 0x000fe40008011611 */
.L_x_169:
[----:B------:R-:W-:Y:S02]  /*7ac0*/  ULDC UR14, c[0x0][0x32c] ;  /* 0x0000cb00000e7ab9 */ /* 0x000fe40000000800 */
[----:B------:R-:W-:-:S04]  /*7ad0*/  UIMAD UR14, UR16, UR6, UR14 ;  /* 0x00000006100e72a4 */ /* 0x000fc8000f8e020e */
[----:B------:R-:W-:-:S04]  /*7ae0*/  UISETP.LT.AND UP3, UPT, UR13, UR14, UPT ;  /* 0x0000000e0d00728c */ /* 0x000fc8000bf61270 */
[----:B------:R-:W-:-:S04]  /*7af0*/  USEL UR13, UR13, UR14, UP3 ;  /* 0x0000000e0d0d7287 */ /* 0x000fc80009800000 */
.L_x_167:
[----:B------:R-:W-:-:S07]  /*7b00*/  UIMAD.WIDE UR14, UR13, 0x2aaaaaab, URZ ;  /* 0x2aaaaaab0d0e78a5 */ /* 0x000fce000f8e023f */
[----:B------:R-:W-:Y:S02]  /*7b10*/  UMOV UR13, UR15 ;  /* 0x0000000f000d7c82 */ /* 0x000fe40008000000 */
[----:B------:R-:W-:-:S04]  /*7b20*/  USHF.R.U32.HI UR6, URZ, 0x1f, UR13 ;  /* 0x0000001f3f067899 */ /* 0x000fc8000801160d */
[----:B------:R-:W-:-:S04]  /*7b30*/  ULEA.HI.SX32 UR6, UR13, UR6, 0x1c ;  /* 0x000000060d067291 */ /* 0x000fc8000f8fe23f */
[----:B------:R-:W-:-:S04]  /*7b40*/  UISETP.LT.AND UP3, UPT, UR5, UR6, UPT ;  /* 0x000000060500728c */ /* 0x000fc8000bf61270 */
[----:B------:R-:W-:-:S06]  /*7b50*/  USEL UR6, UR5, UR6, !UP3 ;  /* 0x0000000605067287 */ /* 0x000fcc000d800000 */
[----:B------:R-:W-:-:S13]  /*7b60*/  ISETP.GE.AND P0, PT, R243, UR6, PT ;  /* 0x00000006f3007c0c */ /* 0x000fda000bf06270 */
[----:B------:R-:W-:Y:S05]  /*7b70*/  @!P0 BRA `(.L_x_170) ;  /* 0x00005d3000008947 */ /* 0x000fea0003800000 */
[----:B------:R-:W-:Y:S01]  /*7b80*/  IMAD.MOV.U32 R166, RZ, RZ, R2 ;  /* 0x000000ffffa67224 */ /* 0x000fe200078e0002 */
[----:B------:R-:W-:Y:S01]  /*7b90*/  MOV R164, R44 ;  /* 0x0000002c00a47202 */ /* 0x000fe20000000f00 */
[----:B------:R-:W-:Y:S01]  /*7ba0*/  IMAD.MOV.U32 R167, RZ, RZ, R3 ;  /* 0x000000ffffa77224 */ /* 0x000fe200078e0003 */
[----:B------:R-:W-:Y:S02]  /*7bb0*/  MOV R165, R0 ;  /* 0x0000000000a57202 */ /* 0x000fe40000000f00 */
.L_x_189:
[----:B------:R-:W-:Y:S04]  /*7bc0*/  DEPBAR.LE SB0, 0x0 ;  /* 0x000080000000791a */ /* 0x000fe80000000000 */
[----:B------:R-:W-:Y:S01]  /*7bd0*/  BAR.SYNC.DEFER_BLOCKING 0x0 ;  /* 0x0000000000007b1d */ /* 0x000fe20000010000 */
[----:B------:R-:W-:Y:S05]  /*7be0*/  ISETP.LT.AND P0, PT, R243, UR5, PT ;  /* 0x00000005f3007c0c */ /* 0x000fea000bf01270 */
[----:B------:R1:W2:Y:S04]  /*7bf0*/  LDSM.16.M88.4 R96, [R228+0x6100] ;  /* 0x00610000e460783b */ /* 0x0002a80000000200 */
[----:B------:R1:W3:Y:S04]  /*7c00*/  LDSM.16.M88.4 R92, [R228+0x8100] ;  /* 0x00810000e45c783b */ /* 0x0002e80000000200 */
        /* <DEDUP_REMOVED lines=9> */
[----:B------:R1:W1:Y:S04]  /*7ca0*/  LDSM.16.M88.4 R184, [R217] ;  /* 0x00000000d9b8783b */ /* 0x0002680000000200 */
[----:B------:R1:W1:Y:S04]  /*7cb0*/  LDSM.16.M88.4 R188, [R216] ;  /* 0x00000000d8bc783b */ /* 0x0002680000000200 */
[----:B------:R1:W1:Y:S04]  /*7cc0*/  LDSM.16.M88.4 R192, [R215] ;  /* 0x00000000d7c0783b */ /* 0x0002680000000200 */
[----:B------:R1:W1:Y:S04]  /*7cd0*/  LDSM.16.M88.4 R196, [R214] ;  /* 0x00000000d6c4783b */ /* 0x0002680000000200 */
[----:B------:R1:W1:Y:S01]  /*7ce0*/  LDSM.16.M88.4 R200, [R213] ;  /* 0x00000000d5c8783b */ /* 0x0002620000000200 */
[----:B------:R-:W-:-:S05]  /*7cf0*/  @P0 BRA `(.L_x_171) ;  /* 0x000002b000000947 */ /* 0x000fca0003800000 */
[----:B--234-:R-:W-:Y:S01]  /*7d00*/  SHF.R.S32.HI R4, RZ, 0x1f, R231 ;  /* 0x0000001fff047819 */ /* 0x01cfe200000114e7 */
[C---:B------:R-:W-:Y:S01]  /*7d10*/  IMAD.WIDE.U32 R2, R231.reuse, c[0x0][0x208], RZ ;  /* 0x00008200e7027a25 */ /* 0x040fe200078e00ff */
[----:B------:R-:W-:Y:S03]  /*7d20*/  SHF.R.S32.HI R0, RZ, 0x1f, R230 ;  /* 0x0000001fff007819 */ /* 0x000fe600000114e6 */
[----:B------:R-:W-:Y:S02]  /*7d30*/  IMAD R4, R4, c[0x0][0x208], RZ ;  /* 0x0000820004047a24 */ /* 0x000fe400078e02ff */
[----:B------:R-:W-:Y:S02]  /*7d40*/  IMAD R0, R0, c[0x0][0x218], RZ ;  /* 0x0000860000007a24 */ /* 0x000fe400078e02ff */
[----:B------:R-:W-:Y:S02]  /*7d50*/  IMAD R4, R231, c[0x0][0x20c], R4 ;  /* 0x00008300e7047a24 */ /* 0x000fe400078e0204 */
[C---:B------:R-:W-:Y:S02]  /*7d60*/  IMAD R0, R230.reuse, c[0x0][0x21c], R0 ;  /* 0x00008700e6007a24 */ /* 0x040fe400078e0200 */
[----:B------:R-:W-:Y:S04]  /*7d70*/  IMAD.IADD R3, R3, 0x1, R4 ;  /* 0x0000000103037824 */ /* 0x000fe800078e0204 */
[----:B------:R-:W-:Y:S05]  /*7d80*/  IMAD.WIDE.U32 R2, R230, c[0x0][0x218], R2 ;  /* 0x00008600e6027a25 */ /* 0x000fea00078e0002 */
[----:B------:R-:W-:Y:S04]  /*7d90*/  IADD3 R14, P0, R2, UR48, RZ ;  /* 0x00000030020e7c10 */ /* 0x000fe8000ff1e0ff */
[----:B------:R-:W-:Y:S02]  /*7da0*/  IADD3.X R0, R3, UR9, R0, P0, !PT ;  /* 0x0000000903007c10 */ /* 0x000fe400087fe400 */
[C---:B------:R-:W-:Y:S04]  /*7db0*/  LEA R20, P0, R14.reuse, c[0x0][0x1f8], 0x1 ;  /* 0x00007e000e147a11 */ /* 0x040fe800078008ff */
[----:B------:R-:W-:Y:S01]  /*7dc0*/  LEA.HI.X R14, R14, c[0x0][0x1fc], R0, 0x1, P0 ;  /* 0x00007f000e0e7a11 */ /* 0x000fe200000f0c00 */
[----:B------:R-:W2:Y:S04]  /*7dd0*/  SHFL.IDX PT, R12, R20, RZ, 0x181f ;  /* 0x00181fff140c7589 */ /* 0x000ea800000e0000 */
[----:B------:R-:W3:Y:S04]  /*7de0*/  SHFL.IDX PT, R11, R14, RZ, 0x181f ;  /* 0x00181fff0e0b7589 */ /* 0x000ee800000e0000 */
[----:B------:R-:W4:Y:S04]  /*7df0*/  SHFL.IDX PT, R9, R20, 0x1, 0x181f ;  /* 0x00381f0014097f89 */ /* 0x000f2800000e0000 */
[----:B------:R-:W5:Y:S04]  /*7e00*/  SHFL.IDX PT, R10, R14, 0x1, 0x181f ;  /* 0x00381f000e0a7f89 */ /* 0x000f6800000e0000 */
[----:B------:R-:W-:Y:S04]  /*7e10*/  SHFL.IDX PT, R8, R14, 0x2, 0x181f ;  /* 0x00581f000e087f89 */ /* 0x000fe800000e0000 */
[----:B------:R-:W-:Y:S04]  /*7e20*/  SHFL.IDX PT, R6, R14, 0x3, 0x181f ;  /* 0x00781f000e067f89 */ /* 0x000fe800000e0000 */
[----:B------:R-:W-:Y:S04]  /*7e30*/  SHFL.IDX PT, R4, R14, 0x4, 0x181f ;  /* 0x00981f000e047f89 */ /* 0x000fe800000e0000 */
[----:B------:R4:W-:Y:S04]  /*7e40*/  SHFL.IDX PT, R2, R14, 0x5, 0x181f ;  /* 0x00b81f000e027f89 */ /* 0x0009e800000e0000 */
[----:B------:R-:W-:Y:S04]  /*7e50*/  SHFL.IDX PT, R7, R20, 0x2, 0x181f ;  /* 0x00581f0014077f89 */ /* 0x000fe800000e0000 */
[----:B------:R-:W1:Y:S04]  /*7e60*/  SHFL.IDX PT, R5, R20, 0x3, 0x181f ;  /* 0x00781f0014057f89 */ /* 0x000e6800000e0000 */
[----:B------:R-:W1:Y:S04]  /*7e70*/  SHFL.IDX PT, R3, R20, 0x4, 0x181f ;  /* 0x00981f0014037f89 */ /* 0x000e6800000e0000 */
[----:B------:R1:W1:Y:S01]  /*7e80*/  SHFL.IDX PT, R0, R20, 0x5, 0x181f ;  /* 0x00b81f0014007f89 */ /* 0x00026200000e0000 */
[-C--:B--2---:R-:W-:Y:S05]  /*7e90*/  IADD3 R12, P0, R12, R235.reuse, RZ ;  /* 0x000000eb0c0c7210 */ /* 0x084fea0007f1e0ff */
[--C-:B---3--:R-:W-:Y:S01]  /*7ea0*/  IMAD.X R13, R11, 0x1, R234.reuse, P0 ;  /* 0x000000010b0d7824 */ /* 0x108fe200000e06ea */
[-C--:B----4-:R-:W-:Y:S04]  /*7eb0*/  IADD3 R14, P0, R9, R235.reuse, RZ ;  /* 0x000000eb090e7210 */ /* 0x090fe80007f1e0ff */
[----:B------:R2:W-:Y:S01]  /*7ec0*/  LDGSTS.E.BYPASS.LTC128B.128 [R238], [R12.64], !P3 ;  /* 0x000000000cee7fae */ /* 0x0005e2000d901d74 */
[--C-:B-----5:R-:W-:Y:S01]  /*7ed0*/  IMAD.X R15, R10, 0x1, R234.reuse, P0 ;  /* 0x000000010a0f7824 */ /* 0x120fe200000e06ea */
[-C--:B-1----:R-:W-:Y:S04]  /*7ee0*/  IADD3 R10, P2, R5, R235.reuse, RZ ;  /* 0x000000eb050a7210 */ /* 0x082fe80007f5e0ff */
[----:B------:R1:W-:Y:S01]  /*7ef0*/  LDGSTS.E.BYPASS.LTC128B.128 [R238+0x800], [R14.64], !P3 ;  /* 0x008000000eee7fae */ /* 0x0003e2000d901d74 */
[--C-:B------:R-:W-:Y:S01]  /*7f00*/  IMAD.X R11, R6, 0x1, R234.reuse, P2 ;  /* 0x00000001060b7824 */ /* 0x100fe200010e06ea */
[-C--:B------:R-:W-:Y:S02]  /*7f10*/  IADD3 R20, P1, R3, R235.reuse, RZ ;  /* 0x000000eb03147210 */ /* 0x080fe40007f3e0ff */
[-C--:B------:R-:W-:Y:S03]  /*7f20*/  IADD3 R22, P0, R0, R235.reuse, RZ ;  /* 0x000000eb00167210 */ /* 0x080fe60007f1e0ff */
[----:B------:R-:W-:Y:S01]  /*7f30*/  IMAD.X R21, R4, 0x1, R234, P1 ;  /* 0x0000000104157824 */ /* 0x000fe200008e06ea */
[-C--:B------:R-:W-:Y:S02]  /*7f40*/  IADD3.X R23, R2, R234.reuse, RZ, P0, !PT ;  /* 0x000000ea02177210 */ /* 0x080fe400007fe4ff */
[----:B--2---:R-:W-:Y:S04]  /*7f50*/  IADD3 R12, P5, R7, R235, RZ ;  /* 0x000000eb070c7210 */ /* 0x004fe80007fbe0ff */
[----:B------:R-:W-:Y:S05]  /*7f60*/  IADD3.X R13, R8, R234, RZ, P5, !PT ;  /* 0x000000ea080d7210 */ /* 0x000fea0002ffe4ff */
[----:B------:R1:W-:Y:S04]  /*7f70*/  LDGSTS.E.BYPASS.LTC128B.128 [R238+0x1000], [R12.64], !P3 ;  /* 0x010000000cee7fae */ /* 0x0003e8000d901d74 */
[----:B------:R1:W-:Y:S04]  /*7f80*/  LDGSTS.E.BYPASS.LTC128B.128 [R238+0x1800], [R10.64], !P3 ;  /* 0x018000000aee7fae */ /* 0x0003e8000d901d74 */
[----:B------:R1:W-:Y:S04]  /*7f90*/  LDGSTS.E.BYPASS.LTC128B.128 [R238+0x2000], [R20.64], !P3 ;  /* 0x0200000014ee7fae */ /* 0x0003e8000d901d74 */
[----:B------:R1:W-:Y:S02]  /*7fa0*/  LDGSTS.E.BYPASS.LTC128B.128 [R238+0x2800], [R22.64], !P3 ;  /* 0x0280000016ee7fae */ /* 0x0003e4000d901d74 */
.L_x_171:
[-C--:B--234-:R-:W-:Y:S01]  /*7fb0*/  HMMA.16816.F32.BF16 R4, R96, R16.reuse, RZ ;  /* 0x000000106004723c */ /* 0x09cfe200000418ff */
[----:B------:R-:W-:Y:S02]  /*7fc0*/  LDSM.16.M88.4 R204, [R222+0x4100] ;  /* 0x00410000decc783b */ /* 0x000fe40000000200 */
[----:B------:R-:W-:Y:S05]  /*7fd0*/  ISETP.GT.AND P0, PT, R243, UR5, PT ;  /* 0x00000005f3007c0c */ /* 0x000fea000bf04270 */
[C---:B-1----:R-:W-:Y:S01]  /*7fe0*/  HMMA.16816.F32.BF16 R8, R92.reuse, R16, RZ ;  /* 0x000000105c08723c */ /* 0x042fe200000418ff */
[----:B------:R-:W0:Y:S07]  /*7ff0*/  LDGDEPBAR ;  /* 0x00000000000079af */ /* 0x000e2e0000000000 */
[-C--:B------:R-:W-:Y:S01]  /*8000*/  HMMA.16816.F32.BF16 R12, R92, R18.reuse, RZ ;  /* 0x000000125c0c723c */ /* 0x080fe200000418ff */
[----:B------:R-:W-:Y:S07]  /*8010*/  LDSM.16.M88.4 R208, [R222+0x4900] ;  /* 0x00490000ded0783b */ /* 0x000fee0000000200 */
[C---:B------:R-:W-:Y:S08]  /*8020*/  HMMA.16816.F32.BF16 R16, R96.reuse, R18, RZ ;  /* 0x000000126010723c */ /* 0x040ff000000418ff */
[-C--:B------:R-:W-:Y:S08]  /*8030*/  HMMA.16816.F32.BF16 R20, R96, R32.reuse, RZ ;  /* 0x000000206014723c */ /* 0x080ff000000418ff */
        /* <DEDUP_REMOVED lines=48> */
[----:B------:R-:W-:Y:S07]  /*8340*/  LDSM.16.M88.4 R180, [R221+0x6100] ;  /* 0x00610000ddb4783b */ /* 0x000fee0000000200 */
[----:B------:R-:W-:Y:S01]  /*8350*/  HMMA.16816.F32.BF16 R96, R172, R202, R96 ;  /* 0x000000caac60723c */ /* 0x000fe20000041860 */
[----:B------:R-:W4:Y:S07]  /*8360*/  LDSM.16.M88.4 R172, [R222+0x5100] ;  /* 0x00510000deac783b */ /* 0x000f2e0000000200 */
[-C--:B-1----:R-:W-:Y:S01]  /*8370*/  HMMA.16816.F32.BF16 R4, R168, R176.reuse, R4 ;  /* 0x000000b0a804723c */ /* 0x082fe20000041804 */
[----:B------:R-:W-:Y:S07]  /*8380*/  LDSM.16.M88.4 R200, [R212+0x1000] ;  /* 0x00100000d4c8783b */ /* 0x000fee0000000200 */
        /* <DEDUP_REMOVED lines=8> */
[----:B------:R-:W2:Y:S07]  /*8410*/  LDSM.16.M88.4 R188, [R212] ;  /* 0x00000000d4bc783b */ /* 0x000eae0000000200 */
        /* <DEDUP_REMOVED lines=9> */
[----:B------:R-:W5:Y:S07]  /*84b0*/  LDSM.16.M88.4 R208, [R212+0x2000] ;  /* 0x00200000d4d0783b */ /* 0x000f6e0000000200 */
[-C--:B----4-:R-:W-:Y:S08]  /*84c0*/  HMMA.16816.F32.BF16 R68, R168, R172.reuse, R68 ;  /* 0x000000aca844723c */ /* 0x090ff00000041844 */
[C---:B------:R-:W-:Y:S08]  /*84d0*/  HMMA.16816.F32.BF16 R72, R184.reuse, R172, R72 ;  /* 0x000000acb848723c */ /* 0x040ff00000041848 */
[-C--:B------:R-:W-:Y:S08]  /*84e0*/  HMMA.16816.F32.BF16 R76, R184, R174.reuse, R76 ;  /* 0x000000aeb84c723c */ /* 0x080ff0000004184c */
[C---:B------:R-:W-:Y:S01]  /*84f0*/  HMMA.16816.F32.BF16 R80, R168.reuse, R174, R80 ;  /* 0x000000aea850723c */ /* 0x040fe20000041850 */
[----:B------:R-:W4:Y:S01]  /*8500*/  LDSM.16.M88.4 R172, [R212+0x2800] ;  /* 0x00280000d4ac783b */ /* 0x000f220000000200 */
[----:B------:R-:W-:Y:S06]  /*8510*/  DEPBAR.LE SB0, 0x0 ;  /* 0x000080000000791a */ /* 0x000fec0000000000 */
[-C--:B-1----:R-:W-:Y:S01]  /*8520*/  HMMA.16816.F32.BF16 R84, R168, R176.reuse, R84 ;  /* 0x000000b0a854723c */ /* 0x082fe20000041854 */
[----:B------:R-:W-:Y:S07]  /*8530*/  BAR.SYNC.DEFER_BLOCKING 0x0 ;  /* 0x0000000000007b1d */ /* 0x000fee0000010000 */
[C---:B------:R-:W-:Y:S08]  /*8540*/  HMMA.16816.F32.BF16 R88, R184.reuse, R176, R88 ;  /* 0x000000b0b858723c */ /* 0x040ff00000041858 */
[-C--:B------:R-:W-:Y:S08]  /*8550*/  HMMA.16816.F32.BF16 R92, R184, R178.reuse, R92 ;  /* 0x000000b2b85c723c */ /* 0x080ff0000004185c */
[----:B------:R-:W-:Y:S08]  /*8560*/  HMMA.16816.F32.BF16 R96, R168, R178, R96 ;  /* 0x000000b2a860723c */ /* 0x000ff00000041860 */
[-C--:B--2---:R-:W-:Y:S08]  /*8570*/  HMMA.16816.F32.BF16 R4, R180, R188.reuse, R4 ;  /* 0x000000bcb404723c */ /* 0x084ff00000041804 */
        /* <DEDUP_REMOVED lines=15> */
[-C--:B-----5:R-:W-:Y:S08]  /*8670*/  HMMA.16816.F32.BF16 R68, R180, R208.reuse, R68 ;  /* 0x000000d0b444723c */ /* 0x0a0ff00000041844 */
[C---:B------:R-:W-:Y:S08]  /*8680*/  HMMA.16816.F32.BF16 R72, R192.reuse, R208, R72 ;  /* 0x000000d0c048723c */ /* 0x040ff00000041848 */
[-C--:B------:R-:W-:Y:S08]  /*8690*/  HMMA.16816.F32.BF16 R76, R192, R210.reuse, R76 ;  /* 0x000000d2c04c723c */ /* 0x080ff0000004184c */
[C---:B------:R-:W-:Y:S08]  /*86a0*/  HMMA.16816.F32.BF16 R80, R180.reuse, R210, R80 ;  /* 0x000000d2b450723c */ /* 0x040ff00000041850 */
[-C--:B----4-:R-:W-:Y:S08]  /*86b0*/  HMMA.16816.F32.BF16 R84, R180, R172.reuse, R84 ;  /* 0x000000acb454723c */ /* 0x090ff00000041854 */
[C---:B------:R-:W-:Y:S08]  /*86c0*/  HMMA.16816.F32.BF16 R88, R192.reuse, R172, R88 ;  /* 0x000000acc058723c */ /* 0x040ff00000041858 */
[-C--:B------:R-:W-:Y:S08]  /*86d0*/  HMMA.16816.F32.BF16 R92, R192, R174.reuse, R92 ;  /* 0x000000aec05c723c */ /* 0x080ff0000004185c */
[----:B------:R-:W-:Y:S01]  /*86e0*/  HMMA.16816.F32.BF16 R96, R180, R174, R96 ;  /* 0x000000aeb460723c */ /* 0x000fe20000041860 */
[----:B------:R-:W-:-:S07]  /*86f0*/  @!P0 BRA `(.L_x_172) ;  /* 0x000003a000008947 */ /* 0x000fce0003800000 */
[----:B------:R-:W-:Y:S01]  /*8700*/  PLOP3.LUT P1, PT, PT, PT, UP1, 0x80, 0x0 ;  /* 0x000000000000781c */ /* 0x000fe20003f2f018 */
[----:B------:R-:W-:Y:S01]  /*8710*/  IMAD R231, R243, 0x60, R233 ;  /* 0x00000060f3e77824 */ /* 0x000fe200078e02e9 */
[----:B------:R-:W-:Y:S01]  /*8720*/  PLOP3.LUT P0, PT, PT, PT, UP1, 0x80, 0x0 ;  /* 0x000000000000781c */ /* 0x000fe20003f0f018 */
[----:B------:R-:W-:Y:S03]  /*8730*/  IMAD.MOV.U32 R230, RZ, RZ, RZ ;  /* 0x000000ffffe67224 */ /* 0x000fe600078e00ff */
[----:B------:R-:W-:Y:S05]  /*8740*/  IADD3 R231, R231, -0x60, R232 ;  /* 0xffffffa0e7e77810 */ /* 0x000fea0007ffe0e8 */
[--C-:B------:R-:W-:Y:S02]  /*8750*/  IMAD.MOV.U32 R0, RZ, RZ, R231.reuse ;  /* 0x000000ffff007224 */ /* 0x100fe400078e00e7 */
[----:B------:R-:W-:Y:S05]  /*8760*/  @P1 IMAD.HI.U32 R2, R231, c[0x0][0x2bc], RZ ;  /* 0x0000af00e7021a27 */ /* 0x000fea00078e00ff */
[----:B------:R-:W-:Y:S04]  /*8770*/  @P0 SHF.R.U32.HI R0, RZ, c[0x0][0x2c0], R2 ;  /* 0x0000b000ff000a19 */ /* 0x000fe80000011602 */
[C---:B------:R-:W-:Y:S04]  /*8780*/  @!P4 IADD3 R168, P0, R0.reuse, UR46, RZ ;  /* 0x0000002e00a8cc10 */ /* 0x040fe8000ff1e0ff */
[----:B------:R-:W-:Y:S01]  /*8790*/  @!P4 LEA.HI.X.SX32 R3, R0, UR4, 0x1, P0 ;  /* 0x000000040003cc11 */ /* 0x000fe200080f0eff */
[----:B------:R-:W-:Y:S01]  /*87a0*/  IMAD.MOV R0, RZ, RZ, -R0 ;  /* 0x000000ffff007224 */ /* 0x000fe200078e0a00 */
[----:B------:R-:W-:Y:S03]  /*87b0*/  @!P4 LEA R2, P0, R168, c[0x0][0x2a0], 0x2 ;  /* 0x0000a800a802ca11 */ /* 0x000fe600078010ff */
        /* <DEDUP_REMOVED lines=16> */
[----:B------:R-:W1:Y:S04]  /*88c0*/  SHFL.IDX PT, R175, R180, RZ, 0x181f ;  /* 0x00181fffb4af7589 */ /* 0x000e6800000e0000 */
[----:B------:R-:W2:Y:S04]  /*88d0*/  SHFL.IDX PT, R176, R0, RZ, 0x181f ;  /* 0x00181fff00b07589 */ /* 0x000ea800000e0000 */
[----:B------:R-:W3:Y:S04]  /*88e0*/  SHFL.IDX PT, R173, R180, 0x1, 0x181f ;  /* 0x00381f00b4ad7f89 */ /* 0x000ee800000e0000 */
[----:B------:R-:W-:Y:S04]  /*88f0*/  SHFL.IDX PT, R171, R180, 0x2, 0x181f ;  /* 0x00581f00b4ab7f89 */ /* 0x000fe800000e0000 */
[----:B------:R-:W4:Y:S04]  /*8900*/  SHFL.IDX PT, R174, R0, 0x1, 0x181f ;  /* 0x00381f0000ae7f89 */ /* 0x000f2800000e0000 */
[----:B------:R-:W5:Y:S04]  /*8910*/  SHFL.IDX PT, R169, R180, 0x3, 0x181f ;  /* 0x00781f00b4a97f89 */ /* 0x000f6800000e0000 */
[----:B------:R-:W-:Y:S01]  /*8920*/  SHFL.IDX PT, R172, R0, 0x2, 0x181f ;  /* 0x00581f0000ac7f89 */ /* 0x000fe200000e0000 */
[-C--:B-1----:R-:W-:Y:S03]  /*8930*/  IADD3 R178, P0, R175, R235.reuse, RZ ;  /* 0x000000ebafb27210 */ /* 0x082fe60007f1e0ff */
[----:B------:R-:W1:Y:S02]  /*8940*/  SHFL.IDX PT, R3, R180, 0x4, 0x181f ;  /* 0x00981f00b4037f89 */ /* 0x000e6400000e0000 */
[--C-:B--2---:R-:W-:Y:S02]  /*8950*/  IMAD.X R179, R176, 0x1, R234.reuse, P0 ;  /* 0x00000001b0b37824 */ /* 0x104fe400000e06ea */
[----:B------:R1:W2:Y:S01]  /*8960*/  SHFL.IDX PT, R2, R180, 0x5, 0x181f ;  /* 0x00b81f00b4027f89 */ /* 0x0002a200000e0000 */
[-C--:B---3--:R-:W-:Y:S03]  /*8970*/  IADD3 R176, P0, R173, R235.reuse, RZ ;  /* 0x000000ebadb07210 */ /* 0x088fe60007f1e0ff */
[----:B------:R3:W-:Y:S04]  /*8980*/  LDGSTS.E.BYPASS.LTC128B.128 [R229+0x3100], [R178.64], !P3 ;  /* 0x03100000b2e57fae */ /* 0x0007e8000d901d74 */
[----:B------:R-:W3:Y:S01]  /*8990*/  SHFL.IDX PT, R170, R0, 0x3, 0x181f ;  /* 0x00781f0000aa7f89 */ /* 0x000ee200000e0000 */
[--C-:B----4-:R-:W-:Y:S03]  /*89a0*/  IMAD.X R177, R174, 0x1, R234.reuse, P0 ;  /* 0x00000001aeb17824 */ /* 0x110fe600000e06ea */
[----:B------:R-:W4:Y:S01]  /*89b0*/  SHFL.IDX PT, R168, R0, 0x4, 0x181f ;  /* 0x00981f0000a87f89 */ /* 0x000f2200000e0000 */
[-C--:B-----5:R-:W-:Y:S03]  /*89c0*/  IADD3 R174, P2, R169, R235.reuse, RZ ;  /* 0x000000eba9ae7210 */ /* 0x0a0fe60007f5e0ff */
[----:B------:R-:W5:Y:S04]  /*89d0*/  SHFL.IDX PT, R0, R0, 0x5, 0x181f ;  /* 0x00b81f0000007f89 */ /* 0x000f6800000e0000 */
[----:B------:R5:W-:Y:S01]  /*89e0*/  LDGSTS.E.BYPASS.LTC128B.128 [R229+0x3900], [R176.64], !P3 ;  /* 0x03900000b0e57fae */ /* 0x000be2000d901d74 */
[-C--:B-1----:R-:W-:Y:S02]  /*89f0*/  IADD3 R180, P1, R3, R235.reuse, RZ ;  /* 0x000000eb03b47210 */ /* 0x082fe40007f3e0ff */
[-C--:B--2---:R-:W-:Y:S02]  /*8a00*/  IADD3 R2, P0, R2, R235.reuse, RZ ;  /* 0x000000eb02027210 */ /* 0x084fe40007f1e0ff */
[----:B---3--:R-:W-:Y:S01]  /*8a10*/  IADD3 R178, P5, R171, R235, RZ ;  /* 0x000000ebabb27210 */ /* 0x008fe20007fbe0ff */
[--C-:B------:R-:W-:Y:S04]  /*8a20*/  IMAD.X R175, R170, 0x1, R234.reuse, P2 ;  /* 0x00000001aaaf7824 */ /* 0x100fe800010e06ea */
[--C-:B------:R-:W-:Y:S02]  /*8a30*/  IMAD.X R179, R172, 0x1, R234.reuse, P5 ;  /* 0x00000001acb37824 */ /* 0x100fe400028e06ea */
[--C-:B----4-:R-:W-:Y:S02]  /*8a40*/  IMAD.X R181, R168, 0x1, R234.reuse, P1 ;  /* 0x00000001a8b57824 */ /* 0x110fe400008e06ea */
[----:B-----5:R-:W-:Y:S01]  /*8a50*/  IMAD.X R3, R0, 0x1, R234, P0 ;  /* 0x0000000100037824 */ /* 0x020fe200000e06ea */
[----:B------:R1:W-:Y:S04]  /*8a60*/  LDGSTS.E.BYPASS.LTC128B.128 [R229+0x4100], [R178.64], !P3 ;  /* 0x04100000b2e57fae */ /* 0x0003e8000d901d74 */
[----:B------:R1:W-:Y:S04]  /*8a70*/  LDGSTS.E.BYPASS.LTC128B.128 [R229+0x4900], [R174.64], !P3 ;  /* 0x04900000aee57fae */ /* 0x0003e8000d901d74 */
[----:B------:R1:W-:Y:S04]  /*8a80*/  LDGSTS.E.BYPASS.LTC128B.128 [R229+0x5100], [R180.64], !P3 ;  /* 0x05100000b4e57fae */ /* 0x0003e8000d901d74 */
[----:B------:R1:W-:Y:S02]  /*8a90*/  LDGSTS.E.BYPASS.LTC128B.128 [R229+0x5900], [R2.64], !P3 ;  /* 0x0590000002e57fae */ /* 0x0003e4000d901d74 */
.L_x_172:
[----:B------:R-:W-:Y:S01]  /*8aa0*/  IMAD.MOV.U32 R171, RZ, RZ, R236 ;  /* 0x000000ffffab7224 */ /* 0x000fe200078e00ec */
[----:B------:R-:W-:Y:S01]  /*8ab0*/  PLOP3.LUT P1, PT, PT, PT, UP2, 0x80, 0x0 ;  /* 0x000000000000781c */ /* 0x000fe20003f2f028 */
[----:B------:R-:W0:Y:S01]  /*8ac0*/  LDGDEPBAR ;  /* 0x00000000000079af */ /* 0x000e220000000000 */
[----:B------:R-:W-:Y:S01]  /*8ad0*/  PLOP3.LUT P0, PT, PT, PT, UP2, 0x80, 0x0 ;  /* 0x000000000000781c */ /* 0x000fe20003f0f028 */
[----:B------:R-:W-:Y:S05]  /*8ae0*/  IMAD R170, R243, -0x60, RZ ;  /* 0xffffffa0f3aa7824 */ /* 0x000fea00078e02ff */
[----:B-1----:R-:W-:Y:S05]  /*8af0*/  IADD3 R2, -R237, 0x1, R170 ;  /* 0x00000001ed027810 */ /* 0x002fea0007ffe1aa */
[----:B------:R-:W-:Y:S05]  /*8b00*/  @P1 IMAD.HI.U32 R0, R236, c[0x0][0x2c8], RZ ;  /* 0x0000b200ec001a27 */ /* 0x000fea00078e00ff */
[----:B------:R-:W-:Y:S01]  /*8b10*/  @P0 SHF.R.U32.HI R171, RZ, c[0x0][0x2cc], R0 ;  /* 0x0000b300ffab0a19 */ /* 0x000fe20000011600 */
[----:B------:R-:W-:Y:S01]  /*8b20*/  IMAD.U32 R0, RZ, RZ, UR7 ;  /* 0x00000007ff007e24 */ /* 0x000fe2000f8e00ff */
[----:B------:R-:W-:Y:S03]  /*8b30*/  PLOP3.LUT P0, PT, PT, PT, UP0, 0x40, 0x0 ;  /* 0x000000000000781c */ /* 0x000fe60003f0e808 */
[----:B------:R-:W1:Y:S01]  /*8b40*/  SHFL.IDX PT, R168, R171, RZ, 0x1c1f ;  /* 0x001c1fffaba87589 */ /* 0x000e6200000e0000 */
[----:B------:R-:W-:Y:S05]  /*8b50*/  IMAD R2, R0, c[0x0][0x1d0], R2 ;  /* 0x0000740000027a24 */ /* 0x000fea00078e0202 */
[----:B------:R-:W-:Y:S04]  /*8b60*/  IADD3 R2, R2, -c[0x0][0x168], RZ ;  /* 0x80005a0002027a10 */ /* 0x000fe80007ffe0ff */
[C---:B------:R-:W-:Y:S02]  /*8b70*/  IADD3 R3, R2.reuse, c[0x0][0x328], RZ ;  /* 0x0000ca0002037a10 */ /* 0x040fe40007ffe0ff */
[----:B------:R-:W-:Y:S03]  /*8b80*/  IADD3 R2, R2, UR12, RZ ;  /* 0x0000000c02027c10 */ /* 0x000fe6000fffe0ff */
[----:B-1----:R-:W-:Y:S02]  /*8b90*/  IMAD.IADD R183, R3, 0x1, R168 ;  /* 0x0000000103b77824 */ /* 0x002fe400078e02a8 */
[----:B------:R-:W-:Y:S01]  /*8ba0*/  IMAD.IADD R180, R168, 0x1, R2 ;  /* 0x00000001a8b47824 */ /* 0x000fe200078e0202 */
[----:B------:R-:W-:-:S05]  /*8bb0*/  @P0 BRA `(.L_x_173) ;  /* 0x000001a000000947 */ /* 0x000fca0003800000 */
[----:B------:R-:W-:Y:S01]  /*8bc0*/  MOV R0, UR7 ;  /* 0x0000000700007c02 */ /* 0x000fe20008000f00 */
[----:B------:R-:W-:Y:S04]  /*8bd0*/  BSSY B0, `(.L_x_174) ;  /* 0x0000013000007945 */ /* 0x000fe80003800000 */
[----:B------:R-:W-:Y:S05]  /*8be0*/  IMAD R168, R0, c[0x0][0x1d0], R168 ;  /* 0x0000740000a87a24 */ /* 0x000fea00078e02a8 */
[----:B------:R-:W-:Y:S04]  /*8bf0*/  IADD3 R168, R168, -c[0x0][0x168], RZ ;  /* 0x80005a00a8a87a10 */ /* 0x000fe80007ffe0ff */
[----:B------:R-:W-:Y:S11]  /*8c00*/  ISETP.GT.AND P0, PT, R168, -0x1, PT ;  /* 0xffffffffa800780c */ /* 0x000ff60003f04270 */
[----:B------:R-:W-:Y:S02]  /*8c10*/  @!UPT UIADD3 URZ, URZ, URZ, URZ ;  /* 0x0000003f3f3ff290 */ /* 0x000fe4000fffe03f */
[----:B------:R-:W-:-:S05]  /*8c20*/  @P0 BRA `(.L_x_175) ;  /* 0x0000008000000947 */ /* 0x000fca0003800000 */
[----:B------:R-:W-:Y:S01]  /*8c30*/  LOP3.LUT R168, RZ, R168, RZ, 0x33, !PT ;  /* 0x000000a8ffa87212 */ /* 0x000fe200078e33ff */
[----:B------:R-:W-:Y:S05]  /*8c40*/  IMAD.MOV.U32 R0, RZ, RZ, c[0x0][0x32c] ;  /* 0x0000cb00ff007624 */ /* 0x000fea00078e00ff */
[----:B------:R-:W-:Y:S11]  /*8c50*/  ISETP.NE.AND P0, PT, R0, 0x1, PT ;  /* 0x000000010000780c */ /* 0x000ff60003f05270 */
[----:B------:R-:W-:Y:S02]  /*8c60*/  @!UPT UIADD3 URZ, URZ, URZ, URZ ;  /* 0x0000003f3f3ff290 */ /* 0x000fe4000fffe03f */
[----:B------:R-:W-:Y:S05]  /*8c70*/  @P0 IMAD.HI.U32 R0, R168, c[0x0][0x330], RZ ;  /* 0x0000cc00a8000a27 */ /* 0x000fea00078e00ff */
[----:B------:R-:W-:Y:S04]  /*8c80*/  @P0 SHF.R.U32.HI R168, RZ, c[0x0][0x334], R0 ;  /* 0x0000cd00ffa80a19 */ /* 0x000fe80000011600 */
[----:B------:R-:W-:Y:S01]  /*8c90*/  LOP3.LUT R168, RZ, R168, RZ, 0x33, !PT ;  /* 0x000000a8ffa87212 */ /* 0x000fe200078e33ff */
[----:B------:R-:W-:-:S05]  /*8ca0*/  BRA `(.L_x_176) ;  /* 0x0000005000007947 */ /* 0x000fca0003800000 */
.L_x_175:
[----:B------:R-:W-:Y:S04]  /*8cb0*/  MOV R0, c[0x0][0x32c] ;  /* 0x0000cb0000007a02 */ /* 0x000fe80000000f00 */
[----:B------:R-:W-:Y:S11]  /*8cc0*/  ISETP.NE.AND P0, PT, R0, 0x1, PT ;  /* 0x000000010000780c */ /* 0x000ff60003f05270 */
[----:B------:R-:W-:Y:S02]  /*8cd0*/  @!UPT UIADD3 URZ, URZ, URZ, URZ ;  /* 0x0000003f3f3ff290 */ /* 0x000fe4000fffe03f */
[----:B------:R-:W-:Y:S05]  /*8ce0*/  @P0 IMAD.HI.U32 R0, R168, c[0x0][0x330], RZ ;  /* 0x0000cc00a8000a27 */ /* 0x000fea00078e00ff */
[----:B------:R-:W-:Y:S02]  /*8cf0*/  @P0 SHF.R.U32.HI R168, RZ, c[0x0][0x334], R0 ;  /* 0x0000cd00ffa80a19 */ /* 0x000fe40000011600 */
.L_x_176:
[----:B------:R-:W-:Y:S05]  /*8d00*/  BSYNC B0 ;  /* 0x0000000000007941 */ /* 0x000fea0003800000 */
.L_x_174:
[----:B------:R-:W-:Y:S04]  /*8d10*/  IMAD.IADD R0, R170, 0x1, -R237 ;  /* 0x00000001aa007824 */ /* 0x000fe800078e0aed */
[----:B------:R-:W-:Y:S05]  /*8d20*/  IMAD R168, R168, c[0x0][0x32c], R0 ;  /* 0x0000cb00a8a87a24 */ /* 0x000fea00078e0200 */
[----:B------:R-:W-:Y:S02]  /*8d30*/  IADD3 R0, R168, c[0x0][0x32c], RZ ;  /* 0x0000cb00a8007a10 */ /* 0x000fe40007ffe0ff */
[----:B------:R-:W-:Y:S02]  /*8d40*/  IMNMX R180, R180, R168, !PT ;  /* 0x000000a8b4b47217 */ /* 0x000fe40007800200 */
[----:B------:R-:W-:Y:S02]  /*8d50*/  IMNMX R183, R183, R0, PT ;  /* 0x00000000b7b77217 */ /* 0x000fe40003800200 */
.L_x_173:
[----:B------:R-:W-:Y:S01]  /*8d60*/  PLOP3.LUT P0, PT, PT, PT, UP0, 0x40, 0x0 ;  /* 0x000000000000781c */ /* 0x000fe20003f0e808 */
[----:B------:R-:W1:Y:S02]  /*8d70*/  SHFL.IDX PT, R168, R171, 0x1, 0x1c1f ;  /* 0x003c1f00aba87f89 */ /* 0x000e6400000e0000 */
[----:B-1----:R-:W-:Y:S01]  /*8d80*/  IADD3 R177, R2, R168, RZ ;  /* 0x000000a802b17210 */ /* 0x002fe20007ffe0ff */
[----:B------:R-:W-:Y:S09]  /*8d90*/  IMAD.IADD R181, R3, 0x1, R168 ;  /* 0x0000000103b57824 */ /* 0x000ff200078e02a8 */
        /* <DEDUP_REMOVED lines=16> */
.L_x_179:
[----:B------:R-:W-:Y:S04]  /*8ea0*/  MOV R0, c[0x0][0x32c] ;  /* 0x0000cb0000007a02 */ /* 0x000fe80000000f00 */
[----:B------:R-:W-:Y:S11]  /*8eb0*/  ISETP.NE.AND P0, PT, R0, 0x1, PT ;  /* 0x000000010000780c */ /* 0x000ff60003f05270 */
[----:B------:R-:W-:Y:S02]  /*8ec0*/  @!UPT UIADD3 URZ, URZ, URZ, URZ ;  /* 0x0000003f3f3ff290 */ /* 0x000fe4000fffe03f */
[----:B------:R-:W-:Y:S05]  /*8ed0*/  @P0 IMAD.HI.U32 R0, R168, c[0x0][0x330], RZ ;  /* 0x0000cc00a8000a27 */ /* 0x000fea00078e00ff */
[----:B------:R-:W-:Y:S02]  /*8ee0*/  @P0 SHF.R.U32.HI R168, RZ, c[0x0][0x334], R0 ;  /* 0x0000cd00ffa80a19 */ /* 0x000fe40000011600 */
.L_x_180:
[----:B------:R-:W-:Y:S05]  /*8ef0*/  BSYNC B0 ;  /* 0x0000000000007941 */ /* 0x000fea0003800000 */
.L_x_178:
[----:B------:R-:W-:Y:S04]  /*8f00*/  IMAD.IADD R0, R170, 0x1, -R237 ;  /* 0x00000001aa007824 */ /* 0x000fe800078e0aed */
[----:B------:R-:W-:Y:S05]  /*8f10*/  IMAD R0, R168, c[0x0][0x32c], R0 ;  /* 0x0000cb00a8007a24 */ /* 0x000fea00078e0200 */
[----:B------:R-:W-:Y:S02]  /*8f20*/  IADD3 R168, R0, c[0x0][0x32c], RZ ;  /* 0x0000cb0000a87a10 */ /* 0x000fe40007ffe0ff */
[----:B------:R-:W-:Y:S02]  /*8f30*/  IMNMX R177, R177, R0, !PT ;  /* 0x00000000b1b17217 */ /* 0x000fe40007800200 */
[----:B------:R-:W-:Y:S02]  /*8f40*/  IMNMX R181, R181, R168, PT ;  /* 0x000000a8b5b57217 */ /* 0x000fe40003800200 */
.L_x_177:
        /* <DEDUP_REMOVED lines=20> */
.L_x_183:
[----:B------:R-:W-:Y:S04]  /*9090*/  MOV R0, c[0x0][0x32c] ;  /* 0x0000cb0000007a02 */ /* 0x000fe80000000f00 */
[----:B------:R-:W-:Y:S11]  /*90a0*/  ISETP.NE.AND P0, PT, R0, 0x1, PT ;  /* 0x000000010000780c */ /* 0x000ff60003f05270 */
[----:B------:R-:W-:Y:S02]  /*90b0*/  @!UPT UIADD3 URZ, URZ, URZ, URZ ;  /* 0x0000003f3f3ff290 */ /* 0x000fe4000fffe03f */
[----:B------:R-:W-:Y:S05]  /*90c0*/  @P0 IMAD.HI.U32 R0, R168, c[0x0][0x330], RZ ;  /* 0x0000cc00a8000a27 */ /* 0x000fea00078e00ff */
[----:B------:R-:W-:Y:S02]  /*90d0*/  @P0 SHF.R.U32.HI R168, RZ, c[0x0][0x334], R0 ;  /* 0x0000cd00ffa80a19 */ /* 0x000fe40000011600 */
.L_x_184:
[----:B------:R-:W-:Y:S05]  /*90e0*/  BSYNC B0 ;  /* 0x0000000000007941 */ /* 0x000fea0003800000 */
.L_x_182:
[----:B------:R-:W-:Y:S04]  /*90f0*/  IMAD.IADD R0, R170, 0x1, -R237 ;  /* 0x00000001aa007824 */ /* 0x000fe800078e0aed */
[----:B------:R-:W-:Y:S05]  /*9100*/  IMAD R0, R168, c[0x0][0x32c], R0 ;  /* 0x0000cb00a8007a24 */ /* 0x000fea00078e0200 */
[----:B------:R-:W-:Y:S02]  /*9110*/  IADD3 R168, R0, c[0x0][0x32c], RZ ;  /* 0x0000cb0000a87a10 */ /* 0x000fe40007ffe0ff */
[----:B------:R-:W-:Y:S02]  /*9120*/  IMNMX R174, R174, R0, !PT ;  /* 0x00000000aeae7217 */ /* 0x000fe40007800200 */
[----:B------:R-:W-:Y:S02]  /*9130*/  IMNMX R175, R175, R168, PT ;  /* 0x000000a8afaf7217 */ /* 0x000fe40003800200 */
.L_x_181:
[C---:B------:R-:W-:Y:S02]  /*9140*/  ISETP.GE.AND P1, PT, R170.reuse, 0x9, PT ;  /* 0x00000009aa00780c */ /* 0x040fe40003f26270 */
[----:B------:R-:W-:Y:S02]  /*9150*/  ISETP.GE.AND P5, PT, R170, 0xa, PT ;  /* 0x0000000aaa00780c */ /* 0x000fe40003fa6270 */
[----:B------:R-:W-:Y:S02]  /*9160*/  ISETP.GT.AND P0, PT, R180, 0x8, !P1 ;  /* 0x00000008b400780c */ /* 0x000fe40004f04270 */
[----:B------:R-:W-:Y:S02]  /*9170*/  P2R R173, PR, RZ, 0x2 ;  /* 0x00000002ffad7803 */ /* 0x000fe40000000000 */
[----:B------:R-:W-:Y:S02]  /*9180*/  ISETP.LT.OR P0, PT, R183, 0x9, P0 ;  /* 0x00000009b700780c */ /* 0x000fe40000701670 */
[C---:B------:R-:W-:Y:S02]  /*9190*/  ISETP.GT.AND P1, PT, R177.reuse, 0x8, !P1 ;  /* 0x00000008b100780c */ /* 0x040fe40004f24270 */
[----:B------:R-:W-:Y:S02]  /*91a0*/  P2R R179, PR, RZ, 0x10 ;  /* 0x00000010ffb37803 */ /* 0x000fe40000000000 */
[----:B------:R-:W-:Y:S02]  /*91b0*/  FSEL R169, R16, -INF , !P0 ;  /* 0xff80000010a97808 */ /* 0x000fe40004000000 */
[----:B------:R-:W-:Y:S02]  /*91c0*/  ISETP.GT.AND P0, PT, R177, 0x9, !P5 ;  /* 0x00000009b100780c */ /* 0x000fe40006f04270 */
[C---:B------:R-:W-:Y:S02]  /*91d0*/  ISETP.LT.OR P1, PT, R181.reuse, 0x9, P1 ;  /* 0x00000009b500780c */ /* 0x040fe40000f21670 */
[----:B------:R-:W-:Y:S02]  /*91e0*/  ISETP.GE.AND P4, PT, R170, 0x11, PT ;  /* 0x00000011aa00780c */ /* 0x000fe40003f86270 */
[----:B------:R-:W-:Y:S02]  /*91f0*/  ISETP.LT.OR P0, PT, R181, 0xa, P0 ;  /* 0x0000000ab500780c */ /* 0x000fe40000701670 */
[----:B------:R-:W-:Y:S02]  /*9200*/  FSEL R0, R18, -INF , !P1 ;  /* 0xff80000012007808 */ /* 0x000fe40004800000 */
[----:B------:R-:W-:Y:S02]  /*9210*/  ISETP.GT.AND P1, PT, R180, 0x10, !P4 ;  /* 0x00000010b400780c */ /* 0x000fe40006724270 */
[----:B------:R-:W-:Y:S02]  /*9220*/  P2R R176, PR, RZ, 0x8 ;  /* 0x00000008ffb07803 */ /* 0x000fe40000000000 */
[----:B------:R-:W-:Y:S02]  /*9230*/  FSEL R19, R19, -INF , !P0 ;  /* 0xff80000013137808 */ /* 0x000fe40004000000 */
[C---:B------:R-:W-:Y:S02]  /*9240*/  ISETP.LT.OR P0, PT, R183.reuse, 0x11, P1 ;  /* 0x00000011b700780c */ /* 0x040fe40000f01670 */
[----:B------:R-:W-:Y:S02]  /*9250*/  ISETP.GE.AND P3, PT, R170, 0x12, PT ;  /* 0x00000012aa00780c */ /* 0x000fe40003f66270 */
[----:B------:R-:W-:Y:S02]  /*9260*/  ISETP.GT.AND P2, PT, R180, 0x9, !P5 ;  /* 0x00000009b400780c */ /* 0x000fe40006f44270 */
[----:B------:R-:W-:Y:S02]  /*9270*/  FSEL R20, R20, -INF , !P0 ;  /* 0xff80000014147808 */ /* 0x000fe40004000000 */
[----:B------:R-:W-:Y:S02]  /*9280*/  ISETP.GT.AND P0, PT, R180, 0x11, !P3 ;  /* 0x00000011b400780c */ /* 0x000fe40005f04270 */
[C---:B------:R-:W-:Y:S02]  /*9290*/  ISETP.LT.OR P2, PT, R183.reuse, 0xa, P2 ;  /* 0x0000000ab700780c */ /* 0x040fe40001741670 */
[----:B------:R-:W-:Y:S02]  /*92a0*/  ISETP.LT.OR P0, PT, R183, 0x12, P0 ;  /* 0x00000012b700780c */ /* 0x000fe40000701670 */
[----:B------:R-:W-:Y:S02]  /*92b0*/  FSEL R168, R17, -INF , !P2 ;  /* 0xff80000011a87808 */ /* 0x000fe40005000000 */
[----:B------:R-:W-:Y:S02]  /*92c0*/  FSEL R17, R21, -INF , !P0 ;  /* 0xff80000015117808 */ /* 0x000fe40004000000 */
[----:B------:R-:W-:Y:S02]  /*92d0*/  ISETP.GT.AND P0, PT, R177, 0x10, !P4 ;  /* 0x00000010b100780c */ /* 0x000fe40006704270 */
[C---:B------:R-:W-:Y:S02]  /*92e0*/  ISETP.GE.AND P2, PT, R170.reuse, 0x19, PT ;  /* 0x00000019aa00780c */ /* 0x040fe40003f46270 */
[----:B------:R-:W-:Y:S02]  /*92f0*/  ISETP.LT.OR P0, PT, R181, 0x11, P0 ;  /* 0x00000011b500780c */ /* 0x000fe40000701670 */
[----:B------:R-:W-:Y:S02]  /*9300*/  ISETP.GE.AND P1, PT, R170, 0x1a, PT ;  /* 0x0000001aaa00780c */ /* 0x000fe40003f26270 */
[----:B------:R-:W-:Y:S02]  /*9310*/  FSEL R18, R22, -INF , !P0 ;  /* 0xff80000016127808 */ /* 0x000fe40004000000 */
[----:B------:R-:W-:Y:S02]  /*9320*/  ISETP.GT.AND P0, PT, R177, 0x11, !P3 ;  /* 0x00000011b100780c */ /* 0x000fe40005f04270 */
[----:B------:R-:W-:Y:S02]  /*9330*/  P2R R22, PR, RZ, 0x4 ;  /* 0x00000004ff167803 */ /* 0x000fe40000000000 */
[----:B------:R-:W-:Y:S02]  /*9340*/  ISETP.LT.OR P0, PT, R181, 0x12, P0 ;  /* 0x00000012b500780c */ /* 0x000fe40000701670 */
[----:B------:R-:W-:Y:S02]  /*9350*/  P2R R21, PR, RZ, 0x2 ;  /* 0x00000002ff157803 */ /* 0x000fe40000000000 */
[----:B------:R-:W-:Y:S02]  /*9360*/  FSEL R16, R23, -INF , !P0 ;  /* 0xff80000017107808 */ /* 0x000fe40004000000 */
[----:B------:R-:W-:Y:S02]  /*9370*/  ISETP.GT.AND P0, PT, R180, 0x18, !P2 ;  /* 0x00000018b400780c */ /* 0x000fe40005704270 */
[----:B------:R-:W-:Y:S02]  /*9380*/  P2R R178, PR, RZ, 0x10 ;  /* 0x00000010ffb27803 */ /* 0x000fe40000000000 */
[C---:B------:R-:W-:Y:S02]  /*9390*/  ISETP.LT.OR P0, PT, R183.reuse, 0x19, P0 ;  /* 0x00000019b700780c */ /* 0x040fe40000701670 */
[----:B------:R-:W-:Y:S02]  /*93a0*/  ISETP.GE.AND P4, PT, R170, 0x4a, PT ;  /* 0x0000004aaa00780c */ /* 0x000fe40003f86270 */
[----:B------:R-:W-:Y:S02]  /*93b0*/  FSEL R32, R32, -INF , !P0 ;  /* 0xff80000020207808 */ /* 0x000fe40004000000 */
[----:B------:R-:W-:Y:S02]  /*93c0*/  ISETP.GT.AND P0, PT, R180, 0x19, !P1 ;  /* 0x00000019b400780c */ /* 0x000fe40004f04270 */
[C---:B------:R-:W-:Y:S02]  /*93d0*/  ISETP.GE.AND P6, PT, R170.reuse, 0x52, PT ;  /* 0x00000052aa00780c */ /* 0x040fe40003fc6270 */
[----:B------:R-:W-:Y:S02]  /*93e0*/  ISETP.LT.OR P0, PT, R183, 0x1a, P0 ;  /* 0x0000001ab700780c */ /* 0x000fe40000701670 */
[----:B------:R-:W-:Y:S02]  /*93f0*/  P2R R182, PR, RZ, 0x8 ;  /* 0x00000008ffb67803 */ /* 0x000fe40000000000 */
[----:B------:R-:W-:Y:S02]  /*9400*/  FSEL R33, R33, -INF , !P0 ;  /* 0xff80000021217808 */ /* 0x000fe40004000000 */
[----:B------:R-:W-:Y:S02]  /*9410*/  ISETP.GT.AND P0, PT, R177, 0x18, !P2 ;  /* 0x00000018b100780c */ /* 0x000fe40005704270 */
[----:B------:R-:W-:Y:S02]  /*9420*/  ISETP.GE.AND P2, PT, R170, 0x21, PT ;  /* 0x00000021aa00780c */ /* 0x000fe40003f46270 */
        /* <DEDUP_REMOVED lines=10> */
[C---:B------:R-:W-:Y:S02]  /*94d0*/  ISETP.LT.OR P0, PT, R183.reuse, 0x21, P0 ;  /* 0x00000021b700780c */ /* 0x040fe40000701670 */
[----:B------:R-:W-:Y:S02]  /*94e0*/  P2R R172, PR, RZ, 0x20 ;  /* 0x00000020ffac7803 */ /* 0x000fe40000000000 */
[----:B------:R-:W-:Y:S02]  /*94f0*/  FSEL R188, R36, -INF , !P0 ;  /* 0xff80000024bc7808 */ /* 0x000fe40004000000 */
[----:B------:R-:W-:Y:S02]  /*9500*/  ISETP.GT.AND P0, PT, R180, 0x21, !P1 ;  /* 0x00000021b400780c */ /* 0x000fe40004f04270 */
[C---:B------:R-:W-:Y:S02]  /*9510*/  ISETP.GE.AND P5, PT, R170.reuse, 0x59, PT ;  /* 0x00000059aa00780c */ /* 0x040fe40003fa6270 */
[----:B------:R-:W-:Y:S04]  /*9520*/  ISETP.LT.OR P0, PT, R183, 0x22, P0 ;  /* 0x00000022b700780c */ /* 0x000fe80000701670 */
        /* <DEDUP_REMOVED lines=11> */
[----:B------:R-:W-:Y:S04]  /*95e0*/  ISETP.GT.AND P0, PT, R180, 0x28, !P2 ;  /* 0x00000028b400780c */ /* 0x000fe80005704270 */
[C---:B------:R-:W-:Y:S04]  /*95f0*/  ISETP.LT.OR P0, PT, R183.reuse, 0x29, P0 ;  /* 0x00000029b700780c */ /* 0x040fe80000701670 */
[----:B------:R-:W-:Y:S02]  /*9600*/  FSEL R193, R48, -INF , !P0 ;  /* 0xff80000030c17808 */ /* 0x000fe40004000000 */
[----:B------:R-:W-:Y:S04]  /*9610*/  ISETP.GT.AND P0, PT, R180, 0x29, !P1 ;  /* 0x00000029b400780c */ /* 0x000fe80004f04270 */
        /* <DEDUP_REMOVED lines=28> */
[----:B------:R-:W-:Y:S03]  /*97e0*/  ISETP.GT.AND P0, PT, R180, 0x38, !P2 ;  /* 0x00000038b400780c */ /* 0x000fe60005704270 */
[----:B------:R1:W-:Y:S01]  /*97f0*/  STL [R1], R48 ;  /* 0x0000003001007387 */ /* 0x0003e20000100800 */
[C---:B------:R-:W-:Y:S04]  /*9800*/  ISETP.LT.OR P0, PT, R183.reuse, 0x39, P0 ;  /* 0x00000039b700780c */ /* 0x040fe80000701670 */
[----:B------:R-:W-:Y:S02]  /*9810*/  FSEL R252, R64, -INF , !P0 ;  /* 0xff80000040fc7808 */ /* 0x000fe40004000000 */
[----:B------:R-:W-:Y:S02]  /*9820*/  ISETP.GT.AND P0, PT, R180, 0x39, !P1 ;  /* 0x00000039b400780c */ /* 0x000fe40004f04270 */
[----:B------:R-:W-:Y:S02]  /*9830*/  P2R R64, PR, RZ, 0x10 ;  /* 0x00000010ff407803 */ /* 0x000fe40000000000 */
        /* <DEDUP_REMOVED lines=13> */
[----:B-1----:R-:W-:Y:S02]  /*9910*/  P2R R48, PR, RZ, 0x10 ;  /* 0x00000010ff307803 */ /* 0x002fe40000000000 */
[C---:B------:R-:W-:Y:S02]  /*9920*/  ISETP.LT.OR P0, PT, R183.reuse, 0x41, P0 ;  /* 0x00000041b700780c */ /* 0x040fe40000701670 */
[----:B------:R-:W-:Y:S02]  /*9930*/  P2R R67, PR, RZ, 0x8 ;  /* 0x00000008ff437803 */ /* 0x000fe40000000000 */
[----:B------:R-:W-:Y:S02]  /*9940*/  FSEL R248, R68, -INF , !P0 ;  /* 0xff80000044f87808 */ /* 0x000fe40004000000 */
[----:B------:R-:W-:Y:S04]  /*9950*/  ISETP.GT.AND P0, PT, R180, 0x41, !P1 ;  /* 0x00000041b400780c */ /* 0x000fe80004f04270 */
[----:B------:R-:W-:Y:S04]  /*9960*/  ISETP.LT.OR P0, PT, R183, 0x42, P0 ;  /* 0x00000042b700780c */ /* 0x000fe80000701670 */
        /* <DEDUP_REMOVED lines=30> */
[----:B------:R-:W-:Y:S04]  /*9b50*/  ISETP.GT.AND P0, PT, R177, 0x50, !P1 ;  /* 0x00000050b100780c */ /* 0x000fe80004f04270 */
[----:B------:R-:W-:Y:S04]  /*9b60*/  ISETP.LT.OR P0, PT, R181, 0x51, P0 ;  /* 0x00000051b500780c */ /* 0x000fe80000701670 */
[----:B------:R-:W-:Y:S02]  /*9b70*/  FSEL R194, R86, -INF , !P0 ;  /* 0xff80000056c27808 */ /* 0x000fe40004000000 */
[----:B------:R-:W-:Y:S04]  /*9b80*/  ISETP.GT.AND P0, PT, R177, 0x51, !P6 ;  /* 0x00000051b100780c */ /* 0x000fe80007704270 */
[----:B------:R-:W-:Y:S04]  /*9b90*/  ISETP.LT.OR P0, PT, R181, 0x52, P0 ;  /* 0x00000052b500780c */ /* 0x000fe80000701670 */
[----:B------:R-:W-:Y:S02]  /*9ba0*/  FSEL R189, R87, -INF , !P0 ;  /* 0xff80000057bd7808 */ /* 0x000fe40004000000 */
[----:B------:R-:W-:Y:S04]  /*9bb0*/  ISETP.GT.AND P0, PT, R180, RZ, !P3 ;  /* 0x000000ffb400720c */ /* 0x000fe80005f04270 */
        /* <DEDUP_REMOVED lines=9> */
[----:B------:R-:W-:Y:S04]  /*9c50*/  ISETP.LT.OR P0, PT, R181, 0x1, P0 ;  /* 0x00000001b500780c */ /* 0x000fe80000701670 */
[----:B------:R-:W-:Y:S02]  /*9c60*/  FSEL R6, R6, -INF , !P0 ;  /* 0xff80000006067808 */ /* 0x000fe40004000000 */
[----:B------:R-:W-:Y:S04]  /*9c70*/  ISETP.GT.AND P0, PT, R180, 0x58, !P5 ;  /* 0x00000058b400780c */ /* 0x000fe80006f04270 */
[C---:B------:R-:W-:Y:S04]  /*9c80*/  ISETP.LT.OR P0, PT, R183.reuse, 0x59, P0 ;  /* 0x00000059b700780c */ /* 0x040fe80000701670 */
[----:B------:R-:W-:Y:S02]  /*9c90*/  FSEL R186, R96, -INF , !P0 ;  /* 0xff80000060ba7808 */ /* 0x000fe40004000000 */
[----:B------:R-:W-:Y:S04]  /*9ca0*/  ISETP.GE.AND P0, PT, R170, 0x5a, PT ;  /* 0x0000005aaa00780c */ /* 0x000fe80003f06270 */
        /* <DEDUP_REMOVED lines=10> */
[----:B------:R-:W-:Y:S02]  /*9d50*/  ISETP.NE.AND P4, PT, R48, RZ, PT ;  /* 0x000000ff3000720c */ /* 0x000fe40003f85270 */
[----:B------:R-:W-:Y:S04]  /*9d60*/  ISETP.LT.OR P2, PT, R175, 0x2, P2 ;  /* 0x00000002af00780c */ /* 0x000fe80001741670 */
[----:B------:R-:W-:Y:S02]  /*9d70*/  FSEL R9, R9, -INF , !P2 ;  /* 0xff80000009097808 */ /* 0x000fe40005000000 */
[----:B------:R-:W-:Y:S04]  /*9d80*/  ISETP.NE.AND P2, PT, R173, RZ, PT ;  /* 0x000000ffad00720c */ /* 0x000fe80003f45270 */
[----:B------:R-:W-:Y:S04]  /*9d90*/  ISETP.GT.AND P2, PT, R174, 0x8, !P2 ;  /* 0x00000008ae00780c */ /* 0x000fe80005744270 */
[C---:B------:R-:W-:Y:S04]  /*9da0*/  ISETP.LT.OR P2, PT, R175.reuse, 0x9, P2 ;  /* 0x00000009af00780c */ /* 0x040fe80001741670 */
[----:B------:R-:W-:Y:S02]  /*9db0*/  FSEL R12, R12, -INF , !P2 ;  /* 0xff8000000c0c7808 */ /* 0x000fe40005000000 */
[----:B------:R-:W-:Y:S04]  /*9dc0*/  ISETP.NE.AND P2, PT, R172, RZ, PT ;  /* 0x000000ffac00720c */ /* 0x000fe80003f45270 */
[----:B------:R-:W-:Y:S04]  /*9dd0*/  ISETP.GT.AND P2, PT, R174, 0x9, !P2 ;  /* 0x00000009ae00780c */ /* 0x000fe80005744270 */
        /* <DEDUP_REMOVED lines=12> */
[----:B------:R-:W-:Y:S04]  /*9ea0*/  ISETP.LT.OR P2, PT, R175, 0x19, P2 ;  /* 0x00000019af00780c */ /* 0x000fe80001741670 */
[----:B------:R-:W-:Y:S02]  /*9eb0*/  FSEL R49, R28, -INF , !P2 ;  /* 0xff8000001c317808 */ /* 0x000fe40005000000 */
[----:B------:R-:W-:Y:S01]  /*9ec0*/  ISETP.NE.AND P2, PT, R21, RZ, PT ;  /* 0x000000ff1500720c */ /* 0x000fe20003f45270 */
[----:B------:R-:W1:Y:S03]  /*9ed0*/  SHFL.IDX PT, R28, R171, 0x3, 0x1c1f ;  /* 0x007c1f00ab1c7f89 */ /* 0x000e6600000e0000 */
[----:B------:R-:W-:Y:S04]  /*9ee0*/  ISETP.GT.AND P2, PT, R174, 0x19, !P2 ;  /* 0x00000019ae00780c */ /* 0x000fe80005744270 */
[----:B------:R-:W-:Y:S04]  /*9ef0*/  ISETP.LT.OR P2, PT, R175, 0x1a, P2 ;  /* 0x0000001aaf00780c */ /* 0x000fe80001741670 */
[----:B------:R-:W-:Y:S02]  /*9f00*/  FSEL R48, R29, -INF , !P2 ;  /* 0xff8000001d307808 */ /* 0x000fe40005000000 */
[----:B------:R-:W-:Y:S04]  /*9f10*/  ISETP.NE.AND P2, PT, R184, RZ, PT ;  /* 0x000000ffb800720c */ /* 0x000fe80003f45270 */
[----:B------:R-:W-:Y:S04]  /*9f20*/  ISETP.GT.AND P2, PT, R174, 0x20, !P2 ;  /* 0x00000020ae00780c */ /* 0x000fe80005744270 */
[----:B------:R-:W-:Y:S01]  /*9f30*/  ISETP.LT.OR P2, PT, R175, 0x21, P2 ;  /* 0x00000021af00780c */ /* 0x000fe20001741670 */
[--C-:B-1----:R-:W-:Y:S03]  /*9f40*/  IMAD.IADD R24, R3, 0x1, R28.reuse ;  /* 0x0000000103187824 */ /* 0x102fe600078e021c */
[----:B------:R-:W-:Y:S01]  /*9f50*/  FSEL R40, R40, -INF , !P2 ;  /* 0xff80000028287808 */ /* 0x000fe20005000000 */
[----:B------:R-:W-:Y:S01]  /*9f60*/  IMAD.IADD R25, R2, 0x1, R28 ;  /* 0x0000000102197824 */ /* 0x000fe200078e021c */
[----:B------:R-:W-:Y:S04]  /*9f70*/  ISETP.NE.AND P2, PT, R23, RZ, PT ;  /* 0x000000ff1700720c */ /* 0x000fe80003f45270 */
[C---:B------:R-:W-:Y:S04]  /*9f80*/  ISETP.GT.AND P2, PT, R174.reuse, 0x21, !P2 ;  /* 0x00000021ae00780c */ /* 0x040fe80005744270 */
[----:B------:R-:W-:Y:S04]  /*9f90*/  ISETP.LT.OR P2, PT, R175, 0x22, P2 ;  /* 0x00000022af00780c */ /* 0x000fe80001741670 */
[----:B------:R-:W-:Y:S02]  /*9fa0*/  FSEL R41, R41, -INF , !P2 ;  /* 0xff80000029297808 */ /* 0x000fe40005000000 */
[----:B------:R-:W-:Y:S04]  /*9fb0*/  ISETP.NE.AND P2, PT, R37, RZ, PT ;  /* 0x000000ff2500720c */ /* 0x000fe80003f45270 */
[----:B------:R-:W-:Y:S04]  /*9fc0*/  ISETP.GT.AND P2, PT, R174, 0x28, !P2 ;  /* 0x00000028ae00780c */ /* 0x000fe80005744270 */
[C---:B------:R-:W-:Y:S04]  /*9fd0*/  ISETP.LT.OR P2, PT, R175.reuse, 0x29, P2 ;  /* 0x00000029af00780c */ /* 0x040fe80001741670 */
[----:B------:R-:W-:Y:S02]  /*9fe0*/  FSEL R84, R44, -INF , !P2 ;  /* 0xff8000002c547808 */ /* 0x000fe40005000000 */
        /* <DEDUP_REMOVED lines=30> */
[----:B------:R-:W-:Y:S04]  /*a1d0*/  ISETP.LT.OR P2, PT, R175, 0x49, P2 ;  /* 0x00000049af00780c */ /* 0x000fe80001741670 */
[----:B------:R-:W-:Y:S02]  /*a1e0*/  FSEL R207, R76, -INF , !P2 ;  /* 0xff8000004ccf7808 */ /* 0x000fe40005000000 */
[C---:B------:R-:W-:Y:S02]  /*a1f0*/  ISETP.GT.AND P2, PT, R174.reuse, 0x49, !P4 ;  /* 0x00000049ae00780c */ /* 0x040fe40006744270 */
[----:B------:R-:W-:Y:S02]  /*a200*/  ISETP.NE.AND P4, PT, R179, RZ, PT ;  /* 0x000000ffb300720c */ /* 0x000fe40003f85270 */
[----:B------:R-:W-:Y:S04]  /*a210*/  ISETP.LT.OR P2, PT, R175, 0x4a, P2 ;  /* 0x0000004aaf00780c */ /* 0x000fe80001741670 */
[----:B------:R-:W-:Y:S02]  /*a220*/  FSEL R204, R77, -INF , !P2 ;  /* 0xff8000004dcc7808 */ /* 0x000fe40005000000 */
[----:B------:R-:W-:Y:S04]  /*a230*/  ISETP.GT.AND P2, PT, R174, 0x50, !P1 ;  /* 0x00000050ae00780c */ /* 0x000fe80004f44270 */
[C---:B------:R-:W-:Y:S04]  /*a240*/  ISETP.LT.OR P2, PT, R175.reuse, 0x51, P2 ;  /* 0x00000051af00780c */ /* 0x040fe80001741670 */
[----:B------:R-:W-:Y:S02]  /*a250*/  FSEL R185, R88, -INF , !P2 ;  /* 0xff80000058b97808 */ /* 0x000fe40005000000 */
[C---:B------:R-:W-:Y:S04]  /*a260*/  ISETP.GT.AND P2, PT, R174.reuse, 0x51, !P6 ;  /* 0x00000051ae00780c */ /* 0x040fe80007744270 */
[----:B------:R-:W-:Y:S04]  /*a270*/  ISETP.LT.OR P2, PT, R175, 0x52, P2 ;  /* 0x00000052af00780c */ /* 0x000fe80001741670 */
[----:B------:R-:W-:Y:S02]  /*a280*/  FSEL R181, R89, -INF , !P2 ;  /* 0xff80000059b57808 */ /* 0x000fe40005000000 */
[----:B------:R-:W-:Y:S04]  /*a290*/  ISETP.GT.AND P2, PT, R174, 0x58, !P5 ;  /* 0x00000058ae00780c */ /* 0x000fe80006f44270 */
[C---:B------:R-:W-:Y:S04]  /*a2a0*/  ISETP.LT.OR P2, PT, R175.reuse, 0x59, P2 ;  /* 0x00000059af00780c */ /* 0x040fe80001741670 */
[----:B------:R-:W-:Y:S02]  /*a2b0*/  FSEL R179, R92, -INF , !P2 ;  /* 0xff8000005cb37808 */ /* 0x000fe40005000000 */
[----:B------:R-:W-:Y:S02]  /*a2c0*/  ISETP.GT.AND P2, PT, R174, RZ, !P3 ;  /* 0x000000ffae00720c */ /* 0x000fe40005f44270 */
[----:B------:R-:W-:Y:S02]  /*a2d0*/  ISETP.NE.AND P3, PT, R176, RZ, PT ;  /* 0x000000ffb000720c */ /* 0x000fe40003f65270 */
[C---:B------:R-:W-:Y:S04]  /*a2e0*/  ISETP.LT.OR P2, PT, R175.reuse, 0x1, P2 ;  /* 0x00000001af00780c */ /* 0x040fe80001741670 */
[----:B------:R-:W-:Y:S02]  /*a2f0*/  FSEL R8, R8, -INF , !P2 ;  /* 0xff80000008087808 */ /* 0x000fe40005000000 */
[----:B------:R-:W-:Y:S04]  /*a300*/  ISETP.GT.AND P2, PT, R174, 0x59, !P0 ;  /* 0x00000059ae00780c */ /* 0x000fe80004744270 */
[----:B------:R-:W-:Y:S04]  /*a310*/  ISETP.LT.OR P2, PT, R175, 0x5a, P2 ;  /* 0x0000005aaf00780c */ /* 0x000fe80001741670 */
[----:B------:R-:W-:Y:S02]  /*a320*/  FSEL R176, R93, -INF , !P2 ;  /* 0xff8000005db07808 */ /* 0x000fe40005000000 */
[----:B------:R-:W-:Y:S11]  /*a330*/  PLOP3.LUT P2, PT, PT, PT, UP0, 0x40, 0x0 ;  /* 0x000000000000781c */ /* 0x000ff60003f4e808 */
[----:B------:R-:W-:Y:S02]  /*a340*/  @!UPT UIADD3 URZ, URZ, URZ, URZ ;  /* 0x0000003f3f3ff290 */ /* 0x000fe4000fffe03f */
        /* <DEDUP_REMOVED lines=16> */
.L_x_187:
[----:B------:R-:W-:Y:S04]  /*a450*/  MOV R2, c[0x0][0x32c] ;  /* 0x0000cb0000027a02 */ /* 0x000fe80000000f00 */
[----:B------:R-:W-:Y:S11]  /*a460*/  ISETP.NE.AND P2, PT, R2, 0x1, PT ;  /* 0x000000010200780c */ /* 0x000ff60003f45270 */
[----:B------:R-:W-:Y:S02]  /*a470*/  @!UPT UIADD3 URZ, URZ, URZ, URZ ;  /* 0x0000003f3f3ff290 */ /* 0x000fe4000fffe03f */
[----:B------:R-:W-:Y:S05]  /*a480*/  @P2 IMAD.HI.U32 R2, R28, c[0x0][0x330], RZ ;  /* 0x0000cc001c022a27 */ /* 0x000fea00078e00ff */
[----:B------:R-:W-:Y:S02]  /*a490*/  @P2 SHF.R.U32.HI R28, RZ, c[0x0][0x334], R2 ;  /* 0x0000cd00ff1c2a19 */ /* 0x000fe40000011602 */
.L_x_188:
[----:B------:R-:W-:Y:S05]  /*a4a0*/  BSYNC B0 ;  /* 0x0000000000007941 */ /* 0x000fea0003800000 */
.L_x_186:
[----:B------:R-:W-:Y:S04]  /*a4b0*/  IMAD.IADD R170, R170, 0x1, -R237 ;  /* 0x00000001aaaa7824 */ /* 0x000fe800078e0aed */
[----:B------:R-:W-:Y:S05]  /*a4c0*/  IMAD R170, R28, c[0x0][0x32c], R170 ;  /* 0x0000cb001caa7a24 */ /* 0x000fea00078e02aa */
[----:B------:R-:W-:Y:S02]  /*a4d0*/  IADD3 R2, R170, c[0x0][0x32c], RZ ;  /* 0x0000cb00aa027a10 */ /* 0x000fe40007ffe0ff */
[----:B------:R-:W-:Y:S02]  /*a4e0*/  IMNMX R25, R25, R170, !PT ;  /* 0x000000aa19197217 */ /* 0x000fe40007800200 */
[----:B------:R-:W-:Y:S02]  /*a4f0*/  IMNMX R24, R24, R2, PT ;  /* 0x0000000218187217 */ /* 0x000fe40003800200 */
.L_x_185:
[----:B------:R-:W2:Y:S01]  /*a500*/  LDL.LU R92, [R1] ;  /* 0x00000000015c7983 */ /* 0x000ea20000300800 */
[----:B------:R-:W-:Y:S01]  /*a510*/  ISETP.NE.AND P2, PT, R67, RZ, PT ;  /* 0x000000ff4300720c */ /* 0x000fe20003f45270 */
[----:B------:R-:W-:Y:S01]  /*a520*/  IMAD.MOV.U32 R44, RZ, RZ, R211 ;  /* 0x000000ffff2c7224 */ /* 0x000fe200078e00d3 */
[----:B------:R-:W-:Y:S01]  /*a530*/  MOV R89, R245 ;  /* 0x000000f500597202 */ /* 0x000fe20000000f00 */
[----:B------:R-:W-:Y:S01]  /*a540*/  IMAD.MOV.U32 R61, RZ, RZ, R205 ;  /* 0x000000ffff3d7224 */ /* 0x000fe200078e00cd */
[C---:B------:R-:W-:Y:S02]  /*a550*/  ISETP.GT.AND P2, PT, R25.reuse, RZ, !P2 ;  /* 0x000000ff1900720c */ /* 0x040fe40005744270 */
[----:B------:R-:W-:Y:S02]  /*a560*/  MOV R45, R208 ;  /* 0x000000d0002d7202 */ /* 0x000fe40000000f00 */
[----:B------:R-:W-:Y:S02]  /*a570*/  ISETP.LT.OR P2, PT, R24, 0x1, P2 ;  /* 0x000000011800780c */ /* 0x000fe40001741670 */
[----:B------:R-:W-:Y:S02]  /*a580*/  MOV R85, R199 ;  /* 0x000000c700557202 */ /* 0x000fe40000000f00 */
[----:B------:R-:W-:Y:S02]  /*a590*/  FSEL R10, R10, -INF , !P2 ;  /* 0xff8000000a0a7808 */ /* 0x000fe40005000000 */
[----:B------:R-:W-:Y:S02]  /*a5a0*/  ISETP.NE.AND P2, PT, R66, RZ, PT ;  /* 0x000000ff4200720c */ /* 0x000fe40003f45270 */
[C---:B------:R-:W-:Y:S02]  /*a5b0*/  ISETP.GT.AND P1, PT, R25.reuse, 0x50, !P1 ;  /* 0x000000501900780c */ /* 0x040fe40004f24270 */
[C---:B------:R-:W-:Y:S02]  /*a5c0*/  ISETP.GT.AND P2, PT, R25.reuse, 0x1, !P2 ;  /* 0x000000011900780c */ /* 0x040fe40005744270 */
[C---:B------:R-:W-:Y:S02]  /*a5d0*/  ISETP.LT.OR P1, PT, R24.reuse, 0x51, P1 ;  /* 0x000000511800780c */ /* 0x040fe40000f21670 */
[C---:B------:R-:W-:Y:S02]  /*a5e0*/  ISETP.LT.OR P2, PT, R24.reuse, 0x2, P2 ;  /* 0x000000021800780c */ /* 0x040fe40001741670 */
[----:B------:R-:W-:Y:S02]  /*a5f0*/  ISETP.GT.AND P6, PT, R25, 0x51, !P6 ;  /* 0x000000511900780c */ /* 0x000fe400077c4270 */
[----:B------:R-:W-:Y:S02]  /*a600*/  FSEL R11, R11, -INF , !P2 ;  /* 0xff8000000b0b7808 */ /* 0x000fe40005000000 */
[----:B------:R-:W-:Y:S02]  /*a610*/  ISETP.NE.AND P2, PT, R173, RZ, PT ;  /* 0x000000ffad00720c */ /* 0x000fe40003f45270 */
[C---:B------:R-:W-:Y:S02]  /*a620*/  ISETP.LT.OR P6, PT, R24.reuse, 0x52, P6 ;  /* 0x000000521800780c */ /* 0x040fe400037c1670 */
[C---:B------:R-:W-:Y:S02]  /*a630*/  ISETP.GT.AND P2, PT, R25.reuse, 0x8, !P2 ;  /* 0x000000081900780c */ /* 0x040fe40005744270 */
[C---:B------:R-:W-:Y:S02]  /*a640*/  ISETP.GT.AND P5, PT, R25.reuse, 0x58, !P5 ;  /* 0x000000581900780c */ /* 0x040fe40006fa4270 */
[C---:B------:R-:W-:Y:S02]  /*a650*/  ISETP.LT.OR P2, PT, R24.reuse, 0x9, P2 ;  /* 0x000000091800780c */ /* 0x040fe40001741670 */
[----:B------:R-:W-:Y:S02]  /*a660*/  ISETP.LT.OR P5, PT, R24, 0x59, P5 ;  /* 0x000000591800780c */ /* 0x000fe40002fa1670 */
[----:B------:R-:W-:Y:S02]  /*a670*/  FSEL R14, R14, -INF , !P2 ;  /* 0xff8000000e0e7808 */ /* 0x000fe40005000000 */
[----:B------:R-:W-:Y:S02]  /*a680*/  ISETP.NE.AND P2, PT, R172, RZ, PT ;  /* 0x000000ffac00720c */ /* 0x000fe40003f45270 */
[C---:B------:R-:W-:Y:S02]  /*a690*/  ISETP.GT.AND P0, PT, R25.reuse, 0x59, !P0 ;  /* 0x000000591900780c */ /* 0x040fe40004704270 */
[----:B------:R-:W-:Y:S02]  /*a6a0*/  ISETP.GT.AND P2, PT, R25, 0x9, !P2 ;  /* 0x000000091900780c */ /* 0x000fe40005744270 */
[C---:B------:R-:W-:Y:S02]  /*a6b0*/  ISETP.LT.OR P0, PT, R24.reuse, 0x5a, P0 ;  /* 0x0000005a1800780c */ /* 0x040fe40000701670 */
[----:B------:R-:W-:Y:S02]  /*a6c0*/  ISETP.LT.OR P2, PT, R24, 0xa, P2 ;  /* 0x0000000a1800780c */ /* 0x000fe40001741670 */
[----:B------:R-:W-:Y:S02]  /*a6d0*/  FSEL R73, R95, -INF , !P0 ;  /* 0xff8000005f497808 */ /* 0x000fe40004000000 */
[----:B------:R-:W-:Y:S02]  /*a6e0*/  FSEL R15, R15, -INF , !P2 ;  /* 0xff8000000f0f7808 */ /* 0x000fe40005000000 */
[----:B------:R-:W-:Y:S04]  /*a6f0*/  ISETP.NE.AND P2, PT, R178, RZ, PT ;  /* 0x000000ffb200720c */ /* 0x000fe80003f45270 */
[C---:B------:R-:W-:Y:S04]  /*a700*/  ISETP.GT.AND P2, PT, R25.reuse, 0x10, !P2 ;  /* 0x000000101900780c */ /* 0x040fe80005744270 */
[----:B------:R-:W-:Y:S04]  /*a710*/  ISETP.LT.OR P2, PT, R24, 0x11, P2 ;  /* 0x000000111800780c */ /* 0x000fe80001741670 */
[----:B------:R-:W-:Y:S02]  /*a720*/  FSEL R57, R26, -INF , !P2 ;  /* 0xff8000001a397808 */ /* 0x000fe40005000000 */
[----:B------:R-:W-:Y:S02]  /*a730*/  ISETP.NE.AND P2, PT, R182, RZ, PT ;  /* 0x000000ffb600720c */ /* 0x000fe40003f45270 */
[----:B------:R-:W-:Y:S02]  /*a740*/  FMNMX.FTZ R26, R6, R166, !PT ;  /* 0x000000a6061a7209 */ /* 0x000fe40007810000 */
[----:B------:R-:W-:Y:S02]  /*a750*/  ISETP.GT.AND P2, PT, R25, 0x11, !P2 ;  /* 0x000000111900780c */ /* 0x000fe40005744270 */
[----:B------:R-:W-:Y:S02]  /*a760*/  FMNMX.FTZ R26, R7, R26, !PT ;  /* 0x0000001a071a7209 */ /* 0x000fe40007810000 */
[----:B------:R-:W-:Y:S02]  /*a770*/  ISETP.LT.OR P2, PT, R24, 0x12, P2 ;  /* 0x000000121800780c */ /* 0x000fe40001741670 */
[----:B------:R-:W-:Y:S02]  /*a780*/  FMNMX.FTZ R26, R0, R26, !PT ;  /* 0x0000001a001a7209 */ /* 0x000fe40007810000 */
        /* <DEDUP_REMOVED lines=35> */
[----:B------:R-:W-:Y:S01]  /*a9c0*/  FSEL R80, R46, -INF , !P2 ;  /* 0xff8000002e507808 */ /* 0x000fe20005000000 */
[----:B------:R-:W-:Y:S01]  /*a9d0*/  IMAD.MOV.U32 R46, RZ, RZ, R198 ;  /* 0x000000ffff2e7224 */ /* 0x000fe200078e00c6 */
        /* <DEDUP_REMOVED lines=8> */
[----:B------:R-:W-:Y:S02]  /*aa60*/  MOV R47, R196 ;  /* 0x000000c4002f7202 */ /* 0x000fe40000000f00 */
[----:B------:R-:W-:Y:S02]  /*aa70*/  ISETP.GT.AND P2, PT, R25, 0x30, !P2 ;  /* 0x000000301900780c */ /* 0x000fe40005744270 */
[----:B------:R-:W-:Y:S02]  /*aa80*/  FMNMX.FTZ R26, R47, R26, !PT ;  /* 0x0000001a2f1a7209 */ /* 0x000fe40007810000 */
[----:B------:R-:W-:Y:S02]  /*aa90*/  ISETP.LT.OR P2, PT, R24, 0x31, P2 ;  /* 0x000000311800780c */ /* 0x000fe40001741670 */
[----:B------:R-:W-:Y:S02]  /*aaa0*/  FMNMX.FTZ R21, R41, R21, !PT ;  /* 0x0000001529157209 */ /* 0x000fe40007810000 */
[----:B------:R-:W-:Y:S01]  /*aab0*/  FSEL R93, R58, -INF , !P2 ;  /* 0xff8000003a5d7808 */ /* 0x000fe20005000000 */
[----:B------:R-:W-:Y:S01]  /*aac0*/  IMAD.MOV.U32 R58, RZ, RZ, R195 ;  /* 0x000000ffff3a7224 */ /* 0x000fe200078e00c3 */
[----:B------:R-:W-:Y:S02]  /*aad0*/  ISETP.NE.AND P2, PT, R38, RZ, PT ;  /* 0x000000ff2600720c */ /* 0x000fe40003f45270 */
[----:B------:R-:W-:Y:S01]  /*aae0*/  FMNMX.FTZ R21, R84, R21, !PT ;  /* 0x0000001554157209 */ /* 0x000fe20007810000 */
[----:B------:R-:W-:Y:S01]  /*aaf0*/  LDSM.16.MT88.4 R36, [R220+0x100] ;  /* 0x00010000dc24783b */ /* 0x000fe20000004200 */
        /* <DEDUP_REMOVED lines=8> */
[----:B------:R-:W-:Y:S02]  /*ab80*/  MOV R59, R192 ;  /* 0x000000c0003b7202 */ /* 0x000fe40000000f00 */
[----:B------:R-:W-:Y:S02]  /*ab90*/  ISETP.LT.OR P2, PT, R24, 0x39, P2 ;  /* 0x000000391800780c */ /* 0x000fe40001741670 */
[----:B------:R-:W-:Y:S02]  /*aba0*/  FMNMX.FTZ R23, R10, R164, !PT ;  /* 0x000000a40a177209 */ /* 0x000fe40007810000 */
[----:B------:R-:W-:Y:S01]  /*abb0*/  FSEL R27, R62, -INF , !P2 ;  /* 0xff8000003e1b7808 */ /* 0x000fe20005000000 */
[----:B------:R-:W-:Y:S01]  /*abc0*/  IMAD.MOV.U32 R62, RZ, RZ, R2 ;  /* 0x000000ffff3e7224 */ /* 0x000fe200078e0002 */
[----:B------:R-:W-:Y:S02]  /*abd0*/  FMNMX.FTZ R2, R4, R167, !PT ;  /* 0x000000a704027209 */ /* 0x000fe40007810000 */
[----:B------:R-:W-:Y:S02]  /*abe0*/  ISETP.NE.AND P2, PT, R52, RZ, PT ;  /* 0x000000ff3400720c */ /* 0x000fe40003f45270 */
[----:B------:R-:W-:Y:S02]  /*abf0*/  FMNMX.FTZ R2, R5, R2, !PT ;  /* 0x0000000205027209 */ /* 0x000fe40007810000 */
[----:B------:R-:W-:Y:S02]  /*ac00*/  ISETP.GT.AND P2, PT, R25, 0x39, !P2 ;  /* 0x000000391900780c */ /* 0x000fe40005744270 */
[----:B------:R-:W-:Y:S02]  /*ac10*/  FMNMX.FTZ R2, R169, R2, !PT ;  /* 0x00000002a9027209 */ /* 0x000fe40007810000 */
[----:B------:R-:W-:Y:S02]  /*ac20*/  ISETP.LT.OR P2, PT, R24, 0x3a, P2 ;  /* 0x0000003a1800780c */ /* 0x000fe40001741670 */
[----:B------:R-:W-:Y:S02]  /*ac30*/  FMNMX.FTZ R2, R168, R2, !PT ;  /* 0x00000002a8027209 */ /* 0x000fe40007810000 */
[----:B------:R-:W-:Y:S02]  /*ac40*/  FSEL R30, R63, -INF , !P2 ;  /* 0xff8000003f1e7808 */ /* 0x000fe40005000000 */
[----:B------:R-:W-:Y:S02]  /*ac50*/  FMNMX.FTZ R2, R20, R2, !PT ;  /* 0x0000000214027209 */ /* 0x000fe40007810000 */
[----:B------:R-:W-:Y:S02]  /*ac60*/  MOV R63, R191 ;  /* 0x000000bf003f7202 */ /* 0x000fe40000000f00 */
        /* <DEDUP_REMOVED lines=9> */
[----:B------:R-:W-:Y:S02]  /*ad00*/  ISETP.NE.AND P2, PT, R54, RZ, PT ;  /* 0x000000ff3600720c */ /* 0x000fe40003f45270 */
[----:B------:R-:W-:Y:S01]  /*ad10*/  FMNMX.FTZ R2, R193, R2, !PT ;  /* 0x00000002c1027209 */ /* 0x000fe20007810000 */
[----:B------:R-:W-:Y:S01]  /*ad20*/  LDSM.16.MT88.4 R52, [R219+0x100] ;  /* 0x00010000db34783b */ /* 0x000fe20000004200 */
[----:B------:R-:W-:Y:S02]  /*ad30*/  ISETP.GT.AND P2, PT, R25, 0x41, !P2 ;  /* 0x000000411900780c */ /* 0x000fe40005744270 */
[----:B------:R-:W-:Y:S02]  /*ad40*/  FMNMX.FTZ R2, R190, R2, !PT ;  /* 0x00000002be027209 */ /* 0x000fe40007810000 */
[----:B------:R-:W-:Y:S02]  /*ad50*/  FMNMX.FTZ R21, R59, R21, !PT ;  /* 0x000000153b157209 */ /* 0x000fe40007810000 */
[----:B------:R-:W-:Y:S02]  /*ad60*/  FMNMX.FTZ R2, R63, R2, !PT ;  /* 0x000000023f027209 */ /* 0x000fe40007810000 */
[----:B------:R-:W-:Y:S02]  /*ad70*/  ISETP.LT.OR P2, PT, R24, 0x42, P2 ;  /* 0x000000421800780c */ /* 0x000fe40001741670 */
[----:B------:R-:W-:Y:S02]  /*ad80*/  FMNMX.FTZ R2, R45, R2, !PT ;  /* 0x000000022d027209 */ /* 0x000fe40007810000 */
[----:B------:R-:W-:Y:S02]  /*ad90*/  FMNMX.FTZ R23, R11, R23, !PT ;  /* 0x000000170b177209 */ /* 0x000fe40007810000 */
[----:B------:R-:W-:Y:S02]  /*ada0*/  FMNMX.FTZ R2, R252, R2, !PT ;  /* 0x00000002fc027209 */ /* 0x000fe40007810000 */
[----:B------:R-:W-:Y:S02]  /*adb0*/  FMNMX.FTZ R21, R58, R21, !PT ;  /* 0x000000153a157209 */ /* 0x000fe40007810000 */
[----:B------:R-:W-:Y:S02]  /*adc0*/  FMNMX.FTZ R2, R251, R2, !PT ;  /* 0x00000002fb027209 */ /* 0x000fe40007810000 */
[----:B------:R-:W-:Y:S02]  /*add0*/  FSEL R211, R75, -INF , !P2 ;  /* 0xff8000004bd37808 */ /* 0x000fe40005000000 */
[----:B------:R-:W-:Y:S02]  /*ade0*/  FMNMX.FTZ R2, R248, R2, !PT ;  /* 0x00000002f8027209 */ /* 0x000fe40007810000 */
[----:B------:R-:W-:Y:S02]  /*adf0*/  ISETP.NE.AND P2, PT, R65, RZ, PT ;  /* 0x000000ff4100720c */ /* 0x000fe40003f45270 */
[----:B------:R-:W-:Y:S02]  /*ae00*/  FMNMX.FTZ R2, R247, R2, !PT ;  /* 0x00000002f7027209 */ /* 0x000fe40007810000 */
[----:B------:R-:W-:Y:S02]  /*ae10*/  FMNMX.FTZ R23, R14, R23, !PT ;  /* 0x000000170e177209 */ /* 0x000fe40007810000 */
[----:B------:R-:W-:Y:S02]  /*ae20*/  FMNMX.FTZ R2, R206, R2, !PT ;  /* 0x00000002ce027209 */ /* 0x000fe40007810000 */
[----:B------:R-:W-:Y:S02]  /*ae30*/  FMNMX.FTZ R21, R244, R21, !PT ;  /* 0x00000015f4157209 */ /* 0x000fe40007810000 */
[----:B------:R-:W-:Y:S02]  /*ae40*/  FMNMX.FTZ R2, R203, R2, !PT ;  /* 0x00000002cb027209 */ /* 0x000fe40007810000 */
[----:B------:R-:W-:Y:S02]  /*ae50*/  ISETP.GT.AND P2, PT, R25, 0x48, !P2 ;  /* 0x000000481900780c */ /* 0x000fe40005744270 */
[----:B------:R-:W-:Y:S02]  /*ae60*/  FMNMX.FTZ R2, R200, R2, !PT ;  /* 0x00000002c8027209 */ /* 0x000fe40007810000 */
[----:B------:R-:W-:Y:S02]  /*ae70*/  FMNMX.FTZ R23, R15, R23, !PT ;  /* 0x000000170f177209 */ /* 0x000fe40007810000 */
[----:B------:R-:W-:Y:S02]  /*ae80*/  FMNMX.FTZ R2, R197, R2, !PT ;  /* 0x00000002c5027209 */ /* 0x000fe40007810000 */
[----:B------:R-:W-:Y:S02]  /*ae90*/  FMNMX.FTZ R21, R210, R21, !PT ;  /* 0x00000015d2157209 */ /* 0x000fe40007810000 */
[----:B------:R-:W-:Y:S02]  /*aea0*/  FMNMX.FTZ R2, R186, R2, !PT ;  /* 0x00000002ba027209 */ /* 0x000fe40007810000 */
[----:B--2---:R-:W-:Y:S02]  /*aeb0*/  FMNMX.FTZ R26, R92, R26, !PT ;  /* 0x0000001a5c1a7209 */ /* 0x004fe40007810000 */
[----:B------:R-:W-:Y:S02]  /*aec0*/  FMNMX.FTZ R2, R183, R2, !PT ;  /* 0x00000002b7027209 */ /* 0x000fe40007810000 */
[----:B------:R-:W-:Y:S02]  /*aed0*/  FMNMX.FTZ R26, R250, R26, !PT ;  /* 0x0000001afa1a7209 */ /* 0x000fe40007810000 */
[----:B------:R-:W-:Y:S01]  /*aee0*/  ISETP.LT.OR P2, PT, R24, 0x49, P2 ;  /* 0x000000491800780c */ /* 0x000fe20001741670 */
[----:B------:R-:W1:Y:S01]  /*aef0*/  SHFL.BFLY PT, R22, R2, 0x2, 0x1f ;  /* 0x0c401f0002167f89 */ /* 0x000e6200000e0000 */
        /* <DEDUP_REMOVED lines=12> */
[----:B-1----:R-:W-:Y:S02]  /*afc0*/  FMNMX.FTZ R22, R2, R22, !PT ;  /* 0x0000001602167209 */ /* 0x002fe40007810000 */
[----:B------:R-:W-:Y:S02]  /*afd0*/  FMNMX.FTZ R26, R189, R26, !PT ;  /* 0x0000001abd1a7209 */ /* 0x000fe40007810000 */
[----:B------:R-:W-:Y:S01]  /*afe0*/  ISETP.GT.AND P2, PT, R25, 0x49, !P2 ;  /* 0x000000491900780c */ /* 0x000fe20005744270 */
[----:B------:R-:W1:Y:S01]  /*aff0*/  SHFL.BFLY PT, R3, R22, 0x1, 0x1f ;  /* 0x0c201f0016037f89 */ /* 0x000e6200000e0000 */
[----:B------:R-:W-:Y:S02]  /*b000*/  FMNMX.FTZ R26, R180, R26, !PT ;  /* 0x0000001ab41a7209 */ /* 0x000fe40007810000 */
[----:B------:R-:W-:Y:S02]  /*b010*/  FMNMX.FTZ R23, R60, R23, !PT ;  /* 0x000000173c177209 */ /* 0x000fe40007810000 */
[----:B------:R-:W-:Y:S02]  /*b020*/  FMNMX.FTZ R26, R177, R26, !PT ;  /* 0x0000001ab11a7209 */ /* 0x000fe40007810000 */
[----:B------:R-:W-:Y:S02]  /*b030*/  FMNMX.FTZ R21, R185, R21, !PT ;  /* 0x00000015b9157209 */ /* 0x000fe40007810000 */
[----:B------:R-:W-:Y:S01]  /*b040*/  ISETP.LT.OR P2, PT, R24, 0x4a, P2 ;  /* 0x0000004a1800780c */ /* 0x000fe20001741670 */
[----:B------:R-:W2:Y:S01]  /*b050*/  SHFL.BFLY PT, R2, R26, 0x2, 0x1f ;  /* 0x0c401f001a027f89 */ /* 0x000ea200000e0000 */
[----:B------:R-:W-:Y:S02]  /*b060*/  FMNMX.FTZ R23, R88, R23, !PT ;  /* 0x0000001758177209 */ /* 0x000fe40007810000 */
[----:B------:R-:W-:Y:S02]  /*b070*/  FMNMX.FTZ R21, R181, R21, !PT ;  /* 0x00000015b5157209 */ /* 0x000fe40007810000 */
[----:B------:R-:W-:Y:S02]  /*b080*/  FSEL R205, R79, -INF , !P2 ;  /* 0xff8000004fcd7808 */ /* 0x000fe40005000000 */
[----:B------:R-:W-:Y:S02]  /*b090*/  FMNMX.FTZ R23, R62, R23, !PT ;  /* 0x000000173e177209 */ /* 0x000fe40007810000 */
[----:B------:R-:W-:Y:S02]  /*b0a0*/  FMNMX.FTZ R21, R179, R21, !PT ;  /* 0x00000015b3157209 */ /* 0x000fe40007810000 */
[----:B------:R-:W-:Y:S02]  /*b0b0*/  FMNMX.FTZ R23, R28, R23, !PT ;  /* 0x000000171c177209 */ /* 0x000fe40007810000 */
[----:B------:R-:W-:Y:S02]  /*b0c0*/  FMNMX.FTZ R21, R176, R21, !PT ;  /* 0x00000015b0157209 */ /* 0x000fe40007810000 */
[----:B-1----:R-:W-:Y:S02]  /*b0d0*/  FMNMX.FTZ R3, R22, R3, !PT ;  /* 0x0000000316037209 */ /* 0x002fe40007810000 */
[----:B------:R-:W-:Y:S02]  /*b0e0*/  FMNMX.FTZ R23, R80, R23, !PT ;  /* 0x0000001750177209 */ /* 0x000fe40007810000 */
[C---:B------:R-:W-:Y:S01]  /*b0f0*/  FSETP.NEU.FTZ.AND P2, PT, R3.reuse, -INF , PT ;  /* 0xff8000000300780b */ /* 0x040fe20003f5d000 */
[----:B------:R-:W-:Y:S01]  /*b100*/  FMUL.FTZ R199, R3, c[0x0][0x2d0] ;  /* 0x0000b40003c77a20 */ /* 0x000fe20000410000 */
[----:B------:R-:W-:Y:S01]  /*b110*/  FSEL R191, R90, -INF , !P1 ;  /* 0xff8000005abf7808 */ /* 0x000fe20004800000 */
[----:B------:R-:W-:Y:S01]  /*b120*/  IMAD.MOV.U32 R90, RZ, RZ, R187 ;  /* 0x000000ffff5a7224 */ /* 0x000fe200078e00bb */
[----:B------:R-:W-:Y:S02]  /*b130*/  FSEL R187, R91, -INF , !P6 ;  /* 0xff8000005bbb7808 */ /* 0x000fe40007000000 */
[----:B------:R-:W-:Y:S02]  /*b140*/  FSEL R199, R199, RZ, P2 ;  /* 0x000000ffc7c77208 */ /* 0x000fe40001000000 */
[----:B--2---:R-:W-:Y:S02]  /*b150*/  FMNMX.FTZ R2, R26, R2, !PT ;  /* 0x000000021a027209 */ /* 0x004fe40007810000 */
[----:B------:R-:W-:Y:S01]  /*b160*/  FSEL R184, R94, -INF , !P5 ;  /* 0xff8000005eb87808 */ /* 0x000fe20006800000 */
[--C-:B------:R-:W-:Y:S01]  /*b170*/  FFMA.FTZ R172, R4, c[0x0][0x2d0], -R199.reuse ;  /* 0x0000b40004ac7a23 */ /* 0x100fe200000108c7 */
[----:B------:R-:W-:Y:S01]  /*b180*/  FSEL R71, R3, RZ, P2 ;  /* 0x000000ff03477208 */ /* 0x000fe20001000000 */
[----:B------:R-:W1:Y:S01]  /*b190*/  SHFL.BFLY PT, R4, R21, 0x2, 0x1f ;  /* 0x0c401f0015047f89 */ /* 0x000e6200000e0000 */
[--C-:B------:R-:W-:Y:S01]  /*b1a0*/  FFMA.FTZ R97, R5, c[0x0][0x2d0], -R199.reuse ;  /* 0x0000b40005617a23 */ /* 0x100fe200000108c7 */
[----:B------:R-:W-:Y:S01]  /*b1b0*/  FMNMX.FTZ R5, R31, R23, !PT ;  /* 0x000000171f057209 */ /* 0x000fe20007810000 */
[----:B------:R-:W-:Y:S01]  /*b1c0*/  FFMA.FTZ R171, R20, c[0x0][0x2d0], -R199 ;  /* 0x0000b40014ab7a23 */ /* 0x000fe200000108c7 */
[----:B------:R-:W-:Y:S01]  /*b1d0*/  MUFU.EX2 R172, R172 ;  /* 0x000000ac00ac7308 */ /* 0x000fe20000000800 */
[----:B------:R-:W-:Y:S01]  /*b1e0*/  FADD.FTZ R71, -R71, R167 ;  /* 0x000000a747477221 */ /* 0x000fe20000010100 */
[----:B------:R-:W-:Y:S01]  /*b1f0*/  FMNMX.FTZ R5, R93, R5, !PT ;  /* 0x000000055d057209 */ /* 0x000fe20007810000 */
[--C-:B------:R-:W-:Y:S01]  /*b200*/  FFMA.FTZ R75, R168, c[0x0][0x2d0], -R199.reuse ;  /* 0x0000b400a84b7a23 */ /* 0x100fe200000108c7 */
[----:B------:R-:W2:Y:S01]  /*b210*/  SHFL.BFLY PT, R22, R2, 0x1, 0x1f ;  /* 0x0c201f0002167f89 */ /* 0x000ea200000e0000 */
[----:B------:R-:W-:Y:S01]  /*b220*/  FMUL.FTZ R71, R71, c[0x0][0x2d0] ;  /* 0x0000b40047477a20 */ /* 0x000fe20000410000 */
[----:B------:R-:W-:Y:S01]  /*b230*/  FMNMX.FTZ R5, R29, R5, !PT ;  /* 0x000000051d057209 */ /* 0x000fe20007810000 */
[--C-:B------:R-:W-:Y:S01]  /*b240*/  FFMA.FTZ R74, R169, c[0x0][0x2d0], -R199.reuse ;  /* 0x0000b400a94a7a23 */ /* 0x100fe200000108c7 */
[----:B------:R-:W-:Y:S01]  /*b250*/  MOV R95, R27 ;  /* 0x0000001b005f7202 */ /* 0x000fe20000000f00 */
[----:B------:R-:W-:Y:S01]  /*b260*/  IMAD.MOV.U32 R94, RZ, RZ, R28 ;  /* 0x000000ffff5e7224 */ /* 0x000fe200078e001c */
[----:B------:R-:W3:Y:S01]  /*b270*/  MUFU.EX2 R97, R97 ;  /* 0x0000006100617308 */ /* 0x000ee20000000800 */
[----:B------:R-:W-:Y:S01]  /*b280*/  FMNMX.FTZ R5, R27, R5, !PT ;  /* 0x000000051b057209 */ /* 0x000fe20007810000 */
[--C-:B------:R-:W-:Y:S01]  /*b290*/  FFMA.FTZ R178, R17, c[0x0][0x2d0], -R199.reuse ;  /* 0x0000b40011b27a23 */ /* 0x100fe200000108c7 */
[----:B------:R-:W-:Y:S01]  /*b2a0*/  MOV R91, R31 ;  /* 0x0000001f005b7202 */ /* 0x000fe20000000f00 */
[--C-:B------:R-:W-:Y:S01]  /*b2b0*/  FFMA.FTZ R252, R252, c[0x0][0x2d0], -R199.reuse ;  /* 0x0000b400fcfc7a23 */ /* 0x100fe200000108c7 */
[----:B------:R-:W-:Y:S01]  /*b2c0*/  FMNMX.FTZ R5, R30, R5, !PT ;  /* 0x000000051e057209 */ /* 0x000fe20007810000 */
[--C-:B------:R-:W-:Y:S02]  /*b2d0*/  FFMA.FTZ R251, R251, c[0x0][0x2d0], -R199.reuse ;  /* 0x0000b400fbfb7a23 */ /* 0x100fe400000108c7 */
[--C-:B------:R-:W-:Y:S01]  /*b2e0*/  FFMA.FTZ R248, R248, c[0x0][0x2d0], -R199.reuse ;  /* 0x0000b400f8f87a23 */ /* 0x100fe200000108c7 */
[----:B------:R-:W-:Y:S01]  /*b2f0*/  FMNMX.FTZ R5, R245, R5, !PT ;  /* 0x00000005f5057209 */ /* 0x000fe20007810000 */
[----:B------:R-:W-:Y:S01]  /*b300*/  MUFU.EX2 R74, R74 ;  /* 0x0000004a004a7308 */ /* 0x000fe20000000800 */
[----:B-1----:R-:W-:Y:S01]  /*b310*/  FMNMX.FTZ R21, R21, R4, !PT ;  /* 0x0000000415157209 */ /* 0x002fe20007810000 */
[--C-:B------:R-:W-:Y:S01]  /*b320*/  FFMA.FTZ R247, R247, c[0x0][0x2d0], -R199.reuse ;  /* 0x0000b400f7f77a23 */ /* 0x100fe200000108c7 */
[----:B------:R-:W-:Y:S01]  /*b330*/  FMNMX.FTZ R5, R211, R5, !PT ;  /* 0x00000005d3057209 */ /* 0x000fe20007810000 */
[--C-:B------:R-:W-:Y:S02]  /*b340*/  FFMA.FTZ R206, R206, c[0x0][0x2d0], -R199.reuse ;  /* 0x0000b400cece7a23 */ /* 0x100fe400000108c7 */
[----:B------:R-:W1:Y:S01]  /*b350*/  SHFL.BFLY PT, R4, R21, 0x1, 0x1f ;  /* 0x0c201f0015047f89 */ /* 0x000e6200000e0000 */
[----:B------:R-:W-:Y:S01]  /*b360*/  FMNMX.FTZ R5, R208, R5, !PT ;  /* 0x00000005d0057209 */ /* 0x000fe20007810000 */
[--C-:B------:R-:W-:Y:S01]  /*b370*/  FFMA.FTZ R203, R203, c[0x0][0x2d0], -R199.reuse ;  /* 0x0000b400cbcb7a23 */ /* 0x100fe200000108c7 */
[----:B--2---:R-:W-:Y:S01]  /*b380*/  FMNMX.FTZ R2, R2, R22, !PT ;  /* 0x0000001602027209 */ /* 0x004fe20007810000 */
[----:B------:R-:W2:Y:S01]  /*b390*/  MUFU.EX2 R75, R75 ;  /* 0x0000004b004b7308 */ /* 0x000ea20000000800 */
[----:B------:R-:W-:Y:S01]  /*b3a0*/  FMNMX.FTZ R5, R205, R5, !PT ;  /* 0x00000005cd057209 */ /* 0x000fe20007810000 */
[--C-:B------:R-:W-:Y:S01]  /*b3b0*/  FFMA.FTZ R200, R200, c[0x0][0x2d0], -R199.reuse ;  /* 0x0000b400c8c87a23 */ /* 0x100fe200000108c7 */
[C---:B------:R-:W-:Y:S01]  /*b3c0*/  FSETP.NEU.FTZ.AND P1, PT, R2.reuse, -INF , PT ;  /* 0xff8000000200780b */ /* 0x040fe20003f3d000 */
[C---:B------:R-:W-:Y:S01]  /*b3d0*/  FMUL.FTZ R198, R2.reuse, c[0x0][0x2d0] ;  /* 0x0000b40002c67a20 */ /* 0x040fe20000410000 */
[----:B------:R-:W-:Y:S01]  /*b3e0*/  FMNMX.FTZ R5, R191, R5, !PT ;  /* 0x00000005bf057209 */ /* 0x000fe20007810000 */
[--C-:B------:R-:W-:Y:S01]  /*b3f0*/  FFMA.FTZ R197, R197, c[0x0][0x2d0], -R199.reuse ;  /* 0x0000b400c5c57a23 */ /* 0x100fe200000108c7 */
[----:B------:R-:W-:Y:S01]  /*b400*/  FSEL R70, R2, RZ, P1 ;  /* 0x000000ff02467208 */ /* 0x000fe20000800000 */
[----:B------:R-:W-:Y:S01]  /*b410*/  FFMA.FTZ R186, R186, c[0x0][0x2d0], -R199 ;  /* 0x0000b400baba7a23 */ /* 0x000fe200000108c7 */
[----:B------:R-:W-:Y:S01]  /*b420*/  FMNMX.FTZ R5, R187, R5, !PT ;  /* 0x00000005bb057209 */ /* 0x000fe20007810000 */
[----:B------:R-:W4:Y:S01]  /*b430*/  MUFU.EX2 R71, R71 ;  /* 0x0000004700477308 */ /* 0x000f220000000800 */
[----:B------:R-:W-:Y:S01]  /*b440*/  FSEL R198, R198, RZ, P1 ;  /* 0x000000ffc6c67208 */ /* 0x000fe20000800000 */
[----:B------:R-:W-:Y:S01]  /*b450*/  FADD.FTZ R70, -R70, R166 ;  /* 0x000000a646467221 */ /* 0x000fe20000010100 */
[----:B------:R-:W-:Y:S02]  /*b460*/  FMNMX.FTZ R5, R184, R5, !PT ;  /* 0x00000005b8057209 */ /* 0x000fe40007810000 */
[----:B---3--:R-:W-:Y:S01]  /*b470*/  F2FP.BF16.PACK_AB R76, R97, R172 ;  /* 0x000000ac614c723e */ /* 0x008fe200000010ff */
[--C-:B------:R-:W-:Y:S01]  /*b480*/  FFMA.FTZ R96, R0, c[0x0][0x2d0], -R198.reuse ;  /* 0x0000b40000607a23 */ /* 0x100fe200000108c6 */
[----:B------:R-:W-:Y:S01]  /*b490*/  FMNMX.FTZ R5, R73, R5, !PT ;  /* 0x0000000549057209 */ /* 0x000fe20007810000 */
[--C-:B------:R-:W-:Y:S02]  /*b4a0*/  FFMA.FTZ R168, R19, c[0x0][0x2d0], -R198.reuse ;  /* 0x0000b40013a87a23 */ /* 0x100fe400000108c6 */
[----:B------:R-:W-:Y:S01]  /*b4b0*/  MUFU.EX2 R171, R171 ;  /* 0x000000ab00ab7308 */ /* 0x000fe20000000800 */
[----:B-1----:R-:W-:Y:S01]  /*b4c0*/  FMNMX.FTZ R0, R21, R4, !PT ;  /* 0x0000000415007209 */ /* 0x002fe20007810000 */
[--C-:B------:R-:W-:Y:S01]  /*b4d0*/  FFMA.FTZ R174, R6, c[0x0][0x2d0], -R198.reuse ;  /* 0x0000b40006ae7a23 */ /* 0x100fe200000108c6 */
[----:B------:R-:W1:Y:S01]  /*b4e0*/  SHFL.BFLY PT, R4, R5, 0x2, 0x1f ;  /* 0x0c401f0005047f89 */ /* 0x000e6200000e0000 */
[--C-:B------:R-:W-:Y:S01]  /*b4f0*/  FFMA.FTZ R169, R7, c[0x0][0x2d0], -R198.reuse ;  /* 0x0000b40007a97a23 */ /* 0x100fe200000108c6 */
[C---:B------:R-:W-:Y:S01]  /*b500*/  FSETP.NEU.FTZ.AND P0, PT, R0.reuse, -INF , PT ;  /* 0xff8000000000780b */ /* 0x040fe20003f1d000 */
[----:B------:R-:W-:Y:S01]  /*b510*/  FMUL.FTZ R195, R0, c[0x0][0x2d0] ;  /* 0x0000b40000c37a20 */ /* 0x000fe20000410000 */
[----:B--2---:R-:W-:Y:S01]  /*b520*/  F2FP.BF16.PACK_AB R78, R75, R74 ;  /* 0x0000004a4b4e723e */ /* 0x004fe200000010ff */
[----:B------:R-:W-:Y:S02]  /*b530*/  FMUL.FTZ R70, R70, c[0x0][0x2d0] ;  /* 0x0000b40046467a20 */ /* 0x000fe40000410000 */
[----:B------:R-:W-:Y:S01]  /*b540*/  MUFU.EX2 R174, R174 ;  /* 0x000000ae00ae7308 */ /* 0x000fe20000000800 */
[----:B------:R-:W-:Y:S01]  /*b550*/  FSEL R195, R195, RZ, P0 ;  /* 0x000000ffc3c37208 */ /* 0x000fe20000000000 */
[----:B------:R-:W-:Y:S01]  /*b560*/  LDSM.16.MT88.4 R20, [R225+0x100] ;  /* 0x00010000e114783b */ /* 0x000fe20000004200 */
[--C-:B------:R-:W-:Y:S02]  /*b570*/  FFMA.FTZ R182, R16, c[0x0][0x2d0], -R198.reuse ;  /* 0x0000b40010b67a23 */ /* 0x100fe400000108c6 */
[C---:B----4-:R-:W-:Y:S02]  /*b580*/  FMUL.FTZ R16, R71.reuse, R148 ;  /* 0x0000009447107220 */ /* 0x050fe40000410000 */
[--C-:B------:R-:W-:Y:S02]  /*b590*/  FFMA.FTZ R173, R8, c[0x0][0x2d0], -R195.reuse ;  /* 0x0000b40008ad7a23 */ /* 0x100fe400000108c3 */
[--C-:B------:R-:W-:Y:S01]  /*b5a0*/  FFMA.FTZ R98, R12, c[0x0][0x2d0], -R195.reuse ;  /* 0x0000b4000c627a23 */ /* 0x100fe200000108c3 */
[----:B------:R-:W2:Y:S01]  /*b5b0*/  MUFU.EX2 R169, R169 ;  /* 0x000000a900a97308 */ /* 0x000ea20000000800 */
[----:B------:R-:W-:Y:S01]  /*b5c0*/  FMUL.FTZ R17, R71, R149 ;  /* 0x0000009547117220 */ /* 0x000fe20000410000 */
[----:B------:R-:W-:Y:S01]  /*b5d0*/  MOV R149, R63 ;  /* 0x0000003f00957202 */ /* 0x000fe20000000f00 */
[--C-:B------:R-:W-:Y:S02]  /*b5e0*/  FFMA.FTZ R196, R35, c[0x0][0x2d0], -R198.reuse ;  /* 0x0000b40023c47a23 */ /* 0x100fe400000108c6 */
[--C-:B------:R-:W-:Y:S01]  /*b5f0*/  FFMA.FTZ R51, R51, c[0x0][0x2d0], -R195.reuse ;  /* 0x0000b40033337a23 */ /* 0x100fe200000108c3 */
[----:B-1----:R-:W-:Y:S01]  /*b600*/  FMNMX.FTZ R4, R5, R4, !PT ;  /* 0x0000000405047209 */ /* 0x002fe20007810000 */
[--C-:B------:R-:W-:Y:S01]  /*b610*/  FFMA.FTZ R49, R49, c[0x0][0x2d0], -R195.reuse ;  /* 0x0000b40031317a23 */ /* 0x100fe200000108c3 */
[----:B------:R-:W-:Y:S02]  /*b620*/  FSEL R5, R0, RZ, P0 ;  /* 0x000000ff00057208 */ /* 0x000fe40000000000 */
[----:B------:R-:W-:Y:S01]  /*b630*/  MUFU.EX2 R96, R96 ;  /* 0x0000006000607308 */ /* 0x000fe20000000800 */
[--C-:B------:R-:W-:Y:S01]  /*b640*/  FFMA.FTZ R99, R9, c[0x0][0x2d0], -R195.reuse ;  /* 0x0000b40009637a23 */ /* 0x100fe200000108c3 */
[----:B------:R-:W1:Y:S01]  /*b650*/  SHFL.BFLY PT, R72, R4, 0x1, 0x1f ;  /* 0x0c201f0004487f89 */ /* 0x000e6200000e0000 */
[----:B------:R-:W-:Y:S02]  /*b660*/  FFMA.FTZ R170, R13, c[0x0][0x2d0], -R195 ;  /* 0x0000b4000daa7a23 */ /* 0x000fe400000108c3 */
[----:B------:R-:W-:Y:S02]  /*b670*/  FADD.FTZ R5, -R5, R165 ;  /* 0x000000a505057221 */ /* 0x000fe40000010100 */
[--C-:B------:R-:W-:Y:S02]  /*b680*/  FFMA.FTZ R250, R250, c[0x0][0x2d0], -R198.reuse ;  /* 0x0000b400fafa7a23 */ /* 0x100fe400000108c6 */
[----:B------:R-:W-:Y:S01]  /*b690*/  FMUL.FTZ R5, R5, c[0x0][0x2d0] ;  /* 0x0000b40005057a20 */ /* 0x000fe20000410000 */
[----:B------:R-:W3:Y:S01]  /*b6a0*/  MUFU.EX2 R168, R168 ;  /* 0x000000a800a87308 */ /* 0x000ee20000000800 */
[--C-:B------:R-:W-:Y:S02]  /*b6b0*/  FFMA.FTZ R249, R249, c[0x0][0x2d0], -R198.reuse ;  /* 0x0000b400f9f97a23 */ /* 0x100fe400000108c6 */
[--C-:B------:R-:W-:Y:S01]  /*b6c0*/  FFMA.FTZ R246, R246, c[0x0][0x2d0], -R198.reuse ;  /* 0x0000b400f6f67a23 */ /* 0x100fe200000108c6 */
[----:B--2---:R-:W-:Y:S01]  /*b6d0*/  F2FP.BF16.PACK_AB R77, R169, R174 ;  /* 0x000000aea94d723e */ /* 0x004fe200000010ff */
[--C-:B------:R-:W-:Y:S02]  /*b6e0*/  FFMA.FTZ R209, R209, c[0x0][0x2d0], -R198.reuse ;  /* 0x0000b400d1d17a23 */ /* 0x100fe400000108c6 */
[--C-:B------:R-:W-:Y:S02]  /*b6f0*/  FFMA.FTZ R202, R202, c[0x0][0x2d0], -R198.reuse ;  /* 0x0000b400caca7a23 */ /* 0x100fe400000108c6 */
[--C-:B------:R-:W-:Y:S01]  /*b700*/  FFMA.FTZ R201, R201, c[0x0][0x2d0], -R198.reuse ;  /* 0x0000b400c9c97a23 */ /* 0x100fe200000108c6 */
[----:B------:R-:W2:Y:S01]  /*b710*/  MUFU.EX2 R70, R70 ;  /* 0x0000004600467308 */ /* 0x000ea20000000800 */
[--C-:B------:R-:W-:Y:S02]  /*b720*/  FFMA.FTZ R244, R244, c[0x0][0x2d0], -R195.reuse ;  /* 0x0000b400f4f47a23 */ /* 0x100fe400000108c3 */
[--C-:B------:R-:W-:Y:S02]  /*b730*/  FFMA.FTZ R210, R210, c[0x0][0x2d0], -R195.reuse ;  /* 0x0000b400d2d27a23 */ /* 0x100fe400000108c3 */
[--C-:B------:R-:W-:Y:S01]  /*b740*/  FFMA.FTZ R207, R207, c[0x0][0x2d0], -R195.reuse ;  /* 0x0000b400cfcf7a23 */ /* 0x100fe200000108c3 */
[----:B-1----:R-:W-:Y:S01]  /*b750*/  FMNMX.FTZ R72, R4, R72, !PT ;  /* 0x0000004804487209 */ /* 0x002fe20007810000 */
[----:B------:R-:W-:Y:S02]  /*b760*/  FFMA.FTZ R204, R204, c[0x0][0x2d0], -R195 ;  /* 0x0000b400cccc7a23 */ /* 0x000fe400000108c3 */
[--C-:B------:R-:W-:Y:S01]  /*b770*/  FFMA.FTZ R194, R194, c[0x0][0x2d0], -R198.reuse ;  /* 0x0000b400c2c27a23 */ /* 0x100fe200000108c6 */
[----:B------:R-:W1:Y:S01]  /*b780*/  MUFU.EX2 R69, R5 ;  /* 0x0000000500457308 */ /* 0x000e620000000800 */
[C---:B------:R-:W-:Y:S01]  /*b790*/  FSETP.NEU.FTZ.AND P0, PT, R72.reuse, -INF , PT ;  /* 0xff8000004800780b */ /* 0x040fe20003f1d000 */
[----:B------:R-:W-:Y:S01]  /*b7a0*/  FMUL.FTZ R192, R72, c[0x0][0x2d0] ;  /* 0x0000b40048c07a20 */ /* 0x000fe20000410000 */
[----:B---3--:R-:W-:Y:S01]  /*b7b0*/  F2FP.BF16.PACK_AB R79, R168, R96 ;  /* 0x00000060a84f723e */ /* 0x008fe200000010ff */
[--C-:B------:R-:W-:Y:S01]  /*b7c0*/  FFMA.FTZ R189, R189, c[0x0][0x2d0], -R198.reuse ;  /* 0x0000b400bdbd7a23 */ /* 0x100fe200000108c6 */
[----:B------:R-:W-:Y:S01]  /*b7d0*/  FSEL R4, R72, RZ, P0 ;  /* 0x000000ff48047208 */ /* 0x000fe20000000000 */
[----:B------:R-:W-:Y:S01]  /*b7e0*/  FFMA.FTZ R180, R180, c[0x0][0x2d0], -R198 ;  /* 0x0000b400b4b47a23 */ /* 0x000fe200000108c6 */
[----:B------:R-:W-:Y:S01]  /*b7f0*/  FSEL R192, R192, RZ, P0 ;  /* 0x000000ffc0c07208 */ /* 0x000fe20000000000 */
[----:B------:R-:W-:Y:S02]  /*b800*/  FFMA.FTZ R172, R71, R242, R172 ;  /* 0x000000f247ac7223 */ /* 0x000fe400000100ac */
[----:B------:R-:W-:Y:S01]  /*b810*/  MUFU.EX2 R173, R173 ;  /* 0x000000ad00ad7308 */ /* 0x000fe20000000800 */
[----:B------:R-:W-:Y:S01]  /*b820*/  FADD.FTZ R4, -R4, R164 ;  /* 0x000000a404047221 */ /* 0x000fe20000010100 */
[C---:B------:R-:W-:Y:S01]  /*b830*/  ISETP.GT.AND P0, PT, R243.reuse, UR6, PT ;  /* 0x00000006f3007c0c */ /* 0x040fe2000bf04270 */
[--C-:B------:R-:W-:Y:S01]  /*b840*/  FFMA.FTZ R175, R10, c[0x0][0x2d0], -R192.reuse ;  /* 0x0000b4000aaf7a23 */ /* 0x100fe200000108c0 */
[----:B------:R-:W-:Y:S01]  /*b850*/  IADD3 R243, R243, -0x1, RZ ;  /* 0xfffffffff3f37810 */ /* 0x000fe20007ffe0ff */
[----:B------:R-:W-:Y:S02]  /*b860*/  FMUL.FTZ R4, R4, c[0x0][0x2d0] ;  /* 0x0000b40004047a20 */ /* 0x000fe40000410000 */
[C---:B--2---:R-:W-:Y:S01]  /*b870*/  FMUL.FTZ R19, R70.reuse, R151 ;  /* 0x0000009746137220 */ /* 0x044fe20000410000 */
[----:B------:R-:W-:Y:S01]  /*b880*/  MOV R151, R87 ;  /* 0x0000005700977202 */ /* 0x000fe20000000f00 */
[----:B------:R-:W-:Y:S01]  /*b890*/  FMUL.FTZ R35, R70, R103 ;  /* 0x0000006746237220 */ /* 0x000fe20000410000 */
[----:B------:R-:W2:Y:S01]  /*b8a0*/  MUFU.EX2 R68, R4 ;  /* 0x0000000400447308 */ /* 0x000ea20000000800 */
[--C-:B------:R-:W-:Y:S02]  /*b8b0*/  FFMA.FTZ R167, R11, c[0x0][0x2d0], -R192.reuse ;  /* 0x0000b4000ba77a23 */ /* 0x100fe400000108c0 */
[--C-:B------:R-:W-:Y:S02]  /*b8c0*/  FFMA.FTZ R166, R14, c[0x0][0x2d0], -R192.reuse ;  /* 0x0000b4000ea67a23 */ /* 0x100fe400000108c0 */
[----:B------:R-:W-:Y:S02]  /*b8d0*/  FFMA.FTZ R165, R15, c[0x0][0x2d0], -R192 ;  /* 0x0000b4000fa57a23 */ /* 0x000fe400000108c0 */
[C---:B-1----:R-:W-:Y:S02]  /*b8e0*/  FMUL.FTZ R8, R69.reuse, R156 ;  /* 0x0000009c45087220 */ /* 0x042fe40000410000 */
[----:B------:R-:W-:Y:S01]  /*b8f0*/  IMAD.MOV.U32 R156, RZ, RZ, R80 ;  /* 0x000000ffff9c7224 */ /* 0x000fe200078e0050 */
[----:B------:R-:W1:Y:S01]  /*b900*/  MUFU.EX2 R99, R99 ;  /* 0x0000006300637308 */ /* 0x000e620000000800 */
[----:B------:R-:W3:Y:S01]  /*b910*/  LDSM.16.MT88.4 R80, [R218+0x100] ;  /* 0x00010000da50783b */ /* 0x000ee20000004200 */
[----:B------:R-:W-:Y:S02]  /*b920*/  FMUL.FTZ R12, R69, R152 ;  /* 0x00000098450c7220 */ /* 0x000fe40000410000 */
[----:B------:R-:W-:Y:S02]  /*b930*/  IMAD.MOV.U32 R148, RZ, RZ, R156 ;  /* 0x000000ffff947224 */ /* 0x000fe400078e009c */
[----:B------:R-:W-:Y:S02]  /*b940*/  IMAD.MOV.U32 R152, RZ, RZ, R90 ;  /* 0x000000ffff987224 */ /* 0x000fe400078e005a */
[----:B------:R-:W-:Y:S02]  /*b950*/  FMUL.FTZ R5, R71, R161 ;  /* 0x000000a147057220 */ /* 0x000fe40000410000 */
[----:B------:R-:W-:Y:S01]  /*b960*/  MUFU.EX2 R98, R98 ;  /* 0x0000006200627308 */ /* 0x000fe20000000800 */
[----:B------:R-:W-:Y:S02]  /*b970*/  IMAD.MOV.U32 R161, RZ, RZ, R29 ;  /* 0x000000ffffa17224 */ /* 0x000fe400078e001d */
[----:B------:R-:W-:Y:S01]  /*b980*/  FMUL.FTZ R6, R70, R162 ;  /* 0x000000a246067220 */ /* 0x000fe20000410000 */
[----:B------:R-:W-:Y:S01]  /*b990*/  MOV R162, R40 ;  /* 0x0000002800a27202 */ /* 0x000fe20000000f00 */
[C---:B--2---:R-:W-:Y:S01]  /*b9a0*/  FMUL.FTZ R15, R68.reuse, R155 ;  /* 0x0000009b440f7220 */ /* 0x044fe20000410000 */
[----:B------:R-:W-:Y:S01]  /*b9b0*/  MOV R155, R91 ;  /* 0x0000005b009b7202 */ /* 0x000fe20000000f00 */
[----:B------:R-:W-:Y:S02]  /*b9c0*/  FMUL.FTZ R42, R68, R110 ;  /* 0x0000006e442a7220 */ /* 0x000fe40000410000 */
[----:B------:R-:W-:Y:S01]  /*b9d0*/  FFMA.FTZ R110, R88, c[0x0][0x2d0], -R192 ;  /* 0x0000b400586e7a23 */ /* 0x000fe200000108c0 */
[----:B------:R-:W2:Y:S01]  /*b9e0*/  MUFU.EX2 R170, R170 ;  /* 0x000000aa00aa7308 */ /* 0x000ea20000000800 */
[----:B------:R-:W-:Y:S02]  /*b9f0*/  FMUL.FTZ R43, R68, R111 ;  /* 0x0000006f442b7220 */ /* 0x000fe40000410000 */
[--C-:B------:R-:W-:Y:S01]  /*ba00*/  FFMA.FTZ R111, R89, c[0x0][0x2d0], -R199.reuse ;  /* 0x0000b400596f7a23 */ /* 0x100fe200000108c7 */
[----:B-1----:R-:W-:Y:S01]  /*ba10*/  F2FP.BF16.PACK_AB R64, R99, R173 ;  /* 0x000000ad6340723e */ /* 0x002fe200000010ff */
[----:B------:R-:W-:Y:S01]  /*ba20*/  LDSM.16.MT88.4 R88, [R220+0x900] ;  /* 0x00090000dc58783b */ /* 0x000fe20000004200 */
[----:B------:R-:W-:Y:S02]  /*ba30*/  FMUL.FTZ R4, R71, R160 ;  /* 0x000000a047047220 */ /* 0x000fe40000410000 */
[----:B------:R-:W-:Y:S02]  /*ba40*/  IMAD.MOV.U32 R160, RZ, RZ, R30 ;  /* 0x000000ffffa07224 */ /* 0x000fe400078e001e */
[----:B------:R-:W-:Y:S01]  /*ba50*/  MUFU.EX2 R175, R175 ;  /* 0x000000af00af7308 */ /* 0x000fe20000000800 */
[----:B------:R-:W-:Y:S01]  /*ba60*/  FMUL.FTZ R7, R70, R163 ;  /* 0x000000a346077220 */ /* 0x000fe20000410000 */
[----:B------:R-:W-:Y:S01]  /*ba70*/  MOV R163, R193 ;  /* 0x000000c100a37202 */ /* 0x000fe20000000f00 */
[C---:B------:R-:W-:Y:S01]  /*ba80*/  FMUL.FTZ R9, R69.reuse, R157 ;  /* 0x0000009d45097220 */ /* 0x040fe20000410000 */
[----:B------:R-:W-:Y:S01]  /*ba90*/  MOV R157, R41 ;  /* 0x00000029009d7202 */ /* 0x000fe20000000f00 */
[C---:B------:R-:W-:Y:S02]  /*baa0*/  FMUL.FTZ R10, R68.reuse, R158 ;  /* 0x0000009e440a7220 */ /* 0x040fe40000410000 */
[----:B------:R-:W-:Y:S01]  /*bab0*/  IMAD.MOV.U32 R158, RZ, RZ, R190 ;  /* 0x000000ffff9e7224 */ /* 0x000fe200078e00be */
[-C--:B------:R-:W-:Y:S01]  /*bac0*/  HMMA.16816.F32.BF16 R4, R76, R20.reuse, R4 ;  /* 0x000000144c04723c */ /* 0x080fe20000041804 */
[C---:B------:R-:W-:Y:S01]  /*bad0*/  FMUL.FTZ R11, R68.reuse, R159 ;  /* 0x0000009f440b7220 */ /* 0x040fe20000410000 */
[----:B------:R-:W1:Y:S01]  /*bae0*/  MUFU.EX2 R167, R167 ;  /* 0x000000a700a77308 */ /* 0x000e620000000800 */
[C---:B------:R-:W-:Y:S01]  /*baf0*/  FMUL.FTZ R13, R69.reuse, R153 ;  /* 0x00000099450d7220 */ /* 0x040fe20000410000 */
[----:B------:R-:W-:Y:S01]  /*bb00*/  MOV R153, R47 ;  /* 0x0000002f00997202 */ /* 0x000fe20000000f00 */
[----:B------:R-:W-:Y:S01]  /*bb10*/  FMUL.FTZ R47, R68, R135 ;  /* 0x00000087442f7220 */ /* 0x000fe20000410000 */
[----:B--2---:R-:W-:Y:S01]  /*bb20*/  F2FP.BF16.PACK_AB R66, R170, R98 ;  /* 0x00000062aa42723e */ /* 0x004fe200000010ff */
[----:B------:R-:W-:Y:S01]  /*bb30*/  FMUL.FTZ R14, R68, R154 ;  /* 0x0000009a440e7220 */ /* 0x000fe20000410000 */
[----:B------:R-:W-:Y:S01]  /*bb40*/  MOV R154, R45 ;  /* 0x0000002d009a7202 */ /* 0x000fe20000000f00 */
[----:B------:R-:W-:Y:S03]  /*bb50*/  FFMA.FTZ R164, R18, c[0x0][0x2d0], -R198 ;  /* 0x0000b40012a47a23 */ /* 0x000fe600000108c6 */
[----:B------:R-:W-:Y:S01]  /*bb60*/  MUFU.EX2 R166, R166 ;  /* 0x000000a600a67308 */ /* 0x000fe20000000800 */
[----:B------:R-:W-:Y:S01]  /*bb70*/  FMUL.FTZ R18, R70, R150 ;  /* 0x0000009646127220 */ /* 0x000fe20000410000 */
[----:B------:R-:W-:Y:S01]  /*bb80*/  MOV R159, R188 ;  /* 0x000000bc009f7202 */ /* 0x000fe20000000f00 */
[----:B------:R-:W-:Y:S02]  /*bb90*/  IMAD.MOV.U32 R150, RZ, RZ, R62 ;  /* 0x000000ffff967224 */ /* 0x000fe400078e003e */
[C---:B------:R-:W-:Y:S02]  /*bba0*/  FMUL.FTZ R24, R69.reuse, R140 ;  /* 0x0000008c45187220 */ /* 0x040fe40000410000 */
[----:B------:R-:W-:Y:S02]  /*bbb0*/  FFMA.FTZ R135, R150, c[0x0][0x2d0], -R192 ;  /* 0x0000b40096877a23 */ /* 0x000fe400000108c0 */
[----:B------:R-:W-:Y:S01]  /*bbc0*/  IMAD.MOV.U32 R140, RZ, RZ, R158 ;  /* 0x000000ffff8c7224 */ /* 0x000fe200078e009e */
[----:B------:R-:W2:Y:S01]  /*bbd0*/  MUFU.EX2 R165, R165 ;  /* 0x000000a500a57308 */ /* 0x000ea20000000800 */
[----:B------:R-:W-:Y:S01]  /*bbe0*/  FMUL.FTZ R25, R69, R141 ;  /* 0x0000008d45197220 */ /* 0x000fe20000410000 */
[----:B------:R-:W-:Y:S01]  /*bbf0*/  MOV R141, R44 ;  /* 0x0000002c008d7202 */ /* 0x000fe20000000f00 */
[C---:B------:R-:W-:Y:S01]  /*bc00*/  FMUL.FTZ R26, R68.reuse, R142 ;  /* 0x0000008e441a7220 */ /* 0x040fe20000410000 */
[----:B-1----:R-:W-:Y:S01]  /*bc10*/  F2FP.BF16.PACK_AB R65, R167, R175 ;  /* 0x000000afa741723e */ /* 0x002fe200000010ff */
[C---:B------:R-:W-:Y:S02]  /*bc20*/  FMUL.FTZ R27, R68.reuse, R143 ;  /* 0x0000008f441b7220 */ /* 0x040fe40000410000 */
[C---:B------:R-:W-:Y:S02]  /*bc30*/  FMUL.FTZ R28, R69.reuse, R136 ;  /* 0x00000088451c7220 */ /* 0x040fe40000410000 */
[----:B------:R-:W-:Y:S01]  /*bc40*/  FMUL.FTZ R29, R69, R137 ;  /* 0x00000089451d7220 */ /* 0x000fe20000410000 */
[----:B------:R1:W-:Y:S01]  /*bc50*/  MUFU.EX2 R136, R51 ;  /* 0x0000003300887308 */ /* 0x0003e20000000800 */
[C---:B------:R-:W-:Y:S02]  /*bc60*/  FMUL.FTZ R30, R68.reuse, R138 ;  /* 0x0000008a441e7220 */ /* 0x040fe40000410000 */
[----:B------:R-:W-:Y:S02]  /*bc70*/  FMUL.FTZ R31, R68, R139 ;  /* 0x0000008b441f7220 */ /* 0x000fe40000410000 */
[--C-:B------:R-:W-:Y:S02]  /*bc80*/  FFMA.FTZ R188, R32, c[0x0][0x2d0], -R199.reuse ;  /* 0x0000b40020bc7a23 */ /* 0x100fe400000108c7 */
[----:B------:R-:W-:Y:S02]  /*bc90*/  FMUL.FTZ R32, R71, R100 ;  /* 0x0000006447207220 */ /* 0x000fe40000410000 */
[----:B------:R-:W-:Y:S01]  /*bca0*/  FFMA.FTZ R190, R33, c[0x0][0x2d0], -R199 ;  /* 0x0000b40021be7a23 */ /* 0x000fe200000108c7 */
[----:B------:R-:W-:Y:S01]  /*bcb0*/  MUFU.EX2 R178, R178 ;  /* 0x000000b200b27308 */ /* 0x000fe20000000800 */
[----:B------:R-:W-:Y:S02]  /*bcc0*/  FMUL.FTZ R33, R71, R101 ;  /* 0x0000006547217220 */ /* 0x000fe40000410000 */
[----:B------:R-:W-:Y:S01]  /*bcd0*/  FFMA.FTZ R193, R34, c[0x0][0x2d0], -R198 ;  /* 0x0000b40022c17a23 */ /* 0x000fe200000108c6 */
[----:B--2---:R-:W-:Y:S01]  /*bce0*/  F2FP.BF16.PACK_AB R67, R165, R166 ;  /* 0x000000a6a543723e */ /* 0x004fe200000010ff */
[C---:B------:R-:W-:Y:S02]  /*bcf0*/  FMUL.FTZ R34, R70.reuse, R102 ;  /* 0x0000006646227220 */ /* 0x040fe40000410000 */
[C---:B------:R-:W-:Y:S02]  /*bd00*/  FMUL.FTZ R40, R69.reuse, R108 ;  /* 0x0000006c45287220 */ /* 0x040fe40000410000 */
[C---:B------:R-:W-:Y:S01]  /*bd10*/  FMUL.FTZ R41, R69.reuse, R109 ;  /* 0x0000006d45297220 */ /* 0x040fe20000410000 */
[----:B------:R-:W-:Y:S01]  /*bd20*/  MUFU.EX2 R164, R164 ;  /* 0x000000a400a47308 */ /* 0x000fe20000000800 */
[C---:B------:R-:W-:Y:S01]  /*bd30*/  HMMA.16816.F32.BF16 R8, R64.reuse, R20, R8 ;  /* 0x000000144008723c */ /* 0x040fe20000041808 */
[C---:B------:R-:W-:Y:S02]  /*bd40*/  FMUL.FTZ R44, R69.reuse, R132 ;  /* 0x00000084452c7220 */ /* 0x040fe40000410000 */
[----:B------:R-:W-:Y:S02]  /*bd50*/  FMUL.FTZ R45, R69, R133 ;  /* 0x00000085452d7220 */ /* 0x000fe40000410000 */
[----:B-1----:R-:W-:Y:S02]  /*bd60*/  FMUL.FTZ R51, R70, R115 ;  /* 0x0000007346337220 */ /* 0x002fe40000410000 */
[C---:B------:R-:W-:Y:S01]  /*bd70*/  FMUL.FTZ R20, R71.reuse, R144 ;  /* 0x0000009047147220 */ /* 0x040fe20000410000 */
[-C--:B------:R-:W-:Y:S01]  /*bd80*/  HMMA.16816.F32.BF16 R12, R64, R22.reuse, R12 ;  /* 0x00000016400c723c */ /* 0x080fe2000004180c */
[----:B------:R-:W-:Y:S03]  /*bd90*/  MUFU.EX2 R182, R182 ;  /* 0x000000b600b67308 */ /* 0x000fe60000000800 */
[----:B------:R-:W-:Y:S01]  /*bda0*/  FMUL.FTZ R21, R71, R145 ;  /* 0x0000009147157220 */ /* 0x000fe20000410000 */
[----:B------:R-:W-:Y:S01]  /*bdb0*/  MOV R144, R85 ;  /* 0x0000005500907202 */ /* 0x000fe20000000f00 */
[----:B------:R-:W-:Y:S02]  /*bdc0*/  FFMA.FTZ R137, R50, c[0x0][0x2d0], -R195 ;  /* 0x0000b40032897a23 */ /* 0x000fe400000108c3 */
[C---:B------:R-:W-:Y:S01]  /*bdd0*/  HMMA.16816.F32.BF16 R16, R76.reuse, R22, R16 ;  /* 0x000000164c10723c */ /* 0x040fe20000041810 */
[----:B------:R-:W-:Y:S02]  /*bde0*/  FMUL.FTZ R50, R70, R114 ;  /* 0x0000007246327220 */ /* 0x000fe40000410000 */
[----:B------:R-:W-:Y:S01]  /*bdf0*/  MUFU.EX2 R188, R188 ;  /* 0x000000bc00bc7308 */ /* 0x000fe20000000800 */
[----:B------:R-:W-:Y:S02]  /*be00*/  IMAD.MOV.U32 R156, RZ, RZ, R58 ;  /* 0x000000ffff9c7224 */ /* 0x000fe400078e003a */
[----:B------:R-:W-:Y:S02]  /*be10*/  FFMA.FTZ R108, R56, c[0x0][0x2d0], -R192 ;  /* 0x0000b400386c7a23 */ /* 0x000fe400000108c0 */
[C---:B------:R-:W-:Y:S01]  /*be20*/  FMUL.FTZ R22, R70.reuse, R146 ;  /* 0x0000009246167220 */ /* 0x040fe20000410000 */
[----:B------:R-:W-:Y:S03]  /*be30*/  MOV R146, R157 ;  /* 0x0000009d00927202 */ /* 0x000fe60000000f00 */
[----:B------:R-:W-:Y:S01]  /*be40*/  FMUL.FTZ R23, R70, R147 ;  /* 0x0000009346177220 */ /* 0x000fe20000410000 */
[----:B------:R-:W-:Y:S01]  /*be50*/  MUFU.EX2 R190, R190 ;  /* 0x000000be00be7308 */ /* 0x000fe20000000800 */
[----:B------:R-:W-:Y:S01]  /*be60*/  IMAD.MOV.U32 R158, RZ, RZ, R86 ;  /* 0x000000ffff9e7224 */ /* 0x000fe200078e0056 */
[----:B------:R-:W-:Y:S01]  /*be70*/  MOV R157, R59 ;  /* 0x0000003b009d7202 */ /* 0x000fe20000000f00 */
[----:B------:R-:W-:Y:S02]  /*be80*/  IMAD.MOV.U32 R145, RZ, RZ, R84 ;  /* 0x000000ffff917224 */ /* 0x000fe400078e0054 */
[----:B------:R-:W1:Y:S01]  /*be90*/  LDSM.16.MT88.4 R84, [R225+0x900] ;  /* 0x00090000e154783b */ /* 0x000e620000004200 */
[-C--:B------:R-:W-:Y:S01]  /*bea0*/  HMMA.16816.F32.BF16 R20, R76, R36.reuse, R20 ;  /* 0x000000244c14723c */ /* 0x080fe20000041814 */
[C---:B------:R-:W-:Y:S02]  /*beb0*/  FMUL.FTZ R56, R69.reuse, R120 ;  /* 0x0000007845387220 */ /* 0x040fe40000410000 */
[C---:B------:R-:W-:Y:S01]  /*bec0*/  FMUL.FTZ R58, R68.reuse, R122 ;  /* 0x0000007a443a7220 */ /* 0x040fe20000410000 */
[----:B------:R-:W-:Y:S01]  /*bed0*/  MUFU.EX2 R193, R193 ;  /* 0x000000c100c17308 */ /* 0x000fe20000000800 */
[----:B------:R-:W-:Y:S02]  /*bee0*/  FMUL.FTZ R59, R68, R123 ;  /* 0x0000007b443b7220 */ /* 0x000fe40000410000 */
[----:B------:R-:W-:Y:S01]  /*bef0*/  IMAD.MOV.U32 R147, RZ, RZ, R61 ;  /* 0x000000ffff937224 */ /* 0x000fe200078e003d */
[C---:B------:R-:W-:Y:S01]  /*bf00*/  HMMA.16816.F32.BF16 R24, R64.reuse, R36, R24 ;  /* 0x000000244018723c */ /* 0x040fe20000041818 */
[----:B------:R-:W-:Y:S03]  /*bf10*/  FMUL.FTZ R61, R69, R125 ;  /* 0x0000007d453d7220 */ /* 0x000fe60000410000 */
[--C-:B------:R-:W-:Y:S02]  /*bf20*/  FFMA.FTZ R109, R60, c[0x0][0x2d0], -R192.reuse ;  /* 0x0000b4003c6d7a23 */ /* 0x100fe400000108c0 */
[----:B------:R-:W-:Y:S01]  /*bf30*/  MUFU.EX2 R196, R196 ;  /* 0x000000c400c47308 */ /* 0x000fe20000000800 */
[C---:B------:R-:W-:Y:S01]  /*bf40*/  FMUL.FTZ R36, R71.reuse, R104 ;  /* 0x0000006847247220 */ /* 0x040fe20000410000 */
[-C--:B------:R-:W-:Y:S01]  /*bf50*/  HMMA.16816.F32.BF16 R28, R64, R38.reuse, R28 ;  /* 0x00000026401c723c */ /* 0x080fe2000004181c */
[C---:B------:R-:W-:Y:S03]  /*bf60*/  FMUL.FTZ R37, R71.reuse, R105 ;  /* 0x0000006947257220 */ /* 0x040fe60000410000 */
[----:B------:R-:W-:Y:S02]  /*bf70*/  FFMA.FTZ R105, R48, c[0x0][0x2d0], -R195 ;  /* 0x0000b40030697a23 */ /* 0x000fe400000108c3 */
[----:B------:R-:W-:Y:S02]  /*bf80*/  FMUL.FTZ R48, R71, R112 ;  /* 0x0000007047307220 */ /* 0x000fe40000410000 */
[C---:B------:R-:W-:Y:S01]  /*bf90*/  HMMA.16816.F32.BF16 R32, R76.reuse, R38, R32 ;  /* 0x000000264c20723c */ /* 0x040fe20000041820 */
[----:B------:R2:W-:Y:S03]  /*bfa0*/  MUFU.EX2 R104, R49 ;  /* 0x0000003100687308 */ /* 0x0005e60000000800 */
[----:B------:R-:W-:Y:S02]  /*bfb0*/  FMUL.FTZ R60, R69, R124 ;  /* 0x0000007c453c7220 */ /* 0x000fe40000410000 */
[----:B------:R-:W-:Y:S02]  /*bfc0*/  FMUL.FTZ R62, R68, R126 ;  /* 0x0000007e443e7220 */ /* 0x000fe40000410000 */
[C---:B------:R-:W-:Y:S03]  /*bfd0*/  FMUL.FTZ R38, R70.reuse, R106 ;  /* 0x0000006a46267220 */ /* 0x040fe60000410000 */
[----:B------:R-:W4:Y:S01]  /*bfe0*/  MUFU.EX2 R137, R137 ;  /* 0x0000008900897308 */ /* 0x000f220000000800 */
[----:B------:R-:W-:Y:S02]  /*bff0*/  FMUL.FTZ R39, R70, R107 ;  /* 0x0000006b46277220 */ /* 0x000fe40000410000 */
[----:B------:R-:W-:Y:S02]  /*c000*/  FFMA.FTZ R107, R57, c[0x0][0x2d0], -R192 ;  /* 0x0000b400396b7a23 */ /* 0x000fe400000108c0 */
[----:B------:R-:W-:Y:S02]  /*c010*/  FMUL.FTZ R57, R69, R121 ;  /* 0x0000007945397220 */ /* 0x000fe40000410000 */
[C---:B------:R-:W-:Y:S01]  /*c020*/  FMUL.FTZ R63, R68.reuse, R127 ;  /* 0x0000007f443f7220 */ /* 0x040fe20000410000 */
[-C--:B------:R-:W-:Y:S01]  /*c030*/  HMMA.16816.F32.BF16 R36, R76, R52.reuse, R36 ;  /* 0x000000344c24723c */ /* 0x080fe20000041824 */
[----:B------:R-:W-:Y:S01]  /*c040*/  IMAD.MOV.U32 R142, RZ, RZ, R140 ;  /* 0x000000ffff8e7224 */ /* 0x000fe200078e008c */
[----:B------:R-:W-:Y:S01]  /*c050*/  MOV R140, R152 ;  /* 0x00000098008c7202 */ /* 0x000fe20000000f00 */
[----:B------:R-:W-:Y:S01]  /*c060*/  MUFU.EX2 R135, R135 ;  /* 0x0000008700877308 */ /* 0x000fe20000000800 */
[----:B------:R-:W-:Y:S01]  /*c070*/  MOV R152, R92 ;  /* 0x0000005c00987202 */ /* 0x000fe20000000f00 */
[----:B------:R-:W-:Y:S02]  /*c080*/  FFMA.FTZ R245, R245, c[0x0][0x2d0], -R192 ;  /* 0x0000b400f5f57a23 */ /* 0x000fe400000108c0 */
[----:B--2---:R-:W-:Y:S01]  /*c090*/  FMUL.FTZ R49, R71, R113 ;  /* 0x0000007147317220 */ /* 0x004fe20000410000 */
[C---:B------:R-:W-:Y:S01]  /*c0a0*/  HMMA.16816.F32.BF16 R40, R64.reuse, R52, R40 ;  /* 0x000000344028723c */ /* 0x040fe20000041828 */
[----:B------:R-:W-:Y:S03]  /*c0b0*/  FFMA.FTZ R106, R159, c[0x0][0x2d0], -R199 ;  /* 0x0000b4009f6a7a23 */ /* 0x000fe600000108c7 */
[----:B------:R-:W-:Y:S01]  /*c0c0*/  IMAD.MOV.U32 R159, RZ, RZ, R46 ;  /* 0x000000ffff9f7224 */ /* 0x000fe200078e002e */
[----:B------:R-:W-:Y:S01]  /*c0d0*/  MUFU.EX2 R105, R105 ;  /* 0x0000006900697308 */ /* 0x000fe20000000800 */
[----:B------:R-:W-:Y:S02]  /*c0e0*/  FMUL.FTZ R46, R68, R134 ;  /* 0x00000086442e7220 */ /* 0x000fe40000410000 */
[C---:B------:R-:W-:Y:S04]  /*c0f0*/  FMUL.FTZ R52, R71.reuse, R116 ;  /* 0x0000007447347220 */ /* 0x040fe80000410000 */
[----:B------:R-:W-:Y:S01]  /*c100*/  FMUL.FTZ R53, R71, R117 ;  /* 0x0000007547357220 */ /* 0x000fe20000410000 */
[-C--:B------:R-:W-:Y:S01]  /*c110*/  HMMA.16816.F32.BF16 R44, R64, R54.reuse, R44 ;  /* 0x00000036402c723c */ /* 0x080fe2000004182c */
[--C-:B------:R-:W-:Y:S01]  /*c120*/  FFMA.FTZ R211, R211, c[0x0][0x2d0], -R192.reuse ;  /* 0x0000b400d3d37a23 */ /* 0x100fe200000108c0 */
[----:B------:R-:W-:Y:S01]  /*c130*/  MUFU.EX2 R107, R107 ;  /* 0x0000006b006b7308 */ /* 0x000fe20000000800 */
[--C-:B------:R-:W-:Y:S02]  /*c140*/  FFMA.FTZ R208, R208, c[0x0][0x2d0], -R192.reuse ;  /* 0x0000b400d0d07a23 */ /* 0x100fe400000108c0 */
[----:B------:R-:W-:Y:S02]  /*c150*/  FFMA.FTZ R205, R205, c[0x0][0x2d0], -R192 ;  /* 0x0000b400cdcd7a23 */ /* 0x000fe400000108c0 */
[--C-:B------:R-:W-:Y:S01]  /*c160*/  FFMA.FTZ R116, R141, c[0x0][0x2d0], -R198.reuse ;  /* 0x0000b4008d747a23 */ /* 0x100fe200000108c6 */
[C---:B------:R-:W-:Y:S01]  /*c170*/  HMMA.16816.F32.BF16 R48, R76.reuse, R54, R48 ;  /* 0x000000364c30723c */ /* 0x040fe20000041830 */
[----:B------:R-:W-:Y:S03]  /*c180*/  MOV R141, R144 ;  /* 0x00000090008d7202 */ /* 0x000fe60000000f00 */
[----:B------:R-:W2:Y:S01]  /*c190*/  MUFU.EX2 R108, R108 ;  /* 0x0000006c006c7308 */ /* 0x000ea20000000800 */
[----:B------:R-:W-:Y:S01]  /*c1a0*/  MOV R144, R151 ;  /* 0x0000009700907202 */ /* 0x000fe20000000f00 */
[----:B------:R-:W-:Y:S01]  /*c1b0*/  IMAD.MOV.U32 R151, RZ, RZ, R149 ;  /* 0x000000ffff977224 */ /* 0x000fe200078e0095 */
[----:B------:R-:W-:Y:S01]  /*c1c0*/  MOV R149, R94 ;  /* 0x0000005e00957202 */ /* 0x000fe20000000f00 */
[C---:B------:R-:W-:Y:S04]  /*c1d0*/  FMUL.FTZ R54, R70.reuse, R118 ;  /* 0x0000007646367220 */ /* 0x040fe80000410000 */
[----:B------:R-:W-:Y:S02]  /*c1e0*/  FMUL.FTZ R55, R70, R119 ;  /* 0x0000007746377220 */ /* 0x000fe40000410000 */
[--C-:B------:R-:W-:Y:S01]  /*c1f0*/  FFMA.FTZ R134, R151, c[0x0][0x2d0], -R199.reuse ;  /* 0x0000b40097867a23 */ /* 0x100fe200000108c7 */
[----:B------:R-:W-:Y:S01]  /*c200*/  MUFU.EX2 R109, R109 ;  /* 0x0000006d006d7308 */ /* 0x000fe20000000800 */
[----:B------:R-:W-:Y:S02]  /*c210*/  FFMA.FTZ R118, R163, c[0x0][0x2d0], -R199 ;  /* 0x0000b400a3767a23 */ /* 0x000fe400000108c7 */
[----:B------:R-:W-:Y:S01]  /*c220*/  IMAD.MOV.U32 R163, RZ, RZ, R93 ;  /* 0x000000ffffa37224 */ /* 0x000fe200078e005d */
[-C--:B---3--:R-:W-:Y:S01]  /*c230*/  HMMA.16816.F32.BF16 R52, R76, R80.reuse, R52 ;  /* 0x000000504c34723c */ /* 0x088fe20000041834 */
[--C-:B------:R-:W-:Y:S01]  /*c240*/  FFMA.FTZ R117, R147, c[0x0][0x2d0], -R198.reuse ;  /* 0x0000b40093757a23 */ /* 0x100fe200000108c6 */
[----:B------:R-:W-:Y:S01]  /*c250*/  MOV R147, R162 ;  /* 0x000000a200937202 */ /* 0x000fe20000000f00 */
[----:B------:R-:W-:Y:S01]  /*c260*/  IMAD.MOV.U32 R162, RZ, RZ, R161 ;  /* 0x000000ffffa27224 */ /* 0x000fe200078e00a1 */
[----:B------:R-:W-:Y:S01]  /*c270*/  MOV R161, R95 ;  /* 0x0000005f00a17202 */ /* 0x000fe20000000f00 */
[----:B------:R-:W-:Y:S01]  /*c280*/  FFMA.FTZ R119, R142, c[0x0][0x2d0], -R199 ;  /* 0x0000b4008e777a23 */ /* 0x000fe200000108c7 */
[----:B------:R-:W3:Y:S01]  /*c290*/  LDSM.16.MT88.4 R92, [R219+0x900] ;  /* 0x00090000db5c783b */ /* 0x000ee20000004200 */
[----:B------:R-:W-:Y:S01]  /*c2a0*/  MUFU.EX2 R134, R134 ;  /* 0x0000008600867308 */ /* 0x000fe20000000800 */
[C---:B------:R-:W-:Y:S01]  /*c2b0*/  HMMA.16816.F32.BF16 R56, R64.reuse, R80, R56 ;  /* 0x000000504038723c */ /* 0x040fe20000041838 */
[--C-:B------:R-:W-:Y:S03]  /*c2c0*/  FFMA.FTZ R120, R141, c[0x0][0x2d0], -R198.reuse ;  /* 0x0000b4008d787a23 */ /* 0x100fe600000108c6 */
[----:B------:R-:W-:Y:S02]  /*c2d0*/  FFMA.FTZ R121, R140, c[0x0][0x2d0], -R198 ;  /* 0x0000b4008c797a23 */ /* 0x000fe400000108c6 */
[--C-:B------:R-:W-:Y:S01]  /*c2e0*/  FFMA.FTZ R122, R147, c[0x0][0x2d0], -R195.reuse ;  /* 0x0000b400937a7a23 */ /* 0x100fe200000108c3 */
[----:B----4-:R-:W-:Y:S01]  /*c2f0*/  F2FP.BF16.PACK_AB R80, R137, R136 ;  /* 0x000000888950723e */ /* 0x010fe200000010ff */
[-C--:B------:R-:W-:Y:S01]  /*c300*/  HMMA.16816.F32.BF16 R60, R64, R82.reuse, R60 ;  /* 0x00000052403c723c */ /* 0x080fe2000004183c */
[----:B------:R-:W4:Y:S03]  /*c310*/  MUFU.EX2 R110, R110 ;  /* 0x0000006e006e7308 */ /* 0x000f260000000800 */
[----:B--2---:R-:W-:Y:S01]  /*c320*/  F2FP.BF16.PACK_AB R81, R108, R107 ;  /* 0x0000006b6c51723e */ /* 0x004fe200000010ff */
[--C-:B------:R-:W-:Y:S02]  /*c330*/  FFMA.FTZ R123, R146, c[0x0][0x2d0], -R195.reuse ;  /* 0x0000b400927b7a23 */ /* 0x100fe400000108c3 */
[C---:B------:R-:W-:Y:S02]  /*c340*/  FMUL.FTZ R64, R71.reuse, R128 ;  /* 0x0000008047407220 */ /* 0x040fe40000410000 */
[----:B------:R-:W-:Y:S02]  /*c350*/  FMUL.FTZ R65, R71, R129 ;  /* 0x0000008147417220 */ /* 0x000fe40000410000 */
[----:B------:R-:W-:Y:S01]  /*c360*/  MUFU.EX2 R106, R106 ;  /* 0x0000006a006a7308 */ /* 0x000fe20000000800 */
[C---:B------:R-:W-:Y:S02]  /*c370*/  FMUL.FTZ R66, R70.reuse, R130 ;  /* 0x0000008246427220 */ /* 0x040fe40000410000 */
[----:B------:R-:W-:Y:S02]  /*c380*/  FMUL.FTZ R67, R70, R131 ;  /* 0x0000008346437220 */ /* 0x000fe40000410000 */
[--C-:B------:R-:W-:Y:S02]  /*c390*/  FFMA.FTZ R132, R145, c[0x0][0x2d0], -R195.reuse ;  /* 0x0000b40091847a23 */ /* 0x100fe400000108c3 */
[----:B------:R-:W-:Y:S02]  /*c3a0*/  FFMA.FTZ R133, R144, c[0x0][0x2d0], -R195 ;  /* 0x0000b40090857a23 */ /* 0x000fe400000108c3 */
[----:B------:R-:W-:Y:S01]  /*c3b0*/  FFMA.FTZ R173, R69, R240, R173 ;  /* 0x000000f045ad7223 */ /* 0x000fe200000100ad */
[----:B------:R-:W-:Y:S01]  /*c3c0*/  HMMA.16816.F32.BF16 R64, R76, R82, R64 ;  /* 0x000000524c40723c */ /* 0x000fe20000041840 */
[----:B------:R-:W-:Y:S01]  /*c3d0*/  MUFU.EX2 R111, R111 ;  /* 0x0000006f006f7308 */ /* 0x000fe20000000800 */
[----:B------:R-:W-:Y:S02]  /*c3e0*/  FADD.FTZ R172, R97, R172 ;  /* 0x000000ac61ac7221 */ /* 0x000fe40000010000 */
[----:B------:R-:W-:Y:S02]  /*c3f0*/  FADD.FTZ R173, R99, R173 ;  /* 0x000000ad63ad7221 */ /* 0x000fe40000010000 */
[----:B------:R-:W-:Y:S01]  /*c400*/  FADD.FTZ R172, R74, R172 ;  /* 0x000000ac4aac7221 */ /* 0x000fe20000010000 */
[----:B------:R-:W-:Y:S01]  /*c410*/  F2FP.BF16.PACK_AB R76, R178, R171 ;  /* 0x000000abb24c723e */ /* 0x000fe200000010ff */
[----:B------:R-:W-:Y:S01]  /*c420*/  FADD.FTZ R173, R98, R173 ;  /* 0x000000ad62ad7221 */ /* 0x000fe20000010000 */
[----:B------:R-:W-:Y:S02]  /*c430*/  F2FP.BF16.PACK_AB R77, R182, R164 ;  /* 0x000000a4b64d723e */ /* 0x000fe400000010ff */
[----:B------:R-:W2:Y:S01]  /*c440*/  MUFU.EX2 R116, R116 ;  /* 0x0000007400747308 */ /* 0x000ea20000000800 */
[----:B------:R-:W-:Y:S01]  /*c450*/  F2FP.BF16.PACK_AB R78, R190, R188 ;  /* 0x000000bcbe4e723e */ /* 0x000fe200000010ff */
[----:B------:R-:W-:Y:S01]  /*c460*/  FFMA.FTZ R175, R68, R239, R175 ;  /* 0x000000ef44af7223 */ /* 0x000fe200000100af */
[----:B------:R-:W-:Y:S01]  /*c470*/  F2FP.BF16.PACK_AB R79, R196, R193 ;  /* 0x000000c1c44f723e */ /* 0x000fe200000010ff */
[----:B------:R-:W-:Y:S01]  /*c480*/  FADD.FTZ R172, R75, R172 ;  /* 0x000000ac4bac7221 */ /* 0x000fe20000010000 */
[----:B------:R-:W-:Y:S01]  /*c490*/  F2FP.BF16.PACK_AB R82, R105, R104 ;  /* 0x000000686952723e */ /* 0x000fe200000010ff */
[----:B------:R-:W-:Y:S01]  /*c4a0*/  FADD.FTZ R173, R170, R173 ;  /* 0x000000adaaad7221 */ /* 0x000fe20000010000 */
[----:B----4-:R-:W-:Y:S01]  /*c4b0*/  F2FP.BF16.PACK_AB R83, R110, R109 ;  /* 0x0000006d6e53723e */ /* 0x010fe200000010ff */
[----:B------:R-:W-:Y:S02]  /*c4c0*/  FADD.FTZ R175, R167, R175 ;  /* 0x000000afa7af7221 */ /* 0x000fe40000010000 */
[-C--:B-1----:R-:W-:Y:S01]  /*c4d0*/  HMMA.16816.F32.BF16 R4, R76, R84.reuse, R4 ;  /* 0x000000544c04723c */ /* 0x082fe20000041804 */
[----:B------:R-:W-:Y:S01]  /*c4e0*/  MUFU.EX2 R117, R117 ;  /* 0x0000007500757308 */ /* 0x000fe20000000800 */
[----:B------:R-:W-:Y:S02]  /*c4f0*/  FADD.FTZ R172, R171, R172 ;  /* 0x000000acabac7221 */ /* 0x000fe40000010000 */
[----:B------:R-:W-:Y:S02]  /*c500*/  FADD.FTZ R173, R136, R173 ;  /* 0x000000ad88ad7221 */ /* 0x000fe40000010000 */
[----:B------:R-:W-:Y:S02]  /*c510*/  FFMA.FTZ R174, R70, R241, R174 ;  /* 0x000000f146ae7223 */ /* 0x000fe400000100ae */
[C---:B------:R-:W-:Y:S01]  /*c520*/  HMMA.16816.F32.BF16 R8, R80.reuse, R84, R8 ;  /* 0x000000545008723c */ /* 0x040fe20000041808 */
[----:B------:R-:W-:Y:S02]  /*c530*/  FADD.FTZ R175, R166, R175 ;  /* 0x000000afa6af7221 */ /* 0x000fe40000010000 */
[----:B------:R-:W-:Y:S01]  /*c540*/  MUFU.EX2 R118, R118 ;  /* 0x0000007600767308 */ /* 0x000fe20000000800 */
[----:B------:R-:W-:Y:S01]  /*c550*/  MOV R166, R2 ;  /* 0x0000000200a67202 */ /* 0x000fe20000000f00 */
[----:B------:R-:W-:Y:S02]  /*c560*/  FADD.FTZ R172, R178, R172 ;  /* 0x000000acb2ac7221 */ /* 0x000fe40000010000 */
[----:B------:R-:W-:Y:S01]  /*c570*/  FADD.FTZ R173, R137, R173 ;  /* 0x000000ad89ad7221 */ /* 0x000fe20000010000 */
[-C--:B------:R-:W-:Y:S01]  /*c580*/  HMMA.16816.F32.BF16 R12, R80, R86.reuse, R12 ;  /* 0x00000056500c723c */ /* 0x080fe2000004180c */
[----:B------:R-:W-:Y:S03]  /*c590*/  FADD.FTZ R174, R169, R174 ;  /* 0x000000aea9ae7221 */ /* 0x000fe60000010000 */
[----:B------:R-:W-:Y:S01]  /*c5a0*/  FADD.FTZ R175, R165, R175 ;  /* 0x000000afa5af7221 */ /* 0x000fe20000010000 */
[----:B------:R-:W-:Y:S01]  /*c5b0*/  MUFU.EX2 R119, R119 ;  /* 0x0000007700777308 */ /* 0x000fe20000000800 */
[----:B------:R-:W-:Y:S01]  /*c5c0*/  FADD.FTZ R172, R188, R172 ;  /* 0x000000acbcac7221 */ /* 0x000fe20000010000 */
[----:B------:R-:W-:Y:S01]  /*c5d0*/  MOV R165, R0 ;  /* 0x0000000000a57202 */ /* 0x000fe20000000f00 */
[C---:B------:R-:W-:Y:S01]  /*c5e0*/  HMMA.16816.F32.BF16 R16, R76.reuse, R86, R16 ;  /* 0x000000564c10723c */ /* 0x040fe20000041810 */
[----:B------:R-:W1:Y:S03]  /*c5f0*/  LDSM.16.MT88.4 R84, [R218+0x900] ;  /* 0x00090000da54783b */ /* 0x000e660000004200 */
[----:B------:R-:W-:Y:S02]  /*c600*/  FADD.FTZ R173, R104, R173 ;  /* 0x000000ad68ad7221 */ /* 0x000fe40000010000 */
[----:B------:R-:W-:Y:S01]  /*c610*/  FADD.FTZ R174, R96, R174 ;  /* 0x000000ae60ae7221 */ /* 0x000fe20000010000 */
[----:B------:R-:W-:Y:S01]  /*c620*/  MUFU.EX2 R120, R120 ;  /* 0x0000007800787308 */ /* 0x000fe20000000800 */
[-C--:B------:R-:W-:Y:S01]  /*c630*/  HMMA.16816.F32.BF16 R20, R76, R88.reuse, R20 ;  /* 0x000000584c14723c */ /* 0x080fe20000041814 */
[----:B------:R-:W-:Y:S03]  /*c640*/  FADD.FTZ R175, R107, R175 ;  /* 0x000000af6baf7221 */ /* 0x000fe60000010000 */
[----:B------:R-:W-:Y:S02]  /*c650*/  FADD.FTZ R172, R190, R172 ;  /* 0x000000acbeac7221 */ /* 0x000fe40000010000 */
[----:B------:R-:W-:Y:S02]  /*c660*/  FADD.FTZ R105, R105, R173 ;  /* 0x000000ad69697221 */ /* 0x000fe40000010000 */
[C---:B------:R-:W-:Y:S01]  /*c670*/  HMMA.16816.F32.BF16 R24, R80.reuse, R88, R24 ;  /* 0x000000585018723c */ /* 0x040fe20000041818 */
[----:B------:R-:W-:Y:S03]  /*c680*/  MUFU.EX2 R121, R121 ;  /* 0x0000007900797308 */ /* 0x000fe60000000800 */
[----:B------:R-:W-:Y:S02]  /*c690*/  FADD.FTZ R174, R168, R174 ;  /* 0x000000aea8ae7221 */ /* 0x000fe40000010000 */
[----:B------:R-:W-:Y:S02]  /*c6a0*/  FADD.FTZ R108, R108, R175 ;  /* 0x000000af6c6c7221 */ /* 0x000fe40000010000 */
[-C--:B------:R-:W-:Y:S01]  /*c6b0*/  HMMA.16816.F32.BF16 R28, R80, R90.reuse, R28 ;  /* 0x0000005a501c723c */ /* 0x080fe2000004181c */
[----:B------:R-:W-:Y:S02]  /*c6c0*/  FADD.FTZ R174, R164, R174 ;  /* 0x000000aea4ae7221 */ /* 0x000fe40000010000 */
[----:B------:R-:W4:Y:S01]  /*c6d0*/  MUFU.EX2 R122, R122 ;  /* 0x0000007a007a7308 */ /* 0x000f220000000800 */
[----:B------:R-:W-:Y:S01]  /*c6e0*/  FADD.FTZ R108, R109, R108 ;  /* 0x0000006c6d6c7221 */ /* 0x000fe20000010000 */
[----:B------:R-:W-:Y:S01]  /*c6f0*/  MOV R164, R72 ;  /* 0x0000004800a47202 */ /* 0x000fe20000000f00 */
[----:B------:R-:W-:Y:S02]  /*c700*/  FADD.FTZ R174, R182, R174 ;  /* 0x000000aeb6ae7221 */ /* 0x000fe40000010000 */
[C---:B------:R-:W-:Y:S01]  /*c710*/  HMMA.16816.F32.BF16 R32, R76.reuse, R90, R32 ;  /* 0x0000005a4c20723c */ /* 0x040fe20000041820 */
[----:B------:R-:W5:Y:S03]  /*c720*/  LDSM.16.MT88.4 R88, [R225+0x1100] ;  /* 0x00110000e158783b */ /* 0x000f660000004200 */
[----:B------:R-:W-:Y:S01]  /*c730*/  FADD.FTZ R108, R110, R108 ;  /* 0x0000006c6e6c7221 */ /* 0x000fe20000010000 */
[----:B------:R-:W-:Y:S01]  /*c740*/  MUFU.EX2 R123, R123 ;  /* 0x0000007b007b7308 */ /* 0x000fe20000000800 */
[----:B------:R-:W-:Y:S02]  /*c750*/  FADD.FTZ R174, R193, R174 ;  /* 0x000000aec1ae7221 */ /* 0x000fe40000010000 */
[-C--:B---3--:R-:W-:Y:S01]  /*c760*/  HMMA.16816.F32.BF16 R36, R76, R92.reuse, R36 ;  /* 0x0000005c4c24723c */ /* 0x088fe20000041824 */
[----:B------:R-:W-:Y:S03]  /*c770*/  IMAD.MOV.U32 R167, RZ, RZ, R3 ;  /* 0x000000ffffa77224 */ /* 0x000fe600078e0003 */
[----:B------:R-:W-:Y:S03]  /*c780*/  FADD.FTZ R174, R196, R174 ;  /* 0x000000aec4ae7221 */ /* 0x000fe60000010000 */
[----:B------:R-:W-:Y:S01]  /*c790*/  MUFU.EX2 R132, R132 ;  /* 0x0000008400847308 */ /* 0x000fe20000000800 */
[C---:B------:R-:W-:Y:S01]  /*c7a0*/  HMMA.16816.F32.BF16 R40, R80.reuse, R92, R40 ;  /* 0x0000005c5028723c */ /* 0x040fe20000041828 */
[----:B--2---:R-:W-:Y:S03]  /*c7b0*/  FADD.FTZ R174, R116, R174 ;  /* 0x000000ae74ae7221 */ /* 0x004fe60000010000 */
[----:B----4-:R-:W-:Y:S02]  /*c7c0*/  FADD.FTZ R105, R122, R105 ;  /* 0x000000697a697221 */ /* 0x010fe40000010000 */
[----:B------:R-:W-:Y:S02]  /*c7d0*/  FADD.FTZ R174, R117, R174 ;  /* 0x000000ae75ae7221 */ /* 0x000fe40000010000 */
[-C--:B------:R-:W-:Y:S01]  /*c7e0*/  HMMA.16816.F32.BF16 R44, R80, R94.reuse, R44 ;  /* 0x0000005e502c723c */ /* 0x080fe2000004182c */
[----:B------:R-:W-:Y:S01]  /*c7f0*/  FFMA.FTZ R92, R149, c[0x0][0x2d0], -R192 ;  /* 0x0000b400955c7a23 */ /* 0x000fe200000108c0 */
[----:B------:R-:W-:Y:S02]  /*c800*/  MUFU.EX2 R133, R133 ;  /* 0x0000008500857308 */ /* 0x000fe40000000800 */
[----:B------:R-:W-:Y:S04]  /*c810*/  FADD.FTZ R174, R120, R174 ;  /* 0x000000ae78ae7221 */ /* 0x000fe80000010000 */
[C---:B------:R-:W-:Y:S01]  /*c820*/  HMMA.16816.F32.BF16 R48, R76.reuse, R94, R48 ;  /* 0x0000005e4c30723c */ /* 0x040fe20000041830 */
[----:B------:R-:W-:Y:S03]  /*c830*/  FADD.FTZ R174, R121, R174 ;  /* 0x000000ae79ae7221 */ /* 0x000fe60000010000 */
[----:B------:R2:W3:Y:S04]  /*c840*/  MUFU.EX2 R100, R92 ;  /* 0x0000005c00647308 */ /* 0x0004e80000000800 */
[-C--:B-1----:R-:W-:Y:S06]  /*c850*/  HMMA.16816.F32.BF16 R52, R76, R84.reuse, R52 ;  /* 0x000000544c34723c */ /* 0x082fec0000041834 */
[----:B------:R-:W-:Y:S02]  /*c860*/  MUFU.EX2 R252, R252 ;  /* 0x000000fc00fc7308 */ /* 0x000fe40000000800 */
[C---:B------:R-:W-:Y:S07]  /*c870*/  HMMA.16816.F32.BF16 R56, R80.reuse, R84, R56 ;  /* 0x000000545038723c */ /* 0x040fee0000041838 */
[--C-:B------:R-:W-:Y:S01]  /*c880*/  FFMA.FTZ R84, R155, c[0x0][0x2d0], -R192.reuse ;  /* 0x0000b4009b547a23 */ /* 0x100fe200000108c0 */
[-C--:B------:R-:W-:Y:S01]  /*c890*/  HMMA.16816.F32.BF16 R60, R80, R86.reuse, R60 ;  /* 0x00000056503c723c */ /* 0x080fe2000004183c */
[----:B------:R-:W-:Y:S03]  /*c8a0*/  MUFU.EX2 R251, R251 ;  /* 0x000000fb00fb7308 */ /* 0x000fe60000000800 */
[----:B--2---:R-:W-:Y:S02]  /*c8b0*/  FFMA.FTZ R92, R148, c[0x0][0x2d0], -R192 ;  /* 0x0000b400945c7a23 */ /* 0x004fe400000108c0 */
[----:B------:R-:W-:Y:S01]  /*c8c0*/  LDSM.16.MT88.4 R148, [R225+0x2900] ;  /* 0x00290000e194783b */ /* 0x000fe20000004200 */
[--C-:B------:R-:W-:Y:S01]  /*c8d0*/  FFMA.FTZ R80, R154, c[0x0][0x2d0], -R199.reuse ;  /* 0x0000b4009a507a23 */ /* 0x100fe200000108c7 */
[----:B------:R-:W-:Y:S01]  /*c8e0*/  HMMA.16816.F32.BF16 R64, R76, R86, R64 ;  /* 0x000000564c40723c */ /* 0x000fe20000041840 */
[----:B---3--:R-:W-:Y:S02]  /*c8f0*/  F2FP.BF16.PACK_AB R81, R100, R135 ;  /* 0x000000876451723e */ /* 0x008fe400000010ff */
[----:B------:R1:W-:Y:S01]  /*c900*/  MUFU.EX2 R112, R80 ;  /* 0x0000005000707308 */ /* 0x0003e20000000800 */
[----:B------:R-:W-:Y:S01]  /*c910*/  F2FP.BF16.PACK_AB R82, R133, R132 ;  /* 0x000000848552723e */ /* 0x000fe200000010ff */
[----:B------:R-:W-:Y:S02]  /*c920*/  FFMA.FTZ R199, R183, c[0x0][0x2d0], -R199 ;  /* 0x0000b400b7c77a23 */ /* 0x000fe400000108c7 */
[----:B------:R-:W-:Y:S01]  /*c930*/  F2FP.BF16.PACK_AB R76, R111, R106 ;  /* 0x0000006a6f4c723e */ /* 0x000fe200000010ff */
[----:B------:R-:W-:Y:S01]  /*c940*/  FADD.FTZ R106, R106, R172 ;  /* 0x000000ac6a6a7221 */ /* 0x000fe20000010000 */
[----:B------:R-:W-:Y:S03]  /*c950*/  F2FP.BF16.PACK_AB R77, R117, R116 ;  /* 0x00000074754d723e */ /* 0x000fe600000010ff */
[----:B------:R-:W-:Y:S01]  /*c960*/  F2FP.BF16.PACK_AB R78, R119, R118 ;  /* 0x00000076774e723e */ /* 0x000fe200000010ff */
[----:B------:R2:W-:Y:S01]  /*c970*/  MUFU.EX2 R115, R84 ;  /* 0x0000005400737308 */ /* 0x0005e20000000800 */
[----:B------:R-:W-:Y:S01]  /*c980*/  F2FP.BF16.PACK_AB R79, R121, R120 ;  /* 0x00000078794f723e */ /* 0x000fe200000010ff */
[----:B------:R-:W-:Y:S02]  /*c990*/  FADD.FTZ R111, R111, R106 ;  /* 0x0000006a6f6f7221 */ /* 0x000fe40000010000 */
[----:B------:R-:W-:Y:S02]  /*c9a0*/  FADD.FTZ R135, R135, R108 ;  /* 0x0000006c87877221 */ /* 0x000fe40000010000 */
[----:B------:R-:W-:Y:S02]  /*c9b0*/  FADD.FTZ R111, R118, R111 ;  /* 0x0000006f766f7221 */ /* 0x000fe40000010000 */
[-C--:B-----5:R-:W-:Y:S02]  /*c9c0*/  HMMA.16816.F32.BF16 R4, R76, R88.reuse, R4 ;  /* 0x000000584c04723c */ /* 0x0a0fe40000041804 */
[----:B------:R-:W3:Y:S01]  /*c9d0*/  MUFU.EX2 R103, R92 ;  /* 0x0000005c00677308 */ /* 0x000ee20000000800 */
[----:B------:R-:W-:Y:S02]  /*c9e0*/  FADD.FTZ R119, R119, R111 ;  /* 0x0000006f77777221 */ /* 0x000fe40000010000 */
[--C-:B-1----:R-:W-:Y:S02]  /*c9f0*/  FFMA.FTZ R80, R153, c[0x0][0x2d0], -R198.reuse ;  /* 0x0000b40099507a23 */ /* 0x102fe400000108c6 */
[----:B------:R-:W-:Y:S05]  /*ca00*/  FADD.FTZ R119, R134, R119 ;  /* 0x0000007786777221 */ /* 0x000fea0000010000 */
[----:B------:R1:W-:Y:S01]  /*ca10*/  MUFU.EX2 R101, R80 ;  /* 0x0000005000657308 */ /* 0x0003e20000000800 */
[----:B--2---:R-:W2:Y:S09]  /*ca20*/  LDSM.16.MT88.4 R84, [R220+0x1100] ;  /* 0x00110000dc54783b */ /* 0x004eb20000004200 */
[----:B------:R-:W-:Y:S01]  /*ca30*/  MUFU.EX2 R250, R250 ;  /* 0x000000fa00fa7308 */ /* 0x000fe20000000800 */
[----:B---3--:R-:W-:Y:S01]  /*ca40*/  F2FP.BF16.PACK_AB R83, R115, R103 ;  /* 0x000000677353723e */ /* 0x008fe200000010ff */
[--C-:B------:R-:W-:Y:S02]  /*ca50*/  FFMA.FTZ R92, R152, c[0x0][0x2d0], -R198.reuse ;  /* 0x0000b400985c7a23 */ /* 0x100fe400000108c6 */
[----:B------:R-:W-:Y:S06]  /*ca60*/  FFMA.FTZ R198, R177, c[0x0][0x2d0], -R198 ;  /* 0x0000b400b1c67a23 */ /* 0x000fec00000108c6 */
[----:B------:R3:W-:Y:S01]  /*ca70*/  MUFU.EX2 R113, R92 ;  /* 0x0000005c00717308 */ /* 0x0007e20000000800 */
[C---:B-1----:R-:W-:Y:S01]  /*ca80*/  F2FP.BF16.PACK_AB R80, R123.reuse, R122 ;  /* 0x0000007a7b50723e */ /* 0x042fe200000010ff */
[----:B------:R-:W-:Y:S04]  /*ca90*/  FADD.FTZ R123, R123, R105 ;  /* 0x000000697b7b7221 */ /* 0x000fe80000010000 */
[----:B------:R-:W-:Y:S04]  /*caa0*/  FADD.FTZ R123, R132, R123 ;  /* 0x0000007b847b7221 */ /* 0x000fe80000010000 */
[----:B------:R-:W-:Y:S01]  /*cab0*/  MUFU.EX2 R249, R249 ;  /* 0x000000f900f97308 */ /* 0x000fe20000000800 */
[C---:B------:R-:W-:Y:S01]  /*cac0*/  HMMA.16816.F32.BF16 R8, R80.reuse, R88, R8 ;  /* 0x000000585008723c */ /* 0x040fe20000041808 */
[----:B------:R-:W-:Y:S07]  /*cad0*/  FADD.FTZ R123, R133, R123 ;  /* 0x0000007b857b7221 */ /* 0x000fee0000010000 */
[-C--:B------:R-:W-:Y:S01]  /*cae0*/  HMMA.16816.F32.BF16 R12, R80, R90.reuse, R12 ;  /* 0x0000005a500c723c */ /* 0x080fe2000004180c */
[----:B------:R-:W-:Y:S01]  /*caf0*/  MUFU.EX2 R248, R248 ;  /* 0x000000f800f87308 */ /* 0x000fe20000000800 */
[----:B---3--:R-:W1:Y:S06]  /*cb00*/  LDSM.16.MT88.4 R92, [R219+0x1100] ;  /* 0x00110000db5c783b */ /* 0x008e6c0000004200 */
[C---:B------:R-:W-:Y:S03]  /*cb10*/  HMMA.16816.F32.BF16 R16, R76.reuse, R90, R16 ;  /* 0x0000005a4c10723c */ /* 0x040fe60000041810 */
[----:B------:R-:W-:Y:S01]  /*cb20*/  MUFU.EX2 R247, R247 ;  /* 0x000000f700f77308 */ /* 0x000fe20000000800 */
[----:B------:R-:W3:Y:S04]  /*cb30*/  LDSM.16.MT88.4 R88, [R218+0x1100] ;  /* 0x00110000da58783b */ /* 0x000ee80000004200 */
[-C--:B--2---:R-:W-:Y:S05]  /*cb40*/  HMMA.16816.F32.BF16 R20, R76, R84.reuse, R20 ;  /* 0x000000544c14723c */ /* 0x084fea0000041814 */
[----:B------:R-:W-:Y:S03]  /*cb50*/  MUFU.EX2 R246, R246 ;  /* 0x000000f600f67308 */ /* 0x000fe60000000800 */
[C---:B------:R-:W-:Y:S07]  /*cb60*/  HMMA.16816.F32.BF16 R24, R80.reuse, R84, R24 ;  /* 0x000000545018723c */ /* 0x040fee0000041818 */
[--C-:B------:R-:W-:Y:S01]  /*cb70*/  FFMA.FTZ R84, R159, c[0x0][0x2d0], -R195.reuse ;  /* 0x0000b4009f547a23 */ /* 0x100fe200000108c3 */
[-C--:B------:R-:W-:Y:S01]  /*cb80*/  HMMA.16816.F32.BF16 R28, R80, R86.reuse, R28 ;  /* 0x00000056501c723c */ /* 0x080fe2000004181c */
[----:B------:R-:W-:Y:S07]  /*cb90*/  MUFU.EX2 R209, R209 ;  /* 0x000000d100d17308 */ /* 0x000fee0000000800 */
[C---:B------:R-:W-:Y:S03]  /*cba0*/  HMMA.16816.F32.BF16 R32, R76.reuse, R86, R32 ;  /* 0x000000564c20723c */ /* 0x040fe60000041820 */
[----:B------:R2:W-:Y:S05]  /*cbb0*/  MUFU.EX2 R102, R84 ;  /* 0x0000005400667308 */ /* 0x0005ea0000000800 */
[-C--:B-1----:R-:W-:Y:S05]  /*cbc0*/  HMMA.16816.F32.BF16 R36, R76, R92.reuse, R36 ;  /* 0x0000005c4c24723c */ /* 0x082fea0000041824 */
[----:B------:R-:W-:Y:S03]  /*cbd0*/  MUFU.EX2 R206, R206 ;  /* 0x000000ce00ce7308 */ /* 0x000fe60000000800 */
[C---:B------:R-:W-:Y:S07]  /*cbe0*/  HMMA.16816.F32.BF16 R40, R80.reuse, R92, R40 ;  /* 0x0000005c5028723c */ /* 0x040fee0000041828 */
[--C-:B------:R-:W-:Y:S01]  /*cbf0*/  FFMA.FTZ R92, R162, c[0x0][0x2d0], -R192.reuse ;  /* 0x0000b400a25c7a23 */ /* 0x100fe200000108c0 */
[-C--:B------:R-:W-:Y:S01]  /*cc00*/  HMMA.16816.F32.BF16 R44, R80, R94.reuse, R44 ;  /* 0x0000005e502c723c */ /* 0x080fe2000004182c */
[----:B------:R-:W-:Y:S03]  /*cc10*/  MUFU.EX2 R203, R203 ;  /* 0x000000cb00cb7308 */ /* 0x000fe60000000800 */
[--C-:B--2---:R-:W-:Y:S04]  /*cc20*/  FFMA.FTZ R84, R158, c[0x0][0x2d0], -R195.reuse ;  /* 0x0000b4009e547a23 */ /* 0x104fe800000108c3 */
[C---:B------:R-:W-:Y:S03]  /*cc30*/  HMMA.16816.F32.BF16 R48, R76.reuse, R94, R48 ;  /* 0x0000005e4c30723c */ /* 0x040fe60000041830 */
[----:B------:R1:W2:Y:S05]  /*cc40*/  MUFU.EX2 R114, R84 ;  /* 0x0000005400727308 */ /* 0x0002aa0000000800 */
[-C--:B---3--:R-:W-:Y:S05]  /*cc50*/  HMMA.16816.F32.BF16 R52, R76, R88.reuse, R52 ;  /* 0x000000584c34723c */ /* 0x088fea0000041834 */
[----:B------:R3:W-:Y:S03]  /*cc60*/  MUFU.EX2 R126, R92 ;  /* 0x0000005c007e7308 */ /* 0x0007e60000000800 */
[C---:B------:R-:W-:Y:S07]  /*cc70*/  HMMA.16816.F32.BF16 R56, R80.reuse, R88, R56 ;  /* 0x000000585038723c */ /* 0x040fee0000041838 */
[--C-:B------:R-:W-:Y:S01]  /*cc80*/  FFMA.FTZ R88, R160, c[0x0][0x2d0], -R192.reuse ;  /* 0x0000b400a0587a23 */ /* 0x100fe200000108c0 */
[-C--:B------:R-:W-:Y:S01]  /*cc90*/  HMMA.16816.F32.BF16 R60, R80, R90.reuse, R60 ;  /* 0x0000005a503c723c */ /* 0x080fe2000004183c */
[----:B------:R-:W-:Y:S03]  /*cca0*/  MUFU.EX2 R202, R202 ;  /* 0x000000ca00ca7308 */ /* 0x000fe60000000800 */
[--C-:B-1----:R-:W-:Y:S03]  /*ccb0*/  FFMA.FTZ R84, R157, c[0x0][0x2d0], -R195.reuse ;  /* 0x0000b4009d547a23 */ /* 0x102fe600000108c3 */
[----:B--2---:R-:W-:Y:S01]  /*ccc0*/  F2FP.BF16.PACK_AB R80, R114, R102 ;  /* 0x000000667250723e */ /* 0x004fe200000010ff */
[----:B------:R-:W-:Y:S03]  /*ccd0*/  HMMA.16816.F32.BF16 R64, R76, R90, R64 ;  /* 0x0000005a4c40723c */ /* 0x000fe60000041840 */
[----:B------:R1:W-:Y:S01]  /*cce0*/  MUFU.EX2 R124, R84 ;  /* 0x00000054007c7308 */ /* 0x0003e20000000800 */
[----:B---3--:R-:W-:Y:S03]  /*ccf0*/  FFMA.FTZ R92, R161, c[0x0][0x2d0], -R192 ;  /* 0x0000b400a15c7a23 */ /* 0x008fe600000108c0 */
[----:B------:R-:W-:Y:S02]  /*cd00*/  F2FP.BF16.PACK_AB R76, R112, R134 ;  /* 0x00000086704c723e */ /* 0x000fe400000010ff */
[----:B------:R-:W-:Y:S03]  /*cd10*/  F2FP.BF16.PACK_AB R77, R113, R101 ;  /* 0x00000065714d723e */ /* 0x000fe600000010ff */
[----:B------:R-:W-:Y:S01]  /*cd20*/  F2FP.BF16.PACK_AB R78, R251, R252 ;  /* 0x000000fcfb4e723e */ /* 0x000fe200000010ff */
[----:B------:R2:W3:Y:S01]  /*cd30*/  MUFU.EX2 R129, R88 ;  /* 0x0000005800817308 */ /* 0x0004e20000000800 */
[----:B------:R-:W-:Y:S09]  /*cd40*/  F2FP.BF16.PACK_AB R79, R249, R250 ;  /* 0x000000faf94f723e */ /* 0x000ff200000010ff */
[----:B------:R-:W4:Y:S01]  /*cd50*/  MUFU.EX2 R128, R92 ;  /* 0x0000005c00807308 */ /* 0x000f220000000800 */
[--C-:B-1----:R-:W-:Y:S09]  /*cd60*/  FFMA.FTZ R84, R156, c[0x0][0x2d0], -R195.reuse ;  /* 0x0000b4009c547a23 */ /* 0x102ff200000108c3 */
[----:B------:R1:W5:Y:S01]  /*cd70*/  MUFU.EX2 R127, R84 ;  /* 0x00000054007f7308 */ /* 0x0003620000000800 */
[----:B--2---:R-:W-:Y:S01]  /*cd80*/  LDSM.16.MT88.4 R88, [R220+0x1900] ;  /* 0x00190000dc58783b */ /* 0x004fe20000004200 */
[----:B---3--:R-:W-:Y:S08]  /*cd90*/  MOV R183, R129 ;  /* 0x0000008100b77202 */ /* 0x008ff00000000f00 */
[----:B------:R-:W-:Y:S01]  /*cda0*/  MUFU.EX2 R201, R201 ;  /* 0x000000c900c97308 */ /* 0x000fe20000000800 */
[----:B----4-:R-:W-:Y:S01]  /*cdb0*/  F2FP.BF16.PACK_AB R83, R129, R128 ;  /* 0x000000808153723e */ /* 0x010fe200000010ff */
[----:B------:R-:W-:Y:S01]  /*cdc0*/  LDSM.16.MT88.4 R92, [R219+0x1900] ;  /* 0x00190000db5c783b */ /* 0x000fe20000004200 */
[----:B------:R-:W-:Y:S07]  /*cdd0*/  IMAD.MOV.U32 R177, RZ, RZ, R128 ;  /* 0x000000ffffb17224 */ /* 0x000fee00078e0080 */
[----:B------:R-:W-:Y:S01]  /*cde0*/  MUFU.EX2 R244, R244 ;  /* 0x000000f400f47308 */ /* 0x000fe20000000800 */
[--C-:B-1----:R-:W-:Y:S01]  /*cdf0*/  FFMA.FTZ R84, R163, c[0x0][0x2d0], -R192.reuse ;  /* 0x0000b400a3547a23 */ /* 0x102fe200000108c0 */
[----:B-----5:R-:W-:Y:S08]  /*ce00*/  F2FP.BF16.PACK_AB R82, R127, R124 ;  /* 0x0000007c7f52723e */ /* 0x020ff000000010ff */
[----:B------:R1:W2:Y:S10]  /*ce10*/  MUFU.EX2 R125, R84 ;  /* 0x00000054007d7308 */ /* 0x0002b40000000800 */
[----:B------:R-:W-:Y:S10]  /*ce20*/  MUFU.EX2 R210, R210 ;  /* 0x000000d200d27308 */ /* 0x000ff40000000800 */
[----:B------:R-:W-:Y:S01]  /*ce30*/  MUFU.EX2 R207, R207 ;  /* 0x000000cf00cf7308 */ /* 0x000fe20000000800 */
[----:B-1----:R-:W1:Y:S01]  /*ce40*/  LDSM.16.MT88.4 R84, [R225+0x1900] ;  /* 0x00190000e154783b */ /* 0x002e620000004200 */
[----:B--2---:R-:W-:Y:S08]  /*ce50*/  F2FP.BF16.PACK_AB R81, R126, R125 ;  /* 0x0000007d7e51723e */ /* 0x004ff000000010ff */
[----:B------:R-:W-:Y:S10]  /*ce60*/  MUFU.EX2 R204, R204 ;  /* 0x000000cc00cc7308 */ /* 0x000ff40000000800 */
[----:B------:R-:W-:Y:S10]  /*ce70*/  MUFU.EX2 R245, R245 ;  /* 0x000000f500f57308 */ /* 0x000ff40000000800 */
[----:B------:R-:W-:Y:S10]  /*ce80*/  MUFU.EX2 R211, R211 ;  /* 0x000000d300d37308 */ /* 0x000ff40000000800 */
[----:B------:R-:W-:Y:S01]  /*ce90*/  MUFU.EX2 R208, R208 ;  /* 0x000000d000d07308 */ /* 0x000fe20000000800 */
[-C--:B-1----:R-:W-:Y:S09]  /*cea0*/  HMMA.16816.F32.BF16 R4, R76, R84.reuse, R4 ;  /* 0x000000544c04723c */ /* 0x082ff20000041804 */
[----:B------:R-:W-:Y:S01]  /*ceb0*/  MUFU.EX2 R205, R205 ;  /* 0x000000cd00cd7308 */ /* 0x000fe20000000800 */
[C---:B------:R-:W-:Y:S08]  /*cec0*/  HMMA.16816.F32.BF16 R8, R80.reuse, R84, R8 ;  /* 0x000000545008723c */ /* 0x040ff00000041808 */
[-C--:B------:R-:W-:Y:S01]  /*ced0*/  HMMA.16816.F32.BF16 R12, R80, R86.reuse, R12 ;  /* 0x00000056500c723c */ /* 0x080fe2000004180c */
[----:B------:R-:W-:Y:S07]  /*cee0*/  MUFU.EX2 R200, R200 ;  /* 0x000000c800c87308 */ /* 0x000fee0000000800 */
[C---:B------:R-:W-:Y:S01]  /*cef0*/  HMMA.16816.F32.BF16 R16, R76.reuse, R86, R16 ;  /* 0x000000564c10723c */ /* 0x040fe20000041810 */
[----:B------:R-:W1:Y:S02]  /*cf00*/  LDSM.16.MT88.4 R84, [R218+0x1900] ;  /* 0x00190000da54783b */ /* 0x000e640000004200 */
[----:B------:R-:W2:Y:S05]  /*cf10*/  MUFU.EX2 R197, R197 ;  /* 0x000000c500c57308 */ /* 0x000eaa0000000800 */
[-C--:B------:R-:W-:Y:S05]  /*cf20*/  HMMA.16816.F32.BF16 R20, R76, R88.reuse, R20 ;  /* 0x000000584c14723c */ /* 0x080fea0000041814 */
[----:B------:R-:W-:Y:S03]  /*cf30*/  MUFU.EX2 R194, R194 ;  /* 0x000000c200c27308 */ /* 0x000fe60000000800 */
[C---:B------:R-:W-:Y:S07]  /*cf40*/  HMMA.16816.F32.BF16 R24, R80.reuse, R88, R24 ;  /* 0x000000585018723c */ /* 0x040fee0000041818 */
[----:B------:R-:W3:Y:S01]  /*cf50*/  MUFU.EX2 R189, R189 ;  /* 0x000000bd00bd7308 */ /* 0x000ee20000000800 */
[-C--:B------:R-:W-:Y:S01]  /*cf60*/  HMMA.16816.F32.BF16 R28, R80, R90.reuse, R28 ;  /* 0x0000005a501c723c */ /* 0x080fe2000004181c */
[----:B--2---:R-:W-:Y:S07]  /*cf70*/  F2FP.BF16.PACK_AB R128, R197, R200 ;  /* 0x000000c8c580723e */ /* 0x004fee00000010ff */
[C---:B------:R-:W-:Y:S01]  /*cf80*/  HMMA.16816.F32.BF16 R32, R76.reuse, R90, R32 ;  /* 0x0000005a4c20723c */ /* 0x040fe20000041820 */
[----:B------:R-:W2:Y:S01]  /*cf90*/  LDSM.16.MT88.4 R88, [R225+0x2100] ;  /* 0x00210000e158783b */ /* 0x000ea20000004200 */
[----:B------:R-:W-:Y:S06]  /*cfa0*/  MUFU.EX2 R186, R186 ;  /* 0x000000ba00ba7308 */ /* 0x000fec0000000800 */
[-C--:B------:R-:W-:Y:S04]  /*cfb0*/  HMMA.16816.F32.BF16 R36, R76, R92.reuse, R36 ;  /* 0x0000005c4c24723c */ /* 0x080fe80000041824 */
[----:B------:R-:W4:Y:S01]  /*cfc0*/  MUFU.EX2 R199, R199 ;  /* 0x000000c700c77308 */ /* 0x000f220000000800 */
[----:B---3--:R-:W-:Y:S03]  /*cfd0*/  F2FP.BF16.PACK_AB R129, R189, R194 ;  /* 0x000000c2bd81723e */ /* 0x008fe600000010ff */
[C---:B------:R-:W-:Y:S06]  /*cfe0*/  HMMA.16816.F32.BF16 R40, R80.reuse, R92, R40 ;  /* 0x0000005c5028723c */ /* 0x040fec0000041828 */
[----:B------:R-:W-:Y:S02]  /*cff0*/  MUFU.EX2 R180, R180 ;  /* 0x000000b400b47308 */ /* 0x000fe40000000800 */
[-C--:B------:R-:W-:Y:S08]  /*d000*/  HMMA.16816.F32.BF16 R44, R80, R94.reuse, R44 ;  /* 0x0000005e502c723c */ /* 0x080ff0000004182c */
[C---:B------:R-:W-:Y:S01]  /*d010*/  HMMA.16816.F32.BF16 R48, R76.reuse, R94, R48 ;  /* 0x0000005e4c30723c */ /* 0x040fe20000041830 */
[----:B------:R-:W-:Y:S01]  /*d020*/  LDSM.16.MT88.4 R92, [R219+0x2100] ;  /* 0x00210000db5c783b */ /* 0x000fe20000004200 */
[----:B------:R-:W3:Y:S02]  /*d030*/  MUFU.EX2 R198, R198 ;  /* 0x000000c600c67308 */ /* 0x000ee40000000800 */
[----:B----4-:R-:W-:Y:S04]  /*d040*/  F2FP.BF16.PACK_AB R130, R199, R186 ;  /* 0x000000bac782723e */ /* 0x010fe800000010ff */
[-C--:B-1----:R-:W-:Y:S08]  /*d050*/  HMMA.16816.F32.BF16 R52, R76, R84.reuse, R52 ;  /* 0x000000544c34723c */ /* 0x082ff00000041834 */
[C---:B------:R-:W-:Y:S08]  /*d060*/  HMMA.16816.F32.BF16 R56, R80.reuse, R84, R56 ;  /* 0x000000545038723c */ /* 0x040ff00000041838 */
[-C--:B------:R-:W-:Y:S01]  /*d070*/  HMMA.16816.F32.BF16 R60, R80, R86.reuse, R60 ;  /* 0x00000056503c723c */ /* 0x080fe2000004183c */
[----:B---3--:R-:W-:Y:S06]  /*d080*/  F2FP.BF16.PACK_AB R131, R198, R180 ;  /* 0x000000b4c683723e */ /* 0x008fec00000010ff */
[----:B------:R-:W-:Y:S01]  /*d090*/  F2FP.BF16.PACK_AB R80, R210, R244 ;  /* 0x000000f4d250723e */ /* 0x000fe200000010ff */
[----:B------:R-:W-:Y:S01]  /*d0a0*/  HMMA.16816.F32.BF16 R64, R76, R86, R64 ;  /* 0x000000564c40723c */ /* 0x000fe20000041840 */
[----:B------:R-:W1:Y:S03]  /*d0b0*/  LDSM.16.MT88.4 R84, [R220+0x2100] ;  /* 0x00210000dc54783b */ /* 0x000e660000004200 */
[----:B------:R-:W-:Y:S02]  /*d0c0*/  F2FP.BF16.PACK_AB R82, R204, R207 ;  /* 0x000000cfcc52723e */ /* 0x000fe400000010ff */
[----:B------:R-:W-:Y:S02]  /*d0d0*/  F2FP.BF16.PACK_AB R81, R211, R245 ;  /* 0x000000f5d351723e */ /* 0x000fe400000010ff */
[----:B------:R-:W-:Y:S04]  /*d0e0*/  F2FP.BF16.PACK_AB R76, R247, R248 ;  /* 0x000000f8f74c723e */ /* 0x000fe800000010ff */
[----:B------:R-:W-:Y:S02]  /*d0f0*/  F2FP.BF16.PACK_AB R77, R209, R246 ;  /* 0x000000f6d14d723e */ /* 0x000fe400000010ff */
[----:B------:R-:W-:Y:S02]  /*d100*/  F2FP.BF16.PACK_AB R78, R203, R206 ;  /* 0x000000cecb4e723e */ /* 0x000fe400000010ff */
[----:B------:R-:W-:Y:S02]  /*d110*/  F2FP.BF16.PACK_AB R79, R201, R202 ;  /* 0x000000cac94f723e */ /* 0x000fe400000010ff */
[----:B------:R-:W-:Y:S05]  /*d120*/  F2FP.BF16.PACK_AB R83, R205, R208 ;  /* 0x000000d0cd53723e */ /* 0x000fea00000010ff */
[-C--:B--2---:R-:W-:Y:S08]  /*d130*/  HMMA.16816.F32.BF16 R4, R76, R88.reuse, R4 ;  /* 0x000000584c04723c */ /* 0x084ff00000041804 */
[C---:B------:R-:W-:Y:S08]  /*d140*/  HMMA.16816.F32.BF16 R8, R80.reuse, R88, R8 ;  /* 0x000000585008723c */ /* 0x040ff00000041808 */
[-C--:B------:R-:W-:Y:S08]  /*d150*/  HMMA.16816.F32.BF16 R12, R80, R90.reuse, R12 ;  /* 0x0000005a500c723c */ /* 0x080ff0000004180c */
[C---:B------:R-:W-:Y:S01]  /*d160*/  HMMA.16816.F32.BF16 R16, R76.reuse, R90, R16 ;  /* 0x0000005a4c10723c */ /* 0x040fe20000041810 */
[----:B------:R-:W2:Y:S07]  /*d170*/  LDSM.16.MT88.4 R88, [R218+0x2100] ;  /* 0x00210000da58783b */ /* 0x000eae0000004200 */
[-C--:B-1----:R-:W-:Y:S08]  /*d180*/  HMMA.16816.F32.BF16 R20, R76, R84.reuse, R20 ;  /* 0x000000544c14723c */ /* 0x082ff00000041814 */
[C---:B------:R-:W-:Y:S07]  /*d190*/  HMMA.16816.F32.BF16 R24, R80.reuse, R84, R24 ;  /* 0x000000545018723c */ /* 0x040fee0000041818 */
[--C-:B------:R-:W-:Y:S01]  /*d1a0*/  FFMA.FTZ R84, R185, c[0x0][0x2d0], -R195.reuse ;  /* 0x0000b400b9547a23 */ /* 0x100fe200000108c3 */
[-C--:B------:R-:W-:Y:S01]  /*d1b0*/  HMMA.16816.F32.BF16 R28, R80, R86.reuse, R28 ;  /* 0x00000056501c723c */ /* 0x080fe2000004181c */
[----:B------:R-:W-:Y:S03]  /*d1c0*/  MOV R185, R127 ;  /* 0x0000007f00b97202 */ /* 0x000fe60000000f00 */
[--C-:B------:R-:W-:Y:S01]  /*d1d0*/  FFMA.FTZ R85, R181, c[0x0][0x2d0], -R195.reuse ;  /* 0x0000b400b5557a23 */ /* 0x100fe200000108c3 */
[----:B------:R-:W-:Y:S01]  /*d1e0*/  MUFU.EX2 R84, R84 ;  /* 0x0000005400547308 */ /* 0x000fe20000000800 */
[----:B------:R-:W-:Y:S02]  /*d1f0*/  MOV R181, R126 ;  /* 0x0000007e00b57202 */ /* 0x000fe40000000f00 */
[C---:B------:R-:W-:Y:S07]  /*d200*/  HMMA.16816.F32.BF16 R32, R76.reuse, R86, R32 ;  /* 0x000000564c20723c */ /* 0x040fee0000041820 */
[--C-:B------:R-:W-:Y:S01]  /*d210*/  FFMA.FTZ R87, R191, c[0x0][0x2d0], -R192.reuse ;  /* 0x0000b400bf577a23 */ /* 0x100fe200000108c0 */
[-C--:B------:R-:W-:Y:S01]  /*d220*/  HMMA.16816.F32.BF16 R36, R76, R92.reuse, R36 ;  /* 0x0000005c4c24723c */ /* 0x080fe20000041824 */
[----:B------:R-:W-:Y:S01]  /*d230*/  MOV R191, R115 ;  /* 0x0000007300bf7202 */ /* 0x000fe20000000f00 */
[----:B------:R-:W1:Y:S02]  /*d240*/  MUFU.EX2 R85, R85 ;  /* 0x0000005500557308 */ /* 0x000e640000000800 */
[--C-:B------:R-:W-:Y:S02]  /*d250*/  FFMA.FTZ R86, R179, c[0x0][0x2d0], -R195.reuse ;  /* 0x0000b400b3567a23 */ /* 0x100fe400000108c3 */
[----:B------:R-:W-:Y:S01]  /*d260*/  FFMA.FTZ R195, R176, c[0x0][0x2d0], -R195 ;  /* 0x0000b400b0c37a23 */ /* 0x000fe200000108c3 */
[----:B------:R-:W-:Y:S01]  /*d270*/  MOV R176, R124 ;  /* 0x0000007c00b07202 */ /* 0x000fe20000000f00 */
[C---:B------:R-:W-:Y:S01]  /*d280*/  HMMA.16816.F32.BF16 R40, R80.reuse, R92, R40 ;  /* 0x0000005c5028723c */ /* 0x040fe20000041828 */
[----:B------:R-:W-:Y:S03]  /*d290*/  IMAD.MOV.U32 R179, RZ, RZ, R125 ;  /* 0x000000ffffb37224 */ /* 0x000fe600078e007d */
[----:B------:R-:W-:Y:S03]  /*d2a0*/  MUFU.EX2 R86, R86 ;  /* 0x0000005600567308 */ /* 0x000fe60000000800 */
[--C-:B------:R-:W-:Y:S01]  /*d2b0*/  FFMA.FTZ R92, R187, c[0x0][0x2d0], -R192.reuse ;  /* 0x0000b400bb5c7a23 */ /* 0x100fe200000108c0 */
[-C--:B------:R-:W-:Y:S01]  /*d2c0*/  HMMA.16816.F32.BF16 R44, R80, R94.reuse, R44 ;  /* 0x0000005e502c723c */ /* 0x080fe2000004182c */
[----:B------:R-:W-:Y:S03]  /*d2d0*/  MOV R187, R112 ;  /* 0x0000007000bb7202 */ /* 0x000fe60000000f00 */
[--C-:B------:R-:W-:Y:S02]  /*d2e0*/  FFMA.FTZ R93, R184, c[0x0][0x2d0], -R192.reuse ;  /* 0x0000b400b85d7a23 */ /* 0x100fe400000108c0 */
[----:B------:R-:W-:Y:S01]  /*d2f0*/  IMAD.MOV.U32 R184, RZ, RZ, R103 ;  /* 0x000000ffffb87224 */ /* 0x000fe200078e0067 */
[----:B------:R-:W3:Y:S01]  /*d300*/  MUFU.EX2 R195, R195 ;  /* 0x000000c300c37308 */ /* 0x000ee20000000800 */
[C---:B------:R-:W-:Y:S01]  /*d310*/  HMMA.16816.F32.BF16 R48, R76.reuse, R94, R48 ;  /* 0x0000005e4c30723c */ /* 0x040fe20000041830 */
[----:B------:R-:W-:Y:S03]  /*d320*/  FFMA.FTZ R192, R73, c[0x0][0x2d0], -R192 ;  /* 0x0000b40049c07a23 */ /* 0x000fe600000108c0 */
[----:B------:R-:W-:Y:S01]  /*d330*/  IMAD.MOV.U32 R73, RZ, RZ, R100 ;  /* 0x000000ffff497224 */ /* 0x000fe200078e0064 */
[----:B-1----:R-:W-:Y:S01]  /*d340*/  F2FP.BF16.PACK_AB R124, R85, R84 ;  /* 0x00000054557c723e */ /* 0x002fe200000010ff */
[----:B------:R-:W-:Y:S01]  /*d350*/  FADD.FTZ R119, R187, R119 ;  /* 0x00000077bb777221 */ /* 0x000fe20000010000 */
[----:B------:R-:W-:Y:S01]  /*d360*/  MOV R94, R113 ;  /* 0x00000071005e7202 */ /* 0x000fe20000000f00 */
[-C--:B--2---:R-:W-:Y:S01]  /*d370*/  HMMA.16816.F32.BF16 R52, R76, R88.reuse, R52 ;  /* 0x000000584c34723c */ /* 0x084fe20000041834 */
[----:B------:R-:W-:Y:S01]  /*d380*/  IMAD.MOV.U32 R95, RZ, RZ, R114 ;  /* 0x000000ffff5f7224 */ /* 0x000fe200078e0072 */
[----:B------:R-:W-:Y:S01]  /*d390*/  MUFU.EX2 R87, R87 ;  /* 0x0000005700577308 */ /* 0x000fe20000000800 */
[----:B------:R-:W-:Y:S01]  /*d3a0*/  LDSM.16.MT88.4 R112, [R219+0x2900] ;  /* 0x00290000db70783b */ /* 0x000fe20000004200 */
[----:B------:R-:W-:Y:S02]  /*d3b0*/  FADD.FTZ R135, R73, R135 ;  /* 0x0000008749877221 */ /* 0x000fe40000010000 */
[----:B------:R-:W-:Y:S02]  /*d3c0*/  FADD.FTZ R119, R252, R119 ;  /* 0x00000077fc777221 */ /* 0x000fe40000010000 */
[C---:B------:R-:W-:Y:S04]  /*d3d0*/  HMMA.16816.F32.BF16 R56, R80.reuse, R88, R56 ;  /* 0x000000585038723c */ /* 0x040fe80000041838 */
[----:B------:R-:W1:Y:S01]  /*d3e0*/  MUFU.EX2 R92, R92 ;  /* 0x0000005c005c7308 */ /* 0x000e620000000800 */
[----:B------:R-:W-:Y:S02]  /*d3f0*/  FADD.FTZ R119, R251, R119 ;  /* 0x00000077fb777221 */ /* 0x000fe40000010000 */
[----:B------:R-:W-:Y:S01]  /*d400*/  MOV R89, R102 ;  /* 0x0000006600597202 */ /* 0x000fe20000000f00 */
[-C--:B------:R-:W-:Y:S01]  /*d410*/  HMMA.16816.F32.BF16 R60, R80, R90.reuse, R60 ;  /* 0x0000005a503c723c */ /* 0x080fe2000004183c */
[----:B------:R-:W-:Y:S02]  /*d420*/  MOV R88, R101 ;  /* 0x0000006500587202 */ /* 0x000fe40000000f00 */
[----:B------:R-:W2:Y:S01]  /*d430*/  LDSM.16.MT88.4 R100, [R220+0x2900] ;  /* 0x00290000dc64783b */ /* 0x000ea20000004200 */
[----:B---3--:R-:W-:Y:S01]  /*d440*/  F2FP.BF16.PACK_AB R126, R195, R86 ;  /* 0x00000056c37e723e */ /* 0x008fe200000010ff */
[----:B------:R-:W-:Y:S01]  /*d450*/  FADD.FTZ R123, R89, R123 ;  /* 0x0000007b597b7221 */ /* 0x000fe20000010000 */
[----:B------:R-:W-:Y:S01]  /*d460*/  MUFU.EX2 R93, R93 ;  /* 0x0000005d005d7308 */ /* 0x000fe20000000800 */
[----:B------:R-:W-:Y:S01]  /*d470*/  FADD.FTZ R174, R88, R174 ;  /* 0x000000ae58ae7221 */ /* 0x000fe20000010000 */
[----:B------:R-:W-:Y:S01]  /*d480*/  HMMA.16816.F32.BF16 R64, R76, R90, R64 ;  /* 0x0000005a4c40723c */ /* 0x000fe20000041840 */
[----:B------:R-:W-:Y:S03]  /*d490*/  FADD.FTZ R123, R95, R123 ;  /* 0x0000007b5f7b7221 */ /* 0x000fe60000010000 */
[----:B------:R-:W-:Y:S02]  /*d4a0*/  FADD.FTZ R248, R248, R119 ;  /* 0x00000077f8f87221 */ /* 0x000fe40000010000 */
[----:B------:R-:W-:Y:S02]  /*d4b0*/  FADD.FTZ R123, R176, R123 ;  /* 0x0000007bb07b7221 */ /* 0x000fe40000010000 */
[-C--:B------:R-:W-:Y:S01]  /*d4c0*/  HMMA.16816.F32.BF16 R160, R128, R148.reuse, R4 ;  /* 0x0000009480a0723c */ /* 0x080fe20000041804 */
[----:B------:R-:W3:Y:S01]  /*d4d0*/  MUFU.EX2 R192, R192 ;  /* 0x000000c000c07308 */ /* 0x000ee20000000800 */
[----:B------:R-:W4:Y:S02]  /*d4e0*/  LDSM.16.MT88.4 R4, [R218+0x2900] ;  /* 0x00290000da04783b */ /* 0x000f240000004200 */
[----:B-1----:R-:W-:Y:S01]  /*d4f0*/  F2FP.BF16.PACK_AB R125, R92, R87 ;  /* 0x000000575c7d723e */ /* 0x002fe200000010ff */
[----:B------:R-:W-:Y:S02]  /*d500*/  FADD.FTZ R123, R185, R123 ;  /* 0x0000007bb97b7221 */ /* 0x000fe40000010000 */
[----:B------:R-:W-:Y:S02]  /*d510*/  FADD.FTZ R174, R94, R174 ;  /* 0x000000ae5eae7221 */ /* 0x000fe40000010000 */
[----:B------:R-:W-:Y:S03]  /*d520*/  FADD.FTZ R123, R244, R123 ;  /* 0x0000007bf47b7221 */ /* 0x000fe60000010000 */
[----:B------:R-:W-:Y:S02]  /*d530*/  FADD.FTZ R174, R250, R174 ;  /* 0x000000aefaae7221 */ /* 0x000fe40000010000 */
[----:B------:R-:W-:Y:S02]  /*d540*/  FADD.FTZ R210, R210, R123 ;  /* 0x0000007bd2d27221 */ /* 0x000fe40000010000 */
[----:B------:R-:W-:Y:S02]  /*d550*/  FADD.FTZ R174, R249, R174 ;  /* 0x000000aef9ae7221 */ /* 0x000fe40000010000 */
[----:B------:R-:W-:Y:S02]  /*d560*/  FADD.FTZ R248, R247, R248 ;  /* 0x000000f8f7f87221 */ /* 0x000fe40000010000 */
[----:B------:R-:W-:Y:S02]  /*d570*/  FADD.FTZ R174, R246, R174 ;  /* 0x000000aef6ae7221 */ /* 0x000fe40000010000 */
[----:B------:R-:W-:Y:S02]  /*d580*/  FADD.FTZ R248, R206, R248 ;  /* 0x000000f8cef87221 */ /* 0x000fe40000010000 */
[----:B------:R-:W-:Y:S01]  /*d590*/  FADD.FTZ R174, R209, R174 ;  /* 0x000000aed1ae7221 */ /* 0x000fe20000010000 */
[----:B---3--:R-:W-:Y:S01]  /*d5a0*/  F2FP.BF16.PACK_AB R127, R192, R93 ;  /* 0x0000005dc07f723e */ /* 0x008fe200000010ff */
[----:B------:R-:W-:Y:S02]  /*d5b0*/  FADD.FTZ R210, R207, R210 ;  /* 0x000000d2cfd27221 */ /* 0x000fe40000010000 */
[----:B------:R-:W-:Y:S02]  /*d5c0*/  FADD.FTZ R174, R202, R174 ;  /* 0x000000aecaae7221 */ /* 0x000fe40000010000 */
[----:B------:R-:W-:Y:S02]  /*d5d0*/  FADD.FTZ R248, R203, R248 ;  /* 0x000000f8cbf87221 */ /* 0x000fe40000010000 */
[C---:B------:R-:W-:Y:S01]  /*d5e0*/  HMMA.16816.F32.BF16 R156, R124.reuse, R148, R8 ;  /* 0x000000947c9c723c */ /* 0x040fe20000041808 */
[----:B------:R-:W-:Y:S02]  /*d5f0*/  FADD.FTZ R174, R201, R174 ;  /* 0x000000aec9ae7221 */ /* 0x000fe40000010000 */
[----:B------:R-:W-:Y:S02]  /*d600*/  FADD.FTZ R210, R204, R210 ;  /* 0x000000d2ccd27221 */ /* 0x000fe40000010000 */
[----:B------:R-:W-:Y:S02]  /*d610*/  FADD.FTZ R248, R200, R248 ;  /* 0x000000f8c8f87221 */ /* 0x000fe40000010000 */
[----:B------:R-:W-:Y:S01]  /*d620*/  FADD.FTZ R8, R184, R135 ;  /* 0x00000087b8087221 */ /* 0x000fe20000010000 */
[-C--:B------:R-:W-:Y:S01]  /*d630*/  HMMA.16816.F32.BF16 R152, R124, R150.reuse, R12 ;  /* 0x000000967c98723c */ /* 0x080fe2000004180c */
[----:B------:R-:W-:Y:S03]  /*d640*/  FADD.FTZ R174, R194, R174 ;  /* 0x000000aec2ae7221 */ /* 0x000fe60000010000 */
[----:B------:R-:W-:Y:S02]  /*d650*/  FADD.FTZ R8, R191, R8 ;  /* 0x00000008bf087221 */ /* 0x000fe40000010000 */
[----:B------:R-:W-:Y:S02]  /*d660*/  FADD.FTZ R210, R84, R210 ;  /* 0x000000d254d27221 */ /* 0x000fe40000010000 */
[C---:B------:R-:W-:Y:S01]  /*d670*/  HMMA.16816.F32.BF16 R148, R128.reuse, R150, R16 ;  /* 0x000000968094723c */ /* 0x040fe20000041810 */
[----:B------:R-:W-:Y:S03]  /*d680*/  FADD.FTZ R8, R179, R8 ;  /* 0x00000008b3087221 */ /* 0x000fe60000010000 */
[----:B------:R-:W-:Y:S02]  /*d690*/  FADD.FTZ R248, R197, R248 ;  /* 0x000000f8c5f87221 */ /* 0x000fe40000010000 */
[----:B------:R-:W-:Y:S02]  /*d6a0*/  FADD.FTZ R8, R181, R8 ;  /* 0x00000008b5087221 */ /* 0x000fe40000010000 */
[-C--:B--2---:R-:W-:Y:S01]  /*d6b0*/  HMMA.16816.F32.BF16 R144, R128, R100.reuse, R20 ;  /* 0x000000648090723c */ /* 0x084fe20000041814 */
[----:B------:R-:W-:Y:S03]  /*d6c0*/  FADD.FTZ R174, R189, R174 ;  /* 0x000000aebdae7221 */ /* 0x000fe60000010000 */
[----:B------:R-:W-:Y:S02]  /*d6d0*/  FADD.FTZ R8, R177, R8 ;  /* 0x00000008b1087221 */ /* 0x000fe40000010000 */
[----:B------:R-:W-:Y:S02]  /*d6e0*/  FADD.FTZ R210, R85, R210 ;  /* 0x000000d255d27221 */ /* 0x000fe40000010000 */
[C---:B------:R-:W-:Y:S01]  /*d6f0*/  HMMA.16816.F32.BF16 R140, R124.reuse, R100, R24 ;  /* 0x000000647c8c723c */ /* 0x040fe20000041818 */
[----:B------:R-:W-:Y:S03]  /*d700*/  FADD.FTZ R8, R183, R8 ;  /* 0x00000008b7087221 */ /* 0x000fe60000010000 */
[----:B------:R-:W-:Y:S02]  /*d710*/  FADD.FTZ R248, R186, R248 ;  /* 0x000000f8baf87221 */ /* 0x000fe40000010000 */
[----:B------:R-:W-:Y:S02]  /*d720*/  FADD.FTZ R8, R245, R8 ;  /* 0x00000008f5087221 */ /* 0x000fe40000010000 */
        /* <DEDUP_REMOVED lines=13> */
[----:B------:R-:W-:Y:S04]  /*d800*/  FADD.FTZ R8, R92, R8 ;  /* 0x000000085c087221 */ /* 0x000fe80000010000 */
[----:B------:R-:W-:Y:S03]  /*d810*/  FADD.FTZ R8, R93, R8 ;  /* 0x000000085d087221 */ /* 0x000fe60000010000 */
[-C--:B------:R-:W-:Y:S01]  /*d820*/  HMMA.16816.F32.BF16 R132, R124, R114.reuse, R44 ;  /* 0x000000727c84723c */ /* 0x080fe2000004182c */
[----:B------:R-:W-:Y:S06]  /*d830*/  FADD.FTZ R239, R192, R8 ;  /* 0x00000008c0ef7221 */ /* 0x000fec0000010000 */
[----:B------:R-:W-:Y:S01]  /*d840*/  MOV R44, R72 ;  /* 0x00000048002c7202 */ /* 0x000fe20000000f00 */
[C---:B------:R-:W-:Y:S08]  /*d850*/  HMMA.16816.F32.BF16 R112, R128.reuse, R114, R48 ;  /* 0x000000728070723c */ /* 0x040ff00000041830 */
[-C--:B----4-:R-:W-:Y:S08]  /*d860*/  HMMA.16816.F32.BF16 R116, R128, R4.reuse, R52 ;  /* 0x000000048074723c */ /* 0x090ff00000041834 */
[C---:B------:R-:W-:Y:S08]  /*d870*/  HMMA.16816.F32.BF16 R120, R124.reuse, R4, R56 ;  /* 0x000000047c78723c */ /* 0x040ff00000041838 */
[-C--:B------:R-:W-:Y:S08]  /*d880*/  HMMA.16816.F32.BF16 R124, R124, R6.reuse, R60 ;  /* 0x000000067c7c723c */ /* 0x080ff0000004183c */
[----:B------:R-:W-:Y:S01]  /*d890*/  HMMA.16816.F32.BF16 R128, R128, R6, R64 ;  /* 0x000000068080723c */ /* 0x000fe20000041840 */
[----:B------:R-:W-:-:S07]  /*d8a0*/  @P0 BRA `(.L_x_189) ;  /* 0xffffa31000000947 */ /* 0x000fce000383ffff */
.L_x_170:
[----:B------:R-:W1:Y:S01]  /*d8b0*/  S2UR UR6, SR_CTAID.X ;  /* 0x00000000000679c3 */ /* 0x000e620000002500 */
[----:B------:R-:W-:Y:S01]  /*d8c0*/  ULDC.64 UR14, c[0x0][0x2c8] ;  /* 0x0000b200000e7ab9 */ /* 0x000fe20000000a00 */
[----:B------:R-:W-:Y:S01]  /*d8d0*/  PLOP3.LUT P0, PT, PT, PT, UP0, 0x40, 0x0 ;  /* 0x000000000000781c */ /* 0x000fe20003f0e808 */
[----:B------:R-:W-:-:S02]  /*d8e0*/  ULDC UR13, c[0x0][0x168] ;  /* 0x00005a00000d7ab9 */ /* 0x000fc40000000800 */
[----:B-1----:R-:W-:-:S04]  /*d8f0*/  ULEA UR6, UR6, 0x7f, 0x7 ;  /* 0x0000007f06067891 */ /* 0x002fc8000f8e383f */
[----:B------:R-:W-:Y:S02]  /*d900*/  UIMAD.WIDE.U32 UR16, UR6, UR14, URZ ;  /* 0x0000000e061072a5 */ /* 0x000fe4000f8e003f */
[----:B------:R-:W-:Y:S02]  /*d910*/  UIADD3 UR14, -UR13, 0x1, URZ ;  /* 0x000000010d0e7890 */ /* 0x000fe4000fffe13f */
[----:B------:R-:W-:Y:S02]  /*d920*/  @UP2 USHF.R.U32.HI UR6, URZ, UR15, UR17 ;  /* 0x0000000f3f062299 */ /* 0x000fe40008011611 */
[----:B------:R-:W-:Y:S02]  /*d930*/  ULDC UR13, c[0x0][0x1d0] ;  /* 0x00007400000d7ab9 */ /* 0x000fe40000000800 */
[----:B------:R-:W-:-:S04]  /*d940*/  UIMAD UR13, UR7, UR13, UR14 ;  /* 0x0000000d070d72a4 */ /* 0x000fc8000f8e020e */
[----:B------:R-:W-:-:S03]  /*d950*/  UIADD3 UR14, UR13, UR6, URZ ;  /* 0x000000060d0e7290 */ /* 0x000fc6000fffe03f */
[----:B------:R-:W-:Y:S02]  /*d960*/  ULDC UR13, c[0x0][0x324] ;  /* 0x0000c900000d7ab9 */ /* 0x000fe40000000800 */
[----:B------:R-:W-:Y:S01]  /*d970*/  UIADD3 UR13, UR14, -UR13, URZ ;  /* 0x8000000d0e0d7290 */ /* 0x000fe2000fffe03f */
[----:B------:R-:W-:Y:S05]  /*d980*/  @P0 BRA `(.L_x_190) ;  /* 0x0000016000000947 */ /* 0x000fea0003800000 */
        /* <DEDUP_REMOVED lines=12> */
.L_x_191:
[----:B------:R-:W-:Y:S02]  /*da50*/  ULDC UR6, c[0x0][0x32c] ;  /* 0x0000cb0000067ab9 */ /* 0x000fe40000000800 */
[----:B------:R-:W-:-:S03]  /*da60*/  UISETP.NE.AND UP3, UPT, UR6, 0x1, UPT ;  /* 0x000000010600788c */ /* 0x000fc6000bf65270 */
[----:B------:R-:W-:Y:S02]  /*da70*/  ULDC.64 UR6, c[0x0][0x330] ;  /* 0x0000cc0000067ab9 */ /* 0x000fe40000000a00 */
[----:B------:R-:W-:-:S07]  /*da80*/  UIMAD.WIDE.U32 UR16, UR14, UR6, URZ ;  /* 0x000000060e1072a5 */ /* 0x000fce000f8e003f */
[----:B------:R-:W-:Y:S02]  /*da90*/  @UP3 UMOV UR15, UR17 ;  /* 0x00000011000f3c82 */ /* 0x000fe40008000000 */
[----:B------:R-:W-:Y:S02]  /*daa0*/  @UP3 USHF.R.U32.HI UR14, URZ, UR7, UR15 ;  /* 0x000000073f0e3299 */ /* 0x000fe4000801160f */
.L_x_192:
[----:B------:R-:W-:Y:S02]  /*dab0*/  ULDC UR6, c[0x0][0x32c] ;  /* 0x0000cb0000067ab9 */ /* 0x000fe40000000800 */
[----:B------:R-:W-:-:S04]  /*dac0*/  UIMAD UR6, UR14, UR6, URZ ;  /* 0x000000060e0672a4 */ /* 0x000fc8000f8e023f */
[----:B------:R-:W-:-:S04]  /*dad0*/  UISETP.LT.AND UP3, UPT, UR13, UR6, UPT ;  /* 0x000000060d00728c */ /* 0x000fc8000bf61270 */
[----:B------:R-:W-:-:S04]  /*dae0*/  USEL UR13, UR13, UR6, !UP3 ;  /* 0x000000060d0d7287 */ /* 0x000fc8000d800000 */
.L_x_190:
[----:B------:R-:W-:-:S04]  /*daf0*/  UIADD3 UR13, UR13, 0x5f, URZ ;  /* 0x0000005f0d0d7890 */ /* 0x000fc8000fffe03f */
[----:B------:R-:W-:-:S04]  /*db00*/  UIMAD.WIDE UR6, UR13, 0x2aaaaaab, URZ ;  /* 0x2aaaaaab0d0678a5 */ /* 0x000fc8000f8e023f */
        /* <DEDUP_REMOVED lines=10> */
.L_x_196:
        /* <DEDUP_REMOVED lines=36> */
[----:B------:R-:W-:Y:S04]  /*ddf0*/  SHFL.IDX PT, R7, R20, 0x2, 0x181f ;  /* 0x00581f0014077f89 */ /* 0x000fe800000e0000 */
[----:B------:R-:W5:Y:S04]  /*de00*/  SHFL.IDX PT, R10, R0, 0x1, 0x181f ;  /* 0x00381f00000a7f89 */ /* 0x000f6800000e0000 */
[----:B------:R-:W1:Y:S04]  /*de10*/  SHFL.IDX PT, R5, R20, 0x3, 0x181f ;  /* 0x00781f0014057f89 */ /* 0x000e6800000e0000 */
[----:B------:R-:W-:Y:S04]  /*de20*/  SHFL.IDX PT, R8, R0, 0x2, 0x181f ;  /* 0x00581f0000087f89 */ /* 0x000fe800000e0000 */
[----:B------:R-:W1:Y:S04]  /*de30*/  SHFL.IDX PT, R3, R20, 0x4, 0x181f ;  /* 0x00981f0014037f89 */ /* 0x000e6800000e0000 */
[----:B------:R1:W-:Y:S04]  /*de40*/  SHFL.IDX PT, R2, R20, 0x5, 0x181f ;  /* 0x00b81f0014027f89 */ /* 0x0003e800000e0000 */
[----:B------:R-:W1:Y:S04]  /*de50*/  SHFL.IDX PT, R6, R0, 0x3, 0x181f ;  /* 0x00781f0000067f89 */ /* 0x000e6800000e0000 */
[----:B------:R-:W1:Y:S04]  /*de60*/  SHFL.IDX PT, R4, R0, 0x4, 0x181f ;  /* 0x00981f0000047f89 */ /* 0x000e6800000e0000 */
[----:B------:R-:W1:Y:S01]  /*de70*/  SHFL.IDX PT, R0, R0, 0x5, 0x181f ;  /* 0x00b81f0000007f89 */ /* 0x000e6200000e0000 */
[-C--:B--2---:R-:W-:Y:S05]  /*de80*/  IADD3 R14, P0, R11, R235.reuse, RZ ;  /* 0x000000eb0b0e7210 */ /* 0x084fea0007f1e0ff */
[--C-:B---3--:R-:W-:Y:S01]  /*de90*/  IMAD.X R15, R12, 0x1, R234.reuse, P0 ;  /* 0x000000010c0f7824 */ /* 0x108fe200000e06ea */
[-C--:B----4-:R-:W-:Y:S04]  /*dea0*/  IADD3 R12, P0, R9, R235.reuse, RZ ;  /* 0x000000eb090c7210 */ /* 0x090fe80007f1e0ff */
[----:B------:R2:W-:Y:S01]  /*deb0*/  LDGSTS.E.BYPASS.LTC128B.128 [R238], [R14.64], !P3 ;  /* 0x000000000eee7fae */ /* 0x0005e2000d901d74 */
[--C-:B-----5:R-:W-:Y:S01]  /*dec0*/  IMAD.X R13, R10, 0x1, R234.reuse, P0 ;  /* 0x000000010a0d7824 */ /* 0x120fe200000e06ea */
[-C--:B-1----:R-:W-:Y:S02]  /*ded0*/  IADD3 R10, P2, R5, R235.reuse, RZ ;  /* 0x000000eb050a7210 */ /* 0x082fe40007f5e0ff */
[-C--:B------:R-:W-:Y:S02]  /*dee0*/  IADD3 R20, P1, R3, R235.reuse, RZ ;  /* 0x000000eb03147210 */ /* 0x080fe40007f3e0ff */
[----:B------:R1:W-:Y:S01]  /*def0*/  LDGSTS.E.BYPASS.LTC128B.128 [R238+0x800], [R12.64], !P3 ;  /* 0x008000000cee7fae */ /* 0x0003e2000d901d74 */
[--C-:B------:R-:W-:Y:S01]  /*df00*/  IMAD.X R11, R6, 0x1, R234.reuse, P2 ;  /* 0x00000001060b7824 */ /* 0x100fe200010e06ea */
[-C--:B------:R-:W-:Y:S01]  /*df10*/  IADD3 R2, P0, R2, R235.reuse, RZ ;  /* 0x000000eb02027210 */ /* 0x080fe20007f1e0ff */
[----:B------:R-:W-:Y:S03]  /*df20*/  IMAD.X R21, R4, 0x1, R234, P1 ;  /* 0x0000000104157824 */ /* 0x000fe600008e06ea */
[-C--:B------:R-:W-:Y:S02]  /*df30*/  IADD3.X R3, R0, R234.reuse, RZ, P0, !PT ;  /* 0x000000ea00037210 */ /* 0x080fe400007fe4ff */
[----:B--2---:R-:W-:Y:S04]  /*df40*/  IADD3 R14, P5, R7, R235, RZ ;  /* 0x000000eb070e7210 */ /* 0x004fe80007fbe0ff */
[----:B------:R-:W-:Y:S05]  /*df50*/  IADD3.X R15, R8, R234, RZ, P5, !PT ;  /* 0x000000ea080f7210 */ /* 0x000fea0002ffe4ff */
[----:B------:R1:W-:Y:S04]  /*df60*/  LDGSTS.E.BYPASS.LTC128B.128 [R238+0x1000], [R14.64], !P3 ;  /* 0x010000000eee7fae */ /* 0x0003e8000d901d74 */
[----:B------:R1:W-:Y:S04]  /*df70*/  LDGSTS.E.BYPASS.LTC128B.128 [R238+0x1800], [R10.64], !P3 ;  /* 0x018000000aee7fae */ /* 0x0003e8000d901d74 */
[----:B------:R1:W-:Y:S04]  /*df80*/  LDGSTS.E.BYPASS.LTC128B.128 [R238+0x2000], [R20.64], !P3 ;  /* 0x0200000014ee7fae */ /* 0x0003e8000d901d74 */
[----:B------:R1:W-:Y:S02]  /*df90*/  LDGSTS.E.BYPASS.LTC128B.128 [R238+0x2800], [R2.64], !P3 ;  /* 0x0280000002ee7fae */ /* 0x0003e4000d901d74 */
.L_x_194:
        /* <DEDUP_REMOVED lines=175> */
.L_x_195:
[----:B------:R-:W-:Y:S01]  /*ea90*/  FMNMX.FTZ R169, R8, R165, !PT ;  /* 0x000000a508a97209 */ /* 0x000fe20007810000 */
[----:B-1----:R-:W-:Y:S01]  /*eaa0*/  LDSM.16.MT88.4 R172, [R225+0x100] ;  /* 0x00010000e1ac783b */ /* 0x002fe20000004200 */
[----:B------:R-:W-:Y:S02]  /*eab0*/  FMNMX.FTZ R3, R4, R167, !PT ;  /* 0x000000a704037209 */ /* 0x000fe40007810000 */
[----:B------:R-:W-:Y:S02]  /*eac0*/  FMNMX.FTZ R169, R9, R169, !PT ;  /* 0x000000a909a97209 */ /* 0x000fe40007810000 */
[----:B------:R-:W-:Y:S02]  /*ead0*/  FMNMX.FTZ R3, R5, R3, !PT ;  /* 0x0000000305037209 */ /* 0x000fe40007810000 */
[----:B------:R-:W-:Y:S01]  /*eae0*/  FMNMX.FTZ R169, R12, R169, !PT ;  /* 0x000000a90ca97209 */ /* 0x000fe20007810000 */
[----:B------:R-:W-:Y:S01]  /*eaf0*/  LDSM.16.MT88.4 R176, [R220+0x100] ;  /* 0x00010000dcb0783b */ /* 0x000fe20000004200 */
[----:B------:R-:W-:Y:S02]  /*eb00*/  FMNMX.FTZ R3, R16, R3, !PT ;  /* 0x0000000310037209 */ /* 0x000fe40007810000 */
[----:B------:R-:W-:Y:S02]  /*eb10*/  FMNMX.FTZ R169, R13, R169, !PT ;  /* 0x000000a90da97209 */ /* 0x000fe40007810000 */
        /* <DEDUP_REMOVED lines=82> */
[----:B------:R-:W-:Y:S01]  /*f040*/  SHFL.BFLY PT, R171, R3, 0x2, 0x1f ;  /* 0x0c401f0003ab7f89 */ /* 0x000fe200000e0000 */
[----:B------:R-:W-:Y:S02]  /*f050*/  ISETP.GT.AND P0, PT, R243, UR6, PT ;  /* 0x00000006f3007c0c */ /* 0x000fe4000bf04270 */
[----:B------:R-:W-:Y:S02]  /*f060*/  FMNMX.FTZ R2, R99, R2, !PT ;  /* 0x0000000263027209 */ /* 0x000fe40007810000 */
[----:B------:R-:W-:Y:S03]  /*f070*/  IADD3 R243, R243, -0x1, RZ ;  /* 0xfffffffff3f37810 */ /* 0x000fe60007ffe0ff */
[----:B------:R-:W-:Y:S08]  /*f080*/  SHFL.BFLY PT, R168, R169, 0x2, 0x1f ;  /* 0x0c401f00a9a87f89 */ /* 0x000ff000000e0000 */
[----:B------:R-:W1:Y:S02]  /*f090*/  SHFL.BFLY PT, R170, R2, 0x2, 0x1f ;  /* 0x0c401f0002aa7f89 */ /* 0x000e6400000e0000 */
[----:B-1----:R-:W-:Y:S02]  /*f0a0*/  FMNMX.FTZ R170, R2, R170, !PT ;  /* 0x000000aa02aa7209 */ /* 0x002fe40007810000 */
[----:B------:R-:W-:Y:S02]  /*f0b0*/  FMNMX.FTZ R171, R3, R171, !PT ;  /* 0x000000ab03ab7209 */ /* 0x000fe40007810000 */
[----:B------:R-:W-:Y:S02]  /*f0c0*/  FMNMX.FTZ R168, R169, R168, !PT ;  /* 0x000000a8a9a87209 */ /* 0x000fe40007810000 */
[----:B------:R-:W1:Y:S01]  /*f0d0*/  SHFL.BFLY PT, R2, R170, 0x1, 0x1f ;  /* 0x0c201f00aa027f89 */ /* 0x000e6200000e0000 */
[----:B------:R-:W-:Y:S04]  /*f0e0*/  FMNMX.FTZ R169, R75, R0, !PT ;  /* 0x000000004ba97209 */ /* 0x000fe80007810000 */
[----:B------:R-:W-:Y:S03]  /*f0f0*/  FMNMX.FTZ R169, R78, R169, !PT ;  /* 0x000000a94ea97209 */ /* 0x000fe60007810000 */
[----:B------:R-:W2:Y:S01]  /*f100*/  SHFL.BFLY PT, R3, R171, 0x1, 0x1f ;  /* 0x0c201f00ab037f89 */ /* 0x000ea200000e0000 */
[----:B------:R-:W-:Y:S04]  /*f110*/  FMNMX.FTZ R169, R79, R169, !PT ;  /* 0x000000a94fa97209 */ /* 0x000fe80007810000 */
[----:B------:R-:W-:Y:S03]  /*f120*/  FMNMX.FTZ R169, R90, R169, !PT ;  /* 0x000000a95aa97209 */ /* 0x000fe60007810000 */
[----:B------:R-:W3:Y:S01]  /*f130*/  SHFL.BFLY PT, R0, R168, 0x1, 0x1f ;  /* 0x0c201f00a8007f89 */ /* 0x000ee200000e0000 */
[----:B------:R-:W-:Y:S04]  /*f140*/  FMNMX.FTZ R169, R91, R169, !PT ;  /* 0x000000a95ba97209 */ /* 0x000fe80007810000 */
[----:B------:R-:W-:Y:S02]  /*f150*/  FMNMX.FTZ R169, R94, R169, !PT ;  /* 0x000000a95ea97209 */ /* 0x000fe40007810000 */
[----:B-1----:R-:W-:Y:S02]  /*f160*/  FMNMX.FTZ R2, R170, R2, !PT ;  /* 0x00000002aa027209 */ /* 0x002fe40007810000 */
[----:B------:R-:W-:Y:S03]  /*f170*/  FMNMX.FTZ R169, R95, R169, !PT ;  /* 0x000000a95fa97209 */ /* 0x000fe60007810000 */
[C---:B------:R-:W-:Y:S02]  /*f180*/  FMUL.FTZ R202, R2.reuse, c[0x0][0x2d0] ;  /* 0x0000b40002ca7a20 */ /* 0x040fe40000410000 */
[----:B------:R-:W-:Y:S01]  /*f190*/  FADD.FTZ R166, -R2, R166 ;  /* 0x000000a602a67221 */ /* 0x000fe20000010100 */
[----:B--2---:R-:W-:Y:S01]  /*f1a0*/  FMNMX.FTZ R3, R171, R3, !PT ;  /* 0x00000003ab037209 */ /* 0x004fe20007810000 */
[--C-:B------:R-:W-:Y:S02]  /*f1b0*/  FFMA.FTZ R211, R50, c[0x0][0x2d0], -R202.reuse ;  /* 0x0000b40032d37a23 */ /* 0x100fe400000108ca */
[--C-:B------:R-:W-:Y:S02]  /*f1c0*/  FFMA.FTZ R244, R51, c[0x0][0x2d0], -R202.reuse ;  /* 0x0000b40033f47a23 */ /* 0x100fe400000108ca */
[--C-:B------:R-:W-:Y:S02]  /*f1d0*/  FFMA.FTZ R55, R55, c[0x0][0x2d0], -R202.reuse ;  /* 0x0000b40037377a23 */ /* 0x100fe400000108ca */
[----:B------:R-:W-:Y:S01]  /*f1e0*/  MUFU.EX2 R211, R211 ;  /* 0x000000d300d37308 */ /* 0x000fe20000000800 */
[----:B------:R-:W-:Y:S01]  /*f1f0*/  FMUL.FTZ R203, R3, c[0x0][0x2d0] ;  /* 0x0000b40003cb7a20 */ /* 0x000fe20000410000 */
[----:B---3--:R-:W-:Y:S01]  /*f200*/  FMNMX.FTZ R0, R168, R0, !PT ;  /* 0x00000000a8007209 */ /* 0x008fe20007810000 */
[--C-:B------:R-:W-:Y:S01]  /*f210*/  FFMA.FTZ R182, R18, c[0x0][0x2d0], -R202.reuse ;  /* 0x0000b40012b67a23 */ /* 0x100fe200000108ca */
[----:B------:R-:W1:Y:S01]  /*f220*/  SHFL.BFLY PT, R168, R169, 0x2, 0x1f ;  /* 0x0c401f00a9a87f89 */ /* 0x000e6200000e0000 */
[--C-:B------:R-:W-:Y:S02]  /*f230*/  FFMA.FTZ R209, R48, c[0x0][0x2d0], -R203.reuse ;  /* 0x0000b40030d17a23 */ /* 0x100fe400000108cb */
[--C-:B------:R-:W-:Y:S02]  /*f240*/  FFMA.FTZ R210, R49, c[0x0][0x2d0], -R203.reuse ;  /* 0x0000b40031d27a23 */ /* 0x100fe400000108cb */
[--C-:B------:R-:W-:Y:S01]  /*f250*/  FFMA.FTZ R52, R52, c[0x0][0x2d0], -R203.reuse ;  /* 0x0000b40034347a23 */ /* 0x100fe200000108cb */
[----:B------:R-:W-:Y:S01]  /*f260*/  MUFU.EX2 R182, R182 ;  /* 0x000000b600b67308 */ /* 0x000fe20000000800 */
[--C-:B------:R-:W-:Y:S01]  /*f270*/  FFMA.FTZ R53, R53, c[0x0][0x2d0], -R203.reuse ;  /* 0x0000b40035357a23 */ /* 0x100fe200000108cb */
[----:B------:R-:W-:Y:S01]  /*f280*/  LDSM.16.MT88.4 R48, [R219+0x900] ;  /* 0x00090000db30783b */ /* 0x000fe20000004200 */
[--C-:B------:R-:W-:Y:S02]  /*f290*/  FFMA.FTZ R171, R16, c[0x0][0x2d0], -R203.reuse ;  /* 0x0000b40010ab7a23 */ /* 0x100fe400000108cb */
[----:B------:R-:W-:Y:S02]  /*f2a0*/  FFMA.FTZ R180, R17, c[0x0][0x2d0], -R203 ;  /* 0x0000b40011b47a23 */ /* 0x000fe400000108cb */
[----:B------:R-:W-:Y:S02]  /*f2b0*/  FMUL.FTZ R201, R0, c[0x0][0x2d0] ;  /* 0x0000b40000c97a20 */ /* 0x000fe40000410000 */
[--C-:B------:R-:W-:Y:S01]  /*f2c0*/  FFMA.FTZ R35, R35, c[0x0][0x2d0], -R202.reuse ;  /* 0x0000b40023237a23 */ /* 0x100fe200000108ca */
[----:B------:R-:W-:Y:S01]  /*f2d0*/  MUFU.EX2 R171, R171 ;  /* 0x000000ab00ab7308 */ /* 0x000fe20000000800 */
[--C-:B------:R-:W-:Y:S02]  /*f2e0*/  FFMA.FTZ R249, R44, c[0x0][0x2d0], -R201.reuse ;  /* 0x0000b4002cf97a23 */ /* 0x100fe400000108c9 */
[--C-:B------:R-:W-:Y:S02]  /*f2f0*/  FFMA.FTZ R250, R45, c[0x0][0x2d0], -R201.reuse ;  /* 0x0000b4002dfa7a23 */ /* 0x100fe400000108c9 */
[----:B------:R-:W-:Y:S02]  /*f300*/  FFMA.FTZ R57, R57, c[0x0][0x2d0], -R201 ;  /* 0x0000b40039397a23 */ /* 0x000fe400000108c9 */
[--C-:B------:R-:W-:Y:S01]  /*f310*/  FFMA.FTZ R193, R20, c[0x0][0x2d0], -R203.reuse ;  /* 0x0000b40014c17a23 */ /* 0x100fe200000108cb */
[----:B-1----:R-:W-:Y:S01]  /*f320*/  FMNMX.FTZ R169, R169, R168, !PT ;  /* 0x000000a8a9a97209 */ /* 0x002fe20007810000 */
[--C-:B------:R-:W-:Y:S01]  /*f330*/  FFMA.FTZ R194, R21, c[0x0][0x2d0], -R203.reuse ;  /* 0x0000b40015c27a23 */ /* 0x100fe200000108cb */
[----:B------:R-:W-:Y:S01]  /*f340*/  MUFU.EX2 R180, R180 ;  /* 0x000000b400b47308 */ /* 0x000fe20000000800 */
[--C-:B------:R-:W-:Y:S02]  /*f350*/  FFMA.FTZ R195, R22, c[0x0][0x2d0], -R202.reuse ;  /* 0x0000b40016c37a23 */ /* 0x100fe400000108ca */
[--C-:B------:R-:W-:Y:S01]  /*f360*/  FFMA.FTZ R196, R23, c[0x0][0x2d0], -R202.reuse ;  /* 0x0000b40017c47a23 */ /* 0x100fe200000108ca */
[----:B------:R-:W1:Y:S01]  /*f370*/  SHFL.BFLY PT, R168, R169, 0x1, 0x1f ;  /* 0x0c201f00a9a87f89 */ /* 0x000e6200000e0000 */
[----:B------:R-:W-:Y:S02]  /*f380*/  FFMA.FTZ R198, R33, c[0x0][0x2d0], -R203 ;  /* 0x0000b40021c67a23 */ /* 0x000fe400000108cb */
[--C-:B------:R-:W-:Y:S02]  /*f390*/  FFMA.FTZ R199, R34, c[0x0][0x2d0], -R202.reuse ;  /* 0x0000b40022c77a23 */ /* 0x100fe400000108ca */
[----:B------:R-:W-:Y:S01]  /*f3a0*/  FMUL.FTZ R166, R166, c[0x0][0x2d0] ;  /* 0x0000b400a6a67a20 */ /* 0x000fe20000410000 */
[----:B------:R-:W-:Y:S01]  /*f3b0*/  MUFU.EX2 R193, R193 ;  /* 0x000000c100c17308 */ /* 0x000fe20000000800 */
[--C-:B------:R-:W-:Y:S02]  /*f3c0*/  FFMA.FTZ R186, R12, c[0x0][0x2d0], -R201.reuse ;  /* 0x0000b4000cba7a23 */ /* 0x100fe400000108c9 */
[----:B------:R-:W-:Y:S02]  /*f3d0*/  FFMA.FTZ R187, R13, c[0x0][0x2d0], -R201 ;  /* 0x0000b4000dbb7a23 */ /* 0x000fe400000108c9 */
[--C-:B------:R-:W-:Y:S02]  /*f3e0*/  FFMA.FTZ R197, R32, c[0x0][0x2d0], -R203.reuse ;  /* 0x0000b40020c57a23 */ /* 0x100fe400000108cb */
[--C-:B------:R-:W-:Y:S02]  /*f3f0*/  FFMA.FTZ R205, R36, c[0x0][0x2d0], -R203.reuse ;  /* 0x0000b40024cd7a23 */ /* 0x100fe400000108cb */
[----:B------:R-:W-:Y:S01]  /*f400*/  FFMA.FTZ R206, R37, c[0x0][0x2d0], -R203 ;  /* 0x0000b40025ce7a23 */ /* 0x000fe200000108cb */
[----:B------:R-:W2:Y:S01]  /*f410*/  MUFU.EX2 R166, R166 ;  /* 0x000000a600a67308 */ /* 0x000ea20000000800 */
[--C-:B------:R-:W-:Y:S02]  /*f420*/  FFMA.FTZ R207, R38, c[0x0][0x2d0], -R202.reuse ;  /* 0x0000b40026cf7a23 */ /* 0x100fe400000108ca */
[--C-:B------:R-:W-:Y:S02]  /*f430*/  FFMA.FTZ R208, R39, c[0x0][0x2d0], -R202.reuse ;  /* 0x0000b40027d07a23 */ /* 0x100fe400000108ca */
[--C-:B------:R-:W-:Y:S02]  /*f440*/  FFMA.FTZ R245, R40, c[0x0][0x2d0], -R201.reuse ;  /* 0x0000b40028f57a23 */ /* 0x100fe400000108c9 */
[----:B------:R-:W-:Y:S01]  /*f450*/  FFMA.FTZ R246, R41, c[0x0][0x2d0], -R201 ;  /* 0x0000b40029f67a23 */ /* 0x000fe200000108c9 */
[----:B-1----:R-:W-:Y:S01]  /*f460*/  FMNMX.FTZ R168, R169, R168, !PT ;  /* 0x000000a8a9a87209 */ /* 0x002fe20007810000 */
[----:B------:R-:W-:Y:S01]  /*f470*/  FFMA.FTZ R169, R19, c[0x0][0x2d0], -R202 ;  /* 0x0000b40013a97a23 */ /* 0x000fe200000108ca */
[----:B------:R-:W-:Y:S01]  /*f480*/  MUFU.EX2 R186, R186 ;  /* 0x000000ba00ba7308 */ /* 0x000fe20000000800 */
[----:B------:R-:W-:Y:S02]  /*f490*/  FADD.FTZ R167, -R3, R167 ;  /* 0x000000a703a77221 */ /* 0x000fe40000010100 */
[----:B------:R-:W-:Y:S02]  /*f4a0*/  FMUL.FTZ R200, R168, c[0x0][0x2d0] ;  /* 0x0000b400a8c87a20 */ /* 0x000fe40000410000 */
[----:B------:R-:W-:Y:S02]  /*f4b0*/  FMUL.FTZ R167, R167, c[0x0][0x2d0] ;  /* 0x0000b400a7a77a20 */ /* 0x000fe40000410000 */
[--C-:B------:R-:W-:Y:S02]  /*f4c0*/  FFMA.FTZ R251, R46, c[0x0][0x2d0], -R200.reuse ;  /* 0x0000b4002efb7a23 */ /* 0x100fe400000108c8 */
[--C-:B------:R-:W-:Y:S01]  /*f4d0*/  FFMA.FTZ R252, R47, c[0x0][0x2d0], -R200.reuse ;  /* 0x0000b4002ffc7a23 */ /* 0x100fe200000108c8 */
[----:B------:R-:W-:Y:S01]  /*f4e0*/  MUFU.EX2 R169, R169 ;  /* 0x000000a900a97308 */ /* 0x000fe20000000800 */
[----:B------:R-:W-:Y:S01]  /*f4f0*/  LDSM.16.MT88.4 R44, [R225+0x1100] ;  /* 0x00110000e12c783b */ /* 0x000fe20000004200 */
[--C-:B------:R-:W-:Y:S02]  /*f500*/  FFMA.FTZ R59, R59, c[0x0][0x2d0], -R200.reuse ;  /* 0x0000b4003b3b7a23 */ /* 0x100fe400000108c8 */
[C---:B--2---:R-:W-:Y:S02]  /*f510*/  FMUL.FTZ R18, R166.reuse, R150 ;  /* 0x00000096a6127220 */ /* 0x044fe40000410000 */
[C---:B------:R-:W-:Y:S02]  /*f520*/  FMUL.FTZ R19, R166.reuse, R151 ;  /* 0x00000097a6137220 */ /* 0x040fe40000410000 */
[C---:B------:R-:W-:Y:S02]  /*f530*/  FMUL.FTZ R22, R166.reuse, R146 ;  /* 0x00000092a6167220 */ /* 0x040fe40000410000 */
[----:B------:R-:W1:Y:S01]  /*f540*/  MUFU.EX2 R167, R167 ;  /* 0x000000a700a77308 */ /* 0x000e620000000800 */
[C---:B------:R-:W-:Y:S02]  /*f550*/  FMUL.FTZ R23, R166.reuse, R147 ;  /* 0x00000093a6177220 */ /* 0x040fe40000410000 */
[--C-:B------:R-:W-:Y:S02]  /*f560*/  FFMA.FTZ R204, R31, c[0x0][0x2d0], -R200.reuse ;  /* 0x0000b4001fcc7a23 */ /* 0x100fe400000108c8 */
[C---:B------:R-:W-:Y:S02]  /*f570*/  FMUL.FTZ R38, R166.reuse, R130 ;  /* 0x00000082a6267220 */ /* 0x040fe40000410000 */
[----:B------:R-:W-:Y:S02]  /*f580*/  FMUL.FTZ R39, R166, R131 ;  /* 0x00000083a6277220 */ /* 0x000fe40000410000 */
[--C-:B------:R-:W-:Y:S01]  /*f590*/  FFMA.FTZ R190, R14, c[0x0][0x2d0], -R200.reuse ;  /* 0x0000b4000ebe7a23 */ /* 0x100fe200000108c8 */
[----:B------:R-:W-:Y:S01]  /*f5a0*/  MUFU.EX2 R187, R187 ;  /* 0x000000bb00bb7308 */ /* 0x000fe20000000800 */
[C---:B------:R-:W-:Y:S02]  /*f5b0*/  FMUL.FTZ R102, R166.reuse, R102 ;  /* 0x00000066a6667220 */ /* 0x040fe40000410000 */
[C---:B------:R-:W-:Y:S02]  /*f5c0*/  FMUL.FTZ R103, R166.reuse, R103 ;  /* 0x00000067a6677220 */ /* 0x040fe40000410000 */
[C---:B------:R-:W-:Y:S02]  /*f5d0*/  FMUL.FTZ R106, R166.reuse, R106 ;  /* 0x0000006aa66a7220 */ /* 0x040fe40000410000 */
[C---:B------:R-:W-:Y:S02]  /*f5e0*/  FMUL.FTZ R107, R166.reuse, R107 ;  /* 0x0000006ba66b7220 */ /* 0x040fe40000410000 */
[C---:B------:R-:W-:Y:S01]  /*f5f0*/  FMUL.FTZ R114, R166.reuse, R114 ;  /* 0x00000072a6727220 */ /* 0x040fe20000410000 */
[----:B------:R-:W-:Y:S01]  /*f600*/  MUFU.EX2 R190, R190 ;  /* 0x000000be00be7308 */ /* 0x000fe20000000800 */
[C---:B------:R-:W-:Y:S02]  /*f610*/  FMUL.FTZ R115, R166.reuse, R115 ;  /* 0x00000073a6737220 */ /* 0x040fe40000410000 */
[----:B------:R-:W-:Y:S02]  /*f620*/  FMUL.FTZ R118, R166, R118 ;  /* 0x00000076a6767220 */ /* 0x000fe40000410000 */
[C---:B-1----:R-:W-:Y:S02]  /*f630*/  FMUL.FTZ R16, R167.reuse, R148 ;  /* 0x00000094a7107220 */ /* 0x042fe40000410000 */
[C---:B------:R-:W-:Y:S02]  /*f640*/  FMUL.FTZ R17, R167.reuse, R149 ;  /* 0x00000095a7117220 */ /* 0x040fe40000410000 */
[----:B------:R-:W-:Y:S01]  /*f650*/  LDSM.16.MT88.4 R148, [R225+0x2900] ;  /* 0x00290000e194783b */ /* 0x000fe20000004200 */
[----:B------:R-:W1:Y:S01]  /*f660*/  MUFU.EX2 R194, R194 ;  /* 0x000000c200c27308 */ /* 0x000e620000000800 */
[C---:B------:R-:W-:Y:S02]  /*f670*/  FMUL.FTZ R20, R167.reuse, R144 ;  /* 0x00000090a7147220 */ /* 0x040fe40000410000 */
[C---:B------:R-:W-:Y:S02]  /*f680*/  FMUL.FTZ R21, R167.reuse, R145 ;  /* 0x00000091a7157220 */ /* 0x040fe40000410000 */
[C---:B------:R-:W-:Y:S02]  /*f690*/  FMUL.FTZ R36, R167.reuse, R128 ;  /* 0x00000080a7247220 */ /* 0x040fe40000410000 */
[----:B------:R-:W2:Y:S01]  /*f6a0*/  LDSM.16.MT88.4 R144, [R219+0x100] ;  /* 0x00010000db90783b */ /* 0x000ea20000004200 */
[C---:B------:R-:W-:Y:S02]  /*f6b0*/  FMUL.FTZ R37, R167.reuse, R129 ;  /* 0x00000081a7257220 */ /* 0x040fe40000410000 */
[----:B------:R-:W-:Y:S01]  /*f6c0*/  MUFU.EX2 R195, R195 ;  /* 0x000000c300c37308 */ /* 0x000fe20000000800 */
[C---:B------:R-:W-:Y:S02]  /*f6d0*/  FMUL.FTZ R100, R167.reuse, R100 ;  /* 0x00000064a7647220 */ /* 0x040fe40000410000 */
[C---:B------:R-:W-:Y:S02]  /*f6e0*/  FMUL.FTZ R101, R167.reuse, R101 ;  /* 0x00000065a7657220 */ /* 0x040fe40000410000 */
[C---:B------:R-:W-:Y:S02]  /*f6f0*/  FMUL.FTZ R104, R167.reuse, R104 ;  /* 0x00000068a7687220 */ /* 0x040fe40000410000 */
[C---:B------:R-:W-:Y:S02]  /*f700*/  FMUL.FTZ R105, R167.reuse, R105 ;  /* 0x00000069a7697220 */ /* 0x040fe40000410000 */
[C---:B------:R-:W-:Y:S01]  /*f710*/  FMUL.FTZ R112, R167.reuse, R112 ;  /* 0x00000070a7707220 */ /* 0x040fe20000410000 */
[----:B------:R-:W3:Y:S01]  /*f720*/  MUFU.EX2 R196, R196 ;  /* 0x000000c400c47308 */ /* 0x000ee20000000800 */
[C---:B------:R-:W-:Y:S02]  /*f730*/  FMUL.FTZ R113, R167.reuse, R113 ;  /* 0x00000071a7717220 */ /* 0x040fe40000410000 */
[C---:B------:R-:W-:Y:S01]  /*f740*/  FMUL.FTZ R116, R167.reuse, R116 ;  /* 0x00000074a7747220 */ /* 0x040fe20000410000 */
[----:B-1----:R-:W-:Y:S01]  /*f750*/  F2FP.BF16.PACK_AB R128, R194, R193 ;  /* 0x000000c1c280723e */ /* 0x002fe200000010ff */
[----:B------:R-:W-:Y:S02]  /*f760*/  FMUL.FTZ R117, R167, R117 ;  /* 0x00000075a7757220 */ /* 0x000fe40000410000 */
[----:B------:R-:W-:Y:S02]  /*f770*/  FMUL.FTZ R119, R166, R119 ;  /* 0x00000077a6777220 */ /* 0x000fe40000410000 */
[--C-:B------:R-:W-:Y:S01]  /*f780*/  FFMA.FTZ R247, R42, c[0x0][0x2d0], -R200.reuse ;  /* 0x0000b4002af77a23 */ /* 0x100fe200000108c8 */
[----:B------:R-:W-:Y:S01]  /*f790*/  MUFU.EX2 R197, R197 ;  /* 0x000000c500c57308 */ /* 0x000fe20000000800 */
[----:B------:R-:W-:Y:S02]  /*f7a0*/  FFMA.FTZ R248, R43, c[0x0][0x2d0], -R200 ;  /* 0x0000b4002bf87a23 */ /* 0x000fe400000108c8 */
[--C-:B------:R-:W-:Y:S02]  /*f7b0*/  FFMA.FTZ R183, R4, c[0x0][0x2d0], -R203.reuse ;  /* 0x0000b40004b77a23 */ /* 0x100fe400000108cb */
[----:B------:R-:W-:Y:S02]  /*f7c0*/  FMUL.FTZ R4, R167, R160 ;  /* 0x000000a0a7047220 */ /* 0x000fe40000410000 */
[----:B------:R-:W-:Y:S02]  /*f7d0*/  FFMA.FTZ R170, R5, c[0x0][0x2d0], -R203 ;  /* 0x0000b40005aa7a23 */ /* 0x000fe400000108cb */
[----:B------:R-:W-:Y:S01]  /*f7e0*/  FMUL.FTZ R5, R167, R161 ;  /* 0x000000a1a7057220 */ /* 0x000fe20000410000 */
[----:B------:R-:W-:Y:S01]  /*f7f0*/  MUFU.EX2 R183, R183 ;  /* 0x000000b700b77308 */ /* 0x000fe20000000800 */
[--C-:B------:R-:W-:Y:S02]  /*f800*/  FFMA.FTZ R184, R6, c[0x0][0x2d0], -R202.reuse ;  /* 0x0000b40006b87a23 */ /* 0x100fe400000108ca */
[----:B------:R-:W-:Y:S01]  /*f810*/  FMUL.FTZ R6, R166, R162 ;  /* 0x000000a2a6067220 */ /* 0x000fe20000410000 */
[----:B---3--:R-:W-:Y:S01]  /*f820*/  F2FP.BF16.PACK_AB R129, R196, R195 ;  /* 0x000000c3c481723e */ /* 0x008fe200000010ff */
[----:B------:R-:W-:Y:S01]  /*f830*/  FFMA.FTZ R181, R7, c[0x0][0x2d0], -R202 ;  /* 0x0000b40007b57a23 */ /* 0x000fe200000108ca */
[----:B------:R-:W-:Y:S01]  /*f840*/  F2FP.BF16.PACK_AB R162, R180, R171 ;  /* 0x000000abb4a2723e */ /* 0x000fe200000010ff */
[----:B------:R-:W-:Y:S01]  /*f850*/  FMUL.FTZ R7, R166, R163 ;  /* 0x000000a3a6077220 */ /* 0x000fe20000410000 */
[----:B------:R-:W-:Y:S01]  /*f860*/  F2FP.BF16.PACK_AB R163, R169, R182 ;  /* 0x000000b6a9a3723e */ /* 0x000fe200000010ff */
[----:B------:R-:W-:Y:S01]  /*f870*/  FADD.FTZ R165, -R0, R165 ;  /* 0x000000a500a57221 */ /* 0x000fe20000010100 */
[----:B------:R-:W1:Y:S01]  /*f880*/  MUFU.EX2 R170, R170 ;  /* 0x000000aa00aa7308 */ /* 0x000e620000000800 */
[----:B------:R-:W-:Y:S02]  /*f890*/  FADD.FTZ R164, -R168, R164 ;  /* 0x000000a4a8a47221 */ /* 0x000fe40000010100 */
[----:B------:R-:W-:Y:S02]  /*f8a0*/  FMUL.FTZ R165, R165, c[0x0][0x2d0] ;  /* 0x0000b400a5a57a20 */ /* 0x000fe40000410000 */
[----:B------:R-:W-:Y:S02]  /*f8b0*/  FMUL.FTZ R164, R164, c[0x0][0x2d0] ;  /* 0x0000b400a4a47a20 */ /* 0x000fe40000410000 */
[--C-:B------:R-:W-:Y:S02]  /*f8c0*/  FFMA.FTZ R188, R8, c[0x0][0x2d0], -R201.reuse ;  /* 0x0000b40008bc7a23 */ /* 0x100fe400000108c9 */
[----:B------:R-:W-:Y:S01]  /*f8d0*/  FFMA.FTZ R185, R9, c[0x0][0x2d0], -R201 ;  /* 0x0000b40009b97a23 */ /* 0x000fe200000108c9 */
[----:B------:R-:W-:Y:S01]  /*f8e0*/  MUFU.EX2 R184, R184 ;  /* 0x000000b800b87308 */ /* 0x000fe20000000800 */
[--C-:B------:R-:W-:Y:S02]  /*f8f0*/  FFMA.FTZ R192, R10, c[0x0][0x2d0], -R200.reuse ;  /* 0x0000b4000ac07a23 */ /* 0x100fe400000108c8 */
[--C-:B------:R-:W-:Y:S02]  /*f900*/  FFMA.FTZ R189, R11, c[0x0][0x2d0], -R200.reuse ;  /* 0x0000b4000bbd7a23 */ /* 0x100fe400000108c8 */
[----:B------:R-:W-:Y:S02]  /*f910*/  FFMA.FTZ R191, R15, c[0x0][0x2d0], -R200 ;  /* 0x0000b4000fbf7a23 */ /* 0x000fe400000108c8 */
[--C-:B------:R-:W-:Y:S02]  /*f920*/  FFMA.FTZ R64, R64, c[0x0][0x2d0], -R203.reuse ;  /* 0x0000b40040407a23 */ /* 0x100fe400000108cb */
[----:B------:R-:W-:Y:S01]  /*f930*/  FFMA.FTZ R65, R65, c[0x0][0x2d0], -R203 ;  /* 0x0000b40041417a23 */ /* 0x000fe200000108cb */
[----:B------:R-:W3:Y:S01]  /*f940*/  MUFU.EX2 R181, R181 ;  /* 0x000000b500b57308 */ /* 0x000ee20000000800 */
[--C-:B------:R-:W-:Y:S02]  /*f950*/  FFMA.FTZ R66, R66, c[0x0][0x2d0], -R202.reuse ;  /* 0x0000b40042427a23 */ /* 0x100fe400000108ca */
[----:B------:R-:W-:Y:S01]  /*f960*/  FFMA.FTZ R67, R67, c[0x0][0x2d0], -R202 ;  /* 0x0000b40043437a23 */ /* 0x000fe200000108ca */
[----:B-1----:R-:W-:Y:S01]  /*f970*/  F2FP.BF16.PACK_AB R160, R170, R183 ;  /* 0x000000b7aaa0723e */ /* 0x002fe200000010ff */
[--C-:B------:R-:W-:Y:S02]  /*f980*/  FFMA.FTZ R60, R60, c[0x0][0x2d0], -R201.reuse ;  /* 0x0000b4003c3c7a23 */ /* 0x100fe400000108c9 */
[----:B------:R-:W-:Y:S02]  /*f990*/  FFMA.FTZ R61, R61, c[0x0][0x2d0], -R201 ;  /* 0x0000b4003d3d7a23 */ /* 0x000fe400000108c9 */
[--C-:B------:R-:W-:Y:S01]  /*f9a0*/  FFMA.FTZ R62, R62, c[0x0][0x2d0], -R200.reuse ;  /* 0x0000b4003e3e7a23 */ /* 0x100fe200000108c8 */
[----:B------:R-:W1:Y:S01]  /*f9b0*/  MUFU.EX2 R165, R165 ;  /* 0x000000a500a57308 */ /* 0x000e620000000800 */
[----:B------:R-:W-:Y:S02]  /*f9c0*/  FFMA.FTZ R63, R63, c[0x0][0x2d0], -R200 ;  /* 0x0000b4003f3f7a23 */ /* 0x000fe400000108c8 */
[--C-:B------:R-:W-:Y:S02]  /*f9d0*/  FFMA.FTZ R68, R68, c[0x0][0x2d0], -R203.reuse ;  /* 0x0000b40044447a23 */ /* 0x100fe400000108cb */
[--C-:B------:R-:W-:Y:S02]  /*f9e0*/  FFMA.FTZ R69, R69, c[0x0][0x2d0], -R203.reuse ;  /* 0x0000b40045457a23 */ /* 0x100fe400000108cb */
[--C-:B------:R-:W-:Y:S02]  /*f9f0*/  FFMA.FTZ R70, R70, c[0x0][0x2d0], -R202.reuse ;  /* 0x0000b40046467a23 */ /* 0x100fe400000108ca */
[--C-:B------:R-:W-:Y:S01]  /*fa00*/  FFMA.FTZ R71, R71, c[0x0][0x2d0], -R202.reuse ;  /* 0x0000b40047477a23 */ /* 0x100fe200000108ca */
[----:B------:R-:W4:Y:S01]  /*fa10*/  MUFU.EX2 R164, R164 ;  /* 0x000000a400a47308 */ /* 0x000f220000000800 */
[--C-:B------:R-:W-:Y:S02]  /*fa20*/  FFMA.FTZ R80, R80, c[0x0][0x2d0], -R203.reuse ;  /* 0x0000b40050507a23 */ /* 0x100fe400000108cb */
[----:B------:R-:W-:Y:S01]  /*fa30*/  FFMA.FTZ R81, R81, c[0x0][0x2d0], -R203 ;  /* 0x0000b40051517a23 */ /* 0x000fe200000108cb */
[----:B---3--:R-:W-:Y:S01]  /*fa40*/  F2FP.BF16.PACK_AB R161, R181, R184 ;  /* 0x000000b8b5a1723e */ /* 0x008fe200000010ff */
[--C-:B------:R-:W-:Y:S02]  /*fa50*/  FFMA.FTZ R82, R82, c[0x0][0x2d0], -R202.reuse ;  /* 0x0000b40052527a23 */ /* 0x100fe400000108ca */
[----:B------:R-:W-:Y:S02]  /*fa60*/  FFMA.FTZ R83, R83, c[0x0][0x2d0], -R202 ;  /* 0x0000b40053537a23 */ /* 0x000fe400000108ca */
[--C-:B------:R-:W-:Y:S01]  /*fa70*/  FFMA.FTZ R72, R72, c[0x0][0x2d0], -R201.reuse ;  /* 0x0000b40048487a23 */ /* 0x100fe200000108c9 */
[----:B------:R-:W-:Y:S01]  /*fa80*/  MUFU.EX2 R188, R188 ;  /* 0x000000bc00bc7308 */ /* 0x000fe20000000800 */
[-C--:B------:R-:W-:Y:S05]  /*fa90*/  HMMA.16816.F32.BF16 R4, R160, R172.reuse, R4 ;  /* 0x000000aca004723c */ /* 0x080fea0000041804 */
[C---:B-1----:R-:W-:Y:S02]  /*faa0*/  FMUL.FTZ R33, R165.reuse, R141 ;  /* 0x0000008da5217220 */ /* 0x042fe40000410000 */
[C---:B------:R-:W-:Y:S02]  /*fab0*/  FMUL.FTZ R12, R165.reuse, R152 ;  /* 0x00000098a50c7220 */ /* 0x040fe40000410000 */
[----:B------:R-:W1:Y:S03]  /*fac0*/  MUFU.EX2 R185, R185 ;  /* 0x000000b900b97308 */ /* 0x000e660000000800 */
[C---:B------:R-:W-:Y:S02]  /*fad0*/  FMUL.FTZ R13, R165.reuse, R153 ;  /* 0x00000099a50d7220 */ /* 0x040fe40000410000 */
[C---:B----4-:R-:W-:Y:S02]  /*fae0*/  FMUL.FTZ R34, R164.reuse, R142 ;  /* 0x0000008ea4227220 */ /* 0x050fe40000410000 */
[C---:B------:R-:W-:Y:S02]  /*faf0*/  FMUL.FTZ R31, R164.reuse, R135 ;  /* 0x00000087a41f7220 */ /* 0x040fe40000410000 */
[C---:B------:R-:W-:Y:S01]  /*fb00*/  FMUL.FTZ R14, R164.reuse, R154 ;  /* 0x0000009aa40e7220 */ /* 0x040fe20000410000 */
[----:B------:R-:W-:Y:S01]  /*fb10*/  MUFU.EX2 R192, R192 ;  /* 0x000000c000c07308 */ /* 0x000fe20000000800 */
[----:B------:R-:W-:Y:S02]  /*fb20*/  FMUL.FTZ R32, R165, R140 ;  /* 0x0000008ca5207220 */ /* 0x000fe40000410000 */
[--C-:B------:R-:W-:Y:S02]  /*fb30*/  FFMA.FTZ R140, R27, c[0x0][0x2d0], -R200.reuse ;  /* 0x0000b4001b8c7a23 */ /* 0x100fe400000108c8 */
[C---:B------:R-:W-:Y:S02]  /*fb40*/  FMUL.FTZ R27, R164.reuse, R139 ;  /* 0x0000008ba41b7220 */ /* 0x040fe40000410000 */
[C---:B------:R-:W-:Y:S02]  /*fb50*/  FMUL.FTZ R8, R165.reuse, R156 ;  /* 0x0000009ca5087220 */ /* 0x040fe40000410000 */
[----:B------:R-:W-:Y:S01]  /*fb60*/  FMUL.FTZ R9, R165, R157 ;  /* 0x0000009da5097220 */ /* 0x000fe20000410000 */
[----:B------:R-:W3:Y:S01]  /*fb70*/  MUFU.EX2 R189, R189 ;  /* 0x000000bd00bd7308 */ /* 0x000ee20000000800 */
[C---:B------:R-:W-:Y:S01]  /*fb80*/  FMUL.FTZ R10, R164.reuse, R158 ;  /* 0x0000009ea40a7220 */ /* 0x040fe20000410000 */
[----:B------:R-:W-:Y:S01]  /*fb90*/  F2FP.BF16.PACK_AB R158, R187, R186 ;  /* 0x000000babb9e723e */ /* 0x000fe200000010ff */
[C---:B------:R-:W-:Y:S01]  /*fba0*/  FMUL.FTZ R11, R164.reuse, R159 ;  /* 0x0000009fa40b7220 */ /* 0x040fe20000410000 */
[----:B-1----:R-:W-:Y:S01]  /*fbb0*/  F2FP.BF16.PACK_AB R156, R185, R188 ;  /* 0x000000bcb99c723e */ /* 0x002fe200000010ff */
[C---:B------:R-:W-:Y:S02]  /*fbc0*/  FMUL.FTZ R15, R164.reuse, R155 ;  /* 0x0000009ba40f7220 */ /* 0x040fe40000410000 */
[C---:B------:R-:W-:Y:S02]  /*fbd0*/  FMUL.FTZ R108, R165.reuse, R108 ;  /* 0x0000006ca56c7220 */ /* 0x040fe40000410000 */
[C---:B------:R-:W-:Y:S01]  /*fbe0*/  FMUL.FTZ R109, R165.reuse, R109 ;  /* 0x0000006da56d7220 */ /* 0x040fe20000410000 */
[----:B------:R-:W1:Y:S01]  /*fbf0*/  MUFU.EX2 R191, R191 ;  /* 0x000000bf00bf7308 */ /* 0x000e620000000800 */
[C---:B------:R-:W-:Y:S02]  /*fc00*/  FMUL.FTZ R110, R164.reuse, R110 ;  /* 0x0000006ea46e7220 */ /* 0x040fe40000410000 */
[C---:B------:R-:W-:Y:S02]  /*fc10*/  FMUL.FTZ R111, R164.reuse, R111 ;  /* 0x0000006fa46f7220 */ /* 0x040fe40000410000 */
[C---:B------:R-:W-:Y:S02]  /*fc20*/  FMUL.FTZ R120, R165.reuse, R120 ;  /* 0x00000078a5787220 */ /* 0x040fe40000410000 */
[C---:B------:R-:W-:Y:S02]  /*fc30*/  FMUL.FTZ R121, R165.reuse, R121 ;  /* 0x00000079a5797220 */ /* 0x040fe40000410000 */
[C---:B------:R-:W-:Y:S01]  /*fc40*/  FMUL.FTZ R122, R164.reuse, R122 ;  /* 0x0000007aa47a7220 */ /* 0x040fe20000410000 */
[----:B------:R-:W-:Y:S01]  /*fc50*/  MUFU.EX2 R154, R52 ;  /* 0x00000034009a7308 */ /* 0x000fe20000000800 */
[C---:B------:R-:W-:Y:S02]  /*fc60*/  FMUL.FTZ R123, R164.reuse, R123 ;  /* 0x0000007ba47b7220 */ /* 0x040fe40000410000 */
[----:B------:R-:W-:Y:S01]  /*fc70*/  FMUL.FTZ R124, R165, R124 ;  /* 0x0000007ca57c7220 */ /* 0x000fe20000410000 */
[----:B---3--:R-:W-:Y:S01]  /*fc80*/  F2FP.BF16.PACK_AB R157, R189, R192 ;  /* 0x000000c0bd9d723e */ /* 0x008fe200000010ff */
[----:B------:R-:W-:Y:S02]  /*fc90*/  FMUL.FTZ R125, R165, R125 ;  /* 0x0000007da57d7220 */ /* 0x000fe40000410000 */
[C---:B------:R-:W-:Y:S02]  /*fca0*/  FMUL.FTZ R126, R164.reuse, R126 ;  /* 0x0000007ea47e7220 */ /* 0x040fe40000410000 */
[----:B------:R-:W-:Y:S01]  /*fcb0*/  FMUL.FTZ R127, R164, R127 ;  /* 0x0000007fa47f7220 */ /* 0x000fe20000410000 */
[----:B------:R-:W-:Y:S01]  /*fcc0*/  MUFU.EX2 R152, R53 ;  /* 0x0000003500987308 */ /* 0x000fe20000000800 */
[--C-:B------:R-:W-:Y:S02]  /*fcd0*/  FFMA.FTZ R73, R73, c[0x0][0x2d0], -R201.reuse ;  /* 0x0000b40049497a23 */ /* 0x100fe400000108c9 */
[--C-:B------:R-:W-:Y:S01]  /*fce0*/  FFMA.FTZ R74, R74, c[0x0][0x2d0], -R200.reuse ;  /* 0x0000b4004a4a7a23 */ /* 0x100fe200000108c8 */
[----:B-1----:R-:W-:Y:S01]  /*fcf0*/  F2FP.BF16.PACK_AB R159, R191, R190 ;  /* 0x000000bebf9f723e */ /* 0x002fe200000010ff */
[--C-:B------:R-:W-:Y:S02]  /*fd00*/  FFMA.FTZ R75, R75, c[0x0][0x2d0], -R200.reuse ;  /* 0x0000b4004b4b7a23 */ /* 0x100fe400000108c8 */
[--C-:B------:R-:W-:Y:S02]  /*fd10*/  FFMA.FTZ R76, R76, c[0x0][0x2d0], -R201.reuse ;  /* 0x0000b4004c4c7a23 */ /* 0x100fe400000108c9 */
[--C-:B------:R-:W-:Y:S01]  /*fd20*/  FFMA.FTZ R77, R77, c[0x0][0x2d0], -R201.reuse ;  /* 0x0000b4004d4d7a23 */ /* 0x100fe200000108c9 */
[----:B------:R-:W-:Y:S01]  /*fd30*/  MUFU.EX2 R153, R55 ;  /* 0x0000003700997308 */ /* 0x000fe20000000800 */
[C---:B------:R-:W-:Y:S04]  /*fd40*/  HMMA.16816.F32.BF16 R8, R156.reuse, R172, R8 ;  /* 0x000000ac9c08723c */ /* 0x040fe80000041808 */
[--C-:B------:R-:W-:Y:S02]  /*fd50*/  FFMA.FTZ R78, R78, c[0x0][0x2d0], -R200.reuse ;  /* 0x0000b4004e4e7a23 */ /* 0x100fe400000108c8 */
[--C-:B------:R-:W-:Y:S02]  /*fd60*/  FFMA.FTZ R79, R79, c[0x0][0x2d0], -R200.reuse ;  /* 0x0000b4004f4f7a23 */ /* 0x100fe400000108c8 */
[-C--:B------:R-:W-:Y:S01]  /*fd70*/  HMMA.16816.F32.BF16 R12, R156, R174.reuse, R12 ;  /* 0x000000ae9c0c723c */ /* 0x080fe2000004180c */
[----:B------:R1:W-:Y:S03]  /*fd80*/  MUFU.EX2 R172, R35 ;  /* 0x0000002300ac7308 */ /* 0x0003e60000000800 */
[----:B------:R-:W-:Y:S02]  /*fd90*/  FFMA.FTZ R173, R24, c[0x0][0x2d0], -R201 ;  /* 0x0000b40018ad7a23 */ /* 0x000fe400000108c9 */
[----:B------:R-:W-:Y:S02]  /*fda0*/  FMUL.FTZ R24, R165, R136 ;  /* 0x00000088a5187220 */ /* 0x000fe40000410000 */
[C---:B------:R-:W-:Y:S03]  /*fdb0*/  HMMA.16816.F32.BF16 R16, R160.reuse, R174, R16 ;  /* 0x000000aea010723c */ /* 0x040fe60000041810 */
[----:B------:R-:W3:Y:S01]  /*fdc0*/  MUFU.EX2 R198, R198 ;  /* 0x000000c600c67308 */ /* 0x000ee20000000800 */
[--C-:B------:R-:W-:Y:S02]  /*fdd0*/  FFMA.FTZ R84, R84, c[0x0][0x2d0], -R203.reuse ;  /* 0x0000b40054547a23 */ /* 0x100fe400000108cb */
[----:B------:R-:W-:Y:S02]  /*fde0*/  FFMA.FTZ R85, R85, c[0x0][0x2d0], -R203 ;  /* 0x0000b40055557a23 */ /* 0x000fe400000108cb */
[-C--:B------:R-:W-:Y:S04]  /*fdf0*/  HMMA.16816.F32.BF16 R20, R160, R176.reuse, R20 ;  /* 0x000000b0a014723c */ /* 0x080fe80000041814 */
[--C-:B------:R-:W-:Y:S01]  /*fe00*/  FFMA.FTZ R174, R25, c[0x0][0x2d0], -R201.reuse ;  /* 0x0000b40019ae7a23 */ /* 0x100fe200000108c9 */
[----:B------:R-:W4:Y:S01]  /*fe10*/  MUFU.EX2 R199, R199 ;  /* 0x000000c700c77308 */ /* 0x000f220000000800 */
[----:B------:R-:W-:Y:S02]  /*fe20*/  FMUL.FTZ R25, R165, R137 ;  /* 0x00000089a5197220 */ /* 0x000fe40000410000 */
[----:B------:R-:W-:Y:S04]  /*fe30*/  FFMA.FTZ R175, R26, c[0x0][0x2d0], -R200 ;  /* 0x0000b4001aaf7a23 */ /* 0x000fe800000108c8 */
[C---:B-1----:R-:W-:Y:S02]  /*fe40*/  FMUL.FTZ R35, R164.reuse, R143 ;  /* 0x0000008fa4237220 */ /* 0x042fe40000410000 */
[----:B------:R-:W-:Y:S01]  /*fe50*/  FMUL.FTZ R26, R164, R138 ;  /* 0x0000008aa41a7220 */ /* 0x000fe20000410000 */
[----:B------:R-:W-:Y:S01]  /*fe60*/  MUFU.EX2 R245, R245 ;  /* 0x000000f500f57308 */ /* 0x000fe20000000800 */
[----:B------:R-:W1:Y:S01]  /*fe70*/  LDSM.16.MT88.4 R136, [R218+0x100] ;  /* 0x00010000da88783b */ /* 0x000e620000004200 */
[--C-:B------:R-:W-:Y:S02]  /*fe80*/  FFMA.FTZ R86, R86, c[0x0][0x2d0], -R202.reuse ;  /* 0x0000b40056567a23 */ /* 0x100fe400000108ca */
[C---:B------:R-:W-:Y:S04]  /*fe90*/  HMMA.16816.F32.BF16 R32, R156.reuse, R176, R32 ;  /* 0x000000b09c20723c */ /* 0x040fe80000041820 */
[----:B---3--:R-:W-:Y:S01]  /*fea0*/  F2FP.BF16.PACK_AB R130, R198, R197 ;  /* 0x000000c5c682723e */ /* 0x008fe200000010ff */
[--C-:B------:R-:W-:Y:S01]  /*feb0*/  FFMA.FTZ R87, R87, c[0x0][0x2d0], -R202.reuse ;  /* 0x0000b40057577a23 */ /* 0x100fe200000108ca */
[----:B------:R3:W-:Y:S01]  /*fec0*/  MUFU.EX2 R176, R140 ;  /* 0x0000008c00b07308 */ /* 0x0007e20000000800 */
[----:B------:R-:W-:Y:S01]  /*fed0*/  FFMA.FTZ R177, R28, c[0x0][0x2d0], -R201 ;  /* 0x0000b4001cb17a23 */ /* 0x000fe200000108c9 */
[-C--:B------:R-:W-:Y:S04]  /*fee0*/  HMMA.16816.F32.BF16 R24, R156, R178.reuse, R24 ;  /* 0x000000b29c18723c */ /* 0x080fe80000041818 */
[----:B------:R-:W-:Y:S01]  /*fef0*/  FMUL.FTZ R28, R165, R132 ;  /* 0x00000084a51c7220 */ /* 0x000fe20000410000 */
[----:B----4-:R-:W-:Y:S01]  /*ff00*/  F2FP.BF16.PACK_AB R131, R172, R199 ;  /* 0x000000c7ac83723e */ /* 0x010fe200000010ff */
[--C-:B------:R-:W-:Y:S02]  /*ff10*/  FFMA.FTZ R96, R96, c[0x0][0x2d0], -R203.reuse ;  /* 0x0000b40060607a23 */ /* 0x100fe400000108cb */
[C---:B------:R-:W-:Y:S01]  /*ff20*/  HMMA.16816.F32.BF16 R100, R160.reuse, R178, R100 ;  /* 0x000000b2a064723c */ /* 0x040fe20000041864 */
[----:B------:R-:W-:Y:S03]  /*ff30*/  MUFU.EX2 R246, R246 ;  /* 0x000000f600f67308 */ /* 0x000fe60000000800 */
[----:B------:R-:W-:Y:S02]  /*ff40*/  FFMA.FTZ R203, R97, c[0x0][0x2d0], -R203 ;  /* 0x0000b40061cb7a23 */ /* 0x000fe400000108cb */
[----:B------:R-:W-:Y:S02]  /*ff50*/  FFMA.FTZ R97, R98, c[0x0][0x2d0], -R202 ;  /* 0x0000b40062617a23 */ /* 0x000fe400000108ca */
[-C--:B--2---:R-:W-:Y:S03]  /*ff60*/  HMMA.16816.F32.BF16 R104, R160, R144.reuse, R104 ;  /* 0x00000090a068723c */ /* 0x084fe60000041868 */
[----:B------:R-:W-:Y:S01]  /*ff70*/  MUFU.EX2 R247, R247 ;  /* 0x000000f700f77308 */ /* 0x000fe20000000800 */
[--C-:B------:R-:W-:Y:S01]  /*ff80*/  FFMA.FTZ R178, R29, c[0x0][0x2d0], -R201.reuse ;  /* 0x0000b4001db27a23 */ /* 0x100fe200000108c9 */
[----:B---3--:R-:W-:Y:S01]  /*ff90*/  LDSM.16.MT88.4 R140, [R220+0x900] ;  /* 0x00090000dc8c783b */ /* 0x008fe20000004200 */
[----:B------:R-:W-:Y:S02]  /*ffa0*/  FMUL.FTZ R29, R165, R133 ;  /* 0x00000085a51d7220 */ /* 0x000fe40000410000 */
[C---:B------:R-:W-:Y:S04]  /*ffb0*/  HMMA.16816.F32.BF16 R108, R156.reuse, R144, R108 ;  /* 0x000000909c6c723c */ /* 0x040fe8000004186c */
[--C-:B------:R-:W-:Y:S01]  /*ffc0*/  FFMA.FTZ R179, R30, c[0x0][0x2d0], -R200.reuse ;  /* 0x0000b4001eb37a23 */ /* 0x100fe200000108c8 */
[----:B------:R-:W-:Y:S01]  /*ffd0*/  MUFU.EX2 R173, R173 ;  /* 0x000000ad00ad7308 */ /* 0x000fe20000000800 */
[----:B------:R-:W-:Y:S02]  /*ffe0*/  FMUL.FTZ R30, R164, R134 ;  /* 0x00000086a41e7220 */ /* 0x000fe40000410000 */
[----:B------:R-:W2:Y:S01]  /*fff0*/  LDSM.16.MT88.4 R132, [R225+0x900] ;  /* 0x00090000e184783b */ /* 0x000ea20000004200 */
[--C-:B------:R-:W-:Y:S03]  /*10000*/  FFMA.FTZ R88, R88, c[0x0][0x2d0], -R201.reuse ;  /* 0x0000b40058587a23 */ /* 0x100fe600000108c9 */
[----:B------:R-:W-:Y:S01]  /*10010*/  FFMA.FTZ R89, R89, c[0x0][0x2d0], -R201 ;  /* 0x0000b40059597a23 */ /* 0x000fe200000108c9 */
[-C--:B------:R-:W-:Y:S02]  /*10020*/  HMMA.16816.F32.BF16 R28, R156, R146.reuse, R28 ;  /* 0x000000929c1c723c */ /* 0x080fe4000004181c */
[----:B------:R-:W-:Y:S01]  /*10030*/  MUFU.EX2 R248, R248 ;  /* 0x000000f800f87308 */ /* 0x000fe20000000800 */
[--C-:B------:R-:W-:Y:S02]  /*10040*/  FFMA.FTZ R90, R90, c[0x0][0x2d0], -R200.reuse ;  /* 0x0000b4005a5a7a23 */ /* 0x100fe400000108c8 */
[----:B------:R-:W-:Y:S02]  /*10050*/  FFMA.FTZ R91, R91, c[0x0][0x2d0], -R200 ;  /* 0x0000b4005b5b7a23 */ /* 0x000fe400000108c8 */
[----:B------:R-:W-:Y:S01]  /*10060*/  FFMA.FTZ R183, R167, R242, R183 ;  /* 0x000000f2a7b77223 */ /* 0x000fe200000100b7 */
[C---:B------:R-:W-:Y:S04]  /*10070*/  HMMA.16816.F32.BF16 R112, R160.reuse, R146, R112 ;  /* 0x00000092a070723c */ /* 0x040fe80000041870 */
[----:B------:R-:W-:Y:S01]  /*10080*/  MUFU.EX2 R249, R249 ;  /* 0x000000f900f97308 */ /* 0x000fe20000000800 */
[----:B------:R-:W-:Y:S01]  /*10090*/  MOV R167, R3 ;  /* 0x0000000300a77202 */ /* 0x000fe20000000f00 */
[----:B------:R-:W-:Y:S01]  /*100a0*/  FFMA.FTZ R184, R166, R241, R184 ;  /* 0x000000f1a6b87223 */ /* 0x000fe200000100b8 */
[----:B------:R-:W-:Y:S01]  /*100b0*/  MOV R166, R2 ;  /* 0x0000000200a67202 */ /* 0x000fe20000000f00 */
[-C--:B-1----:R-:W-:Y:S04]  /*100c0*/  HMMA.16816.F32.BF16 R116, R160, R136.reuse, R116 ;  /* 0x00000088a074723c */ /* 0x082fe80000041874 */
[----:B------:R-:W-:Y:S01]  /*100d0*/  FFMA.FTZ R188, R165, R240, R188 ;  /* 0x000000f0a5bc7223 */ /* 0x000fe200000100bc */
[----:B------:R-:W-:Y:S01]  /*100e0*/  MOV R165, R0 ;  /* 0x0000000000a57202 */ /* 0x000fe20000000f00 */
[----:B------:R-:W-:Y:S01]  /*100f0*/  MUFU.EX2 R250, R250 ;  /* 0x000000fa00fa7308 */ /* 0x000fe20000000800 */
[----:B------:R-:W-:Y:S01]  /*10100*/  FFMA.FTZ R192, R164, R239, R192 ;  /* 0x000000efa4c07223 */ /* 0x000fe200000100c0 */
[C---:B------:R-:W-:Y:S04]  /*10110*/  HMMA.16816.F32.BF16 R120, R156.reuse, R136, R120 ;  /* 0x000000889c78723c */ /* 0x040fe80000041878 */
[----:B------:R-:W-:Y:S01]  /*10120*/  FADD.FTZ R183, R170, R183 ;  /* 0x000000b7aab77221 */ /* 0x000fe20000010000 */
[----:B------:R-:W-:Y:S01]  /*10130*/  MOV R164, R168 ;  /* 0x000000a800a47202 */ /* 0x000fe20000000f00 */
[----:B------:R-:W-:Y:S02]  /*10140*/  FADD.FTZ R184, R181, R184 ;  /* 0x000000b8b5b87221 */ /* 0x000fe40000010000 */
[-C--:B------:R-:W-:Y:S01]  /*10150*/  HMMA.16816.F32.BF16 R124, R156, R138.reuse, R124 ;  /* 0x0000008a9c7c723c */ /* 0x080fe2000004187c */
[----:B------:R-:W1:Y:S03]  /*10160*/  MUFU.EX2 R174, R174 ;  /* 0x000000ae00ae7308 */ /* 0x000e660000000800 */
[----:B------:R-:W-:Y:S02]  /*10170*/  FADD.FTZ R188, R185, R188 ;  /* 0x000000bcb9bc7221 */ /* 0x000fe40000010000 */
[----:B------:R-:W-:Y:S02]  /*10180*/  FADD.FTZ R192, R189, R192 ;  /* 0x000000c0bdc07221 */ /* 0x000fe40000010000 */
[----:B------:R-:W-:Y:S03]  /*10190*/  HMMA.16816.F32.BF16 R36, R160, R138, R36 ;  /* 0x0000008aa024723c */ /* 0x000fe60000041824 */
[----:B------:R-:W3:Y:S01]  /*101a0*/  MUFU.EX2 R175, R175 ;  /* 0x000000af00af7308 */ /* 0x000ee20000000800 */
[----:B------:R-:W-:Y:S02]  /*101b0*/  FADD.FTZ R183, R171, R183 ;  /* 0x000000b7abb77221 */ /* 0x000fe40000010000 */
[----:B------:R-:W-:Y:S02]  /*101c0*/  FADD.FTZ R184, R182, R184 ;  /* 0x000000b8b6b87221 */ /* 0x000fe40000010000 */
[-C--:B--2---:R-:W-:Y:S05]  /*101d0*/  HMMA.16816.F32.BF16 R4, R128, R132.reuse, R4 ;  /* 0x000000848004723c */ /* 0x084fea0000041804 */
[----:B------:R-:W-:Y:S01]  /*101e0*/  MUFU.EX2 R177, R177 ;  /* 0x000000b100b17308 */ /* 0x000fe20000000800 */
[----:B------:R-:W-:Y:S02]  /*101f0*/  FADD.FTZ R188, R186, R188 ;  /* 0x000000bcbabc7221 */ /* 0x000fe40000010000 */
[----:B------:R-:W-:Y:S01]  /*10200*/  FADD.FTZ R192, R190, R192 ;  /* 0x000000c0bec07221 */ /* 0x000fe20000010000 */
[----:B-1----:R-:W-:Y:S03]  /*10210*/  F2FP.BF16.PACK_AB R136, R174, R173 ;  /* 0x000000adae88723e */ /* 0x002fe600000010ff */
[----:B------:R-:W-:Y:S02]  /*10220*/  FADD.FTZ R183, R180, R183 ;  /* 0x000000b7b4b77221 */ /* 0x000fe40000010000 */
[----:B------:R-:W-:Y:S01]  /*10230*/  FADD.FTZ R184, R169, R184 ;  /* 0x000000b8a9b87221 */ /* 0x000fe20000010000 */
[----:B------:R-:W1:Y:S01]  /*10240*/  MUFU.EX2 R178, R178 ;  /* 0x000000b200b27308 */ /* 0x000e620000000800 */
[----:B------:R-:W-:Y:S02]  /*10250*/  FADD.FTZ R188, R187, R188 ;  /* 0x000000bcbbbc7221 */ /* 0x000fe40000010000 */
[----:B------:R-:W-:Y:S01]  /*10260*/  FADD.FTZ R192, R191, R192 ;  /* 0x000000c0bfc07221 */ /* 0x000fe20000010000 */
[----:B---3--:R-:W-:Y:S01]  /*10270*/  F2FP.BF16.PACK_AB R137, R176, R175 ;  /* 0x000000afb089723e */ /* 0x008fe200000010ff */
[----:B------:R-:W-:Y:S02]  /*10280*/  FADD.FTZ R183, R193, R183 ;  /* 0x000000b7c1b77221 */ /* 0x000fe40000010000 */
[----:B------:R-:W-:Y:S02]  /*10290*/  FADD.FTZ R184, R195, R184 ;  /* 0x000000b8c3b87221 */ /* 0x000fe40000010000 */
[----:B------:R-:W-:Y:S01]  /*102a0*/  FADD.FTZ R188, R173, R188 ;  /* 0x000000bcadbc7221 */ /* 0x000fe20000010000 */
[----:B------:R-:W2:Y:S01]  /*102b0*/  MUFU.EX2 R179, R179 ;  /* 0x000000b300b37308 */ /* 0x000ea20000000800 */
[----:B------:R-:W-:Y:S02]  /*102c0*/  FADD.FTZ R192, R175, R192 ;  /* 0x000000c0afc07221 */ /* 0x000fe40000010000 */
[----:B------:R-:W-:Y:S02]  /*102d0*/  FADD.FTZ R183, R194, R183 ;  /* 0x000000b7c2b77221 */ /* 0x000fe40000010000 */
[----:B------:R-:W-:Y:S02]  /*102e0*/  FADD.FTZ R184, R196, R184 ;  /* 0x000000b8c4b87221 */ /* 0x000fe40000010000 */
[----:B------:R-:W-:Y:S02]  /*102f0*/  FADD.FTZ R188, R174, R188 ;  /* 0x000000bcaebc7221 */ /* 0x000fe40000010000 */
[----:B------:R-:W-:Y:S01]  /*10300*/  FADD.FTZ R192, R176, R192 ;  /* 0x000000c0b0c07221 */ /* 0x000fe20000010000 */
[----:B------:R-:W3:Y:S01]  /*10310*/  MUFU.EX2 R204, R204 ;  /* 0x000000cc00cc7308 */ /* 0x000ee20000000800 */
[----:B------:R-:W-:Y:S02]  /*10320*/  FADD.FTZ R183, R197, R183 ;  /* 0x000000b7c5b77221 */ /* 0x000fe40000010000 */
[----:B------:R-:W-:Y:S01]  /*10330*/  FADD.FTZ R184, R199, R184 ;  /* 0x000000b8c7b87221 */ /* 0x000fe20000010000 */
[----:B-1----:R-:W-:Y:S01]  /*10340*/  F2FP.BF16.PACK_AB R138, R178, R177 ;  /* 0x000000b1b28a723e */ /* 0x002fe200000010ff */
[----:B------:R-:W-:Y:S02]  /*10350*/  FADD.FTZ R188, R177, R188 ;  /* 0x000000bcb1bc7221 */ /* 0x000fe40000010000 */
[----:B------:R-:W-:Y:S02]  /*10360*/  FADD.FTZ R198, R198, R183 ;  /* 0x000000b7c6c67221 */ /* 0x000fe40000010000 */
[----:B------:R-:W-:Y:S01]  /*10370*/  FADD.FTZ R172, R172, R184 ;  /* 0x000000b8acac7221 */ /* 0x000fe20000010000 */
[----:B------:R-:W1:Y:S01]  /*10380*/  MUFU.EX2 R251, R251 ;  /* 0x000000fb00fb7308 */ /* 0x000e620000000800 */
[----:B------:R-:W-:Y:S02]  /*10390*/  FADD.FTZ R178, R178, R188 ;  /* 0x000000bcb2b27221 */ /* 0x000fe40000010000 */
[----:B--2---:R-:W-:Y:S02]  /*103a0*/  FADD.FTZ R192, R179, R192 ;  /* 0x000000c0b3c07221 */ /* 0x004fe40000010000 */
[----:B------:R-:W-:Y:S05]  /*103b0*/  FADD.FTZ R178, R245, R178 ;  /* 0x000000b2f5b27221 */ /* 0x000fea0000010000 */
[----:B------:R-:W2:Y:S01]  /*103c0*/  MUFU.EX2 R252, R252 ;  /* 0x000000fc00fc7308 */ /* 0x000ea20000000800 */
[----:B------:R-:W-:Y:S01]  /*103d0*/  FADD.FTZ R178, R246, R178 ;  /* 0x000000b2f6b27221 */ /* 0x000fe20000010000 */
[C---:B---3--:R-:W-:Y:S01]  /*103e0*/  F2FP.BF16.PACK_AB R139, R204.reuse, R179 ;  /* 0x000000b3cc8b723e */ /* 0x048fe200000010ff */
[----:B------:R-:W-:Y:S02]  /*103f0*/  FADD.FTZ R192, R204, R192 ;  /* 0x000000c0ccc07221 */ /* 0x000fe40000010000 */
[----:B------:R-:W-:Y:S02]  /*10400*/  FADD.FTZ R178, R249, R178 ;  /* 0x000000b2f9b27221 */ /* 0x000fe40000010000 */
[----:B------:R-:W-:Y:S03]  /*10410*/  FADD.FTZ R192, R247, R192 ;  /* 0x000000c0f7c07221 */ /* 0x000fe60000010000 */
[----:B------:R-:W3:Y:S01]  /*10420*/  MUFU.EX2 R205, R205 ;  /* 0x000000cd00cd7308 */ /* 0x000ee20000000800 */
[C---:B------:R-:W-:Y:S04]  /*10430*/  HMMA.16816.F32.BF16 R8, R136.reuse, R132, R8 ;  /* 0x000000848808723c */ /* 0x040fe80000041808 */
[----:B------:R-:W-:Y:S02]  /*10440*/  FADD.FTZ R192, R248, R192 ;  /* 0x000000c0f8c07221 */ /* 0x000fe40000010000 */
[----:B------:R-:W-:Y:S02]  /*10450*/  FADD.FTZ R178, R250, R178 ;  /* 0x000000b2fab27221 */ /* 0x000fe40000010000 */
[-C--:B------:R-:W-:Y:S01]  /*10460*/  HMMA.16816.F32.BF16 R12, R136, R134.reuse, R12 ;  /* 0x00000086880c723c */ /* 0x080fe2000004180c */
[----:B------:R-:W4:Y:S03]  /*10470*/  MUFU.EX2 R206, R206 ;  /* 0x000000ce00ce7308 */ /* 0x000f260000000800 */
[----:B-1----:R-:W-:Y:S04]  /*10480*/  FADD.FTZ R192, R251, R192 ;  /* 0x000000c0fbc07221 */ /* 0x002fe80000010000 */
[C---:B------:R-:W-:Y:S01]  /*10490*/  HMMA.16816.F32.BF16 R16, R128.reuse, R134, R16 ;  /* 0x000000868010723c */ /* 0x040fe20000041810 */
[----:B------:R-:W1:Y:S02]  /*104a0*/  LDSM.16.MT88.4 R132, [R218+0x900] ;  /* 0x00090000da84783b */ /* 0x000e640000004200 */
[----:B------:R-:W5:Y:S01]  /*104b0*/  MUFU.EX2 R207, R207 ;  /* 0x000000cf00cf7308 */ /* 0x000f620000000800 */
[----:B--2---:R-:W-:Y:S02]  /*104c0*/  FADD.FTZ R192, R252, R192 ;  /* 0x000000c0fcc07221 */ /* 0x004fe40000010000 */
[----:B---3--:R-:W-:Y:S02]  /*104d0*/  FADD.FTZ R198, R205, R198 ;  /* 0x000000c6cdc67221 */ /* 0x008fe40000010000 */
[-C--:B------:R-:W-:Y:S05]  /*104e0*/  HMMA.16816.F32.BF16 R20, R128, R140.reuse, R20 ;  /* 0x0000008c8014723c */ /* 0x080fea0000041814 */
[----:B------:R-:W2:Y:S03]  /*104f0*/  MUFU.EX2 R208, R208 ;  /* 0x000000d000d07308 */ /* 0x000ea60000000800 */
[C---:B------:R-:W-:Y:S04]  /*10500*/  HMMA.16816.F32.BF16 R32, R136.reuse, R140, R32 ;  /* 0x0000008c8820723c */ /* 0x040fe80000041820 */
[C---:B----4-:R-:W-:Y:S01]  /*10510*/  F2FP.BF16.PACK_AB R40, R206.reuse, R205 ;  /* 0x000000cdce28723e */ /* 0x050fe200000010ff */
[----:B------:R-:W-:Y:S02]  /*10520*/  FADD.FTZ R198, R206, R198 ;  /* 0x000000c6cec67221 */ /* 0x000fe40000010000 */
[----:B------:R-:W3:Y:S01]  /*10530*/  MUFU.EX2 R209, R209 ;  /* 0x000000d100d17308 */ /* 0x000ee20000000800 */
[-C--:B------:R-:W-:Y:S04]  /*10540*/  HMMA.16816.F32.BF16 R24, R136, R142.reuse, R24 ;  /* 0x0000008e8818723c */ /* 0x080fe80000041818 */
[----:B-----5:R-:W-:Y:S04]  /*10550*/  FADD.FTZ R172, R207, R172 ;  /* 0x000000accfac7221 */ /* 0x020fe80000010000 */
[C---:B------:R-:W-:Y:S01]  /*10560*/  HMMA.16816.F32.BF16 R100, R128.reuse, R142, R100 ;  /* 0x0000008e8064723c */ /* 0x040fe20000041864 */
[----:B------:R-:W4:Y:S03]  /*10570*/  MUFU.EX2 R210, R210 ;  /* 0x000000d200d27308 */ /* 0x000f260000000800 */
[C---:B--2---:R-:W-:Y:S01]  /*10580*/  F2FP.BF16.PACK_AB R41, R208.reuse, R207 ;  /* 0x000000cfd029723e */ /* 0x044fe200000010ff */
[----:B------:R-:W-:Y:S03]  /*10590*/  FADD.FTZ R172, R208, R172 ;  /* 0x000000acd0ac7221 */ /* 0x000fe60000010000 */
[-C--:B------:R-:W-:Y:S03]  /*105a0*/  HMMA.16816.F32.BF16 R104, R128, R48.reuse, R104 ;  /* 0x000000308068723c */ /* 0x080fe60000041868 */
[----:B------:R-:W2:Y:S01]  /*105b0*/  MUFU.EX2 R244, R244 ;  /* 0x000000f400f47308 */ /* 0x000ea20000000800 */
[----:B------:R-:W-:Y:S02]  /*105c0*/  FADD.FTZ R172, R211, R172 ;  /* 0x000000acd3ac7221 */ /* 0x000fe40000010000 */
[----:B---3--:R-:W-:Y:S02]  /*105d0*/  FADD.FTZ R198, R209, R198 ;  /* 0x000000c6d1c67221 */ /* 0x008fe40000010000 */
[C---:B------:R-:W-:Y:S05]  /*105e0*/  HMMA.16816.F32.BF16 R108, R136.reuse, R48, R108 ;  /* 0x00000030886c723c */ /* 0x040fea000004186c */
[----:B------:R-:W-:Y:S02]  /*105f0*/  MUFU.EX2 R64, R64 ;  /* 0x0000004000407308 */ /* 0x000fe40000000800 */
[----:B------:R-:W-:Y:S01]  /*10600*/  F2FP.BF16.PACK_AB R48, R246, R245 ;  /* 0x000000f5f630723e */ /* 0x000fe200000010ff */
[-C--:B------:R-:W-:Y:S04]  /*10610*/  HMMA.16816.F32.BF16 R28, R136, R50.reuse, R28 ;  /* 0x00000032881c723c */ /* 0x080fe8000004181c */
[----:B------:R-:W-:Y:S01]  /*10620*/  F2FP.BF16.PACK_AB R49, R248, R247 ;  /* 0x000000f7f831723e */ /* 0x000fe200000010ff */
[C---:B----4-:R-:W-:Y:S01]  /*10630*/  FADD.FTZ R198, R210.reuse, R198 ;  /* 0x000000c6d2c67221 */ /* 0x050fe20000010000 */
[----:B------:R-:W-:Y:S01]  /*10640*/  F2FP.BF16.PACK_AB R42, R210, R209 ;  /* 0x000000d1d22a723e */ /* 0x000fe200000010ff */
[----:B------:R-:W-:Y:S01]  /*10650*/  MUFU.EX2 R65, R65 ;  /* 0x0000004100417308 */ /* 0x000fe20000000800 */
[C---:B------:R-:W-:Y:S04]  /*10660*/  HMMA.16816.F32.BF16 R112, R128.reuse, R50, R112 ;  /* 0x000000328070723c */ /* 0x040fe80000041870 */
[C---:B--2---:R-:W-:Y:S01]  /*10670*/  F2FP.BF16.PACK_AB R43, R244.reuse, R211 ;  /* 0x000000d3f42b723e */ /* 0x044fe200000010ff */
[----:B------:R-:W-:Y:S02]  /*10680*/  FADD.FTZ R172, R244, R172 ;  /* 0x000000acf4ac7221 */ /* 0x000fe40000010000 */
[----:B------:R-:W-:Y:S01]  /*10690*/  F2FP.BF16.PACK_AB R50, R250, R249 ;  /* 0x000000f9fa32723e */ /* 0x000fe200000010ff */
[-C--:B-1----:R-:W-:Y:S01]  /*106a0*/  HMMA.16816.F32.BF16 R116, R128, R132.reuse, R116 ;  /* 0x000000848074723c */ /* 0x082fe20000041874 */
[----:B------:R-:W-:Y:S03]  /*106b0*/  MUFU.EX2 R66, R66 ;  /* 0x0000004200427308 */ /* 0x000fe60000000800 */
[----:B------:R-:W-:Y:S04]  /*106c0*/  F2FP.BF16.PACK_AB R51, R252, R251 ;  /* 0x000000fbfc33723e */ /* 0x000fe800000010ff */
[C---:B------:R-:W-:Y:S03]  /*106d0*/  HMMA.16816.F32.BF16 R120, R136.reuse, R132, R120 ;  /* 0x000000848878723c */ /* 0x040fe60000041878 */
[----:B------:R-:W-:Y:S04]  /*106e0*/  MUFU.EX2 R67, R67 ;  /* 0x0000004300437308 */ /* 0x000fe80000000800 */
[--C-:B------:R-:W-:Y:S01]  /*106f0*/  FFMA.FTZ R132, R54, c[0x0][0x2d0], -R202.reuse ;  /* 0x0000b40036847a23 */ /* 0x100fe200000108ca */
[-C--:B------:R-:W-:Y:S01]  /*10700*/  HMMA.16816.F32.BF16 R124, R136, R134.reuse, R124 ;  /* 0x00000086887c723c */ /* 0x080fe2000004187c */
[----:B------:R-:W1:Y:S03]  /*10710*/  LDSM.16.MT88.4 R52, [R220+0x1100] ;  /* 0x00110000dc34783b */ /* 0x000e660000004200 */
[--C-:B------:R-:W-:Y:S01]  /*10720*/  FFMA.FTZ R133, R56, c[0x0][0x2d0], -R201.reuse ;  /* 0x0000b40038857a23 */ /* 0x100fe200000108c9 */
[----:B------:R-:W2:Y:S01]  /*10730*/  MUFU.EX2 R136, R57 ;  /* 0x0000003900887308 */ /* 0x000ea20000000800 */
[----:B------:R-:W-:Y:S02]  /*10740*/  FFMA.FTZ R202, R99, c[0x0][0x2d0], -R202 ;  /* 0x0000b40063ca7a23 */ /* 0x000fe400000108ca */
[----:B------:R-:W-:Y:S01]  /*10750*/  HMMA.16816.F32.BF16 R36, R128, R134, R36 ;  /* 0x000000868024723c */ /* 0x000fe20000041824 */
[----:B------:R-:W3:Y:S06]  /*10760*/  LDSM.16.MT88.4 R128, [R219+0x1100] ;  /* 0x00110000db80783b */ /* 0x000eec0000004200 */
[----:B------:R-:W-:Y:S01]  /*10770*/  FFMA.FTZ R134, R58, c[0x0][0x2d0], -R200 ;  /* 0x0000b4003a867a23 */ /* 0x000fe200000108c8 */
[-C--:B------:R-:W-:Y:S01]  /*10780*/  HMMA.16816.F32.BF16 R4, R40, R44.reuse, R4 ;  /* 0x0000002c2804723c */ /* 0x080fe20000041804 */
[----:B------:R-:W4:Y:S04]  /*10790*/  MUFU.EX2 R137, R59 ;  /* 0x0000003b00897308 */ /* 0x000f280000000800 */
[----:B------:R-:W-:Y:S03]  /*107a0*/  MOV R135, R154 ;  /* 0x0000009a00877202 */ /* 0x000fe60000000f00 */
[C---:B------:R-:W-:Y:S03]  /*107b0*/  HMMA.16816.F32.BF16 R8, R48.reuse, R44, R8 ;  /* 0x0000002c3008723c */ /* 0x040fe60000041808 */
[----:B------:R-:W5:Y:S01]  /*107c0*/  MUFU.EX2 R132, R132 ;  /* 0x0000008400847308 */ /* 0x000f620000000800 */
[----:B------:R-:W-:Y:S01]  /*107d0*/  FADD.FTZ R198, R135, R198 ;  /* 0x000000c687c67221 */ /* 0x000fe20000010000 */
[----:B--2---:R-:W-:Y:S03]  /*107e0*/  MOV R99, R136 ;  /* 0x0000008800637202 */ /* 0x004fe60000000f00 */
[-C--:B------:R-:W-:Y:S05]  /*107f0*/  HMMA.16816.F32.BF16 R12, R48, R46.reuse, R12 ;  /* 0x0000002e300c723c */ /* 0x080fea000004180c */
[----:B------:R-:W2:Y:S03]  /*10800*/  MUFU.EX2 R133, R133 ;  /* 0x0000008500857308 */ /* 0x000ea60000000800 */
[C---:B------:R-:W-:Y:S01]  /*10810*/  HMMA.16816.F32.BF16 R16, R40.reuse, R46, R16 ;  /* 0x0000002e2810723c */ /* 0x040fe20000041810 */
[----:B------:R-:W3:Y:S03]  /*10820*/  LDSM.16.MT88.4 R44, [R218+0x1100] ;  /* 0x00110000da2c783b */ /* 0x000ee60000004200 */
[----:B----4-:R-:W-:Y:S03]  /*10830*/  MOV R98, R137 ;  /* 0x0000008900627202 */ /* 0x010fe60000000f00 */
[----:B------:R-:W4:Y:S01]  /*10840*/  MUFU.EX2 R134, R134 ;  /* 0x0000008600867308 */ /* 0x000f220000000800 */
[-C--:B-1----:R-:W-:Y:S01]  /*10850*/  HMMA.16816.F32.BF16 R20, R40, R52.reuse, R20 ;  /* 0x000000342814723c */ /* 0x082fe20000041814 */
[----:B------:R-:W-:Y:S03]  /*10860*/  LDSM.16.MT88.4 R56, [R219+0x1900] ;  /* 0x00190000db38783b */ /* 0x000fe60000004200 */
[----:B-----5:R-:W-:Y:S04]  /*10870*/  FADD.FTZ R172, R132, R172 ;  /* 0x000000ac84ac7221 */ /* 0x020fe80000010000 */
[C---:B------:R-:W-:Y:S01]  /*10880*/  HMMA.16816.F32.BF16 R32, R48.reuse, R52, R32 ;  /* 0x000000343020723c */ /* 0x040fe20000041820 */
[----:B------:R-:W1:Y:S03]  /*10890*/  MUFU.EX2 R60, R60 ;  /* 0x0000003c003c7308 */ /* 0x000e660000000800 */
[----:B--2---:R-:W-:Y:S04]  /*108a0*/  FADD.FTZ R178, R133, R178 ;  /* 0x000000b285b27221 */ /* 0x004fe80000010000 */
[-C--:B------:R-:W-:Y:S03]  /*108b0*/  HMMA.16816.F32.BF16 R24, R48, R54.reuse, R24 ;  /* 0x000000363018723c */ /* 0x080fe60000041818 */
[----:B------:R-:W2:Y:S01]  /*108c0*/  MUFU.EX2 R61, R61 ;  /* 0x0000003d003d7308 */ /* 0x000ea20000000800 */
[----:B------:R-:W-:Y:S02]  /*108d0*/  FADD.FTZ R178, R99, R178 ;  /* 0x000000b263b27221 */ /* 0x000fe40000010000 */
[----:B----4-:R-:W-:Y:S02]  /*108e0*/  FADD.FTZ R192, R134, R192 ;  /* 0x000000c086c07221 */ /* 0x010fe40000010000 */
[C---:B------:R-:W-:Y:S01]  /*108f0*/  HMMA.16816.F32.BF16 R100, R40.reuse, R54, R100 ;  /* 0x000000362864723c */ /* 0x040fe20000041864 */
[----:B------:R-:W4:Y:S03]  /*10900*/  LDSM.16.MT88.4 R52, [R225+0x1900] ;  /* 0x00190000e134783b */ /* 0x000f260000004200 */
[----:B------:R-:W-:Y:S01]  /*10910*/  FADD.FTZ R192, R98, R192 ;  /* 0x000000c062c07221 */ /* 0x000fe20000010000 */
[----:B------:R-:W5:Y:S03]  /*10920*/  MUFU.EX2 R62, R62 ;  /* 0x0000003e003e7308 */ /* 0x000f660000000800 */
[-C--:B---3--:R-:W-:Y:S04]  /*10930*/  HMMA.16816.F32.BF16 R104, R40, R128.reuse, R104 ;  /* 0x000000802868723c */ /* 0x088fe80000041868 */
[----:B-1----:R-:W-:Y:S03]  /*10940*/  FADD.FTZ R178, R60, R178 ;  /* 0x000000b23cb27221 */ /* 0x002fe60000010000 */
[----:B------:R-:W1:Y:S01]  /*10950*/  MUFU.EX2 R63, R63 ;  /* 0x0000003f003f7308 */ /* 0x000e620000000800 */
[C---:B------:R-:W-:Y:S04]  /*10960*/  HMMA.16816.F32.BF16 R108, R48.reuse, R128, R108 ;  /* 0x00000080306c723c */ /* 0x040fe8000004186c */
[----:B--2---:R-:W-:Y:S04]  /*10970*/  FADD.FTZ R178, R61, R178 ;  /* 0x000000b23db27221 */ /* 0x004fe80000010000 */
[-C--:B------:R-:W-:Y:S01]  /*10980*/  HMMA.16816.F32.BF16 R28, R48, R130.reuse, R28 ;  /* 0x00000082301c723c */ /* 0x080fe2000004181c */
[----:B------:R-:W-:Y:S03]  /*10990*/  MUFU.EX2 R68, R68 ;  /* 0x0000004400447308 */ /* 0x000fe60000000800 */
[----:B-----5:R-:W-:Y:S04]  /*109a0*/  FADD.FTZ R192, R62, R192 ;  /* 0x000000c03ec07221 */ /* 0x020fe80000010000 */
[C---:B------:R-:W-:Y:S03]  /*109b0*/  HMMA.16816.F32.BF16 R112, R40.reuse, R130, R112 ;  /* 0x000000822870723c */ /* 0x040fe60000041870 */
[----:B------:R-:W-:Y:S01]  /*109c0*/  MUFU.EX2 R69, R69 ;  /* 0x0000004500457308 */ /* 0x000fe20000000800 */
[----:B-1----:R-:W-:Y:S04]  /*109d0*/  FADD.FTZ R192, R63, R192 ;  /* 0x000000c03fc07221 */ /* 0x002fe80000010000 */
[-C--:B------:R-:W-:Y:S05]  /*109e0*/  HMMA.16816.F32.BF16 R116, R40, R44.reuse, R116 ;  /* 0x0000002c2874723c */ /* 0x080fea0000041874 */
[----:B------:R-:W-:Y:S03]  /*109f0*/  MUFU.EX2 R70, R70 ;  /* 0x0000004600467308 */ /* 0x000fe60000000800 */
[C---:B------:R-:W-:Y:S07]  /*10a00*/  HMMA.16816.F32.BF16 R120, R48.reuse, R44, R120 ;  /* 0x0000002c3078723c */ /* 0x040fee0000041878 */
[----:B------:R-:W-:Y:S01]  /*10a10*/  F2FP.BF16.PACK_AB R44, R136, R133 ;  /* 0x00000085882c723e */ /* 0x000fe200000010ff */
[-C--:B------:R-:W-:Y:S01]  /*10a20*/  HMMA.16816.F32.BF16 R124, R48, R46.reuse, R124 ;  /* 0x0000002e307c723c */ /* 0x080fe2000004187c */
[----:B------:R-:W1:Y:S01]  /*10a30*/  LDSM.16.MT88.4 R48, [R220+0x1900] ;  /* 0x00190000dc30783b */ /* 0x000e620000004200 */
[----:B------:R-:W-:Y:S02]  /*10a40*/  MUFU.EX2 R71, R71 ;  /* 0x0000004700477308 */ /* 0x000fe40000000800 */
[----:B------:R-:W-:Y:S04]  /*10a50*/  F2FP.BF16.PACK_AB R45, R137, R134 ;  /* 0x00000086892d723e */ /* 0x000fe800000010ff */
[----:B------:R-:W-:Y:S04]  /*10a60*/  HMMA.16816.F32.BF16 R36, R40, R46, R36 ;  /* 0x0000002e2824723c */ /* 0x000fe80000041824 */
[----:B------:R-:W-:Y:S03]  /*10a70*/  MUFU.EX2 R80, R80 ;  /* 0x0000005000507308 */ /* 0x000fe60000000800 */
[----:B------:R-:W-:Y:S02]  /*10a80*/  F2FP.BF16.PACK_AB R40, R152, R135 ;  /* 0x000000879828723e */ /* 0x000fe400000010ff */
[----:B------:R-:W-:Y:S03]  /*10a90*/  F2FP.BF16.PACK_AB R41, R153, R132 ;  /* 0x000000849929723e */ /* 0x000fe600000010ff */
[----:B------:R-:W-:Y:S02]  /*10aa0*/  F2FP.BF16.PACK_AB R42, R65, R64 ;  /* 0x00000040412a723e */ /* 0x000fe400000010ff */
[----:B------:R-:W-:Y:S01]  /*10ab0*/  F2FP.BF16.PACK_AB R43, R67, R66 ;  /* 0x00000042432b723e */ /* 0x000fe200000010ff */
[----:B------:R-:W-:Y:S01]  /*10ac0*/  MUFU.EX2 R81, R81 ;  /* 0x0000005100517308 */ /* 0x000fe20000000800 */
[----:B------:R-:W-:Y:S02]  /*10ad0*/  F2FP.BF16.PACK_AB R46, R61, R60 ;  /* 0x0000003c3d2e723e */ /* 0x000fe400000010ff */
[----:B------:R-:W-:Y:S03]  /*10ae0*/  F2FP.BF16.PACK_AB R47, R63, R62 ;  /* 0x0000003e3f2f723e */ /* 0x000fe600000010ff */
[-C--:B----4-:R-:W-:Y:S04]  /*10af0*/  HMMA.16816.F32.BF16 R4, R40, R52.reuse, R4 ;  /* 0x000000342804723c */ /* 0x090fe80000041804 */
[----:B------:R-:W-:Y:S04]  /*10b00*/  MUFU.EX2 R82, R82 ;  /* 0x0000005200527308 */ /* 0x000fe80000000800 */
[C---:B------:R-:W-:Y:S06]  /*10b10*/  HMMA.16816.F32.BF16 R8, R44.reuse, R52, R8 ;  /* 0x000000342c08723c */ /* 0x040fec0000041808 */
[----:B------:R-:W-:Y:S02]  /*10b20*/  MUFU.EX2 R83, R83 ;  /* 0x0000005300537308 */ /* 0x000fe40000000800 */
[-C--:B------:R-:W-:Y:S08]  /*10b30*/  HMMA.16816.F32.BF16 R12, R44, R54.reuse, R12 ;  /* 0x000000362c0c723c */ /* 0x080ff0000004180c */
[C---:B------:R-:W-:Y:S01]  /*10b40*/  HMMA.16816.F32.BF16 R16, R40.reuse, R54, R16 ;  /* 0x000000362810723c */ /* 0x040fe20000041810 */
[----:B------:R-:W2:Y:S01]  /*10b50*/  LDSM.16.MT88.4 R52, [R218+0x1900] ;  /* 0x00190000da34783b */ /* 0x000ea20000004200 */
[----:B------:R-:W3:Y:S06]  /*10b60*/  MUFU.EX2 R72, R72 ;  /* 0x0000004800487308 */ /* 0x000eec0000000800 */
[-C--:B-1----:R-:W-:Y:S04]  /*10b70*/  HMMA.16816.F32.BF16 R20, R40, R48.reuse, R20 ;  /* 0x000000302814723c */ /* 0x082fe80000041814 */
[----:B------:R-:W1:Y:S04]  /*10b80*/  MUFU.EX2 R73, R73 ;  /* 0x0000004900497308 */ /* 0x000e680000000800 */
[C---:B------:R-:W-:Y:S06]  /*10b90*/  HMMA.16816.F32.BF16 R32, R44.reuse, R48, R32 ;  /* 0x000000302c20723c */ /* 0x040fec0000041820 */
[----:B------:R-:W4:Y:S02]  /*10ba0*/  MUFU.EX2 R74, R74 ;  /* 0x0000004a004a7308 */ /* 0x000f240000000800 */
[-C--:B------:R-:W-:Y:S04]  /*10bb0*/  HMMA.16816.F32.BF16 R24, R44, R50.reuse, R24 ;  /* 0x000000322c18723c */ /* 0x080fe80000041818 */
[----:B---3--:R-:W-:Y:S04]  /*10bc0*/  FADD.FTZ R178, R72, R178 ;  /* 0x000000b248b27221 */ /* 0x008fe80000010000 */
[C---:B------:R-:W-:Y:S01]  /*10bd0*/  HMMA.16816.F32.BF16 R100, R40.reuse, R50, R100 ;  /* 0x000000322864723c */ /* 0x040fe20000041864 */
[----:B------:R-:W3:Y:S01]  /*10be0*/  LDSM.16.MT88.4 R48, [R225+0x2100] ;  /* 0x00210000e130783b */ /* 0x000ee20000004200 */
[----:B------:R-:W5:Y:S02]  /*10bf0*/  MUFU.EX2 R75, R75 ;  /* 0x0000004b004b7308 */ /* 0x000f640000000800 */
[----:B-1----:R-:W-:Y:S04]  /*10c00*/  FADD.FTZ R178, R73, R178 ;  /* 0x000000b249b27221 */ /* 0x002fe80000010000 */
[-C--:B------:R-:W-:Y:S04]  /*10c10*/  HMMA.16816.F32.BF16 R104, R40, R56.reuse, R104 ;  /* 0x000000382868723c */ /* 0x080fe80000041868 */
[----:B------:R-:W1:Y:S01]  /*10c20*/  MUFU.EX2 R76, R76 ;  /* 0x0000004c004c7308 */ /* 0x000e620000000800 */
[----:B----4-:R-:W-:Y:S03]  /*10c30*/  FADD.FTZ R192, R74, R192 ;  /* 0x000000c04ac07221 */ /* 0x010fe60000010000 */
[C---:B------:R-:W-:Y:S06]  /*10c40*/  HMMA.16816.F32.BF16 R108, R44.reuse, R56, R108 ;  /* 0x000000382c6c723c */ /* 0x040fec000004186c */
[----:B------:R-:W4:Y:S02]  /*10c50*/  MUFU.EX2 R77, R77 ;  /* 0x0000004d004d7308 */ /* 0x000f240000000800 */
[-C--:B------:R-:W-:Y:S04]  /*10c60*/  HMMA.16816.F32.BF16 R28, R44, R58.reuse, R28 ;  /* 0x0000003a2c1c723c */ /* 0x080fe8000004181c */
[----:B-----5:R-:W-:Y:S04]  /*10c70*/  FADD.FTZ R192, R75, R192 ;  /* 0x000000c04bc07221 */ /* 0x020fe80000010000 */
[C---:B------:R-:W-:Y:S01]  /*10c80*/  HMMA.16816.F32.BF16 R112, R40.reuse, R58, R112 ;  /* 0x0000003a2870723c */ /* 0x040fe20000041870 */
[----:B------:R-:W-:Y:S01]  /*10c90*/  LDSM.16.MT88.4 R56, [R219+0x2100] ;  /* 0x00210000db38783b */ /* 0x000fe20000004200 */
[----:B------:R-:W5:Y:S02]  /*10ca0*/  MUFU.EX2 R78, R78 ;  /* 0x0000004e004e7308 */ /* 0x000f640000000800 */
[----:B-1----:R-:W-:Y:S04]  /*10cb0*/  FADD.FTZ R178, R76, R178 ;  /* 0x000000b24cb27221 */ /* 0x002fe80000010000 */
[-C--:B--2---:R-:W-:Y:S04]  /*10cc0*/  HMMA.16816.F32.BF16 R116, R40, R52.reuse, R116 ;  /* 0x000000342874723c */ /* 0x084fe80000041874 */
[----:B------:R-:W1:Y:S01]  /*10cd0*/  MUFU.EX2 R79, R79 ;  /* 0x0000004f004f7308 */ /* 0x000e620000000800 */
[----:B----4-:R-:W-:Y:S03]  /*10ce0*/  FADD.FTZ R178, R77, R178 ;  /* 0x000000b24db27221 */ /* 0x010fe60000010000 */
[C---:B------:R-:W-:Y:S06]  /*10cf0*/  HMMA.16816.F32.BF16 R120, R44.reuse, R52, R120 ;  /* 0x000000342c78723c */ /* 0x040fec0000041878 */
[----:B------:R-:W-:Y:S02]  /*10d00*/  MUFU.EX2 R84, R84 ;  /* 0x0000005400547308 */ /* 0x000fe40000000800 */
[-C--:B------:R-:W-:Y:S04]  /*10d10*/  HMMA.16816.F32.BF16 R124, R44, R54.reuse, R124 ;  /* 0x000000362c7c723c */ /* 0x080fe8000004187c */
[----:B-----5:R-:W-:Y:S03]  /*10d20*/  FADD.FTZ R192, R78, R192 ;  /* 0x000000c04ec07221 */ /* 0x020fe60000010000 */
[----:B------:R-:W-:Y:S01]  /*10d30*/  F2FP.BF16.PACK_AB R44, R73, R72 ;  /* 0x00000048492c723e */ /* 0x000fe200000010ff */
[----:B------:R-:W-:Y:S01]  /*10d40*/  HMMA.16816.F32.BF16 R36, R40, R54, R36 ;  /* 0x000000362824723c */ /* 0x000fe20000041824 */
[----:B------:R-:W2:Y:S01]  /*10d50*/  LDSM.16.MT88.4 R52, [R220+0x2100] ;  /* 0x00210000dc34783b */ /* 0x000ea20000004200 */
[----:B------:R-:W4:Y:S02]  /*10d60*/  MUFU.EX2 R85, R85 ;  /* 0x0000005500557308 */ /* 0x000f240000000800 */
[----:B------:R-:W-:Y:S01]  /*10d70*/  F2FP.BF16.PACK_AB R45, R75, R74 ;  /* 0x0000004a4b2d723e */ /* 0x000fe200000010ff */
[----:B-1----:R-:W-:Y:S01]  /*10d80*/  FADD.FTZ R192, R79, R192 ;  /* 0x000000c04fc07221 */ /* 0x002fe20000010000 */
[----:B------:R-:W-:Y:S02]  /*10d90*/  F2FP.BF16.PACK_AB R46, R77, R76 ;  /* 0x0000004c4d2e723e */ /* 0x000fe400000010ff */
[----:B------:R-:W-:Y:S04]  /*10da0*/  F2FP.BF16.PACK_AB R40, R69, R68 ;  /* 0x000000444528723e */ /* 0x000fe800000010ff */
[----:B------:R-:W-:Y:S01]  /*10db0*/  F2FP.BF16.PACK_AB R41, R71, R70 ;  /* 0x000000464729723e */ /* 0x000fe200000010ff */
[----:B------:R-:W-:Y:S01]  /*10dc0*/  MUFU.EX2 R86, R86 ;  /* 0x0000005600567308 */ /* 0x000fe20000000800 */
[----:B------:R-:W-:Y:S02]  /*10dd0*/  F2FP.BF16.PACK_AB R42, R81, R80 ;  /* 0x00000050512a723e */ /* 0x000fe400000010ff */
[----:B------:R-:W-:Y:S02]  /*10de0*/  F2FP.BF16.PACK_AB R43, R83, R82 ;  /* 0x00000052532b723e */ /* 0x000fe400000010ff */
[----:B------:R-:W-:Y:S05]  /*10df0*/  F2FP.BF16.PACK_AB R47, R79, R78 ;  /* 0x0000004e4f2f723e */ /* 0x000fea00000010ff */
[-C--:B---3--:R-:W-:Y:S01]  /*10e00*/  HMMA.16816.F32.BF16 R4, R40, R48.reuse, R4 ;  /* 0x000000302804723c */ /* 0x088fe20000041804 */
[----:B------:R-:W1:Y:S02]  /*10e10*/  MUFU.EX2 R87, R87 ;  /* 0x0000005700577308 */ /* 0x000e640000000800 */
[----:B----4-:R-:W-:Y:S05]  /*10e20*/  F2FP.BF16.PACK_AB R128, R85, R84 ;  /* 0x000000545580723e */ /* 0x010fea00000010ff */
[C---:B------:R-:W-:Y:S03]  /*10e30*/  HMMA.16816.F32.BF16 R8, R44.reuse, R48, R8 ;  /* 0x000000302c08723c */ /* 0x040fe60000041808 */
[----:B------:R-:W-:Y:S05]  /*10e40*/  MUFU.EX2 R96, R96 ;  /* 0x0000006000607308 */ /* 0x000fea0000000800 */
[-C--:B------:R-:W-:Y:S05]  /*10e50*/  HMMA.16816.F32.BF16 R12, R44, R50.reuse, R12 ;  /* 0x000000322c0c723c */ /* 0x080fea000004180c */
[----:B------:R-:W3:Y:S03]  /*10e60*/  MUFU.EX2 R203, R203 ;  /* 0x000000cb00cb7308 */ /* 0x000ee60000000800 */
[C---:B------:R-:W-:Y:S01]  /*10e70*/  HMMA.16816.F32.BF16 R16, R40.reuse, R50, R16 ;  /* 0x000000322810723c */ /* 0x040fe20000041810 */
[----:B------:R-:W4:Y:S03]  /*10e80*/  LDSM.16.MT88.4 R48, [R218+0x2100] ;  /* 0x00210000da30783b */ /* 0x000f260000004200 */
[----:B-1----:R-:W-:Y:S03]  /*10e90*/  F2FP.BF16.PACK_AB R129, R87, R86 ;  /* 0x000000565781723e */ /* 0x002fe600000010ff */
[----:B------:R-:W-:Y:S01]  /*10ea0*/  MUFU.EX2 R97, R97 ;  /* 0x0000006100617308 */ /* 0x000fe20000000800 */
[-C--:B--2---:R-:W-:Y:S08]  /*10eb0*/  HMMA.16816.F32.BF16 R20, R40, R52.reuse, R20 ;  /* 0x000000342814723c */ /* 0x084ff00000041814 */
[C---:B------:R-:W-:Y:S01]  /*10ec0*/  HMMA.16816.F32.BF16 R32, R44.reuse, R52, R32 ;  /* 0x000000342c20723c */ /* 0x040fe20000041820 */
[----:B------:R-:W1:Y:S03]  /*10ed0*/  MUFU.EX2 R202, R202 ;  /* 0x000000ca00ca7308 */ /* 0x000e660000000800 */
[----:B---3--:R-:W-:Y:S04]  /*10ee0*/  F2FP.BF16.PACK_AB R130, R203, R96 ;  /* 0x00000060cb82723e */ /* 0x008fe800000010ff */
[-C--:B------:R-:W-:Y:S03]  /*10ef0*/  HMMA.16816.F32.BF16 R24, R44, R54.reuse, R24 ;  /* 0x000000362c18723c */ /* 0x080fe60000041818 */
[----:B------:R-:W2:Y:S05]  /*10f00*/  MUFU.EX2 R88, R88 ;  /* 0x0000005800587308 */ /* 0x000eaa0000000800 */
[C---:B------:R-:W-:Y:S01]  /*10f10*/  HMMA.16816.F32.BF16 R100, R40.reuse, R54, R100 ;  /* 0x000000362864723c */ /* 0x040fe20000041864 */
[----:B------:R-:W3:Y:S04]  /*10f20*/  LDSM.16.MT88.4 R52, [R220+0x2900] ;  /* 0x00290000dc34783b */ /* 0x000ee80000004200 */
[----:B------:R-:W5:Y:S03]  /*10f30*/  MUFU.EX2 R89, R89 ;  /* 0x0000005900597308 */ /* 0x000f660000000800 */
[-C--:B------:R-:W-:Y:S04]  /*10f40*/  HMMA.16816.F32.BF16 R104, R40, R56.reuse, R104 ;  /* 0x000000382868723c */ /* 0x080fe80000041868 */
[----:B-1----:R-:W-:Y:S03]  /*10f50*/  F2FP.BF16.PACK_AB R131, R202, R97 ;  /* 0x00000061ca83723e */ /* 0x002fe600000010ff */
[----:B------:R-:W-:Y:S01]  /*10f60*/  MUFU.EX2 R90, R90 ;  /* 0x0000005a005a7308 */ /* 0x000fe20000000800 */
[C---:B------:R-:W-:Y:S04]  /*10f70*/  HMMA.16816.F32.BF16 R108, R44.reuse, R56, R108 ;  /* 0x000000382c6c723c */ /* 0x040fe8000004186c */
[----:B--2---:R-:W-:Y:S03]  /*10f80*/  FADD.FTZ R178, R88, R178 ;  /* 0x000000b258b27221 */ /* 0x004fe60000010000 */
[--C-:B------:R-:W-:Y:S01]  /*10f90*/  FFMA.FTZ R56, R92, c[0x0][0x2d0], -R201.reuse ;  /* 0x0000b4005c387a23 */ /* 0x100fe200000108c9 */
[-C--:B------:R-:W-:Y:S01]  /*10fa0*/  HMMA.16816.F32.BF16 R28, R44, R58.reuse, R28 ;  /* 0x0000003a2c1c723c */ /* 0x080fe2000004181c */
[----:B------:R-:W1:Y:S03]  /*10fb0*/  MUFU.EX2 R91, R91 ;  /* 0x0000005b005b7308 */ /* 0x000e660000000800 */
[----:B------:R-:W-:Y:S01]  /*10fc0*/  FFMA.FTZ R201, R93, c[0x0][0x2d0], -R201 ;  /* 0x0000b4005dc97a23 */ /* 0x000fe200000108c9 */
[----:B------:R-:W-:Y:S01]  /*10fd0*/  MOV R92, R153 ;  /* 0x00000099005c7202 */ /* 0x000fe20000000f00 */
[--C-:B------:R-:W-:Y:S01]  /*10fe0*/  FFMA.FTZ R57, R94, c[0x0][0x2d0], -R200.reuse ;  /* 0x0000b4005e397a23 */ /* 0x100fe200000108c8 */
[----:B------:R-:W-:Y:S01]  /*10ff0*/  MOV R93, R152 ;  /* 0x00000098005d7202 */ /* 0x000fe20000000f00 */
[C---:B------:R-:W-:Y:S03]  /*11000*/  HMMA.16816.F32.BF16 R112, R40.reuse, R58, R112 ;  /* 0x0000003a2870723c */ /* 0x040fe60000041870 */
[----:B------:R-:W-:Y:S01]  /*11010*/  MUFU.EX2 R56, R56 ;  /* 0x0000003800387308 */ /* 0x000fe20000000800 */
[----:B------:R-:W-:Y:S02]  /*11020*/  FFMA.FTZ R200, R95, c[0x0][0x2d0], -R200 ;  /* 0x0000b4005fc87a23 */ /* 0x000fe400000108c8 */
[----:B------:R-:W-:Y:S02]  /*11030*/  FADD.FTZ R198, R93, R198 ;  /* 0x000000c65dc67221 */ /* 0x000fe40000010000 */
[-C--:B----4-:R-:W-:Y:S04]  /*11040*/  HMMA.16816.F32.BF16 R116, R40, R48.reuse, R116 ;  /* 0x000000302874723c */ /* 0x090fe80000041874 */
[----:B------:R-:W-:Y:S01]  /*11050*/  FADD.FTZ R172, R92, R172 ;  /* 0x000000ac5cac7221 */ /* 0x000fe20000010000 */
[----:B------:R-:W2:Y:S01]  /*11060*/  MUFU.EX2 R201, R201 ;  /* 0x000000c900c97308 */ /* 0x000ea20000000800 */
[----:B------:R-:W-:Y:S02]  /*11070*/  FADD.FTZ R198, R64, R198 ;  /* 0x000000c640c67221 */ /* 0x000fe40000010000 */
[C---:B------:R-:W-:Y:S04]  /*11080*/  HMMA.16816.F32.BF16 R120, R44.reuse, R48, R120 ;  /* 0x000000302c78723c */ /* 0x040fe80000041878 */
[----:B------:R-:W-:Y:S02]  /*11090*/  FADD.FTZ R172, R66, R172 ;  /* 0x000000ac42ac7221 */ /* 0x000fe40000010000 */
[----:B------:R-:W-:Y:S01]  /*110a0*/  FADD.FTZ R198, R65, R198 ;  /* 0x000000c641c67221 */ /* 0x000fe20000010000 */
[----:B------:R-:W-:Y:S01]  /*110b0*/  MUFU.EX2 R57, R57 ;  /* 0x0000003900397308 */ /* 0x000fe20000000800 */
[-C--:B------:R-:W-:Y:S04]  /*110c0*/  HMMA.16816.F32.BF16 R124, R44, R50.reuse, R124 ;  /* 0x000000322c7c723c */ /* 0x080fe8000004187c */
[----:B------:R-:W-:Y:S02]  /*110d0*/  FADD.FTZ R172, R67, R172 ;  /* 0x000000ac43ac7221 */ /* 0x000fe40000010000 */
[----:B------:R-:W-:Y:S01]  /*110e0*/  FADD.FTZ R198, R68, R198 ;  /* 0x000000c644c67221 */ /* 0x000fe20000010000 */
[----:B------:R-:W-:Y:S01]  /*110f0*/  MOV R44, R168 ;  /* 0x000000a8002c7202 */ /* 0x000fe20000000f00 */
[----:B------:R-:W-:Y:S01]  /*11100*/  HMMA.16816.F32.BF16 R36, R40, R50, R36 ;  /* 0x000000322824723c */ /* 0x000fe20000041824 */
[----:B------:R-:W4:Y:S03]  /*11110*/  MUFU.EX2 R200, R200 ;  /* 0x000000c800c87308 */ /* 0x000f260000000800 */
[----:B------:R-:W-:Y:S02]  /*11120*/  FADD.FTZ R172, R70, R172 ;  /* 0x000000ac46ac7221 */ /* 0x000fe40000010000 */
[----:B------:R-:W-:Y:S01]  /*11130*/  FADD.FTZ R198, R69, R198 ;  /* 0x000000c645c67221 */ /* 0x000fe20000010000 */
[----:B-----5:R-:W-:Y:S01]  /*11140*/  F2FP.BF16.PACK_AB R40, R89, R88 ;  /* 0x000000585928723e */ /* 0x020fe200000010ff */
[-C--:B------:R-:W-:Y:S01]  /*11150*/  HMMA.16816.F32.BF16 R160, R128, R148.reuse, R4 ;  /* 0x0000009480a0723c */ /* 0x080fe20000041804 */
[----:B------:R-:W5:Y:S04]  /*11160*/  LDSM.16.MT88.4 R4, [R219+0x2900] ;  /* 0x00290000db04783b */ /* 0x000f680000004200 */
[----:B-1----:R-:W-:Y:S01]  /*11170*/  F2FP.BF16.PACK_AB R41, R91, R90 ;  /* 0x0000005a5b29723e */ /* 0x002fe200000010ff */
[----:B------:R-:W-:Y:S01]  /*11180*/  FADD.FTZ R172, R71, R172 ;  /* 0x000000ac47ac7221 */ /* 0x000fe20000010000 */
[----:B--2---:R-:W-:Y:S01]  /*11190*/  F2FP.BF16.PACK_AB R42, R201, R56 ;  /* 0x00000038c92a723e */ /* 0x004fe200000010ff */
[----:B------:R-:W-:Y:S04]  /*111a0*/  FADD.FTZ R198, R80, R198 ;  /* 0x000000c650c67221 */ /* 0x000fe80000010000 */
[----:B------:R-:W-:Y:S02]  /*111b0*/  FADD.FTZ R172, R82, R172 ;  /* 0x000000ac52ac7221 */ /* 0x000fe40000010000 */
[----:B------:R-:W-:Y:S02]  /*111c0*/  FADD.FTZ R198, R81, R198 ;  /* 0x000000c651c67221 */ /* 0x000fe40000010000 */
[----:B------:R-:W-:Y:S01]  /*111d0*/  FADD.FTZ R172, R83, R172 ;  /* 0x000000ac53ac7221 */ /* 0x000fe20000010000 */
[----:B----4-:R-:W-:Y:S01]  /*111e0*/  F2FP.BF16.PACK_AB R43, R200, R57 ;  /* 0x00000039c82b723e */ /* 0x010fe200000010ff */
[----:B------:R-:W-:Y:S02]  /*111f0*/  FADD.FTZ R198, R84, R198 ;  /* 0x000000c654c67221 */ /* 0x000fe40000010000 */
[----:B------:R-:W-:Y:S02]  /*11200*/  FADD.FTZ R172, R86, R172 ;  /* 0x000000ac56ac7221 */ /* 0x000fe40000010000 */
[----:B------:R-:W-:Y:S02]  /*11210*/  FADD.FTZ R192, R90, R192 ;  /* 0x000000c05ac07221 */ /* 0x000fe40000010000 */
[C---:B------:R-:W-:Y:S01]  /*11220*/  HMMA.16816.F32.BF16 R156, R40.reuse, R148, R8 ;  /* 0x00000094289c723c */ /* 0x040fe20000041808 */
[----:B------:R-:W1:Y:S03]  /*11230*/  LDSM.16.MT88.4 R8, [R218+0x2900] ;  /* 0x00290000da08783b */ /* 0x000e660000004200 */
[----:B------:R-:W-:Y:S02]  /*11240*/  FADD.FTZ R198, R85, R198 ;  /* 0x000000c655c67221 */ /* 0x000fe40000010000 */
[----:B------:R-:W-:Y:S02]  /*11250*/  FADD.FTZ R172, R87, R172 ;  /* 0x000000ac57ac7221 */ /* 0x000fe40000010000 */
[-C--:B------:R-:W-:Y:S04]  /*11260*/  HMMA.16816.F32.BF16 R152, R40, R150.reuse, R12 ;  /* 0x000000962898723c */ /* 0x080fe8000004180c */
[----:B------:R-:W-:Y:S02]  /*11270*/  FADD.FTZ R178, R89, R178 ;  /* 0x000000b259b27221 */ /* 0x000fe40000010000 */
[----:B------:R-:W-:Y:S02]  /*11280*/  FADD.FTZ R192, R91, R192 ;  /* 0x000000c05bc07221 */ /* 0x000fe40000010000 */
[C---:B------:R-:W-:Y:S04]  /*11290*/  HMMA.16816.F32.BF16 R148, R128.reuse, R150, R16 ;  /* 0x000000968094723c */ /* 0x040fe80000041810 */
[----:B------:R-:W-:Y:S02]  /*112a0*/  FADD.FTZ R198, R96, R198 ;  /* 0x000000c660c67221 */ /* 0x000fe40000010000 */
[----:B------:R-:W-:Y:S02]  /*112b0*/  FADD.FTZ R172, R97, R172 ;  /* 0x000000ac61ac7221 */ /* 0x000fe40000010000 */
[-C--:B---3--:R-:W-:Y:S04]  /*112c0*/  HMMA.16816.F32.BF16 R144, R128, R52.reuse, R20 ;  /* 0x000000348090723c */ /* 0x088fe80000041814 */
[----:B------:R-:W-:Y:S02]  /*112d0*/  FADD.FTZ R178, R56, R178 ;  /* 0x000000b238b27221 */ /* 0x000fe40000010000 */
[----:B------:R-:W-:Y:S02]  /*112e0*/  FADD.FTZ R192, R57, R192 ;  /* 0x000000c039c07221 */ /* 0x000fe40000010000 */
[C---:B------:R-:W-:Y:S04]  /*112f0*/  HMMA.16816.F32.BF16 R140, R40.reuse, R52, R32 ;  /* 0x00000034288c723c */ /* 0x040fe80000041820 */
[----:B------:R-:W-:Y:S02]  /*11300*/  FADD.FTZ R242, R203, R198 ;  /* 0x000000c6cbf27221 */ /* 0x000fe40000010000 */
[----:B------:R-:W-:Y:S02]  /*11310*/  FADD.FTZ R241, R202, R172 ;  /* 0x000000accaf17221 */ /* 0x000fe40000010000 */
[-C--:B------:R-:W-:Y:S04]  /*11320*/  HMMA.16816.F32.BF16 R136, R40, R54.reuse, R24 ;  /* 0x000000362888723c */ /* 0x080fe80000041818 */
[----:B------:R-:W-:Y:S02]  /*11330*/  FADD.FTZ R240, R201, R178 ;  /* 0x000000b2c9f07221 */ /* 0x000fe40000010000 */
[----:B------:R-:W-:Y:S02]  /*11340*/  FADD.FTZ R239, R200, R192 ;  /* 0x000000c0c8ef7221 */ /* 0x000fe40000010000 */
[C---:B------:R-:W-:Y:S08]  /*11350*/  HMMA.16816.F32.BF16 R100, R128.reuse, R54, R100 ;  /* 0x000000368064723c */ /* 0x040ff00000041864 */
[-C--:B-----5:R-:W-:Y:S08]  /*11360*/  HMMA.16816.F32.BF16 R104, R128, R4.reuse, R104 ;  /* 0x000000048068723c */ /* 0x0a0ff00000041868 */
[C---:B------:R-:W-:Y:S08]  /*11370*/  HMMA.16816.F32.BF16 R108, R40.reuse, R4, R108 ;  /* 0x00000004286c723c */ /* 0x040ff0000004186c */
[-C--:B------:R-:W-:Y:S08]  /*11380*/  HMMA.16816.F32.BF16 R132, R40, R6.reuse, R28 ;  /* 0x000000062884723c */ /* 0x080ff0000004181c */
[C---:B------:R-:W-:Y:S08]  /*11390*/  HMMA.16816.F32.BF16 R112, R128.reuse, R6, R112 ;  /* 0x000000068070723c */ /* 0x040ff00000041870 */
[-C--:B-1----:R-:W-:Y:S08]  /*113a0*/  HMMA.16816.F32.BF16 R116, R128, R8.reuse, R116 ;  /* 0x000000088074723c */ /* 0x082ff00000041874 */
[C---:B------:R-:W-:Y:S08]  /*113b0*/  HMMA.16816.F32.BF16 R120, R40.reuse, R8, R120 ;  /* 0x000000082878723c */ /* 0x040ff00000041878 */
[-C--:B------:R-:W-:Y:S08]  /*113c0*/  HMMA.16816.F32.BF16 R124, R40, R10.reuse, R124 ;  /* 0x0000000a287c723c */ /* 0x080ff0000004187c */
[----:B------:R-:W-:Y:S01]  /*113d0*/  HMMA.16816.F32.BF16 R128, R128, R10, R36 ;  /* 0x0000000a8080723c */ /* 0x000fe20000041824 */
[----:B------:R-:W-:-:S07]  /*113e0*/  @P0 BRA `(.L_x_196) ;  /* 0xffffc7c000000947 */ /* 0x000fce000383ffff */
.L_x_193:
[----:B------:R-:W-:-:S13]  /*113f0*/  ISETP.GE.AND P0, PT, R243, UR5, PT ;  /* 0x00000005f3007c0c */ /* 0x000fda000bf06270 */
[----:B------:R-:W-:Y:S05]  /*11400*/  @!P0 BRA `(.L_x_197) ;  /* 0x00005ac000008947 */ /* 0x000fea0003800000 */
[----:B------:R-:W-:Y:S01]  /*11410*/  IMAD.MOV.U32 R166, RZ, RZ, R2 ;  /* 0x000000ffffa67224 */ /* 0x000fe200078e0002 */
[----:B------:R-:W-:Y:S01]  /*11420*/  MOV R164, R44 ;  /* 0x0000002c00a47202 */ /* 0x000fe20000000f00 */
[----:B------:R-:W-:Y:S01]  /*11430*/  IMAD.MOV.U32 R167, RZ, RZ, R3 ;  /* 0x000000ffffa77224 */ /* 0x000fe200078e0003 */
[----:B------:R-:W-:Y:S02]  /*11440*/  MOV R165, R0 ;  /* 0x0000000000a57202 */ /* 0x000fe40000000f00 */
.L_x_215:
[----:B------:R-:W-:Y:S04]  /*11450*/  DEPBAR.LE SB0, 0x0 ;  /* 0x000080000000791a */ /* 0x000fe80000000000 */
[----:B------:R-:W-:Y:S01]  /*11460*/  BAR.SYNC.DEFER_BLOCKING 0x0 ;  /* 0x0000000000007b1d */ /* 0x000fe20000010000 */
[C---:B------:R-:W-:Y:S01]  /*11470*/  IMAD.WIDE.U32 R2, R231.reuse, c[0x0][0x208], RZ ;  /* 0x00008200e7027a25 */ /* 0x040fe200078e00ff */
[----:B------:R-:W-:Y:S05]  /*11480*/  SHF.R.S32.HI R0, RZ, 0x1f, R231 ;  /* 0x0000001fff007819 */ /* 0x000fea00000114e7 */
        /* <DEDUP_REMOVED lines=9> */
[----:B------:R-:W1:Y:S02]  /*11520*/  LDSM.16.M88.4 R16, [R227+0x3100] ;  /* 0x00310000e310783b */ /* 0x000e640000000200 */
[----:B------:R-:W-:Y:S02]  /*11530*/  IADD3.X R2, R3, UR9, R0, P0, !PT ;  /* 0x0000000903027c10 */ /* 0x000fe400087fe400 */
[C---:B------:R-:W-:Y:S02]  /*11540*/  LEA R0, P0, R188.reuse, c[0x0][0x1f8], 0x1 ;  /* 0x00007e00bc007a11 */ /* 0x040fe400078008ff */
[----:B------:R-:W2:Y:S02]  /*11550*/  LDSM.16.M88.4 R92, [R228+0x8100] ;  /* 0x00810000e45c783b */ /* 0x000ea40000000200 */
[----:B------:R-:W-:Y:S04]  /*11560*/  LEA.HI.X R188, R188, c[0x0][0x1fc], R2, 0x1, P0 ;  /* 0x00007f00bcbc7a11 */ /* 0x000fe800000f0c02 */
[----:B------:R-:W3:Y:S06]  /*11570*/  LDSM.16.M88.4 R32, [R227+0x3900] ;  /* 0x00390000e320783b */ /* 0x000eec0000000200 */
[----:B------:R-:W-:Y:S06]  /*11580*/  LDSM.16.M88.4 R48, [R227+0x4100] ;  /* 0x00410000e330783b */ /* 0x000fec0000000200 */
[----:B------:R-:W-:Y:S06]  /*11590*/  LDSM.16.M88.4 R64, [R227+0x4900] ;  /* 0x00490000e340783b */ /* 0x000fec0000000200 */
[----:B------:R-:W-:Y:S06]  /*115a0*/  LDSM.16.M88.4 R80, [R227+0x5100] ;  /* 0x00510000e350783b */ /* 0x000fec0000000200 */
[----:B------:R-:W-:Y:S01]  /*115b0*/  LDSM.16.M88.4 R168, [R227+0x5900] ;  /* 0x00590000e3a8783b */ /* 0x000fe20000000200 */
[-C--:B-1----:R-:W-:Y:S05]  /*115c0*/  HMMA.16816.F32.BF16 R4, R96, R16.reuse, RZ ;  /* 0x000000106004723c */ /* 0x082fea00000418ff */
[----:B------:R-:W-:Y:S03]  /*115d0*/  LDSM.16.M88.4 R172, [R224+0x6100] ;  /* 0x00610000e0ac783b */ /* 0x000fe60000000200 */
[C---:B--2---:R-:W-:Y:S03]  /*115e0*/  HMMA.16816.F32.BF16 R8, R92.reuse, R16, RZ ;  /* 0x000000105c08723c */ /* 0x044fe600000418ff */
[----:B------:R-:W-:Y:S06]  /*115f0*/  LDSM.16.M88.4 R176, [R226] ;  /* 0x00000000e2b0783b */ /* 0x000fec0000000200 */
[----:B------:R-:W-:Y:S01]  /*11600*/  LDSM.16.M88.4 R180, [R224+0x8100] ;  /* 0x00810000e0b4783b */ /* 0x000fe20000000200 */
[-C--:B------:R-:W-:Y:S05]  /*11610*/  HMMA.16816.F32.BF16 R12, R92, R18.reuse, RZ ;  /* 0x000000125c0c723c */ /* 0x080fea00000418ff */
[----:B------:R-:W-:Y:S03]  /*11620*/  LDSM.16.M88.4 R184, [R217] ;  /* 0x00000000d9b8783b */ /* 0x000fe60000000200 */
[C---:B------:R-:W-:Y:S03]  /*11630*/  HMMA.16816.F32.BF16 R16, R96.reuse, R18, RZ ;  /* 0x000000126010723c */ /* 0x040fe600000418ff */
[----:B------:R-:W1:Y:S05]  /*11640*/  SHFL.IDX PT, R190, R0, RZ, 0x181f ;  /* 0x00181fff00be7589 */ /* 0x000e6a00000e0000 */
[-C--:B---3--:R-:W-:Y:S01]  /*11650*/  HMMA.16816.F32.BF16 R20, R96, R32.reuse, RZ ;  /* 0x000000206014723c */ /* 0x088fe200000418ff */
[----:B------:R-:W2:Y:S06]  /*11660*/  SHFL.IDX PT, R189, R0, 0x1, 0x181f ;  /* 0x00381f0000bd7f89 */ /* 0x000eac00000e0000 */
[----:B------:R-:W3:Y:S01]  /*11670*/  SHFL.IDX PT, R191, R188, RZ, 0x181f ;  /* 0x00181fffbcbf7589 */ /* 0x000ee200000e0000 */
[C---:B------:R-:W-:Y:S05]  /*11680*/  HMMA.16816.F32.BF16 R24, R92.reuse, R32, RZ ;  /* 0x000000205c18723c */ /* 0x040fea00000418ff */
[----:B------:R-:W4:Y:S03]  /*11690*/  SHFL.IDX PT, R195, R188, 0x1, 0x181f ;  /* 0x00381f00bcc37f89 */ /* 0x000f2600000e0000 */
[-C--:B------:R-:W-:Y:S03]  /*116a0*/  HMMA.16816.F32.BF16 R28, R92, R34.reuse, RZ ;  /* 0x000000225c1c723c */ /* 0x080fe600000418ff */
[----:B------:R-:W-:Y:S01]  /*116b0*/  SHFL.IDX PT, R194, R188, 0x2, 0x181f ;  /* 0x00581f00bcc27f89 */ /* 0x000fe200000e0000 */
[-C--:B-1----:R-:W-:Y:S04]  /*116c0*/  IADD3 R198, P1, R190, R235.reuse, RZ ;  /* 0x000000ebbec67210 */ /* 0x082fe80007f3e0ff */
[C---:B------:R-:W-:Y:S01]  /*116d0*/  HMMA.16816.F32.BF16 R32, R96.reuse, R34, RZ ;  /* 0x000000226020723c */ /* 0x040fe200000418ff */
[----:B------:R-:W-:Y:S03]  /*116e0*/  SHFL.IDX PT, R3, R188, 0x3, 0x181f ;  /* 0x00781f00bc037f89 */ /* 0x000fe600000e0000 */
[-C--:B--2---:R-:W-:Y:S01]  /*116f0*/  IADD3 R200, P0, R189, R235.reuse, RZ ;  /* 0x000000ebbdc87210 */ /* 0x084fe20007f1e0ff */
[--C-:B---3--:R-:W-:Y:S03]  /*11700*/  IMAD.X R199, R191, 0x1, R234.reuse, P1 ;  /* 0x00000001bfc77824 */ /* 0x108fe600008e06ea */
[-C--:B------:R-:W-:Y:S01]  /*11710*/  HMMA.16816.F32.BF16 R36, R96, R48.reuse, RZ ;  /* 0x000000306024723c */ /* 0x080fe200000418ff */
[----:B------:R-:W-:Y:S03]  /*11720*/  SHFL.IDX PT, R196, R188, 0x4, 0x181f ;  /* 0x00981f00bcc47f89 */ /* 0x000fe600000e0000 */
[--C-:B----4-:R-:W-:Y:S03]  /*11730*/  IMAD.X R201, R195, 0x1, R234.reuse, P0 ;  /* 0x00000001c3c97824 */ /* 0x110fe600000e06ea */
[----:B------:R-:W-:Y:S01]  /*11740*/  SHFL.IDX PT, R197, R188, 0x5, 0x181f ;  /* 0x00b81f00bcc57f89 */ /* 0x000fe200000e0000 */
[C---:B------:R-:W-:Y:S05]  /*11750*/  HMMA.16816.F32.BF16 R40, R92.reuse, R48, RZ ;  /* 0x000000305c28723c */ /* 0x040fea00000418ff */
[----:B------:R-:W-:Y:S03]  /*11760*/  LDSM.16.M88.4 R188, [R213] ;  /* 0x00000000d5bc783b */ /* 0x000fe60000000200 */
[-C--:B------:R-:W-:Y:S03]  /*11770*/  HMMA.16816.F32.BF16 R44, R92, R50.reuse, RZ ;  /* 0x000000325c2c723c */ /* 0x080fe600000418ff */
[----:B------:R-:W-:Y:S05]  /*11780*/  SHFL.IDX PT, R192, R0, 0x2, 0x181f ;  /* 0x00581f0000c07f89 */ /* 0x000fea00000e0000 */
[C---:B------:R-:W-:Y:S01]  /*11790*/  HMMA.16816.F32.BF16 R48, R96.reuse, R50, RZ ;  /* 0x000000326030723c */ /* 0x040fe200000418ff */
[----:B------:R-:W-:Y:S06]  /*117a0*/  SHFL.IDX PT, R193, R0, 0x3, 0x181f ;  /* 0x00781f0000c17f89 */ /* 0x000fec00000e0000 */
[----:B------:R-:W1:Y:S01]  /*117b0*/  SHFL.IDX PT, R2, R0, 0x4, 0x181f ;  /* 0x00981f0000027f89 */ /* 0x000e6200000e0000 */
[-C--:B------:R-:W-:Y:S05]  /*117c0*/  HMMA.16816.F32.BF16 R52, R96, R64.reuse, RZ ;  /* 0x000000406034723c */ /* 0x080fea00000418ff */
[----:B------:R-:W-:Y:S03]  /*117d0*/  SHFL.IDX PT, R0, R0, 0x5, 0x181f ;  /* 0x00b81f0000007f89 */ /* 0x000fe600000e0000 */
[C---:B------:R-:W-:Y:S08]  /*117e0*/  HMMA.16816.F32.BF16 R56, R92.reuse, R64, RZ ;  /* 0x000000405c38723c */ /* 0x040ff000000418ff */
[-C--:B------:R-:W-:Y:S01]  /*117f0*/  HMMA.16816.F32.BF16 R60, R92, R66.reuse, RZ ;  /* 0x000000425c3c723c */ /* 0x080fe200000418ff */
[-C--:B-1----:R-:W-:Y:S07]  /*11800*/  IADD3 R2, P1, R2, R235.reuse, RZ ;  /* 0x000000eb02027210 */ /* 0x082fee0007f3e0ff */
        /* <DEDUP_REMOVED lines=9> */
[----:B------:R-:W1:Y:S07]  /*118a0*/  LDSM.16.M88.4 R168, [R216] ;  /* 0x00000000d8a8783b */ /* 0x000e6e0000000200 */
[-C--:B------:R-:W-:Y:S08]  /*118b0*/  HMMA.16816.F32.BF16 R4, R172, R176.reuse, R4 ;  /* 0x000000b0ac04723c */ /* 0x080ff00000041804 */
        /* <DEDUP_REMOVED lines=8> */
[----:B------:R-:W3:Y:S06]  /*11940*/  LDSM.16.M88.4 R184, [R214] ;  /* 0x00000000d6b8783b */ /* 0x000eec0000000200 */
[----:B------:R-:W-:Y:S01]  /*11950*/  @!PT LDS RZ, [RZ] ;  /* 0x00000000fffff984 */ /* 0x000fe20000000800 */
[----:B------:R-:W-:Y:S01]  /*11960*/  @!PT LDS RZ, [RZ] ;  /* 0x00000000fffff984 */ /* 0x000fe20000000800 */
[----:B------:R-:W-:Y:S01]  /*11970*/  @!PT LDS RZ, [RZ] ;  /* 0x00000000fffff984 */ /* 0x000fe20000000800 */
[----:B------:R4:W-:Y:S01]  /*11980*/  LDGSTS.E.BYPASS.LTC128B.128 [R238], [R198.64], !P3 ;  /* 0x00000000c6ee7fae */ /* 0x0009e2000d901d74 */
[-C--:B-1----:R-:W-:Y:S05]  /*11990*/  HMMA.16816.F32.BF16 R36, R172, R168.reuse, R36 ;  /* 0x000000a8ac24723c */ /* 0x082fea0000041824 */
[----:B------:R1:W-:Y:S03]  /*119a0*/  LDGSTS.E.BYPASS.LTC128B.128 [R238+0x800], [R200.64], !P3 ;  /* 0x00800000c8ee7fae */ /* 0x0003e6000d901d74 */
[C---:B------:R-:W-:Y:S08]  /*119b0*/  HMMA.16816.F32.BF16 R40, R180.reuse, R168, R40 ;  /* 0x000000a8b428723c */ /* 0x040ff00000041828 */
[-C--:B------:R-:W-:Y:S08]  /*119c0*/  HMMA.16816.F32.BF16 R44, R180, R170.reuse, R44 ;  /* 0x000000aab42c723c */ /* 0x080ff0000004182c */
[C---:B------:R-:W-:Y:S04]  /*119d0*/  HMMA.16816.F32.BF16 R48, R172.reuse, R170, R48 ;  /* 0x000000aaac30723c */ /* 0x040fe80000041830 */
[-C--:B----4-:R-:W-:Y:S02]  /*119e0*/  IADD3 R198, P0, R192, R235.reuse, RZ ;  /* 0x000000ebc0c67210 */ /* 0x090fe40007f1e0ff */
[-C--:B------:R-:W-:Y:S02]  /*119f0*/  IADD3 R192, P2, R193, R235.reuse, RZ ;  /* 0x000000ebc1c07210 */ /* 0x080fe40007f5e0ff */
[-C--:B--2---:R-:W-:Y:S04]  /*11a00*/  HMMA.16816.F32.BF16 R52, R172, R176.reuse, R52 ;  /* 0x000000b0ac34723c */ /* 0x084fe80000041834 */
[--C-:B------:R-:W-:Y:S01]  /*11a10*/  IMAD.X R199, R194, 0x1, R234.reuse, P0 ;  /* 0x00000001c2c77824 */ /* 0x100fe200000e06ea */
[----:B------:R-:W-:Y:S01]  /*11a20*/  IADD3 R168, P0, R0, R235, RZ ;  /* 0x000000eb00a87210 */ /* 0x000fe20007f1e0ff */
[--C-:B------:R-:W-:Y:S02]  /*11a30*/  IMAD.X R193, R3, 0x1, R234.reuse, P2 ;  /* 0x0000000103c17824 */ /* 0x100fe400010e06ea */
[C---:B------:R-:W-:Y:S01]  /*11a40*/  HMMA.16816.F32.BF16 R56, R180.reuse, R176, R56 ;  /* 0x000000b0b438723c */ /* 0x040fe20000041838 */
[----:B------:R2:W-:Y:S03]  /*11a50*/  LDGSTS.E.BYPASS.LTC128B.128 [R238+0x1000], [R198.64], !P3 ;  /* 0x01000000c6ee7fae */ /* 0x0005e6000d901d74 */
[--C-:B------:R-:W-:Y:S02]  /*11a60*/  IMAD.X R3, R196, 0x1, R234.reuse, P1 ;  /* 0x00000001c4037824 */ /* 0x100fe400008e06ea */
[----:B------:R-:W-:Y:S01]  /*11a70*/  IMAD.X R169, R197, 0x1, R234, P0 ;  /* 0x00000001c5a97824 */ /* 0x000fe200000e06ea */
[----:B------:R4:W-:Y:S01]  /*11a80*/  LDGSTS.E.BYPASS.LTC128B.128 [R238+0x1800], [R192.64], !P3 ;  /* 0x01800000c0ee7fae */ /* 0x0009e2000d901d74 */
[-C--:B------:R-:W-:Y:S03]  /*11a90*/  HMMA.16816.F32.BF16 R60, R180, R178.reuse, R60 ;  /* 0x000000b2b43c723c */ /* 0x080fe6000004183c */
[----:B------:R-:W-:Y:S02]  /*11aa0*/  ISETP.GT.AND P0, PT, R243, UR5, PT ;  /* 0x00000005f3007c0c */ /* 0x000fe4000bf04270 */
[----:B------:R2:W-:Y:S03]  /*11ab0*/  LDGSTS.E.BYPASS.LTC128B.128 [R238+0x2000], [R2.64], !P3 ;  /* 0x0200000002ee7fae */ /* 0x0005e6000d901d74 */
[C---:B------:R-:W-:Y:S03]  /*11ac0*/  HMMA.16816.F32.BF16 R64, R172.reuse, R178, R64 ;  /* 0x000000b2ac40723c */ /* 0x040fe60000041840 */
[----:B------:R5:W-:Y:S05]  /*11ad0*/  LDGSTS.E.BYPASS.LTC128B.128 [R238+0x2800], [R168.64], !P3 ;  /* 0x02800000a8ee7fae */ /* 0x000bea000d901d74 */
[-C--:B---3--:R-:W-:Y:S01]  /*11ae0*/  HMMA.16816.F32.BF16 R68, R172, R184.reuse, R68 ;  /* 0x000000b8ac44723c */ /* 0x088fe20000041844 */
[----:B-1----:R-:W-:Y:S06]  /*11af0*/  LDSM.16.M88.4 R200, [R222+0x3900] ;  /* 0x00390000dec8783b */ /* 0x002fec0000000200 */
[----:B------:R-:W0:Y:S01]  /*11b00*/  LDGDEPBAR ;  /* 0x00000000000079af */ /* 0x000e220000000000 */
[C---:B------:R-:W-:Y:S05]  /*11b10*/  HMMA.16816.F32.BF16 R72, R180.reuse, R184, R72 ;  /* 0x000000b8b448723c */ /* 0x040fea0000041848 */
[----:B----4-:R-:W-:Y:S03]  /*11b20*/  LDSM.16.M88.4 R192, [R223+0x6100] ;  /* 0x00610000dfc0783b */ /* 0x010fe60000000200 */
[-C--:B------:R-:W-:Y:S03]  /*11b30*/  HMMA.16816.F32.BF16 R76, R180, R186.reuse, R76 ;  /* 0x000000bab44c723c */ /* 0x080fe6000004184c */
[----:B--2---:R-:W-:Y:S05]  /*11b40*/  LDSM.16.M88.4 R196, [R223+0x8100] ;  /* 0x00810000dfc4783b */ /* 0x004fea0000000200 */
[C---:B------:R-:W-:Y:S01]  /*11b50*/  HMMA.16816.F32.BF16 R80, R172.reuse, R186, R80 ;  /* 0x000000baac50723c */ /* 0x040fe20000041850 */
[----:B-----5:R-:W1:Y:S06]  /*11b60*/  LDSM.16.M88.4 R168, [R222+0x3100] ;  /* 0x00310000dea8783b */ /* 0x020e6c0000000200 */
[----:B------:R-:W2:Y:S01]  /*11b70*/  LDSM.16.M88.4 R204, [R222+0x4100] ;  /* 0x00410000decc783b */ /* 0x000ea20000000200 */
[-C--:B------:R-:W-:Y:S05]  /*11b80*/  HMMA.16816.F32.BF16 R84, R172, R188.reuse, R84 ;  /* 0x000000bcac54723c */ /* 0x080fea0000041854 */
[----:B------:R-:W3:Y:S03]  /*11b90*/  LDSM.16.M88.4 R208, [R222+0x4900] ;  /* 0x00490000ded0783b */ /* 0x000ee60000000200 */
[C---:B------:R-:W-:Y:S03]  /*11ba0*/  HMMA.16816.F32.BF16 R88, R180.reuse, R188, R88 ;  /* 0x000000bcb458723c */ /* 0x040fe60000041858 */
[----:B------:R-:W-:Y:S05]  /*11bb0*/  LDSM.16.M88.4 R176, [R221+0x6100] ;  /* 0x00610000ddb0783b */ /* 0x000fea0000000200 */
[-C--:B------:R-:W-:Y:S01]  /*11bc0*/  HMMA.16816.F32.BF16 R92, R180, R190.reuse, R92 ;  /* 0x000000beb45c723c */ /* 0x080fe2000004185c */
[----:B------:R-:W-:Y:S06]  /*11bd0*/  LDSM.16.M88.4 R180, [R212] ;  /* 0x00000000d4b4783b */ /* 0x000fec0000000200 */
[----:B------:R-:W-:Y:S01]  /*11be0*/  LDSM.16.M88.4 R184, [R221+0x8100] ;  /* 0x00810000ddb8783b */ /* 0x000fe20000000200 */
[----:B------:R-:W-:Y:S05]  /*11bf0*/  HMMA.16816.F32.BF16 R96, R172, R190, R96 ;  /* 0x000000beac60723c */ /* 0x000fea0000041860 */
[----:B------:R-:W4:Y:S03]  /*11c00*/  LDSM.16.M88.4 R172, [R222+0x5100] ;  /* 0x00510000deac783b */ /* 0x000f260000000200 */
[-C--:B-1----:R-:W-:Y:S03]  /*11c10*/  HMMA.16816.F32.BF16 R4, R192, R168.reuse, R4 ;  /* 0x000000a8c004723c */ /* 0x082fe60000041804 */
[----:B------:R-:W-:Y:S05]  /*11c20*/  LDSM.16.M88.4 R188, [R212+0x800] ;  /* 0x00080000d4bc783b */ /* 0x000fea0000000200 */
        /* <DEDUP_REMOVED lines=8> */
[----:B------:R-:W5:Y:S07]  /*11cb0*/  LDSM.16.M88.4 R200, [R212+0x1000] ;  /* 0x00100000d4c8783b */ /* 0x000f6e0000000200 */
[-C--:B--2---:R-:W-:Y:S08]  /*11cc0*/  HMMA.16816.F32.BF16 R36, R192, R204.reuse, R36 ;  /* 0x000000ccc024723c */ /* 0x084ff00000041824 */
[C---:B------:R-:W-:Y:S08]  /*11cd0*/  HMMA.16816.F32.BF16 R40, R196.reuse, R204, R40 ;  /* 0x000000ccc428723c */ /* 0x040ff00000041828 */
[-C--:B------:R-:W-:Y:S08]  /*11ce0*/  HMMA.16816.F32.BF16 R44, R196, R206.reuse, R44 ;  /* 0x000000cec42c723c */ /* 0x080ff0000004182c */
[C---:B------:R-:W-:Y:S01]  /*11cf0*/  HMMA.16816.F32.BF16 R48, R192.reuse, R206, R48 ;  /* 0x000000cec030723c */ /* 0x040fe20000041830 */
[----:B------:R-:W2:Y:S07]  /*11d00*/  LDSM.16.M88.4 R204, [R212+0x1800] ;  /* 0x00180000d4cc783b */ /* 0x000eae0000000200 */
[-C--:B---3--:R-:W-:Y:S08]  /*11d10*/  HMMA.16816.F32.BF16 R52, R192, R208.reuse, R52 ;  /* 0x000000d0c034723c */ /* 0x088ff00000041834 */
[C---:B------:R-:W-:Y:S08]  /*11d20*/  HMMA.16816.F32.BF16 R56, R196.reuse, R208, R56 ;  /* 0x000000d0c438723c */ /* 0x040ff00000041838 */
[-C--:B------:R-:W-:Y:S08]  /*11d30*/  HMMA.16816.F32.BF16 R60, R196, R210.reuse, R60 ;  /* 0x000000d2c43c723c */ /* 0x080ff0000004183c */
[C---:B------:R-:W-:Y:S01]  /*11d40*/  HMMA.16816.F32.BF16 R64, R192.reuse, R210, R64 ;  /* 0x000000d2c040723c */ /* 0x040fe20000041840 */
[----:B------:R-:W3:Y:S07]  /*11d50*/  LDSM.16.M88.4 R208, [R212+0x2000] ;  /* 0x00200000d4d0783b */ /* 0x000eee0000000200 */
[-C--:B----4-:R-:W-:Y:S08]  /*11d60*/  HMMA.16816.F32.BF16 R68, R192, R172.reuse, R68 ;  /* 0x000000acc044723c */ /* 0x090ff00000041844 */
[C---:B------:R-:W-:Y:S08]  /*11d70*/  HMMA.16816.F32.BF16 R72, R196.reuse, R172, R72 ;  /* 0x000000acc448723c */ /* 0x040ff00000041848 */
[-C--:B------:R-:W-:Y:S08]  /*11d80*/  HMMA.16816.F32.BF16 R76, R196, R174.reuse, R76 ;  /* 0x000000aec44c723c */ /* 0x080ff0000004184c */
[C---:B------:R-:W-:Y:S01]  /*11d90*/  HMMA.16816.F32.BF16 R80, R192.reuse, R174, R80 ;  /* 0x000000aec050723c */ /* 0x040fe20000041850 */
[----:B------:R-:W4:Y:S01]  /*11da0*/  LDSM.16.M88.4 R172, [R212+0x2800] ;  /* 0x00280000d4ac783b */ /* 0x000f220000000200 */
[----:B------:R-:W-:Y:S05]  /*11db0*/  DEPBAR.LE SB0, 0x0 ;  /* 0x000080000000791a */ /* 0x000fea0000000000 */
[----:B------:R-:W-:Y:S01]  /*11dc0*/  BAR.SYNC.DEFER_BLOCKING 0x0 ;  /* 0x0000000000007b1d */ /* 0x000fe20000010000 */
[-C--:B-1----:R-:W-:Y:S08]  /*11dd0*/  HMMA.16816.F32.BF16 R84, R192, R168.reuse, R84 ;  /* 0x000000a8c054723c */ /* 0x082ff00000041854 */
[C---:B------:R-:W-:Y:S08]  /*11de0*/  HMMA.16816.F32.BF16 R88, R196.reuse, R168, R88 ;  /* 0x000000a8c458723c */ /* 0x040ff00000041858 */
[-C--:B------:R-:W-:Y:S08]  /*11df0*/  HMMA.16816.F32.BF16 R92, R196, R170.reuse, R92 ;  /* 0x000000aac45c723c */ /* 0x080ff0000004185c */
[----:B------:R-:W-:Y:S08]  /*11e00*/  HMMA.16816.F32.BF16 R96, R192, R170, R96 ;  /* 0x000000aac060723c */ /* 0x000ff00000041860 */
        /* <DEDUP_REMOVED lines=8> */
[-C--:B-----5:R-:W-:Y:S08]  /*11e90*/  HMMA.16816.F32.BF16 R36, R176, R200.reuse, R36 ;  /* 0x000000c8b024723c */ /* 0x0a0ff00000041824 */
[C---:B------:R-:W-:Y:S08]  /*11ea0*/  HMMA.16816.F32.BF16 R40, R184.reuse, R200, R40 ;  /* 0x000000c8b828723c */ /* 0x040ff00000041828 */
[-C--:B------:R-:W-:Y:S08]  /*11eb0*/  HMMA.16816.F32.BF16 R44, R184, R202.reuse, R44 ;  /* 0x000000cab82c723c */ /* 0x080ff0000004182c */
[C---:B------:R-:W-:Y:S08]  /*11ec0*/  HMMA.16816.F32.BF16 R48, R176.reuse, R202, R48 ;  /* 0x000000cab030723c */ /* 0x040ff00000041830 */
[-C--:B--2---:R-:W-:Y:S08]  /*11ed0*/  HMMA.16816.F32.BF16 R52, R176, R204.reuse, R52 ;  /* 0x000000ccb034723c */ /* 0x084ff00000041834 */
[C---:B------:R-:W-:Y:S08]  /*11ee0*/  HMMA.16816.F32.BF16 R56, R184.reuse, R204, R56 ;  /* 0x000000ccb838723c */ /* 0x040ff00000041838 */
[-C--:B------:R-:W-:Y:S08]  /*11ef0*/  HMMA.16816.F32.BF16 R60, R184, R206.reuse, R60 ;  /* 0x000000ceb83c723c */ /* 0x080ff0000004183c */
[C---:B------:R-:W-:Y:S08]  /*11f00*/  HMMA.16816.F32.BF16 R64, R176.reuse, R206, R64 ;  /* 0x000000ceb040723c */ /* 0x040ff00000041840 */
[-C--:B---3--:R-:W-:Y:S08]  /*11f10*/  HMMA.16816.F32.BF16 R68, R176, R208.reuse, R68 ;  /* 0x000000d0b044723c */ /* 0x088ff00000041844 */
        /* <DEDUP_REMOVED lines=66> */
.L_x_198:
[----:B-1----:R-:W-:Y:S01]  /*12340*/  IMAD.MOV.U32 R174, RZ, RZ, R236 ;  /* 0x000000ffffae7224 */ /* 0x002fe200078e00ec */
[----:B------:R-:W-:Y:S01]  /*12350*/  PLOP3.LUT P1, PT, PT, PT, UP2, 0x80, 0x0 ;  /* 0x000000000000781c */ /* 0x000fe20003f2f028 */
[----:B------:R-:W0:Y:S01]  /*12360*/  LDGDEPBAR ;  /* 0x00000000000079af */ /* 0x000e220000000000 */
[----:B------:R-:W-:Y:S01]  /*12370*/  PLOP3.LUT P0, PT, PT, PT, UP2, 0x80, 0x0 ;  /* 0x000000000000781c */ /* 0x000fe20003f0f028 */
[----:B------:R-:W-:Y:S02]  /*12380*/  IMAD R169, R243, -0x60, RZ ;  /* 0xffffffa0f3a97824 */ /* 0x000fe400078e02ff */
[----:B------:R-:W-:Y:S02]  /*12390*/  IMAD.U32 R170, RZ, RZ, UR10 ;  /* 0x0000000affaa7e24 */ /* 0x000fe4000f8e00ff */
[----:B------:R-:W-:Y:S06]  /*123a0*/  IMAD.IADD R3, R169, 0x1, -R237 ;  /* 0x00000001a9037824 */ /* 0x000fec00078e0aed */
[----:B------:R-:W-:Y:S05]  /*123b0*/  @P1 IMAD.HI.U32 R0, R236, c[0x0][0x2c8], RZ ;  /* 0x0000b200ec001a27 */ /* 0x000fea00078e00ff */
[----:B------:R-:W-:Y:S02]  /*123c0*/  @P0 SHF.R.U32.HI R174, RZ, c[0x0][0x2cc], R0 ;  /* 0x0000b300ffae0a19 */ /* 0x000fe40000011600 */
[----:B------:R-:W-:Y:S02]  /*123d0*/  PLOP3.LUT P0, PT, PT, PT, UP0, 0x40, 0x0 ;  /* 0x000000000000781c */ /* 0x000fe40003f0e808 */
[----:B------:R-:W-:Y:S01]  /*123e0*/  IADD3 R0, -R237, 0x1, R169 ;  /* 0x00000001ed007810 */ /* 0x000fe20007ffe1a9 */
[----:B------:R-:W1:Y:S03]  /*123f0*/  SHFL.IDX PT, R2, R174, RZ, 0x1c1f ;  /* 0x001c1fffae027589 */ /* 0x000e6600000e0000 */
[----:B------:R-:W-:Y:S04]  /*12400*/  IADD3 R170, R0, -c[0x0][0x168], R170 ;  /* 0x80005a0000aa7a10 */ /* 0x000fe80007ffe0aa */
[C---:B------:R-:W-:Y:S02]  /*12410*/  IADD3 R173, R170.reuse, c[0x0][0x328], RZ ;  /* 0x0000ca00aaad7a10 */ /* 0x040fe40007ffe0ff */
[----:B------:R-:W-:Y:S03]  /*12420*/  IADD3 R170, R170, UR12, RZ ;  /* 0x0000000caaaa7c10 */ /* 0x000fe6000fffe0ff */
[--C-:B-1----:R-:W-:Y:S02]  /*12430*/  IMAD.IADD R177, R173, 0x1, R2.reuse ;  /* 0x00000001adb17824 */ /* 0x102fe400078e0202 */
[----:B------:R-:W-:Y:S01]  /*12440*/  IMAD.IADD R171, R170, 0x1, R2 ;  /* 0x00000001aaab7824 */ /* 0x000fe200078e0202 */
[----:B------:R-:W-:-:S05]  /*12450*/  @P0 BRA `(.L_x_199) ;  /* 0x0000019000000947 */ /* 0x000fca0003800000 */
[----:B------:R-:W-:Y:S01]  /*12460*/  MOV R0, c[0x0][0x2ac] ;  /* 0x0000ab0000007a02 */ /* 0x000fe20000000f00 */
        /* <DEDUP_REMOVED lines=14> */
.L_x_201:
[----:B------:R-:W-:Y:S04]  /*12550*/  MOV R0, c[0x0][0x32c] ;  /* 0x0000cb0000007a02 */ /* 0x000fe80000000f00 */
[----:B------:R-:W-:Y:S11]  /*12560*/  ISETP.NE.AND P0, PT, R0, 0x1, PT ;  /* 0x000000010000780c */ /* 0x000ff60003f05270 */
[----:B------:R-:W-:Y:S02]  /*12570*/  @!UPT UIADD3 URZ, URZ, URZ, URZ ;  /* 0x0000003f3f3ff290 */ /* 0x000fe4000fffe03f */
[----:B------:R-:W-:Y:S05]  /*12580*/  @P0 IMAD.HI.U32 R0, R2, c[0x0][0x330], RZ ;  /* 0x0000cc0002000a27 */ /* 0x000fea00078e00ff */
[----:B------:R-:W-:Y:S02]  /*12590*/  @P0 SHF.R.U32.HI R2, RZ, c[0x0][0x334], R0 ;  /* 0x0000cd00ff020a19 */ /* 0x000fe40000011600 */
.L_x_202:
[----:B------:R-:W-:Y:S05]  /*125a0*/  BSYNC B0 ;  /* 0x0000000000007941 */ /* 0x000fea0003800000 */
.L_x_200:
[----:B------:R-:W-:Y:S05]  /*125b0*/  IMAD R2, R2, c[0x0][0x32c], R3 ;  /* 0x0000cb0002027a24 */ /* 0x000fea00078e0203 */
[----:B------:R-:W-:Y:S02]  /*125c0*/  IADD3 R0, R2, c[0x0][0x32c], RZ ;  /* 0x0000cb0002007a10 */ /* 0x000fe40007ffe0ff */
[----:B------:R-:W-:Y:S02]  /*125d0*/  IMNMX R171, R171, R2, !PT ;  /* 0x00000002abab7217 */ /* 0x000fe40007800200 */
[----:B------:R-:W-:Y:S02]  /*125e0*/  IMNMX R177, R177, R0, PT ;  /* 0x00000000b1b17217 */ /* 0x000fe40003800200 */
.L_x_199:
[----:B------:R-:W-:Y:S01]  /*125f0*/  PLOP3.LUT P0, PT, PT, PT, UP0, 0x40, 0x0 ;  /* 0x000000000000781c */ /* 0x000fe20003f0e808 */
[----:B------:R-:W1:Y:S02]  /*12600*/  SHFL.IDX PT, R2, R174, 0x1, 0x1c1f ;  /* 0x003c1f00ae027f89 */ /* 0x000e6400000e0000 */
[----:B-1----:R-:W-:Y:S01]  /*12610*/  IADD3 R179, R170, R2, RZ ;  /* 0x00000002aab37210 */ /* 0x002fe20007ffe0ff */
[----:B------:R-:W-:Y:S09]  /*12620*/  IMAD.IADD R181, R173, 0x1, R2 ;  /* 0x00000001adb57824 */ /* 0x000ff200078e0202 */
        /* <DEDUP_REMOVED lines=16> */
.L_x_205:
[----:B------:R-:W-:Y:S04]  /*12730*/  MOV R0, c[0x0][0x32c] ;  /* 0x0000cb0000007a02 */ /* 0x000fe80000000f00 */
[----:B------:R-:W-:Y:S11]  /*12740*/  ISETP.NE.AND P0, PT, R0, 0x1, PT ;  /* 0x000000010000780c */ /* 0x000ff60003f05270 */
[----:B------:R-:W-:Y:S02]  /*12750*/  @!UPT UIADD3 URZ, URZ, URZ, URZ ;  /* 0x0000003f3f3ff290 */ /* 0x000fe4000fffe03f */
[----:B------:R-:W-:Y:S05]  /*12760*/  @P0 IMAD.HI.U32 R0, R2, c[0x0][0x330], RZ ;  /* 0x0000cc0002000a27 */ /* 0x000fea00078e00ff */
[----:B------:R-:W-:Y:S02]  /*12770*/  @P0 SHF.R.U32.HI R2, RZ, c[0x0][0x334], R0 ;  /* 0x0000cd00ff020a19 */ /* 0x000fe40000011600 */
.L_x_206:
[----:B------:R-:W-:Y:S05]  /*12780*/  BSYNC B0 ;  /* 0x0000000000007941 */ /* 0x000fea0003800000 */
.L_x_204:
[----:B------:R-:W-:Y:S05]  /*12790*/  IMAD R2, R2, c[0x0][0x32c], R3 ;  /* 0x0000cb0002027a24 */ /* 0x000fea00078e0203 */
[----:B------:R-:W-:Y:S02]  /*127a0*/  IADD3 R0, R2, c[0x0][0x32c], RZ ;  /* 0x0000cb0002007a10 */ /* 0x000fe40007ffe0ff */
[----:B------:R-:W-:Y:S02]  /*127b0*/  IMNMX R179, R179, R2, !PT ;  /* 0x00000002b3b37217 */ /* 0x000fe40007800200 */
[----:B------:R-:W-:Y:S02]  /*127c0*/  IMNMX R181, R181, R0, PT ;  /* 0x00000000b5b57217 */ /* 0x000fe40003800200 */
.L_x_203:
[C---:B------:R-:W-:Y:S02]  /*127d0*/  ISETP.GE.AND P0, PT, R169.reuse, 0x2, PT ;  /* 0x00000002a900780c */ /* 0x040fe40003f06270 */
[----:B------:R-:W-:Y:S02]  /*127e0*/  ISETP.GE.AND P2, PT, R169, 0xa, PT ;  /* 0x0000000aa900780c */ /* 0x000fe40003f46270 */
[----:B------:R-:W-:Y:S02]  /*127f0*/  P2R R182, PR, RZ, 0x1 ;  /* 0x00000001ffb67803 */ /* 0x000fe40000000000 */
[----:B------:R-:W-:Y:S02]  /*12800*/  ISETP.GT.AND P0, PT, R171, 0x1, !P0 ;  /* 0x00000001ab00780c */ /* 0x000fe40004704270 */
[----:B------:R-:W-:Y:S02]  /*12810*/  ISETP.GE.AND P1, PT, R169, 0x9, PT ;  /* 0x00000009a900780c */ /* 0x000fe40003f26270 */
[----:B------:R-:W-:Y:S02]  /*12820*/  ISETP.LT.OR P0, PT, R177, 0x2, P0 ;  /* 0x00000002b100780c */ /* 0x000fe40000701670 */
[----:B------:R-:W-:Y:S02]  /*12830*/  P2R R180, PR, RZ, 0x2 ;  /* 0x00000002ffb47803 */ /* 0x000fe40000000000 */
[----:B------:R-:W-:Y:S02]  /*12840*/  FSEL R2, R5, -INF , !P0 ;  /* 0xff80000005027808 */ /* 0x000fe40004000000 */
[C---:B------:R-:W-:Y:S02]  /*12850*/  ISETP.GT.AND P0, PT, R171.reuse, 0x9, !P2 ;  /* 0x00000009ab00780c */ /* 0x040fe40005704270 */
[----:B------:R-:W-:Y:S02]  /*12860*/  ISETP.GT.AND P1, PT, R171, 0x8, !P1 ;  /* 0x00000008ab00780c */ /* 0x000fe40004f24270 */
[----:B------:R-:W-:Y:S02]  /*12870*/  P2R R184, PR, RZ, 0x4 ;  /* 0x00000004ffb87803 */ /* 0x000fe40000000000 */
[----:B------:R-:W-:Y:S02]  /*12880*/  ISETP.LT.OR P0, PT, R177, 0xa, P0 ;  /* 0x0000000ab100780c */ /* 0x000fe40000701670 */
[----:B------:R-:W-:Y:S02]  /*12890*/  ISETP.GE.AND P2, PT, R169, 0x11, PT ;  /* 0x00000011a900780c */ /* 0x000fe40003f46270 */
[----:B------:R-:W-:Y:S02]  /*128a0*/  ISETP.LT.OR P1, PT, R177, 0x9, P1 ;  /* 0x00000009b100780c */ /* 0x000fe40000f21670 */
[----:B------:R-:W-:Y:S02]  /*128b0*/  FSEL R0, R17, -INF , !P0 ;  /* 0xff80000011007808 */ /* 0x000fe40004000000 */
[----:B------:R-:W-:Y:S01]  /*128c0*/  ISETP.GT.AND P0, PT, R171, 0x10, !P2 ;  /* 0x00000010ab00780c */ /* 0x000fe20005704270 */
[----:B------:R-:W1:Y:S01]  /*128d0*/  SHFL.IDX PT, R17, R174, 0x2, 0x1c1f ;  /* 0x005c1f00ae117f89 */ /* 0x000e6200000e0000 */
[----:B------:R-:W-:Y:S02]  /*128e0*/  FSEL R5, R16, -INF , !P1 ;  /* 0xff80000010057808 */ /* 0x000fe40004800000 */
[----:B------:R-:W-:Y:S02]  /*128f0*/  ISETP.LT.OR P0, PT, R177, 0x11, P0 ;  /* 0x00000011b100780c */ /* 0x000fe40000701670 */
[----:B------:R-:W-:Y:S02]  /*12900*/  ISETP.GE.AND P1, PT, R169, 0x12, PT ;  /* 0x00000012a900780c */ /* 0x000fe40003f26270 */
[----:B------:R-:W-:Y:S02]  /*12910*/  FSEL R20, R20, -INF , !P0 ;  /* 0xff80000014147808 */ /* 0x000fe40004000000 */
[----:B------:R-:W-:Y:S02]  /*12920*/  ISETP.GT.AND P0, PT, R171, 0x11, !P1 ;  /* 0x00000011ab00780c */ /* 0x000fe40004f04270 */
[----:B------:R-:W-:Y:S02]  /*12930*/  P2R R249, PR, RZ, 0x2 ;  /* 0x00000002fff97803 */ /* 0x000fe40000000000 */
[----:B------:R-:W-:Y:S02]  /*12940*/  ISETP.LT.OR P0, PT, R177, 0x12, P0 ;  /* 0x00000012b100780c */ /* 0x000fe40000701670 */
[----:B------:R-:W-:Y:S02]  /*12950*/  ISETP.GE.AND P1, PT, R169, 0x19, PT ;  /* 0x00000019a900780c */ /* 0x000fe40003f26270 */
[----:B------:R-:W-:Y:S02]  /*12960*/  FSEL R16, R21, -INF , !P0 ;  /* 0xff80000015107808 */ /* 0x000fe40004000000 */
[----:B------:R-:W-:Y:S02]  /*12970*/  ISETP.GT.AND P0, PT, R171, 0x18, !P1 ;  /* 0x00000018ab00780c */ /* 0x000fe40004f04270 */
[----:B------:R-:W-:Y:S01]  /*12980*/  P2R R247, PR, RZ, 0x2 ;  /* 0x00000002fff77803 */ /* 0x000fe20000000000 */
[----:B------:R2:W-:Y:S01]  /*12990*/  STL [R1+0x4], R16 ;  /* 0x0000041001007387 */ /* 0x0005e20000100800 */
[----:B------:R-:W-:Y:S02]  /*129a0*/  ISETP.LT.OR P0, PT, R177, 0x19, P0 ;  /* 0x00000019b100780c */ /* 0x000fe40000701670 */
[C---:B------:R-:W-:Y:S02]  /*129b0*/  ISETP.GE.AND P1, PT, R169.reuse, 0x1a, PT ;  /* 0x0000001aa900780c */ /* 0x040fe40003f26270 */
[C---:B------:R-:W-:Y:S02]  /*129c0*/  ISETP.GE.AND P6, PT, R169.reuse, 0x52, PT ;  /* 0x00000052a900780c */ /* 0x040fe40003fc6270 */
[----:B------:R-:W-:Y:S02]  /*129d0*/  P2R R246, PR, RZ, 0x2 ;  /* 0x00000002fff67803 */ /* 0x000fe40000000000 */
[C---:B------:R-:W-:Y:S02]  /*129e0*/  ISETP.GE.AND P5, PT, R169.reuse, 0x59, PT ;  /* 0x00000059a900780c */ /* 0x040fe40003fa6270 */
[----:B------:R-:W-:Y:S02]  /*129f0*/  P2R R192, PR, RZ, 0x4 ;  /* 0x00000004ffc07803 */ /* 0x000fe40000000000 */
[----:B------:R-:W-:Y:S02]  /*12a00*/  ISETP.GE.AND P2, PT, R169, 0x1, PT ;  /* 0x00000001a900780c */ /* 0x000fe40003f46270 */
[----:B--2---:R-:W-:Y:S02]  /*12a10*/  FSEL R16, R32, -INF , !P0 ;  /* 0xff80000020107808 */ /* 0x004fe40004000000 */
        /* <DEDUP_REMOVED lines=54> */
[----:B------:R-:W-:Y:S01]  /*12d80*/  FSEL R185, R69, -INF , !P0 ;  /* 0xff80000045b97808 */ /* 0x000fe20004000000 */
[--C-:B-1----:R-:W-:Y:S01]  /*12d90*/  IMAD.IADD R69, R170, 0x1, R17.reuse ;  /* 0x00000001aa457824 */ /* 0x102fe200078e0211 */
[----:B------:R-:W-:Y:S02]  /*12da0*/  ISETP.GT.AND P0, PT, R171, 0x48, !P1 ;  /* 0x00000048ab00780c */ /* 0x000fe40004f04270 */
[----:B------:R-:W-:Y:S02]  /*12db0*/  ISETP.GE.AND P1, PT, R169, 0x4a, PT ;  /* 0x0000004aa900780c */ /* 0x000fe40003f26270 */
[----:B------:R-:W-:Y:S02]  /*12dc0*/  ISETP.LT.OR P0, PT, R177, 0x49, P0 ;  /* 0x00000049b100780c */ /* 0x000fe40000701670 */
[----:B------:R-:W-:Y:S02]  /*12dd0*/  P2R R21, PR, RZ, 0x2 ;  /* 0x00000002ff157803 */ /* 0x000fe40000000000 */
[----:B------:R-:W-:Y:S01]  /*12de0*/  FSEL R176, R80, -INF , !P0 ;  /* 0xff80000050b07808 */ /* 0x000fe20004000000 */
[----:B------:R-:W-:Y:S01]  /*12df0*/  IMAD.IADD R80, R173, 0x1, R17 ;  /* 0x00000001ad507824 */ /* 0x000fe200078e0211 */
[----:B------:R-:W-:Y:S02]  /*12e00*/  ISETP.GT.AND P0, PT, R171, 0x49, !P1 ;  /* 0x00000049ab00780c */ /* 0x000fe40004f04270 */
[----:B------:R-:W-:Y:S02]  /*12e10*/  ISETP.GE.AND P1, PT, R169, 0x51, PT ;  /* 0x00000051a900780c */ /* 0x000fe40003f26270 */
[----:B------:R-:W-:Y:S02]  /*12e20*/  ISETP.LT.OR P0, PT, R177, 0x4a, P0 ;  /* 0x0000004ab100780c */ /* 0x000fe40000701670 */
        /* <DEDUP_REMOVED lines=14> */
[----:B------:R-:W-:Y:S04]  /*12f10*/  ISETP.GE.AND P0, PT, R169, 0x5a, PT ;  /* 0x0000005aa900780c */ /* 0x000fe80003f06270 */
[----:B------:R-:W-:Y:S04]  /*12f20*/  ISETP.GT.AND P2, PT, R171, 0x59, !P0 ;  /* 0x00000059ab00780c */ /* 0x000fe80004744270 */
[----:B------:R-:W-:Y:S04]  /*12f30*/  ISETP.LT.OR P2, PT, R177, 0x5a, P2 ;  /* 0x0000005ab100780c */ /* 0x000fe80001741670 */
[----:B------:R-:W-:Y:S02]  /*12f40*/  FSEL R97, R97, -INF , !P2 ;  /* 0xff80000061617808 */ /* 0x000fe40005000000 */
[----:B------:R-:W-:Y:S11]  /*12f50*/  PLOP3.LUT P2, PT, PT, PT, UP0, 0x40, 0x0 ;  /* 0x000000000000781c */ /* 0x000ff60003f4e808 */
[----:B------:R-:W-:Y:S02]  /*12f60*/  @!UPT UIADD3 URZ, URZ, URZ, URZ ;  /* 0x0000003f3f3ff290 */ /* 0x000fe4000fffe03f */
        /* <DEDUP_REMOVED lines=16> */
.L_x_209:
[----:B------:R-:W-:Y:S04]  /*13070*/  MOV R4, c[0x0][0x32c] ;  /* 0x0000cb0000047a02 */ /* 0x000fe80000000f00 */
[----:B------:R-:W-:Y:S11]  /*13080*/  ISETP.NE.AND P2, PT, R4, 0x1, PT ;  /* 0x000000010400780c */ /* 0x000ff60003f45270 */
[----:B------:R-:W-:Y:S02]  /*13090*/  @!UPT UIADD3 URZ, URZ, URZ, URZ ;  /* 0x0000003f3f3ff290 */ /* 0x000fe4000fffe03f */
[----:B------:R-:W-:Y:S05]  /*130a0*/  @P2 IMAD.HI.U32 R4, R17, c[0x0][0x330], RZ ;  /* 0x0000cc0011042a27 */ /* 0x000fea00078e00ff */
[----:B------:R-:W-:Y:S02]  /*130b0*/  @P2 SHF.R.U32.HI R17, RZ, c[0x0][0x334], R4 ;  /* 0x0000cd00ff112a19 */ /* 0x000fe40000011604 */
.L_x_210:
[----:B------:R-:W-:Y:S05]  /*130c0*/  BSYNC B0 ;  /* 0x0000000000007941 */ /* 0x000fea0003800000 */
.L_x_208:
[----:B------:R-:W-:Y:S05]  /*130d0*/  IMAD R17, R17, c[0x0][0x32c], R3 ;  /* 0x0000cb0011117a24 */ /* 0x000fea00078e0203 */
[----:B------:R-:W-:Y:S02]  /*130e0*/  IADD3 R4, R17, c[0x0][0x32c], RZ ;  /* 0x0000cb0011047a10 */ /* 0x000fe40007ffe0ff */
[----:B------:R-:W-:Y:S02]  /*130f0*/  IMNMX R69, R69, R17, !PT ;  /* 0x0000001145457217 */ /* 0x000fe40007800200 */
[----:B------:R-:W-:Y:S02]  /*13100*/  IMNMX R80, R80, R4, PT ;  /* 0x0000000450507217 */ /* 0x000fe40003800200 */
.L_x_207:
[----:B------:R-:W-:Y:S02]  /*13110*/  ISETP.NE.AND P2, PT, R180, RZ, PT ;  /* 0x000000ffb400720c */ /* 0x000fe40003f45270 */
[----:B------:R-:W-:Y:S02]  /*13120*/  P2R R84, PR, RZ, 0x10 ;  /* 0x00000010ff547803 */ /* 0x000fe40000000000 */
[----:B------:R-:W-:Y:S02]  /*13130*/  ISETP.GT.AND P2, PT, R179, 0x8, !P2 ;  /* 0x00000008b300780c */ /* 0x000fe40005744270 */
[----:B------:R-:W-:Y:S02]  /*13140*/  ISETP.NE.AND P4, PT, R32, RZ, PT ;  /* 0x000000ff2000720c */ /* 0x000fe40003f85270 */
[----:B------:R-:W-:Y:S02]  /*13150*/  ISETP.LT.OR P2, PT, R181, 0x9, P2 ;  /* 0x00000009b500780c */ /* 0x000fe40001741670 */
[----:B------:R-:W-:Y:S02]  /*13160*/  P2R R81, PR, RZ, 0x8 ;  /* 0x00000008ff517803 */ /* 0x000fe40000000000 */
[----:B------:R-:W-:Y:S02]  /*13170*/  FSEL R4, R18, -INF , !P2 ;  /* 0xff80000012047808 */ /* 0x000fe40005000000 */
[----:B------:R-:W-:Y:S02]  /*13180*/  ISETP.NE.AND P2, PT, R184, RZ, PT ;  /* 0x000000ffb800720c */ /* 0x000fe40003f45270 */
[----:B------:R-:W-:Y:S02]  /*13190*/  ISETP.NE.AND P3, PT, R21, RZ, PT ;  /* 0x000000ff1500720c */ /* 0x000fe40003f65270 */
[----:B------:R-:W-:Y:S04]  /*131a0*/  ISETP.GT.AND P2, PT, R179, 0x9, !P2 ;  /* 0x00000009b300780c */ /* 0x000fe80005744270 */
[----:B------:R-:W-:Y:S04]  /*131b0*/  ISETP.LT.OR P2, PT, R181, 0xa, P2 ;  /* 0x0000000ab500780c */ /* 0x000fe80001741670 */
[----:B------:R-:W-:Y:S02]  /*131c0*/  FSEL R19, R19, -INF , !P2 ;  /* 0xff80000013137808 */ /* 0x000fe40005000000 */
[----:B------:R-:W-:Y:S04]  /*131d0*/  ISETP.NE.AND P2, PT, R192, RZ, PT ;  /* 0x000000ffc000720c */ /* 0x000fe80003f45270 */
[----:B------:R-:W-:Y:S04]  /*131e0*/  ISETP.GT.AND P2, PT, R179, 0x10, !P2 ;  /* 0x00000010b300780c */ /* 0x000fe80005744270 */
[----:B------:R-:W-:Y:S04]  /*131f0*/  ISETP.LT.OR P2, PT, R181, 0x11, P2 ;  /* 0x00000011b500780c */ /* 0x000fe80001741670 */
[----:B------:R-:W-:Y:S02]  /*13200*/  FSEL R18, R22, -INF , !P2 ;  /* 0xff80000016127808 */ /* 0x000fe40005000000 */
[----:B------:R-:W-:Y:S02]  /*13210*/  ISETP.NE.AND P2, PT, R249, RZ, PT ;  /* 0x000000fff900720c */ /* 0x000fe40003f45270 */
[----:B------:R-:W-:Y:S02]  /*13220*/  P2R R22, PR, RZ, 0x10 ;  /* 0x00000010ff167803 */ /* 0x000fe40000000000 */
        /* <DEDUP_REMOVED lines=53> */
[----:B------:R-:W-:Y:S02]  /*13580*/  ISETP.GT.AND P2, PT, R179, 0x48, !P4 ;  /* 0x00000048b300780c */ /* 0x000fe40006744270 */
[----:B------:R-:W-:Y:S02]  /*13590*/  ISETP.NE.AND P4, PT, R68, RZ, PT ;  /* 0x000000ff4400720c */ /* 0x000fe40003f85270 */
        /* <DEDUP_REMOVED lines=11> */
[----:B------:R-:W-:Y:S04]  /*13650*/  ISETP.NE.AND P2, PT, R182, RZ, PT ;  /* 0x000000ffb600720c */ /* 0x000fe80003f45270 */
[----:B------:R-:W-:Y:S04]  /*13660*/  ISETP.GT.AND P2, PT, R179, 0x1, !P2 ;  /* 0x00000001b300780c */ /* 0x000fe80005744270 */
[----:B------:R-:W-:Y:S04]  /*13670*/  ISETP.LT.OR P2, PT, R181, 0x2, P2 ;  /* 0x00000002b500780c */ /* 0x000fe80001741670 */
[----:B------:R-:W-:Y:S02]  /*13680*/  FSEL R7, R7, -INF , !P2 ;  /* 0xff80000007077808 */ /* 0x000fe40005000000 */
[----:B------:R-:W-:Y:S04]  /*13690*/  ISETP.GT.AND P2, PT, R179, RZ, !P4 ;  /* 0x000000ffb300720c */ /* 0x000fe80006744270 */
        /* <DEDUP_REMOVED lines=8> */
[----:B------:R-:W-:Y:S02]  /*13720*/  ISETP.GT.AND P2, PT, R69, RZ, !P4 ;  /* 0x000000ff4500720c */ /* 0x000fe40006744270 */
[----:B------:R-:W-:Y:S01]  /*13730*/  ISETP.NE.AND P4, PT, R22, RZ, PT ;  /* 0x000000ff1600720c */ /* 0x000fe20003f85270 */
[----:B------:R-:W-:Y:S01]  /*13740*/  IMAD.IADD R22, R173, 0x1, R23 ;  /* 0x00000001ad167824 */ /* 0x000fe200078e0217 */
[----:B------:R-:W-:Y:S04]  /*13750*/  ISETP.LT.OR P2, PT, R80, 0x1, P2 ;  /* 0x000000015000780c */ /* 0x000fe80001741670 */
[----:B------:R-:W-:Y:S02]  /*13760*/  FSEL R8, R8, -INF , !P2 ;  /* 0xff80000008087808 */ /* 0x000fe40005000000 */
[----:B------:R-:W-:Y:S04]  /*13770*/  ISETP.NE.AND P2, PT, R182, RZ, PT ;  /* 0x000000ffb600720c */ /* 0x000fe80003f45270 */
[----:B------:R-:W-:Y:S04]  /*13780*/  ISETP.GT.AND P2, PT, R69, 0x1, !P2 ;  /* 0x000000014500780c */ /* 0x000fe80005744270 */
[----:B------:R-:W-:Y:S04]  /*13790*/  ISETP.LT.OR P2, PT, R80, 0x2, P2 ;  /* 0x000000025000780c */ /* 0x000fe80001741670 */
        /* <DEDUP_REMOVED lines=69> */
[----:B------:R-:W-:Y:S02]  /*13bf0*/  ISETP.GT.AND P2, PT, R69, 0x49, !P3 ;  /* 0x000000494500780c */ /* 0x000fe40005f44270 */
[----:B------:R-:W-:Y:S02]  /*13c00*/  ISETP.NE.AND P3, PT, R81, RZ, PT ;  /* 0x000000ff5100720c */ /* 0x000fe40003f65270 */
        /* <DEDUP_REMOVED lines=32> */
.L_x_213:
[----:B------:R-:W-:Y:S04]  /*13e10*/  MOV R23, c[0x0][0x32c] ;  /* 0x0000cb0000177a02 */ /* 0x000fe80000000f00 */
[----:B------:R-:W-:Y:S11]  /*13e20*/  ISETP.NE.AND P2, PT, R23, 0x1, PT ;  /* 0x000000011700780c */ /* 0x000ff60003f45270 */
[----:B------:R-:W-:Y:S02]  /*13e30*/  @!UPT UIADD3 URZ, URZ, URZ, URZ ;  /* 0x0000003f3f3ff290 */ /* 0x000fe4000fffe03f */
[----:B------:R-:W-:Y:S05]  /*13e40*/  @P2 IMAD.HI.U32 R23, R24, c[0x0][0x330], RZ ;  /* 0x0000cc0018172a27 */ /* 0x000fea00078e00ff */
[----:B------:R-:W-:Y:S02]  /*13e50*/  @P2 SHF.R.U32.HI R24, RZ, c[0x0][0x334], R23 ;  /* 0x0000cd00ff182a19 */ /* 0x000fe40000011617 */
.L_x_214:
[----:B------:R-:W-:Y:S05]  /*13e60*/  BSYNC B0 ;  /* 0x0000000000007941 */ /* 0x000fea0003800000 */
.L_x_212:
[----:B------:R-:W-:Y:S05]  /*13e70*/  IMAD R3, R24, c[0x0][0x32c], R3 ;  /* 0x0000cb0018037a24 */ /* 0x000fea00078e0203 */
[----:B------:R-:W-:Y:S02]  /*13e80*/  IADD3 R23, R3, c[0x0][0x32c], RZ ;  /* 0x0000cb0003177a10 */ /* 0x000fe40007ffe0ff */
[----:B------:R-:W-:Y:S02]  /*13e90*/  IMNMX R170, R170, R3, !PT ;  /* 0x00000003aaaa7217 */ /* 0x000fe40007800200 */
[----:B------:R-:W-:Y:S02]  /*13ea0*/  IMNMX R22, R22, R23, PT ;  /* 0x0000001716167217 */ /* 0x000fe40003800200 */
.L_x_211:
[----:B------:R-:W2:Y:S01]  /*13eb0*/  LDL.LU R3, [R1+0x4] ;  /* 0x0000040001037983 */ /* 0x000ea20000300800 */
[----:B------:R-:W-:Y:S02]  /*13ec0*/  ISETP.NE.AND P2, PT, R68, RZ, PT ;  /* 0x000000ff4400720c */ /* 0x000fe40003f45270 */
[----:B------:R-:W-:Y:S02]  /*13ed0*/  MOV R29, R35 ;  /* 0x00000023001d7202 */ /* 0x000fe40000000f00 */
[----:B------:R-:W-:Y:S02]  /*13ee0*/  ISETP.GT.AND P2, PT, R170, RZ, !P2 ;  /* 0x000000ffaa00720c */ /* 0x000fe40005744270 */
[----:B------:R-:W-:Y:S02]  /*13ef0*/  MOV R56, R54 ;  /* 0x0000003600387202 */ /* 0x000fe40000000f00 */
[----:B------:R-:W-:Y:S02]  /*13f00*/  ISETP.LT.OR P2, PT, R22, 0x1, P2 ;  /* 0x000000011600780c */ /* 0x000fe40001741670 */
[----:B------:R-:W-:Y:S02]  /*13f10*/  ISETP.GT.AND P1, PT, R170, 0x50, !P1 ;  /* 0x00000050aa00780c */ /* 0x000fe40004f24270 */
[----:B------:R-:W-:Y:S02]  /*13f20*/  FSEL R10, R10, -INF , !P2 ;  /* 0xff8000000a0a7808 */ /* 0x000fe40005000000 */
[----:B------:R-:W-:Y:S02]  /*13f30*/  ISETP.NE.AND P2, PT, R182, RZ, PT ;  /* 0x000000ffb600720c */ /* 0x000fe40003f45270 */
[----:B------:R-:W-:Y:S02]  /*13f40*/  ISETP.LT.OR P1, PT, R22, 0x51, P1 ;  /* 0x000000511600780c */ /* 0x000fe40000f21670 */
[C---:B------:R-:W-:Y:S02]  /*13f50*/  ISETP.GT.AND P2, PT, R170.reuse, 0x1, !P2 ;  /* 0x00000001aa00780c */ /* 0x040fe40005744270 */
[----:B------:R-:W-:Y:S02]  /*13f60*/  ISETP.GT.AND P6, PT, R170, 0x51, !P6 ;  /* 0x00000051aa00780c */ /* 0x000fe400077c4270 */
        /* <DEDUP_REMOVED lines=8> */
[----:B------:R-:W-:Y:S02]  /*13ff0*/  ISETP.GT.AND P0, PT, R170, 0x59, !P0 ;  /* 0x00000059aa00780c */ /* 0x000fe40004704270 */
[----:B------:R-:W-:Y:S02]  /*14000*/  FSEL R14, R14, -INF , !P2 ;  /* 0xff8000000e0e7808 */ /* 0x000fe40005000000 */
[----:B------:R-:W-:Y:S02]  /*14010*/  ISETP.NE.AND P2, PT, R184, RZ, PT ;  /* 0x000000ffb800720c */ /* 0x000fe40003f45270 */
[----:B------:R-:W-:Y:S02]  /*14020*/  ISETP.LT.OR P0, PT, R22, 0x5a, P0 ;  /* 0x0000005a1600780c */ /* 0x000fe40000701670 */
[----:B------:R-:W-:Y:S02]  /*14030*/  ISETP.GT.AND P2, PT, R170, 0x9, !P2 ;  /* 0x00000009aa00780c */ /* 0x000fe40005744270 */
[----:B------:R-:W-:Y:S02]  /*14040*/  FSEL R90, R90, -INF , !P1 ;  /* 0xff8000005a5a7808 */ /* 0x000fe40004800000 */
[----:B------:R-:W-:Y:S02]  /*14050*/  ISETP.LT.OR P2, PT, R22, 0xa, P2 ;  /* 0x0000000a1600780c */ /* 0x000fe40001741670 */
[----:B------:R-:W-:Y:S02]  /*14060*/  FSEL R45, R95, -INF , !P0 ;  /* 0xff8000005f2d7808 */ /* 0x000fe40004000000 */
[----:B------:R-:W-:Y:S02]  /*14070*/  FSEL R15, R15, -INF , !P2 ;  /* 0xff8000000f0f7808 */ /* 0x000fe40005000000 */
[----:B------:R-:W-:Y:S02]  /*14080*/  ISETP.NE.AND P2, PT, R192, RZ, PT ;  /* 0x000000ffc000720c */ /* 0x000fe40003f45270 */
[----:B------:R-:W-:Y:S02]  /*14090*/  FSEL R91, R91, -INF , !P6 ;  /* 0xff8000005b5b7808 */ /* 0x000fe40007000000 */
[----:B------:R-:W-:Y:S02]  /*140a0*/  ISETP.GT.AND P2, PT, R170, 0x10, !P2 ;  /* 0x00000010aa00780c */ /* 0x000fe40005744270 */
[----:B------:R-:W-:Y:S02]  /*140b0*/  FSEL R94, R94, -INF , !P5 ;  /* 0xff8000005e5e7808 */ /* 0x000fe40006800000 */
        /* <DEDUP_REMOVED lines=18> */
[----:B------:R-:W-:Y:S04]  /*141e0*/  ISETP.GT.AND P2, PT, R170, 0x19, !P2 ;  /* 0x00000019aa00780c */ /* 0x000fe80005744270 */
[----:B------:R-:W-:Y:S04]  /*141f0*/  ISETP.LT.OR P2, PT, R22, 0x1a, P2 ;  /* 0x0000001a1600780c */ /* 0x000fe80001741670 */
        /* <DEDUP_REMOVED lines=27> */
[----:B------:R-:W-:Y:S02]  /*143b0*/  MOV R58, R28 ;  /* 0x0000001c003a7202 */ /* 0x000fe40000000f00 */
[----:B------:R-:W-:Y:S02]  /*143c0*/  ISETP.GT.AND P2, PT, R170, 0x31, !P2 ;  /* 0x00000031aa00780c */ /* 0x000fe40005744270 */
[----:B------:R-:W-:Y:S02]  /*143d0*/  MOV R28, R85 ;  /* 0x00000055001c7202 */ /* 0x000fe40000000f00 */
[----:B------:R-:W-:Y:S02]  /*143e0*/  ISETP.LT.OR P2, PT, R22, 0x32, P2 ;  /* 0x000000321600780c */ /* 0x000fe40001741670 */
[----:B------:R-:W-:Y:S02]  /*143f0*/  FMNMX.FTZ R26, R57, R26, !PT ;  /* 0x0000001a391a7209 */ /* 0x000fe40007810000 */
[----:B------:R-:W-:Y:S02]  /*14400*/  FSEL R249, R59, -INF , !P2 ;  /* 0xff8000003bf97808 */ /* 0x000fe40005000000 */
        /* <DEDUP_REMOVED lines=52> */
[----:B--2---:R-:W-:Y:S02]  /*14750*/  MOV R34, R3 ;  /* 0x0000000300227202 */ /* 0x004fe40000000f00 */
        /* <DEDUP_REMOVED lines=8> */
[----:B------:R-:W-:Y:S02]  /*147e0*/  ISETP.GT.AND P2, PT, R170, 0x49, !P2 ;  /* 0x00000049aa00780c */ /* 0x000fe40005744270 */
[----:B------:R-:W-:Y:S02]  /*147f0*/  FMNMX.FTZ R3, R20, R3, !PT ;  /* 0x0000000314037209 */ /* 0x000fe40007810000 */
[----:B------:R-:W-:Y:S02]  /*14800*/  ISETP.LT.OR P2, PT, R22, 0x4a, P2 ;  /* 0x0000004a1600780c */ /* 0x000fe40001741670 */
[----:B------:R-:W-:Y:S02]  /*14810*/  FMNMX.FTZ R3, R34, R3, !PT ;  /* 0x0000000322037209 */ /* 0x000fe40007810000 */
[----:B------:R-:W-:Y:S02]  /*14820*/  FSEL R180, R79, -INF , !P2 ;  /* 0xff8000004fb47808 */ /* 0x000fe40005000000 */
        /* <DEDUP_REMOVED lines=9> */
[----:B------:R-:W-:Y:S01]  /*148c0*/  FMNMX.FTZ R21, R252, R21, !PT ;  /* 0x00000015fc157209 */ /* 0x000fe20007810000 */
[----:B------:R-:W-:Y:S01]  /*148d0*/  SHFL.BFLY PT, R25, R24, 0x1, 0x1f ;  /* 0x0c201f0018197f89 */ /* 0x000fe200000e0000 */
        /* <DEDUP_REMOVED lines=22> */
[----:B------:R-:W-:Y:S04]  /*14a40*/  FMNMX.FTZ R3, R96, R3, !PT ;  /* 0x0000000360037209 */ /* 0x000fe80007810000 */
[----:B------:R-:W-:Y:S05]  /*14a50*/  FMNMX.FTZ R3, R97, R3, !PT ;  /* 0x0000000361037209 */ /* 0x000fea0007810000 */
[----:B------:R-:W1:Y:S02]  /*14a60*/  SHFL.BFLY PT, R23, R3, 0x2, 0x1f ;  /* 0x0c401f0003177f89 */ /* 0x000e6400000e0000 */
[----:B-1----:R-:W-:Y:S06]  /*14a70*/  FMNMX.FTZ R23, R3, R23, !PT ;  /* 0x0000001703177209 */ /* 0x002fec0007810000 */
[----:B------:R-:W1:Y:S02]  /*14a80*/  SHFL.BFLY PT, R3, R23, 0x1, 0x1f ;  /* 0x0c201f0017037f89 */ /* 0x000e6400000e0000 */
[----:B-1----:R-:W-:Y:S06]  /*14a90*/  FMNMX.FTZ R3, R23, R3, !PT ;  /* 0x0000000317037209 */ /* 0x002fec0007810000 */
[----:B------:R-:W1:Y:S01]  /*14aa0*/  SHFL.BFLY PT, R23, R21, 0x2, 0x1f ;  /* 0x0c401f0015177f89 */ /* 0x000e6200000e0000 */
[C---:B------:R-:W-:Y:S01]  /*14ab0*/  FSETP.NEU.FTZ.AND P2, PT, R3.reuse, -INF , PT ;  /* 0xff8000000300780b */ /* 0x040fe20003f5d000 */
[C---:B------:R-:W-:Y:S03]  /*14ac0*/  FMUL.FTZ R174, R3.reuse, c[0x0][0x2d0] ;  /* 0x0000b40003ae7a20 */ /* 0x040fe60000410000 */
[----:B------:R-:W-:Y:S02]  /*14ad0*/  FSEL R43, R3, RZ, P2 ;  /* 0x000000ff032b7208 */ /* 0x000fe40001000000 */
[----:B------:R-:W-:Y:S03]  /*14ae0*/  FSEL R174, R174, RZ, P2 ;  /* 0x000000ffaeae7208 */ /* 0x000fe60001000000 */
[----:B------:R-:W-:Y:S02]  /*14af0*/  FADD.FTZ R43, -R43, R167 ;  /* 0x000000a72b2b7221 */ /* 0x000fe40000010100 */
[--C-:B------:R-:W-:Y:S02]  /*14b00*/  FFMA.FTZ R75, R20, c[0x0][0x2d0], -R174.reuse ;  /* 0x0000b400144b7a23 */ /* 0x100fe400000108ae */
[--C-:B------:R-:W-:Y:S02]  /*14b10*/  FFMA.FTZ R76, R53, c[0x0][0x2d0], -R174.reuse ;  /* 0x0000b400354c7a23 */ /* 0x100fe400000108ae */
[--C-:B------:R-:W-:Y:S02]  /*14b20*/  FFMA.FTZ R84, R34, c[0x0][0x2d0], -R174.reuse ;  /* 0x0000b40022547a23 */ /* 0x100fe400000108ae */
[----:B------:R-:W-:Y:S01]  /*14b30*/  MUFU.EX2 R75, R75 ;  /* 0x0000004b004b7308 */ /* 0x000fe20000000800 */
[----:B------:R-:W-:Y:S01]  /*14b40*/  LDSM.16.MT88.4 R32, [R220+0x100] ;  /* 0x00010000dc20783b */ /* 0x000fe20000004200 */
[--C-:B------:R-:W-:Y:S02]  /*14b50*/  FFMA.FTZ R47, R0, c[0x0][0x2d0], -R174.reuse ;  /* 0x0000b400002f7a23 */ /* 0x100fe400000108ae */
[--C-:B------:R-:W-:Y:S01]  /*14b60*/  FFMA.FTZ R86, R16, c[0x0][0x2d0], -R174.reuse ;  /* 0x0000b40010567a23 */ /* 0x100fe200000108ae */
[----:B-1----:R-:W-:Y:S01]  /*14b70*/  FMNMX.FTZ R21, R21, R23, !PT ;  /* 0x0000001715157209 */ /* 0x002fe20007810000 */
[--C-:B------:R-:W-:Y:S02]  /*14b80*/  FFMA.FTZ R189, R189, c[0x0][0x2d0], -R174.reuse ;  /* 0x0000b400bdbd7a23 */ /* 0x100fe400000108ae */
[--C-:B------:R-:W-:Y:S02]  /*14b90*/  FFMA.FTZ R87, R194, c[0x0][0x2d0], -R174.reuse ;  /* 0x0000b400c2577a23 */ /* 0x100fe400000108ae */
[----:B------:R-:W-:Y:S01]  /*14ba0*/  MUFU.EX2 R76, R76 ;  /* 0x0000004c004c7308 */ /* 0x000fe20000000800 */
[----:B------:R-:W1:Y:S01]  /*14bb0*/  SHFL.BFLY PT, R0, R21, 0x1, 0x1f ;  /* 0x0c201f0015007f89 */ /* 0x000e6200000e0000 */
[----:B------:R-:W-:Y:S02]  /*14bc0*/  FMUL.FTZ R43, R43, c[0x0][0x2d0] ;  /* 0x0000b4002b2b7a20 */ /* 0x000fe40000410000 */
[--C-:B------:R-:W-:Y:S01]  /*14bd0*/  FFMA.FTZ R46, R5, c[0x0][0x2d0], -R174.reuse ;  /* 0x0000b400052e7a23 */ /* 0x100fe200000108ae */
[----:B------:R-:W-:Y:S01]  /*14be0*/  FMNMX.FTZ R5, R249, R26, !PT ;  /* 0x0000001af9057209 */ /* 0x000fe20007810000 */
[--C-:B------:R-:W-:Y:S01]  /*14bf0*/  FFMA.FTZ R69, R2, c[0x0][0x2d0], -R174.reuse ;  /* 0x0000b40002457a23 */ /* 0x100fe200000108ae */
[----:B------:R-:W-:Y:S01]  /*14c00*/  FMNMX.FTZ R2, R24, R25, !PT ;  /* 0x0000001918027209 */ /* 0x000fe20007810000 */
[--C-:B------:R-:W-:Y:S01]  /*14c10*/  FFMA.FTZ R190, R190, c[0x0][0x2d0], -R174.reuse ;  /* 0x0000b400bebe7a23 */ /* 0x100fe200000108ae */
[----:B------:R-:W-:Y:S01]  /*14c20*/  FMNMX.FTZ R5, R247, R5, !PT ;  /* 0x00000005f7057209 */ /* 0x000fe20007810000 */
[----:B------:R-:W-:Y:S01]  /*14c30*/  MUFU.EX2 R46, R46 ;  /* 0x0000002e002e7308 */ /* 0x000fe20000000800 */
[C---:B------:R-:W-:Y:S01]  /*14c40*/  FSETP.NEU.FTZ.AND P1, PT, R2.reuse, -INF , PT ;  /* 0xff8000000200780b */ /* 0x040fe20003f3d000 */
[C---:B------:R-:W-:Y:S01]  /*14c50*/  FMUL.FTZ R173, R2.reuse, c[0x0][0x2d0] ;  /* 0x0000b40002ad7a20 */ /* 0x040fe20000410000 */
[----:B------:R-:W-:Y:S01]  /*14c60*/  FMNMX.FTZ R5, R211, R5, !PT ;  /* 0x00000005d3057209 */ /* 0x000fe20007810000 */
[--C-:B------:R-:W-:Y:S01]  /*14c70*/  FFMA.FTZ R195, R195, c[0x0][0x2d0], -R174.reuse ;  /* 0x0000b400c3c37a23 */ /* 0x100fe200000108ae */
[----:B------:R-:W-:Y:S01]  /*14c80*/  FSEL R42, R2, RZ, P1 ;  /* 0x000000ff022a7208 */ /* 0x000fe20000800000 */
[--C-:B------:R-:W-:Y:S01]  /*14c90*/  FFMA.FTZ R196, R196, c[0x0][0x2d0], -R174.reuse ;  /* 0x0000b400c4c47a23 */ /* 0x100fe200000108ae */
[----:B------:R-:W-:Y:S01]  /*14ca0*/  FSEL R173, R173, RZ, P1 ;  /* 0x000000ffadad7208 */ /* 0x000fe20000800000 */
[----:B------:R-:W-:Y:S01]  /*14cb0*/  FFMA.FTZ R205, R205, c[0x0][0x2d0], -R174 ;  /* 0x0000b400cdcd7a23 */ /* 0x000fe200000108ae */
[----:B------:R-:W-:Y:S01]  /*14cc0*/  FMNMX.FTZ R5, R188, R5, !PT ;  /* 0x00000005bc057209 */ /* 0x000fe20007810000 */
[----:B------:R-:W2:Y:S01]  /*14cd0*/  MUFU.EX2 R69, R69 ;  /* 0x0000004500457308 */ /* 0x000ea20000000800 */
[----:B------:R-:W-:Y:S02]  /*14ce0*/  FADD.FTZ R42, -R42, R166 ;  /* 0x000000a62a2a7221 */ /* 0x000fe40000010100 */
[----:B------:R-:W-:Y:S01]  /*14cf0*/  FMNMX.FTZ R5, R184, R5, !PT ;  /* 0x00000005b8057209 */ /* 0x000fe20007810000 */
[--C-:B------:R-:W-:Y:S01]  /*14d00*/  FFMA.FTZ R194, R64, c[0x0][0x2d0], -R173.reuse ;  /* 0x0000b40040c27a23 */ /* 0x100fe200000108ad */
[----:B-1----:R-:W-:Y:S01]  /*14d10*/  FMNMX.FTZ R0, R21, R0, !PT ;  /* 0x0000000015007209 */ /* 0x002fe20007810000 */
[--C-:B------:R-:W-:Y:S01]  /*14d20*/  FFMA.FTZ R72, R19, c[0x0][0x2d0], -R173.reuse ;  /* 0x0000b40013487a23 */ /* 0x100fe200000108ad */
[----:B------:R-:W-:Y:S01]  /*14d30*/  LDSM.16.MT88.4 R20, [R225+0x100] ;  /* 0x00010000e114783b */ /* 0x000fe20000004200 */
[--C-:B------:R-:W-:Y:S01]  /*14d40*/  FFMA.FTZ R83, R18, c[0x0][0x2d0], -R173.reuse ;  /* 0x0000b40012537a23 */ /* 0x100fe200000108ad */
[----:B------:R-:W-:Y:S01]  /*14d50*/  FSETP.NEU.FTZ.AND P0, PT, R0, -INF , PT ;  /* 0xff8000000000780b */ /* 0x000fe20003f1d000 */
[----:B------:R-:W1:Y:S01]  /*14d60*/  MUFU.EX2 R47, R47 ;  /* 0x0000002f002f7308 */ /* 0x000e620000000800 */
[----:B------:R-:W-:Y:S01]  /*14d70*/  FMNMX.FTZ R5, R182, R5, !PT ;  /* 0x00000005b6057209 */ /* 0x000fe20007810000 */
[--C-:B------:R-:W-:Y:S02]  /*14d80*/  FFMA.FTZ R85, R17, c[0x0][0x2d0], -R173.reuse ;  /* 0x0000b40011557a23 */ /* 0x100fe400000108ad */
[----:B------:R-:W-:Y:S01]  /*14d90*/  FMUL.FTZ R170, R0, c[0x0][0x2d0] ;  /* 0x0000b40000aa7a20 */ /* 0x000fe20000410000 */
[----:B------:R-:W-:Y:S01]  /*14da0*/  FMNMX.FTZ R5, R180, R5, !PT ;  /* 0x00000005b4057209 */ /* 0x000fe20007810000 */
[--C-:B------:R-:W-:Y:S02]  /*14db0*/  FFMA.FTZ R78, R6, c[0x0][0x2d0], -R173.reuse ;  /* 0x0000b400064e7a23 */ /* 0x100fe400000108ad */
[--C-:B------:R-:W-:Y:S01]  /*14dc0*/  FFMA.FTZ R73, R7, c[0x0][0x2d0], -R173.reuse ;  /* 0x0000b40007497a23 */ /* 0x100fe200000108ad */
[----:B------:R-:W-:Y:S01]  /*14dd0*/  FSEL R170, R170, RZ, P0 ;  /* 0x000000ffaaaa7208 */ /* 0x000fe20000000000 */
[----:B------:R-:W-:Y:S01]  /*14de0*/  MUFU.EX2 R72, R72 ;  /* 0x0000004800487308 */ /* 0x000fe20000000800 */
[----:B------:R-:W-:Y:S01]  /*14df0*/  FMNMX.FTZ R5, R90, R5, !PT ;  /* 0x000000055a057209 */ /* 0x000fe20007810000 */
[----:B------:R-:W-:Y:S02]  /*14e00*/  FMUL.FTZ R42, R42, c[0x0][0x2d0] ;  /* 0x0000b4002a2a7a20 */ /* 0x000fe40000410000 */
[--C-:B------:R-:W-:Y:S01]  /*14e10*/  FFMA.FTZ R166, R58, c[0x0][0x2d0], -R170.reuse ;  /* 0x0000b4003aa67a23 */ /* 0x100fe200000108aa */
[----:B------:R-:W-:Y:S01]  /*14e20*/  FMNMX.FTZ R5, R91, R5, !PT ;  /* 0x000000055b057209 */ /* 0x000fe20007810000 */
[--C-:B------:R-:W-:Y:S01]  /*14e30*/  FFMA.FTZ R167, R67, c[0x0][0x2d0], -R170.reuse ;  /* 0x0000b40043a77a23 */ /* 0x100fe200000108aa */
[----:B--2---:R-:W-:Y:S01]  /*14e40*/  F2FP.BF16.PACK_AB R48, R69, R76 ;  /* 0x0000004c4530723e */ /* 0x004fe200000010ff */
[--C-:B------:R-:W-:Y:S01]  /*14e50*/  FFMA.FTZ R77, R8, c[0x0][0x2d0], -R170.reuse ;  /* 0x0000b400084d7a23 */ /* 0x100fe200000108aa */
[----:B------:R-:W-:Y:S01]  /*14e60*/  FMNMX.FTZ R5, R94, R5, !PT ;  /* 0x000000055e057209 */ /* 0x000fe20007810000 */
[----:B------:R-:W-:Y:S01]  /*14e70*/  MUFU.EX2 R78, R78 ;  /* 0x0000004e004e7308 */ /* 0x000fe20000000800 */
[--C-:B------:R-:W-:Y:S02]  /*14e80*/  FFMA.FTZ R68, R4, c[0x0][0x2d0], -R173.reuse ;  /* 0x0000b40004447a23 */ /* 0x100fe400000108ad */
[----:B------:R-:W-:Y:S01]  /*14e90*/  FMNMX.FTZ R5, R45, R5, !PT ;  /* 0x000000052d057209 */ /* 0x000fe20007810000 */
[--C-:B------:R-:W-:Y:S01]  /*14ea0*/  FFMA.FTZ R71, R9, c[0x0][0x2d0], -R170.reuse ;  /* 0x0000b40009477a23 */ /* 0x100fe200000108aa */
[----:B-1----:R-:W-:Y:S01]  /*14eb0*/  F2FP.BF16.PACK_AB R50, R47, R46 ;  /* 0x0000002e2f32723e */ /* 0x002fe200000010ff */
[--C-:B------:R-:W-:Y:S02]  /*14ec0*/  FFMA.FTZ R187, R187, c[0x0][0x2d0], -R170.reuse ;  /* 0x0000b400bbbb7a23 */ /* 0x100fe400000108aa */
[----:B------:R-:W1:Y:S01]  /*14ed0*/  SHFL.BFLY PT, R4, R5, 0x2, 0x1f ;  /* 0x0c401f0005047f89 */ /* 0x000e6200000e0000 */
[--C-:B------:R-:W-:Y:S01]  /*14ee0*/  FFMA.FTZ R183, R183, c[0x0][0x2d0], -R170.reuse ;  /* 0x0000b400b7b77a23 */ /* 0x100fe200000108aa */
[----:B------:R-:W2:Y:S01]  /*14ef0*/  MUFU.EX2 R73, R73 ;  /* 0x0000004900497308 */ /* 0x000ea20000000800 */
[--C-:B------:R-:W-:Y:S02]  /*14f00*/  FFMA.FTZ R181, R181, c[0x0][0x2d0], -R170.reuse ;  /* 0x0000b400b5b57a23 */ /* 0x100fe400000108aa */
[--C-:B------:R-:W-:Y:S02]  /*14f10*/  FFMA.FTZ R179, R179, c[0x0][0x2d0], -R170.reuse ;  /* 0x0000b400b3b37a23 */ /* 0x100fe400000108aa */
[--C-:B------:R-:W-:Y:S02]  /*14f20*/  FFMA.FTZ R70, R12, c[0x0][0x2d0], -R170.reuse ;  /* 0x0000b4000c467a23 */ /* 0x100fe400000108aa */
[--C-:B------:R-:W-:Y:S02]  /*14f30*/  FFMA.FTZ R74, R13, c[0x0][0x2d0], -R170.reuse ;  /* 0x0000b4000d4a7a23 */ /* 0x100fe400000108aa */
[--C-:B------:R-:W-:Y:S01]  /*14f40*/  FFMA.FTZ R197, R197, c[0x0][0x2d0], -R173.reuse ;  /* 0x0000b400c5c57a23 */ /* 0x100fe200000108ad */
[----:B------:R-:W3:Y:S01]  /*14f50*/  MUFU.EX2 R68, R68 ;  /* 0x0000004400447308 */ /* 0x000ee20000000800 */
[--C-:B------:R-:W-:Y:S02]  /*14f60*/  FFMA.FTZ R198, R198, c[0x0][0x2d0], -R173.reuse ;  /* 0x0000b400c6c67a23 */ /* 0x100fe400000108ad */
[--C-:B------:R-:W-:Y:S02]  /*14f70*/  FFMA.FTZ R199, R199, c[0x0][0x2d0], -R170.reuse ;  /* 0x0000b400c7c77a23 */ /* 0x100fe400000108aa */
[--C-:B------:R-:W-:Y:S02]  /*14f80*/  FFMA.FTZ R201, R201, c[0x0][0x2d0], -R170.reuse ;  /* 0x0000b400c9c97a23 */ /* 0x100fe400000108aa */
[--C-:B------:R-:W-:Y:S02]  /*14f90*/  FFMA.FTZ R202, R202, c[0x0][0x2d0], -R170.reuse ;  /* 0x0000b400caca7a23 */ /* 0x100fe400000108aa */
[----:B------:R-:W-:Y:S01]  /*14fa0*/  FFMA.FTZ R203, R203, c[0x0][0x2d0], -R170 ;  /* 0x0000b400cbcb7a23 */ /* 0x000fe200000108aa */
[----:B------:R-:W4:Y:S01]  /*14fb0*/  MUFU.EX2 R43, R43 ;  /* 0x0000002b002b7308 */ /* 0x000f220000000800 */
[--C-:B------:R-:W-:Y:S01]  /*14fc0*/  FFMA.FTZ R250, R250, c[0x0][0x2d0], -R174.reuse ;  /* 0x0000b400fafa7a23 */ /* 0x100fe200000108ae */
[----:B-1----:R-:W-:Y:S01]  /*14fd0*/  FMNMX.FTZ R4, R5, R4, !PT ;  /* 0x0000000405047209 */ /* 0x002fe20007810000 */
[----:B------:R-:W-:Y:S01]  /*14fe0*/  FFMA.FTZ R251, R251, c[0x0][0x2d0], -R173 ;  /* 0x0000b400fbfb7a23 */ /* 0x000fe200000108ad */
[----:B--2---:R-:W-:Y:S01]  /*14ff0*/  F2FP.BF16.PACK_AB R49, R73, R78 ;  /* 0x0000004e4931723e */ /* 0x004fe200000010ff */
[--C-:B------:R-:W-:Y:S01]  /*15000*/  FFMA.FTZ R204, R204, c[0x0][0x2d0], -R174.reuse ;  /* 0x0000b400cccc7a23 */ /* 0x100fe200000108ae */
[----:B------:R-:W-:Y:S01]  /*15010*/  FSEL R5, R0, RZ, P0 ;  /* 0x000000ff00057208 */ /* 0x000fe20000000000 */
[----:B------:R-:W1:Y:S01]  /*15020*/  SHFL.BFLY PT, R44, R4, 0x1, 0x1f ;  /* 0x0c201f00042c7f89 */ /* 0x000e6200000e0000 */
[----:B------:R-:W-:Y:S02]  /*15030*/  FFMA.FTZ R200, R200, c[0x0][0x2d0], -R174 ;  /* 0x0000b400c8c87a23 */ /* 0x000fe400000108ae */
[----:B------:R-:W2:Y:S01]  /*15040*/  MUFU.EX2 R42, R42 ;  /* 0x0000002a002a7308 */ /* 0x000ea20000000800 */
[----:B------:R-:W-:Y:S02]  /*15050*/  FADD.FTZ R5, -R5, R165 ;  /* 0x000000a505057221 */ /* 0x000fe40000010100 */
[--C-:B------:R-:W-:Y:S01]  /*15060*/  FFMA.FTZ R165, R29, c[0x0][0x2d0], -R173.reuse ;  /* 0x0000b4001da57a23 */ /* 0x100fe200000108ad */
[----:B---3--:R-:W-:Y:S01]  /*15070*/  F2FP.BF16.PACK_AB R51, R72, R68 ;  /* 0x000000444833723e */ /* 0x008fe200000010ff */
[----:B------:R-:W-:Y:S02]  /*15080*/  FMUL.FTZ R5, R5, c[0x0][0x2d0] ;  /* 0x0000b40005057a20 */ /* 0x000fe40000410000 */
[--C-:B------:R-:W-:Y:S02]  /*15090*/  FFMA.FTZ R208, R208, c[0x0][0x2d0], -R173.reuse ;  /* 0x0000b400d0d07a23 */ /* 0x100fe400000108ad */
[--C-:B------:R-:W-:Y:S01]  /*150a0*/  FFMA.FTZ R206, R206, c[0x0][0x2d0], -R173.reuse ;  /* 0x0000b400cece7a23 */ /* 0x100fe200000108ad */
[----:B------:R3:W5:Y:S01]  /*150b0*/  MUFU.EX2 R41, R5 ;  /* 0x0000000500297308 */ /* 0x0007620000000800 */
[--C-:B------:R-:W-:Y:S02]  /*150c0*/  FFMA.FTZ R252, R252, c[0x0][0x2d0], -R170.reuse ;  /* 0x0000b400fcfc7a23 */ /* 0x100fe400000108aa */
[----:B------:R-:W-:Y:S02]  /*150d0*/  FFMA.FTZ R248, R248, c[0x0][0x2d0], -R170 ;  /* 0x0000b400f8f87a23 */ /* 0x000fe400000108aa */
[C---:B----4-:R-:W-:Y:S02]  /*150e0*/  FMUL.FTZ R16, R43.reuse, R148 ;  /* 0x000000942b107220 */ /* 0x050fe40000410000 */
[C---:B------:R-:W-:Y:S02]  /*150f0*/  FMUL.FTZ R17, R43.reuse, R149 ;  /* 0x000000952b117220 */ /* 0x040fe40000410000 */
[C---:B------:R-:W-:Y:S01]  /*15100*/  FMUL.FTZ R104, R43.reuse, R104 ;  /* 0x000000682b687220 */ /* 0x040fe20000410000 */
[----:B------:R-:W-:Y:S01]  /*15110*/  MUFU.EX2 R77, R77 ;  /* 0x0000004d004d7308 */ /* 0x000fe20000000800 */
[----:B-1----:R-:W-:Y:S01]  /*15120*/  FMNMX.FTZ R44, R4, R44, !PT ;  /* 0x0000002c042c7209 */ /* 0x002fe20007810000 */
[----:B------:R-:W-:Y:S02]  /*15130*/  FMUL.FTZ R105, R43, R105 ;  /* 0x000000692b697220 */ /* 0x000fe40000410000 */
[----:B--2---:R-:W-:Y:S01]  /*15140*/  FMUL.FTZ R18, R42, R150 ;  /* 0x000000962a127220 */ /* 0x004fe20000410000 */
[----:B------:R-:W-:Y:S01]  /*15150*/  FSETP.NEU.FTZ.AND P0, PT, R44, -INF , PT ;  /* 0xff8000002c00780b */ /* 0x000fe20003f1d000 */
[----:B------:R-:W-:Y:S02]  /*15160*/  FMUL.FTZ R19, R42, R151 ;  /* 0x000000972a137220 */ /* 0x000fe40000410000 */
[----:B------:R-:W-:Y:S01]  /*15170*/  LDSM.16.MT88.4 R148, [R225+0x2900] ;  /* 0x00290000e194783b */ /* 0x000fe20000004200 */
[C---:B------:R-:W-:Y:S01]  /*15180*/  FSEL R4, R44.reuse, RZ, P0 ;  /* 0x000000ff2c047208 */ /* 0x040fe20000000000 */
[----:B------:R-:W1:Y:S01]  /*15190*/  MUFU.EX2 R71, R71 ;  /* 0x0000004700477308 */ /* 0x000e620000000800 */
[----:B------:R-:W-:Y:S02]  /*151a0*/  FMUL.FTZ R95, R44, c[0x0][0x2d0] ;  /* 0x0000b4002c5f7a20 */ /* 0x000fe40000410000 */
[----:B------:R-:W-:Y:S02]  /*151b0*/  FMUL.FTZ R6, R42, R162 ;  /* 0x000000a22a067220 */ /* 0x000fe40000410000 */
[----:B------:R-:W-:Y:S01]  /*151c0*/  FADD.FTZ R4, -R4, R164 ;  /* 0x000000a404047221 */ /* 0x000fe20000010100 */
[----:B------:R-:W-:Y:S01]  /*151d0*/  FSEL R95, R95, RZ, P0 ;  /* 0x000000ff5f5f7208 */ /* 0x000fe20000000000 */
[----:B------:R-:W-:Y:S01]  /*151e0*/  FFMA.FTZ R164, R52, c[0x0][0x2d0], -R173 ;  /* 0x0000b40034a47a23 */ /* 0x000fe200000108ad */
[----:B------:R-:W-:Y:S01]  /*151f0*/  ISETP.GT.AND P0, PT, R243, UR5, PT ;  /* 0x00000005f3007c0c */ /* 0x000fe2000bf04270 */
[----:B------:R-:W-:Y:S01]  /*15200*/  FMUL.FTZ R4, R4, c[0x0][0x2d0] ;  /* 0x0000b40004047a20 */ /* 0x000fe20000410000 */
[----:B------:R-:W-:Y:S01]  /*15210*/  MUFU.EX2 R70, R70 ;  /* 0x0000004600467308 */ /* 0x000fe20000000800 */
[----:B------:R-:W2:Y:S01]  /*15220*/  LDSM.16.MT88.4 R52, [R219+0x100] ;  /* 0x00010000db34783b */ /* 0x000ea20000004200 */
[----:B---3--:R-:W-:Y:S01]  /*15230*/  FMUL.FTZ R5, R43, R161 ;  /* 0x000000a12b057220 */ /* 0x008fe20000410000 */
[----:B------:R-:W-:Y:S01]  /*15240*/  MOV R161, R56 ;  /* 0x0000003800a17202 */ /* 0x000fe20000000f00 */
[----:B------:R-:W-:Y:S01]  /*15250*/  FMUL.FTZ R7, R42, R163 ;  /* 0x000000a32a077220 */ /* 0x000fe20000410000 */
[----:B------:R-:W-:Y:S01]  /*15260*/  IADD3 R243, R243, -0x1, RZ ;  /* 0xfffffffff3f37810 */ /* 0x000fe20007ffe0ff */
[C---:B-----5:R-:W-:Y:S02]  /*15270*/  FMUL.FTZ R8, R41.reuse, R156 ;  /* 0x0000009c29087220 */ /* 0x060fe40000410000 */
[----:B------:R-:W-:Y:S02]  /*15280*/  FMUL.FTZ R9, R41, R157 ;  /* 0x0000009d29097220 */ /* 0x000fe40000410000 */
[----:B------:R3:W4:Y:S01]  /*15290*/  MUFU.EX2 R40, R4 ;  /* 0x0000000400287308 */ /* 0x0007220000000800 */
[--C-:B------:R-:W-:Y:S02]  /*152a0*/  FFMA.FTZ R82, R10, c[0x0][0x2d0], -R95.reuse ;  /* 0x0000b4000a527a23 */ /* 0x100fe4000001085f */
[--C-:B------:R-:W-:Y:S01]  /*152b0*/  FFMA.FTZ R81, R11, c[0x0][0x2d0], -R95.reuse ;  /* 0x0000b4000b517a23 */ /* 0x100fe2000001085f */
[----:B-1----:R-:W-:Y:S01]  /*152c0*/  F2FP.BF16.PACK_AB R36, R71, R77 ;  /* 0x0000004d4724723e */ /* 0x002fe200000010ff */
[--C-:B------:R-:W-:Y:S02]  /*152d0*/  FFMA.FTZ R80, R14, c[0x0][0x2d0], -R95.reuse ;  /* 0x0000b4000e507a23 */ /* 0x100fe4000001085f */
[----:B------:R-:W-:Y:S02]  /*152e0*/  FFMA.FTZ R79, R15, c[0x0][0x2d0], -R95 ;  /* 0x0000b4000f4f7a23 */ /* 0x000fe4000001085f */
[----:B------:R-:W-:Y:S01]  /*152f0*/  FMUL.FTZ R29, R41, R137 ;  /* 0x00000089291d7220 */ /* 0x000fe20000410000 */
[----:B------:R-:W1:Y:S01]  /*15300*/  MUFU.EX2 R74, R74 ;  /* 0x0000004a004a7308 */ /* 0x000e620000000800 */
[--C-:B------:R-:W-:Y:S02]  /*15310*/  FFMA.FTZ R137, R59, c[0x0][0x2d0], -R170.reuse ;  /* 0x0000b4003b897a23 */ /* 0x100fe400000108aa */
[C---:B------:R-:W-:Y:S02]  /*15320*/  FMUL.FTZ R106, R42.reuse, R106 ;  /* 0x0000006a2a6a7220 */ /* 0x040fe40000410000 */
[----:B------:R-:W-:Y:S02]  /*15330*/  FMUL.FTZ R107, R42, R107 ;  /* 0x0000006b2a6b7220 */ /* 0x000fe40000410000 */
[C---:B------:R-:W-:Y:S02]  /*15340*/  FMUL.FTZ R108, R41.reuse, R108 ;  /* 0x0000006c296c7220 */ /* 0x040fe40000410000 */
[----:B------:R-:W-:Y:S01]  /*15350*/  FMUL.FTZ R109, R41, R109 ;  /* 0x0000006d296d7220 */ /* 0x000fe20000410000 */
[----:B------:R-:W-:Y:S01]  /*15360*/  MUFU.EX2 R82, R82 ;  /* 0x0000005200527308 */ /* 0x000fe20000000800 */
[C---:B------:R-:W-:Y:S02]  /*15370*/  FMUL.FTZ R112, R43.reuse, R112 ;  /* 0x000000702b707220 */ /* 0x040fe40000410000 */
[C---:B------:R-:W-:Y:S02]  /*15380*/  FMUL.FTZ R113, R43.reuse, R113 ;  /* 0x000000712b717220 */ /* 0x040fe40000410000 */
[----:B---3--:R-:W-:Y:S02]  /*15390*/  FMUL.FTZ R4, R43, R160 ;  /* 0x000000a02b047220 */ /* 0x008fe40000410000 */
[----:B------:R-:W-:Y:S02]  /*153a0*/  IMAD.MOV.U32 R160, RZ, RZ, R57 ;  /* 0x000000ffffa07224 */ /* 0x000fe400078e0039 */
[----:B------:R-:W3:Y:S01]  /*153b0*/  LDSM.16.MT88.4 R56, [R218+0x100] ;  /* 0x00010000da38783b */ /* 0x000ee20000004200 */
[----:B------:R-:W5:Y:S01]  /*153c0*/  MUFU.EX2 R81, R81 ;  /* 0x0000005100517308 */ /* 0x000f620000000800 */
[----:B----4-:R-:W-:Y:S01]  /*153d0*/  FMUL.FTZ R10, R40, R158 ;  /* 0x0000009e280a7220 */ /* 0x010fe20000410000 */
[-C--:B------:R-:W-:Y:S05]  /*153e0*/  HMMA.16816.F32.BF16 R4, R48, R20.reuse, R4 ;  /* 0x000000143004723c */ /* 0x080fea0000041804 */
[----:B-1----:R-:W-:Y:S01]  /*153f0*/  F2FP.BF16.PACK_AB R38, R74, R70 ;  /* 0x000000464a26723e */ /* 0x002fe200000010ff */
[C---:B------:R-:W-:Y:S02]  /*15400*/  FMUL.FTZ R11, R40.reuse, R159 ;  /* 0x0000009f280b7220 */ /* 0x040fe40000410000 */
[----:B------:R-:W-:Y:S01]  /*15410*/  MUFU.EX2 R80, R80 ;  /* 0x0000005000507308 */ /* 0x000fe20000000800 */
[C---:B------:R-:W-:Y:S03]  /*15420*/  FMUL.FTZ R110, R40.reuse, R110 ;  /* 0x0000006e286e7220 */ /* 0x040fe60000410000 */
[----:B------:R-:W-:Y:S02]  /*15430*/  FMUL.FTZ R111, R40, R111 ;  /* 0x0000006f286f7220 */ /* 0x000fe40000410000 */
[C---:B------:R-:W-:Y:S02]  /*15440*/  FMUL.FTZ R114, R42.reuse, R114 ;  /* 0x000000722a727220 */ /* 0x040fe40000410000 */
[----:B------:R-:W-:Y:S02]  /*15450*/  FMUL.FTZ R115, R42, R115 ;  /* 0x000000732a737220 */ /* 0x000fe40000410000 */
[----:B------:R-:W1:Y:S01]  /*15460*/  MUFU.EX2 R79, R79 ;  /* 0x0000004f004f7308 */ /* 0x000e620000000800 */
[C---:B------:R-:W-:Y:S02]  /*15470*/  FMUL.FTZ R12, R41.reuse, R152 ;  /* 0x00000098290c7220 */ /* 0x040fe40000410000 */
[----:B------:R-:W-:Y:S01]  /*15480*/  FMUL.FTZ R13, R41, R153 ;  /* 0x00000099290d7220 */ /* 0x000fe20000410000 */
[----:B-----5:R-:W-:Y:S01]  /*15490*/  F2FP.BF16.PACK_AB R37, R81, R82 ;  /* 0x000000525125723e */ /* 0x020fe200000010ff */
[C---:B------:R-:W-:Y:S02]  /*154a0*/  FMUL.FTZ R14, R40.reuse, R154 ;  /* 0x0000009a280e7220 */ /* 0x040fe40000410000 */
[C---:B------:R-:W-:Y:S02]  /*154b0*/  FMUL.FTZ R15, R40.reuse, R155 ;  /* 0x0000009b280f7220 */ /* 0x040fe40000410000 */
[C---:B------:R-:W-:Y:S01]  /*154c0*/  FMUL.FTZ R24, R41.reuse, R140 ;  /* 0x0000008c29187220 */ /* 0x040fe20000410000 */
[----:B------:R-:W-:Y:S01]  /*154d0*/  MUFU.EX2 R84, R84 ;  /* 0x0000005400547308 */ /* 0x000fe20000000800 */
[----:B------:R-:W-:Y:S02]  /*154e0*/  FMUL.FTZ R25, R41, R141 ;  /* 0x0000008d29197220 */ /* 0x000fe40000410000 */
[C---:B------:R-:W-:Y:S02]  /*154f0*/  FMUL.FTZ R26, R40.reuse, R142 ;  /* 0x0000008e281a7220 */ /* 0x040fe40000410000 */
[C---:B------:R-:W-:Y:S02]  /*15500*/  FMUL.FTZ R27, R40.reuse, R143 ;  /* 0x0000008f281b7220 */ /* 0x040fe40000410000 */
[C---:B------:R-:W-:Y:S02]  /*15510*/  FMUL.FTZ R30, R40.reuse, R138 ;  /* 0x0000008a281e7220 */ /* 0x040fe40000410000 */
[----:B------:R-:W-:Y:S01]  /*15520*/  FMUL.FTZ R31, R40, R139 ;  /* 0x0000008b281f7220 */ /* 0x000fe20000410000 */
[----:B------:R-:W-:Y:S01]  /*15530*/  MUFU.EX2 R83, R83 ;  /* 0x0000005300537308 */ /* 0x000fe20000000800 */
[C---:B------:R-:W-:Y:S02]  /*15540*/  FMUL.FTZ R100, R43.reuse, R100 ;  /* 0x000000642b647220 */ /* 0x040fe40000410000 */
[----:B------:R-:W-:Y:S01]  /*15550*/  FMUL.FTZ R101, R43, R101 ;  /* 0x000000652b657220 */ /* 0x000fe20000410000 */
[----:B-1----:R-:W-:Y:S01]  /*15560*/  F2FP.BF16.PACK_AB R39, R79, R80 ;  /* 0x000000504f27723e */ /* 0x002fe200000010ff */
[C---:B------:R-:W-:Y:S02]  /*15570*/  FMUL.FTZ R102, R42.reuse, R102 ;  /* 0x000000662a667220 */ /* 0x040fe40000410000 */
[C---:B------:R-:W-:Y:S02]  /*15580*/  FMUL.FTZ R103, R42.reuse, R103 ;  /* 0x000000672a677220 */ /* 0x040fe40000410000 */
[C---:B------:R-:W-:Y:S01]  /*15590*/  FMUL.FTZ R116, R43.reuse, R116 ;  /* 0x000000742b747220 */ /* 0x040fe20000410000 */
[----:B------:R-:W-:Y:S01]  /*155a0*/  MUFU.EX2 R85, R85 ;  /* 0x0000005500557308 */ /* 0x000fe20000000800 */
[C---:B------:R-:W-:Y:S04]  /*155b0*/  HMMA.16816.F32.BF16 R8, R36.reuse, R20, R8 ;  /* 0x000000142408723c */ /* 0x040fe80000041808 */
[C---:B------:R-:W-:Y:S02]  /*155c0*/  FMUL.FTZ R117, R43.reuse, R117 ;  /* 0x000000752b757220 */ /* 0x040fe40000410000 */
[C---:B------:R-:W-:Y:S02]  /*155d0*/  FMUL.FTZ R118, R42.reuse, R118 ;  /* 0x000000762a767220 */ /* 0x040fe40000410000 */
[-C--:B------:R-:W-:Y:S01]  /*155e0*/  HMMA.16816.F32.BF16 R12, R36, R22.reuse, R12 ;  /* 0x00000016240c723c */ /* 0x080fe2000004180c */
[----:B------:R-:W-:Y:S03]  /*155f0*/  MUFU.EX2 R86, R86 ;  /* 0x0000005600567308 */ /* 0x000fe60000000800 */
[C---:B------:R-:W-:Y:S02]  /*15600*/  FMUL.FTZ R20, R43.reuse, R144 ;  /* 0x000000902b147220 */ /* 0x040fe40000410000 */
[----:B------:R-:W-:Y:S02]  /*15610*/  FMUL.FTZ R21, R43, R145 ;  /* 0x000000912b157220 */ /* 0x000fe40000410000 */
[C---:B------:R-:W-:Y:S03]  /*15620*/  HMMA.16816.F32.BF16 R16, R48.reuse, R22, R16 ;  /* 0x000000163010723c */ /* 0x040fe60000041810 */
[----:B------:R-:W-:Y:S01]  /*15630*/  MUFU.EX2 R87, R87 ;  /* 0x0000005700577308 */ /* 0x000fe20000000800 */
[C---:B------:R-:W-:Y:S02]  /*15640*/  FMUL.FTZ R119, R42.reuse, R119 ;  /* 0x000000772a777220 */ /* 0x040fe40000410000 */
[C---:B------:R-:W-:Y:S02]  /*15650*/  FMUL.FTZ R120, R41.reuse, R120 ;  /* 0x0000007829787220 */ /* 0x040fe40000410000 */
[C---:B------:R-:W-:Y:S04]  /*15660*/  FMUL.FTZ R22, R42.reuse, R146 ;  /* 0x000000922a167220 */ /* 0x040fe80000410000 */
[----:B------:R-:W-:Y:S01]  /*15670*/  FMUL.FTZ R23, R42, R147 ;  /* 0x000000932a177220 */ /* 0x000fe20000410000 */
[----:B------:R-:W-:Y:S01]  /*15680*/  MUFU.EX2 R164, R164 ;  /* 0x000000a400a47308 */ /* 0x000fe20000000800 */
[C---:B------:R-:W-:Y:S02]  /*15690*/  FMUL.FTZ R121, R41.reuse, R121 ;  /* 0x0000007929797220 */ /* 0x040fe40000410000 */
[C---:B------:R-:W-:Y:S02]  /*156a0*/  FMUL.FTZ R122, R40.reuse, R122 ;  /* 0x0000007a287a7220 */ /* 0x040fe40000410000 */
[C---:B------:R-:W-:Y:S01]  /*156b0*/  FMUL.FTZ R123, R40.reuse, R123 ;  /* 0x0000007b287b7220 */ /* 0x040fe20000410000 */
[-C--:B------:R-:W-:Y:S03]  /*156c0*/  HMMA.16816.F32.BF16 R20, R48, R32.reuse, R20 ;  /* 0x000000203014723c */ /* 0x080fe60000041814 */
[C---:B------:R-:W-:Y:S01]  /*156d0*/  FMUL.FTZ R124, R41.reuse, R124 ;  /* 0x0000007c297c7220 */ /* 0x040fe20000410000 */
[----:B------:R-:W-:Y:S01]  /*156e0*/  MUFU.EX2 R165, R165 ;  /* 0x000000a500a57308 */ /* 0x000fe20000000800 */
[C---:B------:R-:W-:Y:S02]  /*156f0*/  FMUL.FTZ R125, R41.reuse, R125 ;  /* 0x0000007d297d7220 */ /* 0x040fe40000410000 */
[C---:B------:R-:W-:Y:S01]  /*15700*/  FMUL.FTZ R126, R40.reuse, R126 ;  /* 0x0000007e287e7220 */ /* 0x040fe20000410000 */
[C---:B------:R-:W-:Y:S04]  /*15710*/  HMMA.16816.F32.BF16 R24, R36.reuse, R32, R24 ;  /* 0x000000202418723c */ /* 0x040fe80000041818 */
[----:B------:R-:W-:Y:S02]  /*15720*/  FMUL.FTZ R127, R40, R127 ;  /* 0x0000007f287f7220 */ /* 0x000fe40000410000 */
[----:B------:R-:W-:Y:S01]  /*15730*/  MUFU.EX2 R137, R137 ;  /* 0x0000008900897308 */ /* 0x000fe20000000800 */
[--C-:B------:R-:W-:Y:S02]  /*15740*/  FFMA.FTZ R32, R28, c[0x0][0x2d0], -R170.reuse ;  /* 0x0000b4001c207a23 */ /* 0x100fe400000108aa */
[C---:B------:R-:W-:Y:S03]  /*15750*/  FMUL.FTZ R28, R41.reuse, R136 ;  /* 0x00000088291c7220 */ /* 0x040fe60000410000 */
[----:B------:R-:W-:Y:S02]  /*15760*/  FMUL.FTZ R33, R41, R133 ;  /* 0x0000008529217220 */ /* 0x000fe40000410000 */
[----:B------:R-:W-:Y:S02]  /*15770*/  FFMA.FTZ R133, R192, c[0x0][0x2d0], -R95 ;  /* 0x0000b400c0857a23 */ /* 0x000fe4000001085f */
[-C--:B------:R-:W-:Y:S01]  /*15780*/  HMMA.16816.F32.BF16 R28, R36, R34.reuse, R28 ;  /* 0x00000022241c723c */ /* 0x080fe2000004181c */
[----:B------:R1:W4:Y:S02]  /*15790*/  MUFU.EX2 R136, R32 ;  /* 0x0000002000887308 */ /* 0x0003240000000800 */
[----:B------:R-:W-:Y:S02]  /*157a0*/  FFMA.FTZ R192, R65, c[0x0][0x2d0], -R173 ;  /* 0x0000b40041c07a23 */ /* 0x000fe400000108ad */
[--C-:B------:R-:W-:Y:S02]  /*157b0*/  FFMA.FTZ R188, R188, c[0x0][0x2d0], -R95.reuse ;  /* 0x0000b400bcbc7a23 */ /* 0x100fe4000001085f */
[--C-:B------:R-:W-:Y:S01]  /*157c0*/  FFMA.FTZ R184, R184, c[0x0][0x2d0], -R95.reuse ;  /* 0x0000b400b8b87a23 */ /* 0x100fe2000001085f */
[C---:B------:R-:W-:Y:S03]  /*157d0*/  HMMA.16816.F32.BF16 R100, R48.reuse, R34, R100 ;  /* 0x000000223064723c */ /* 0x040fe60000041864 */
[----:B------:R-:W-:Y:S01]  /*157e0*/  MUFU.EX2 R166, R166 ;  /* 0x000000a600a67308 */ /* 0x000fe20000000800 */
[--C-:B------:R-:W-:Y:S02]  /*157f0*/  FFMA.FTZ R182, R182, c[0x0][0x2d0], -R95.reuse ;  /* 0x0000b400b6b67a23 */ /* 0x100fe4000001085f */
[--C-:B------:R-:W-:Y:S02]  /*15800*/  FFMA.FTZ R180, R180, c[0x0][0x2d0], -R95.reuse ;  /* 0x0000b400b4b47a23 */ /* 0x100fe4000001085f */
[-C--:B--2---:R-:W-:Y:S04]  /*15810*/  HMMA.16816.F32.BF16 R104, R48, R52.reuse, R104 ;  /* 0x000000343068723c */ /* 0x084fe80000041868 */
[----:B------:R-:W-:Y:S01]  /*15820*/  FMUL.FTZ R34, R40, R134 ;  /* 0x0000008628227220 */ /* 0x000fe20000410000 */
[----:B------:R-:W-:Y:S01]  /*15830*/  MUFU.EX2 R167, R167 ;  /* 0x000000a700a77308 */ /* 0x000fe20000000800 */
[--C-:B------:R-:W-:Y:S02]  /*15840*/  FFMA.FTZ R134, R66, c[0x0][0x2d0], -R95.reuse ;  /* 0x0000b40042867a23 */ /* 0x100fe4000001085f */
[C---:B------:R-:W-:Y:S01]  /*15850*/  HMMA.16816.F32.BF16 R108, R36.reuse, R52, R108 ;  /* 0x00000034246c723c */ /* 0x040fe2000004186c */
[----:B------:R-:W-:Y:S03]  /*15860*/  LDSM.16.MT88.4 R64, [R219+0x900] ;  /* 0x00090000db40783b */ /* 0x000fe60000004200 */
[----:B-1----:R-:W-:Y:S02]  /*15870*/  FMUL.FTZ R32, R41, R132 ;  /* 0x0000008429207220 */ /* 0x002fe40000410000 */
[----:B------:R-:W-:Y:S01]  /*15880*/  FMUL.FTZ R35, R40, R135 ;  /* 0x0000008728237220 */ /* 0x000fe20000410000 */
[----:B------:R1:W-:Y:S01]  /*15890*/  MUFU.EX2 R132, R189 ;  /* 0x000000bd00847308 */ /* 0x0003e20000000800 */
[--C-:B------:R-:W-:Y:S04]  /*158a0*/  FFMA.FTZ R135, R61, c[0x0][0x2d0], -R95.reuse ;  /* 0x0000b4003d877a23 */ /* 0x100fe8000001085f */
[--C-:B------:R-:W-:Y:S01]  /*158b0*/  FFMA.FTZ R207, R207, c[0x0][0x2d0], -R95.reuse ;  /* 0x0000b400cfcf7a23 */ /* 0x100fe2000001085f */
[-C--:B------:R-:W-:Y:S03]  /*158c0*/  HMMA.16816.F32.BF16 R32, R36, R54.reuse, R32 ;  /* 0x000000362420723c */ /* 0x080fe60000041820 */
[--C-:B------:R-:W-:Y:S01]  /*158d0*/  FFMA.FTZ R209, R209, c[0x0][0x2d0], -R95.reuse ;  /* 0x0000b400d1d17a23 */ /* 0x100fe2000001085f */
[----:B------:R-:W-:Y:S01]  /*158e0*/  MUFU.EX2 R133, R133 ;  /* 0x0000008500857308 */ /* 0x000fe20000000800 */
[--C-:B------:R-:W-:Y:S02]  /*158f0*/  FFMA.FTZ R244, R244, c[0x0][0x2d0], -R95.reuse ;  /* 0x0000b400f4f47a23 */ /* 0x100fe4000001085f */
[--C-:B------:R-:W-:Y:S01]  /*15900*/  FFMA.FTZ R246, R246, c[0x0][0x2d0], -R95.reuse ;  /* 0x0000b400f6f67a23 */ /* 0x100fe2000001085f */
[C---:B------:R-:W-:Y:S01]  /*15910*/  HMMA.16816.F32.BF16 R112, R48.reuse, R54, R112 ;  /* 0x000000363070723c */ /* 0x040fe20000041870 */
[----:B------:R-:W2:Y:S03]  /*15920*/  LDSM.16.MT88.4 R52, [R225+0x900] ;  /* 0x00090000e134783b */ /* 0x000ea60000004200 */
[--C-:B------:R-:W-:Y:S02]  /*15930*/  FFMA.FTZ R245, R245, c[0x0][0x2d0], -R170.reuse ;  /* 0x0000b400f5f57a23 */ /* 0x100fe400000108aa */
[----:B------:R-:W5:Y:S01]  /*15940*/  MUFU.EX2 R134, R134 ;  /* 0x0000008600867308 */ /* 0x000f620000000800 */
[----:B------:R-:W-:Y:S01]  /*15950*/  FFMA.FTZ R210, R210, c[0x0][0x2d0], -R170 ;  /* 0x0000b400d2d27a23 */ /* 0x000fe200000108aa */
[-C--:B---3--:R-:W-:Y:S04]  /*15960*/  HMMA.16816.F32.BF16 R116, R48, R56.reuse, R116 ;  /* 0x000000383074723c */ /* 0x088fe80000041874 */
[--C-:B-1----:R-:W-:Y:S02]  /*15970*/  FFMA.FTZ R189, R60, c[0x0][0x2d0], -R95.reuse ;  /* 0x0000b4003cbd7a23 */ /* 0x102fe4000001085f */
[----:B------:R-:W1:Y:S01]  /*15980*/  LDSM.16.MT88.4 R60, [R220+0x900] ;  /* 0x00090000dc3c783b */ /* 0x000e620000004200 */
[--C-:B------:R-:W-:Y:S01]  /*15990*/  FFMA.FTZ R249, R249, c[0x0][0x2d0], -R95.reuse ;  /* 0x0000b400f9f97a23 */ /* 0x100fe2000001085f */
[C---:B------:R-:W-:Y:S01]  /*159a0*/  HMMA.16816.F32.BF16 R120, R36.reuse, R56, R120 ;  /* 0x000000382478723c */ /* 0x040fe20000041878 */
[----:B------:R-:W-:Y:S03]  /*159b0*/  MUFU.EX2 R135, R135 ;  /* 0x0000008700877308 */ /* 0x000fe60000000800 */
[--C-:B------:R-:W-:Y:S02]  /*159c0*/  FFMA.FTZ R247, R247, c[0x0][0x2d0], -R95.reuse ;  /* 0x0000b400f7f77a23 */ /* 0x100fe4000001085f */
[----:B------:R-:W-:Y:S01]  /*159d0*/  FFMA.FTZ R211, R211, c[0x0][0x2d0], -R95 ;  /* 0x0000b400d3d37a23 */ /* 0x000fe2000001085f */
[----:B----4-:R-:W-:Y:S01]  /*159e0*/  F2FP.BF16.PACK_AB R56, R137, R136 ;  /* 0x000000888938723e */ /* 0x010fe200000010ff */
[-C--:B------:R-:W-:Y:S03]  /*159f0*/  HMMA.16816.F32.BF16 R124, R36, R58.reuse, R124 ;  /* 0x0000003a247c723c */ /* 0x080fe6000004187c */
[----:B------:R-:W3:Y:S01]  /*15a00*/  MUFU.EX2 R189, R189 ;  /* 0x000000bd00bd7308 */ /* 0x000ee20000000800 */
[--C-:B------:R-:W-:Y:S01]  /*15a10*/  FFMA.FTZ R193, R193, c[0x0][0x2d0], -R174.reuse ;  /* 0x0000b400c1c17a23 */ /* 0x100fe200000108ae */
[----:B-----5:R-:W-:Y:S02]  /*15a20*/  F2FP.BF16.PACK_AB R57, R134, R133 ;  /* 0x000000858639723e */ /* 0x020fe400000010ff */
[C---:B------:R-:W-:Y:S02]  /*15a30*/  FMUL.FTZ R37, R43.reuse, R129 ;  /* 0x000000812b257220 */ /* 0x040fe40000410000 */
[----:B------:R-:W-:Y:S03]  /*15a40*/  FMUL.FTZ R36, R43, R128 ;  /* 0x000000802b247220 */ /* 0x000fe60000410000 */
[C---:B------:R-:W-:Y:S01]  /*15a50*/  FMUL.FTZ R38, R42.reuse, R130 ;  /* 0x000000822a267220 */ /* 0x040fe20000410000 */
[----:B------:R-:W-:Y:S01]  /*15a60*/  MUFU.EX2 R187, R187 ;  /* 0x000000bb00bb7308 */ /* 0x000fe20000000800 */
[----:B------:R-:W-:Y:S02]  /*15a70*/  FMUL.FTZ R39, R42, R131 ;  /* 0x000000832a277220 */ /* 0x000fe40000410000 */
[--C-:B------:R-:W-:Y:S02]  /*15a80*/  FFMA.FTZ R185, R185, c[0x0][0x2d0], -R174.reuse ;  /* 0x0000b400b9b97a23 */ /* 0x100fe400000108ae */
[--C-:B------:R-:W-:Y:S02]  /*15a90*/  FFMA.FTZ R191, R191, c[0x0][0x2d0], -R173.reuse ;  /* 0x0000b400bfbf7a23 */ /* 0x100fe400000108ad */
[--C-:B------:R-:W-:Y:S01]  /*15aa0*/  FFMA.FTZ R186, R186, c[0x0][0x2d0], -R173.reuse ;  /* 0x0000b400baba7a23 */ /* 0x100fe200000108ad */
[----:B------:R-:W-:Y:S02]  /*15ab0*/  HMMA.16816.F32.BF16 R36, R48, R58, R36 ;  /* 0x0000003a3024723c */ /* 0x000fe40000041824 */
[----:B------:R-:W-:Y:S02]  /*15ac0*/  MUFU.EX2 R183, R183 ;  /* 0x000000b700b77308 */ /* 0x000fe40000000800 */
[--C-:B------:R-:W-:Y:S02]  /*15ad0*/  FFMA.FTZ R176, R176, c[0x0][0x2d0], -R174.reuse ;  /* 0x0000b400b0b07a23 */ /* 0x100fe400000108ae */
[--C-:B------:R-:W-:Y:S01]  /*15ae0*/  FFMA.FTZ R175, R175, c[0x0][0x2d0], -R174.reuse ;  /* 0x0000b400afaf7a23 */ /* 0x100fe200000108ae */
[----:B------:R-:W-:Y:S01]  /*15af0*/  F2FP.BF16.PACK_AB R48, R84, R75 ;  /* 0x0000004b5430723e */ /* 0x000fe200000010ff */
[--C-:B------:R-:W-:Y:S01]  /*15b00*/  FFMA.FTZ R178, R178, c[0x0][0x2d0], -R173.reuse ;  /* 0x0000b400b2b27a23 */ /* 0x100fe200000108ad */
[----:B------:R-:W-:Y:S03]  /*15b10*/  F2FP.BF16.PACK_AB R49, R85, R83 ;  /* 0x000000535531723e */ /* 0x000fe600000010ff */
[----:B------:R-:W-:Y:S01]  /*15b20*/  F2FP.BF16.PACK_AB R50, R87, R86 ;  /* 0x000000565732723e */ /* 0x000fe200000010ff */
[----:B------:R-:W-:Y:S01]  /*15b30*/  MUFU.EX2 R181, R181 ;  /* 0x000000b500b57308 */ /* 0x000fe20000000800 */
[----:B------:R-:W-:Y:S01]  /*15b40*/  F2FP.BF16.PACK_AB R51, R165, R164 ;  /* 0x000000a4a533723e */ /* 0x000fe200000010ff */
[--C-:B------:R-:W-:Y:S01]  /*15b50*/  FFMA.FTZ R177, R177, c[0x0][0x2d0], -R173.reuse ;  /* 0x0000b400b1b17a23 */ /* 0x100fe200000108ad */
[----:B------:R-:W-:Y:S01]  /*15b60*/  F2FP.BF16.PACK_AB R58, R167, R166 ;  /* 0x000000a6a73a723e */ /* 0x000fe200000010ff */
[--C-:B------:R-:W-:Y:S01]  /*15b70*/  FFMA.FTZ R172, R172, c[0x0][0x2d0], -R174.reuse ;  /* 0x0000b400acac7a23 */ /* 0x100fe200000108ae */
[----:B---3--:R-:W-:Y:S01]  /*15b80*/  F2FP.BF16.PACK_AB R59, R189, R135 ;  /* 0x00000087bd3b723e */ /* 0x008fe200000010ff */
[--C-:B------:R-:W-:Y:S02]  /*15b90*/  FFMA.FTZ R168, R168, c[0x0][0x2d0], -R174.reuse ;  /* 0x0000b400a8a87a23 */ /* 0x100fe400000108ae */
[-C--:B--2---:R-:W-:Y:S02]  /*15ba0*/  HMMA.16816.F32.BF16 R4, R48, R52.reuse, R4 ;  /* 0x000000343004723c */ /* 0x084fe40000041804 */
[----:B------:R-:W-:Y:S01]  /*15bb0*/  MUFU.EX2 R179, R179 ;  /* 0x000000b300b37308 */ /* 0x000fe20000000800 */
[--C-:B------:R-:W-:Y:S02]  /*15bc0*/  FFMA.FTZ R171, R171, c[0x0][0x2d0], -R173.reuse ;  /* 0x0000b400abab7a23 */ /* 0x100fe400000108ad */
[--C-:B------:R-:W-:Y:S02]  /*15bd0*/  FFMA.FTZ R169, R169, c[0x0][0x2d0], -R173.reuse ;  /* 0x0000b400a9a97a23 */ /* 0x100fe400000108ad */
[--C-:B------:R-:W-:Y:S01]  /*15be0*/  FFMA.FTZ R96, R96, c[0x0][0x2d0], -R174.reuse ;  /* 0x0000b40060607a23 */ /* 0x100fe200000108ae */
[C---:B------:R-:W-:Y:S04]  /*15bf0*/  HMMA.16816.F32.BF16 R8, R56.reuse, R52, R8 ;  /* 0x000000343808723c */ /* 0x040fe80000041808 */
[----:B------:R-:W-:Y:S01]  /*15c00*/  MUFU.EX2 R188, R188 ;  /* 0x000000bc00bc7308 */ /* 0x000fe20000000800 */
[----:B------:R-:W-:Y:S02]  /*15c10*/  FFMA.FTZ R174, R97, c[0x0][0x2d0], -R174 ;  /* 0x0000b40061ae7a23 */ /* 0x000fe400000108ae */
[----:B------:R-:W-:Y:S01]  /*15c20*/  FFMA.FTZ R97, R98, c[0x0][0x2d0], -R173 ;  /* 0x0000b40062617a23 */ /* 0x000fe200000108ad */
[-C--:B------:R-:W-:Y:S04]  /*15c30*/  HMMA.16816.F32.BF16 R12, R56, R54.reuse, R12 ;  /* 0x00000036380c723c */ /* 0x080fe8000004180c */
[----:B------:R-:W-:Y:S02]  /*15c40*/  FFMA.FTZ R76, R43, R242, R76 ;  /* 0x000000f22b4c7223 */ /* 0x000fe4000001004c */
[----:B------:R-:W-:Y:S01]  /*15c50*/  MUFU.EX2 R184, R184 ;  /* 0x000000b800b87308 */ /* 0x000fe20000000800 */
[----:B------:R-:W-:Y:S01]  /*15c60*/  FFMA.FTZ R77, R41, R240, R77 ;  /* 0x000000f0294d7223 */ /* 0x000fe2000001004d */
[C---:B------:R-:W-:Y:S01]  /*15c70*/  HMMA.16816.F32.BF16 R16, R48.reuse, R54, R16 ;  /* 0x000000363010723c */ /* 0x040fe20000041810 */
[----:B------:R-:W2:Y:S03]  /*15c80*/  LDSM.16.MT88.4 R52, [R218+0x900] ;  /* 0x00090000da34783b */ /* 0x000ea60000004200 */
[----:B------:R-:W-:Y:S02]  /*15c90*/  FADD.FTZ R76, R69, R76 ;  /* 0x0000004c454c7221 */ /* 0x000fe40000010000 */
[----:B------:R-:W-:Y:S02]  /*15ca0*/  FADD.FTZ R77, R71, R77 ;  /* 0x0000004d474d7221 */ /* 0x000fe40000010000 */
[-C--:B-1----:R-:W-:Y:S01]  /*15cb0*/  HMMA.16816.F32.BF16 R20, R48, R60.reuse, R20 ;  /* 0x0000003c3014723c */ /* 0x082fe20000041814 */
[----:B------:R-:W-:Y:S03]  /*15cc0*/  MUFU.EX2 R182, R182 ;  /* 0x000000b600b67308 */ /* 0x000fe60000000800 */
[----:B------:R-:W-:Y:S02]  /*15cd0*/  FADD.FTZ R76, R46, R76 ;  /* 0x0000004c2e4c7221 */ /* 0x000fe40000010000 */
[----:B------:R-:W-:Y:S02]  /*15ce0*/  FADD.FTZ R77, R70, R77 ;  /* 0x0000004d464d7221 */ /* 0x000fe40000010000 */
[C---:B------:R-:W-:Y:S03]  /*15cf0*/  HMMA.16816.F32.BF16 R24, R56.reuse, R60, R24 ;  /* 0x0000003c3818723c */ /* 0x040fe60000041818 */
[----:B------:R-:W-:Y:S01]  /*15d00*/  MUFU.EX2 R180, R180 ;  /* 0x000000b400b47308 */ /* 0x000fe20000000800 */
[----:B------:R-:W-:Y:S02]  /*15d10*/  FFMA.FTZ R82, R40, R239, R82 ;  /* 0x000000ef28527223 */ /* 0x000fe40000010052 */
[----:B------:R-:W-:Y:S02]  /*15d20*/  FADD.FTZ R76, R47, R76 ;  /* 0x0000004c2f4c7221 */ /* 0x000fe40000010000 */
[-C--:B------:R-:W-:Y:S04]  /*15d30*/  HMMA.16816.F32.BF16 R28, R56, R62.reuse, R28 ;  /* 0x0000003e381c723c */ /* 0x080fe8000004181c */
[----:B------:R-:W-:Y:S01]  /*15d40*/  FADD.FTZ R77, R74, R77 ;  /* 0x0000004d4a4d7221 */ /* 0x000fe20000010000 */
[----:B------:R-:W1:Y:S01]  /*15d50*/  MUFU.EX2 R190, R190 ;  /* 0x000000be00be7308 */ /* 0x000e620000000800 */
[----:B------:R-:W-:Y:S02]  /*15d60*/  FADD.FTZ R82, R81, R82 ;  /* 0x0000005251527221 */ /* 0x000fe40000010000 */
[C---:B------:R-:W-:Y:S01]  /*15d70*/  HMMA.16816.F32.BF16 R100, R48.reuse, R62, R100 ;  /* 0x0000003e3064723c */ /* 0x040fe20000041864 */
[----:B------:R-:W3:Y:S03]  /*15d80*/  LDSM.16.MT88.4 R60, [R225+0x1100] ;  /* 0x00110000e13c783b */ /* 0x000ee60000004200 */
[----:B------:R-:W-:Y:S02]  /*15d90*/  FADD.FTZ R76, R75, R76 ;  /* 0x0000004c4b4c7221 */ /* 0x000fe40000010000 */
[----:B------:R-:W-:Y:S01]  /*15da0*/  FADD.FTZ R77, R136, R77 ;  /* 0x0000004d884d7221 */ /* 0x000fe20000010000 */
[----:B------:R-:W-:Y:S01]  /*15db0*/  MUFU.EX2 R192, R192 ;  /* 0x000000c000c07308 */ /* 0x000fe20000000800 */
[-C--:B------:R-:W-:Y:S04]  /*15dc0*/  HMMA.16816.F32.BF16 R104, R48, R64.reuse, R104 ;  /* 0x000000403068723c */ /* 0x080fe80000041868 */
[----:B------:R-:W-:Y:S02]  /*15dd0*/  FFMA.FTZ R78, R42, R241, R78 ;  /* 0x000000f12a4e7223 */ /* 0x000fe4000001004e */
[----:B------:R-:W-:Y:S02]  /*15de0*/  FADD.FTZ R82, R80, R82 ;  /* 0x0000005250527221 */ /* 0x000fe40000010000 */
[C---:B------:R-:W-:Y:S01]  /*15df0*/  HMMA.16816.F32.BF16 R108, R56.reuse, R64, R108 ;  /* 0x00000040386c723c */ /* 0x040fe2000004186c */
[----:B------:R-:W4:Y:S03]  /*15e00*/  MUFU.EX2 R194, R194 ;  /* 0x000000c200c27308 */ /* 0x000f260000000800 */
[----:B------:R-:W-:Y:S02]  /*15e10*/  FADD.FTZ R76, R84, R76 ;  /* 0x0000004c544c7221 */ /* 0x000fe40000010000 */
[----:B------:R-:W-:Y:S02]  /*15e20*/  FADD.FTZ R77, R137, R77 ;  /* 0x0000004d894d7221 */ /* 0x000fe40000010000 */
[-C--:B------:R-:W-:Y:S03]  /*15e30*/  HMMA.16816.F32.BF16 R32, R56, R66.reuse, R32 ;  /* 0x000000423820723c */ /* 0x080fe60000041820 */
[----:B------:R-:W-:Y:S01]  /*15e40*/  MUFU.EX2 R195, R195 ;  /* 0x000000c300c37308 */ /* 0x000fe20000000800 */
[----:B------:R-:W-:Y:S02]  /*15e50*/  FADD.FTZ R78, R73, R78 ;  /* 0x0000004e494e7221 */ /* 0x000fe40000010000 */
[----:B------:R-:W-:Y:S02]  /*15e60*/  FADD.FTZ R82, R79, R82 ;  /* 0x000000524f527221 */ /* 0x000fe40000010000 */
[C---:B------:R-:W-:Y:S01]  /*15e70*/  HMMA.16816.F32.BF16 R112, R48.reuse, R66, R112 ;  /* 0x000000423070723c */ /* 0x040fe20000041870 */
[----:B------:R-:W-:Y:S03]  /*15e80*/  LDSM.16.MT88.4 R64, [R219+0x1100] ;  /* 0x00110000db40783b */ /* 0x000fe60000004200 */
[----:B------:R-:W-:Y:S01]  /*15e90*/  FADD.FTZ R76, R86, R76 ;  /* 0x0000004c564c7221 */ /* 0x000fe20000010000 */
[----:B------:R-:W5:Y:S01]  /*15ea0*/  MUFU.EX2 R196, R196 ;  /* 0x000000c400c47308 */ /* 0x000f620000000800 */
[----:B------:R-:W-:Y:S02]  /*15eb0*/  FADD.FTZ R78, R68, R78 ;  /* 0x0000004e444e7221 */ /* 0x000fe40000010000 */
[-C--:B--2---:R-:W-:Y:S04]  /*15ec0*/  HMMA.16816.F32.BF16 R116, R48, R52.reuse, R116 ;  /* 0x000000343074723c */ /* 0x084fe80000041874 */
[----:B------:R-:W-:Y:S02]  /*15ed0*/  FADD.FTZ R82, R133, R82 ;  /* 0x0000005285527221 */ /* 0x000fe40000010000 */
[----:B------:R-:W-:Y:S01]  /*15ee0*/  FADD.FTZ R76, R87, R76 ;  /* 0x0000004c574c7221 */ /* 0x000fe20000010000 */
[----:B------:R-:W-:Y:S01]  /*15ef0*/  MUFU.EX2 R197, R197 ;  /* 0x000000c500c57308 */ /* 0x000fe20000000800 */
[C---:B------:R-:W-:Y:S04]  /*15f00*/  HMMA.16816.F32.BF16 R120, R56.reuse, R52, R120 ;  /* 0x000000343878723c */ /* 0x040fe80000041878 */
[----:B------:R-:W-:Y:S02]  /*15f10*/  FADD.FTZ R78, R72, R78 ;  /* 0x0000004e484e7221 */ /* 0x000fe40000010000 */
[----:B------:R-:W-:Y:S02]  /*15f20*/  FADD.FTZ R134, R134, R82 ;  /* 0x0000005286867221 */ /* 0x000fe40000010000 */
[-C--:B------:R-:W-:Y:S01]  /*15f30*/  HMMA.16816.F32.BF16 R124, R56, R54.reuse, R124 ;  /* 0x00000036387c723c */ /* 0x080fe2000004187c */
[----:B------:R-:W2:Y:S01]  /*15f40*/  MUFU.EX2 R198, R198 ;  /* 0x000000c600c67308 */ /* 0x000ea20000000800 */
[----:B------:R-:W3:Y:S02]  /*15f50*/  LDSM.16.MT88.4 R56, [R220+0x1100] ;  /* 0x00110000dc38783b */ /* 0x000ee40000004200 */
[--C-:B------:R-:W-:Y:S02]  /*15f60*/  FFMA.FTZ R52, R161, c[0x0][0x2d0], -R173.reuse ;  /* 0x0000b400a1347a23 */ /* 0x100fe400000108ad */
[----:B------:R-:W-:Y:S02]  /*15f70*/  FFMA.FTZ R173, R99, c[0x0][0x2d0], -R173 ;  /* 0x0000b40063ad7a23 */ /* 0x000fe400000108ad */
[----:B------:R-:W-:Y:S03]  /*15f80*/  HMMA.16816.F32.BF16 R36, R48, R54, R36 ;  /* 0x000000363024723c */ /* 0x000fe60000041824 */
[----:B------:R-:W3:Y:S01]  /*15f90*/  MUFU.EX2 R199, R199 ;  /* 0x000000c700c77308 */ /* 0x000ee20000000800 */
[----:B------:R-:W-:Y:S02]  /*15fa0*/  FADD.FTZ R78, R83, R78 ;  /* 0x0000004e534e7221 */ /* 0x000fe40000010000 */
[----:B------:R-:W-:Y:S01]  /*15fb0*/  FADD.FTZ R134, R135, R134 ;  /* 0x0000008687867221 */ /* 0x000fe20000010000 */
[----:B-1----:R-:W-:Y:S01]  /*15fc0*/  F2FP.BF16.PACK_AB R48, R190, R132 ;  /* 0x00000084be30723e */ /* 0x002fe200000010ff */
[----:B------:R-:W-:Y:S01]  /*15fd0*/  FADD.FTZ R132, R132, R76 ;  /* 0x0000004c84847221 */ /* 0x000fe20000010000 */
[----:B----4-:R-:W-:Y:S03]  /*15fe0*/  F2FP.BF16.PACK_AB R49, R194, R192 ;  /* 0x000000c0c231723e */ /* 0x010fe600000010ff */
[----:B-----5:R-:W-:Y:S01]  /*15ff0*/  F2FP.BF16.PACK_AB R50, R196, R195 ;  /* 0x000000c3c432723e */ /* 0x020fe200000010ff */
[----:B------:R-:W1:Y:S01]  /*16000*/  MUFU.EX2 R201, R201 ;  /* 0x000000c900c97308 */ /* 0x000e620000000800 */
[----:B------:R-:W-:Y:S02]  /*16010*/  FADD.FTZ R132, R190, R132 ;  /* 0x00000084be847221 */ /* 0x000fe40000010000 */
[----:B------:R-:W-:Y:S01]  /*16020*/  FADD.FTZ R78, R85, R78 ;  /* 0x0000004e554e7221 */ /* 0x000fe20000010000 */
[----:B--2---:R-:W-:Y:S01]  /*16030*/  F2FP.BF16.PACK_AB R51, R198, R197 ;  /* 0x000000c5c633723e */ /* 0x004fe200000010ff */
[----:B------:R-:W-:Y:S02]  /*16040*/  FADD.FTZ R134, R189, R134 ;  /* 0x00000086bd867221 */ /* 0x000fe40000010000 */
[----:B------:R-:W-:Y:S02]  /*16050*/  FADD.FTZ R132, R195, R132 ;  /* 0x00000084c3847221 */ /* 0x000fe40000010000 */
[----:B------:R-:W-:Y:S01]  /*16060*/  FADD.FTZ R78, R164, R78 ;  /* 0x0000004ea44e7221 */ /* 0x000fe20000010000 */
[----:B------:R-:W2:Y:S01]  /*16070*/  MUFU.EX2 R202, R202 ;  /* 0x000000ca00ca7308 */ /* 0x000ea20000000800 */
[-C--:B---3--:R-:W-:Y:S03]  /*16080*/  HMMA.16816.F32.BF16 R4, R48, R60.reuse, R4 ;  /* 0x0000003c3004723c */ /* 0x088fe60000041804 */
[----:B------:R-:W-:Y:S01]  /*16090*/  MOV R164, R44 ;  /* 0x0000002c00a47202 */ /* 0x000fe20000000f00 */
[----:B------:R-:W-:Y:S02]  /*160a0*/  FADD.FTZ R77, R166, R77 ;  /* 0x0000004da64d7221 */ /* 0x000fe40000010000 */
[----:B------:R-:W-:Y:S02]  /*160b0*/  FADD.FTZ R132, R196, R132 ;  /* 0x00000084c4847221 */ /* 0x000fe40000010000 */
[----:B------:R-:W-:Y:S01]  /*160c0*/  FADD.FTZ R78, R165, R78 ;  /* 0x0000004ea54e7221 */ /* 0x000fe20000010000 */
[----:B------:R-:W3:Y:S03]  /*160d0*/  MUFU.EX2 R203, R203 ;  /* 0x000000cb00cb7308 */ /* 0x000ee60000000800 */
[----:B------:R-:W-:Y:S01]  /*160e0*/  FADD.FTZ R167, R167, R77 ;  /* 0x0000004da7a77221 */ /* 0x000fe20000010000 */
[----:B------:R-:W-:Y:S01]  /*160f0*/  MOV R165, R0 ;  /* 0x0000000000a57202 */ /* 0x000fe20000000f00 */
[----:B------:R-:W-:Y:S02]  /*16100*/  FADD.FTZ R78, R192, R78 ;  /* 0x0000004ec04e7221 */ /* 0x000fe40000010000 */
[----:B------:R-:W-:Y:S02]  /*16110*/  FADD.FTZ R167, R199, R167 ;  /* 0x000000a7c7a77221 */ /* 0x000fe40000010000 */
[----:B------:R-:W-:Y:S01]  /*16120*/  FADD.FTZ R78, R194, R78 ;  /* 0x0000004ec24e7221 */ /* 0x000fe20000010000 */
[----:B------:R-:W4:Y:S01]  /*16130*/  MUFU.EX2 R207, R207 ;  /* 0x000000cf00cf7308 */ /* 0x000f220000000800 */
[----:B-1----:R-:W-:Y:S02]  /*16140*/  FADD.FTZ R167, R201, R167 ;  /* 0x000000a7c9a77221 */ /* 0x002fe40000010000 */
[----:B------:R-:W-:Y:S02]  /*16150*/  FADD.FTZ R78, R197, R78 ;  /* 0x0000004ec54e7221 */ /* 0x000fe40000010000 */
[----:B--2---:R-:W-:Y:S02]  /*16160*/  FADD.FTZ R167, R202, R167 ;  /* 0x000000a7caa77221 */ /* 0x004fe40000010000 */
[----:B------:R-:W-:Y:S02]  /*16170*/  FADD.FTZ R78, R198, R78 ;  /* 0x0000004ec64e7221 */ /* 0x000fe40000010000 */
[----:B------:R-:W-:Y:S01]  /*16180*/  IMAD.MOV.U32 R166, RZ, RZ, R2 ;  /* 0x000000ffffa67224 */ /* 0x000fe200078e0002 */
[----:B------:R-:W1:Y:S01]  /*16190*/  MUFU.EX2 R209, R209 ;  /* 0x000000d100d17308 */ /* 0x000e620000000800 */
[C---:B---3--:R-:W-:Y:S01]  /*161a0*/  F2FP.BF16.PACK_AB R54, R203.reuse, R202 ;  /* 0x000000cacb36723e */ /* 0x048fe200000010ff */
[----:B------:R-:W-:Y:S08]  /*161b0*/  FADD.FTZ R167, R203, R167 ;  /* 0x000000a7cba77221 */ /* 0x000ff00000010000 */
[----:B------:R-:W-:Y:S01]  /*161c0*/  MUFU.EX2 R244, R244 ;  /* 0x000000f400f47308 */ /* 0x000fe20000000800 */
[----:B----4-:R-:W-:Y:S09]  /*161d0*/  FADD.FTZ R134, R207, R134 ;  /* 0x00000086cf867221 */ /* 0x010ff20000010000 */
[----:B------:R-:W2:Y:S01]  /*161e0*/  MUFU.EX2 R246, R246 ;  /* 0x000000f600f67308 */ /* 0x000ea20000000800 */
[C---:B-1----:R-:W-:Y:S01]  /*161f0*/  F2FP.BF16.PACK_AB R53, R209.reuse, R207 ;  /* 0x000000cfd135723e */ /* 0x042fe200000010ff */
[----:B------:R-:W-:Y:S08]  /*16200*/  FADD.FTZ R134, R209, R134 ;  /* 0x00000086d1867221 */ /* 0x000ff00000010000 */
[----:B------:R1:W3:Y:S10]  /*16210*/  MUFU.EX2 R128, R52 ;  /* 0x0000003400807308 */ /* 0x0002f40000000800 */
[----:B------:R-:W4:Y:S01]  /*16220*/  MUFU.EX2 R205, R205 ;  /* 0x000000cd00cd7308 */ /* 0x000f220000000800 */
[----:B--2---:R-:W-:Y:S01]  /*16230*/  F2FP.BF16.PACK_AB R55, R246, R244 ;  /* 0x000000f4f637723e */ /* 0x004fe200000010ff */
[----:B------:R-:W-:Y:S04]  /*16240*/  FADD.FTZ R244, R244, R134 ;  /* 0x00000086f4f47221 */ /* 0x000fe80000010000 */
[----:B------:R-:W-:Y:S04]  /*16250*/  FADD.FTZ R244, R246, R244 ;  /* 0x000000f4f6f47221 */ /* 0x000fe80000010000 */
[----:B------:R-:W-:Y:S01]  /*16260*/  MUFU.EX2 R250, R250 ;  /* 0x000000fa00fa7308 */ /* 0x000fe20000000800 */
[----:B-1----:R-:W-:Y:S02]  /*16270*/  F2FP.BF16.PACK_AB R52, R201, R199 ;  /* 0x000000c7c934723e */ /* 0x002fe400000010ff */
[----:B---3--:R-:W-:Y:S07]  /*16280*/  MOV R99, R128 ;  /* 0x0000008000637202 */ /* 0x008fee0000000f00 */
[----:B------:R-:W1:Y:S01]  /*16290*/  MUFU.EX2 R251, R251 ;  /* 0x000000fb00fb7308 */ /* 0x000e620000000800 */
[C---:B------:R-:W-:Y:S04]  /*162a0*/  HMMA.16816.F32.BF16 R8, R52.reuse, R60, R8 ;  /* 0x0000003c3408723c */ /* 0x040fe80000041808 */
[----:B----4-:R-:W-:Y:S02]  /*162b0*/  FADD.FTZ R132, R205, R132 ;  /* 0x00000084cd847221 */ /* 0x010fe40000010000 */
[----:B------:R-:W-:Y:S02]  /*162c0*/  FADD.FTZ R78, R99, R78 ;  /* 0x0000004e634e7221 */ /* 0x000fe40000010000 */
[-C--:B------:R-:W-:Y:S01]  /*162d0*/  HMMA.16816.F32.BF16 R12, R52, R62.reuse, R12 ;  /* 0x0000003e340c723c */ /* 0x080fe2000004180c */
[----:B------:R-:W-:Y:S07]  /*162e0*/  MUFU.EX2 R204, R204 ;  /* 0x000000cc00cc7308 */ /* 0x000fee0000000800 */
[C---:B------:R-:W-:Y:S01]  /*162f0*/  HMMA.16816.F32.BF16 R16, R48.reuse, R62, R16 ;  /* 0x0000003e3010723c */ /* 0x040fe20000041810 */
[----:B------:R-:W2:Y:S02]  /*16300*/  LDSM.16.MT88.4 R60, [R218+0x1100] ;  /* 0x00110000da3c783b */ /* 0x000ea40000004200 */
[----:B------:R-:W-:Y:S01]  /*16310*/  MUFU.EX2 R200, R200 ;  /* 0x000000c800c87308 */ /* 0x000fe20000000800 */
[----:B-1----:R-:W-:Y:S04]  /*16320*/  FADD.FTZ R78, R251, R78 ;  /* 0x0000004efb4e7221 */ /* 0x002fe80000010000 */
[-C--:B------:R-:W-:Y:S05]  /*16330*/  HMMA.16816.F32.BF16 R20, R48, R56.reuse, R20 ;  /* 0x000000383014723c */ /* 0x080fea0000041814 */
[----:B------:R-:W1:Y:S03]  /*16340*/  MUFU.EX2 R208, R208 ;  /* 0x000000d000d07308 */ /* 0x000e660000000800 */
[C---:B------:R-:W-:Y:S07]  /*16350*/  HMMA.16816.F32.BF16 R24, R52.reuse, R56, R24 ;  /* 0x000000383418723c */ /* 0x040fee0000041818 */
[----:B------:R-:W-:Y:S01]  /*16360*/  FFMA.FTZ R56, R160, c[0x0][0x2d0], -R95 ;  /* 0x0000b400a0387a23 */ /* 0x000fe2000001085f */
[-C--:B------:R-:W-:Y:S01]  /*16370*/  HMMA.16816.F32.BF16 R28, R52, R58.reuse, R28 ;  /* 0x0000003a341c723c */ /* 0x080fe2000004181c */
[----:B------:R-:W3:Y:S07]  /*16380*/  MUFU.EX2 R206, R206 ;  /* 0x000000ce00ce7308 */ /* 0x000eee0000000800 */
[C---:B------:R-:W-:Y:S03]  /*16390*/  HMMA.16816.F32.BF16 R100, R48.reuse, R58, R100 ;  /* 0x0000003a3064723c */ /* 0x040fe60000041864 */
[----:B------:R4:W5:Y:S01]  /*163a0*/  MUFU.EX2 R129, R56 ;  /* 0x0000003800817308 */ /* 0x0009620000000800 */
[----:B-1----:R-:W-:Y:S04]  /*163b0*/  FADD.FTZ R78, R208, R78 ;  /* 0x0000004ed04e7221 */ /* 0x002fe80000010000 */
[-C--:B------:R-:W-:Y:S05]  /*163c0*/  HMMA.16816.F32.BF16 R104, R48, R64.reuse, R104 ;  /* 0x000000403068723c */ /* 0x080fea0000041868 */
[----:B------:R-:W1:Y:S03]  /*163d0*/  MUFU.EX2 R252, R252 ;  /* 0x000000fc00fc7308 */ /* 0x000e660000000800 */
[C---:B------:R-:W-:Y:S04]  /*163e0*/  HMMA.16816.F32.BF16 R108, R52.reuse, R64, R108 ;  /* 0x00000040346c723c */ /* 0x040fe8000004186c */
[----:B---3--:R-:W-:Y:S03]  /*163f0*/  FADD.FTZ R78, R206, R78 ;  /* 0x0000004ece4e7221 */ /* 0x008fe60000010000 */
[----:B------:R-:W3:Y:S01]  /*16400*/  MUFU.EX2 R248, R248 ;  /* 0x000000f800f87308 */ /* 0x000ee20000000800 */
[-C--:B------:R-:W-:Y:S01]  /*16410*/  HMMA.16816.F32.BF16 R32, R52, R66.reuse, R32 ;  /* 0x000000423420723c */ /* 0x080fe20000041820 */
[----:B----4-:R-:W4:Y:S03]  /*16420*/  LDSM.16.MT88.4 R56, [R225+0x1900] ;  /* 0x00190000e138783b */ /* 0x010f260000004200 */
[----:B-----5:R-:W-:Y:S04]  /*16430*/  MOV R98, R129 ;  /* 0x0000008100627202 */ /* 0x020fe80000000f00 */
[C---:B------:R-:W-:Y:S01]  /*16440*/  HMMA.16816.F32.BF16 R112, R48.reuse, R66, R112 ;  /* 0x000000423070723c */ /* 0x040fe20000041870 */
[----:B------:R-:W5:Y:S01]  /*16450*/  MUFU.EX2 R245, R245 ;  /* 0x000000f500f57308 */ /* 0x000f620000000800 */
[----:B------:R-:W-:Y:S02]  /*16460*/  LDSM.16.MT88.4 R64, [R219+0x1900] ;  /* 0x00190000db40783b */ /* 0x000fe40000004200 */
[----:B------:R-:W-:Y:S02]  /*16470*/  FADD.FTZ R244, R98, R244 ;  /* 0x000000f462f47221 */ /* 0x000fe40000010000 */
[----:B-1----:R-:W-:Y:S02]  /*16480*/  FADD.FTZ R167, R252, R167 ;  /* 0x000000a7fca77221 */ /* 0x002fe40000010000 */
[-C--:B--2---:R-:W-:Y:S03]  /*16490*/  HMMA.16816.F32.BF16 R116, R48, R60.reuse, R116 ;  /* 0x0000003c3074723c */ /* 0x084fe60000041874 */
[----:B------:R-:W1:Y:S01]  /*164a0*/  MUFU.EX2 R210, R210 ;  /* 0x000000d200d27308 */ /* 0x000e620000000800 */
[C---:B---3--:R-:W-:Y:S04]  /*164b0*/  FADD.FTZ R167, R248.reuse, R167 ;  /* 0x000000a7f8a77221 */ /* 0x048fe80000010000 */
[C---:B------:R-:W-:Y:S05]  /*164c0*/  HMMA.16816.F32.BF16 R120, R52.reuse, R60, R120 ;  /* 0x0000003c3478723c */ /* 0x040fea0000041878 */
[----:B------:R-:W2:Y:S03]  /*164d0*/  MUFU.EX2 R249, R249 ;  /* 0x000000f900f97308 */ /* 0x000ea60000000800 */
[-C--:B------:R-:W-:Y:S04]  /*164e0*/  HMMA.16816.F32.BF16 R124, R52, R62.reuse, R124 ;  /* 0x0000003e347c723c */ /* 0x080fe8000004187c */
[----:B-----5:R-:W-:Y:S03]  /*164f0*/  FADD.FTZ R167, R245, R167 ;  /* 0x000000a7f5a77221 */ /* 0x020fe60000010000 */
[----:B------:R-:W3:Y:S01]  /*16500*/  MUFU.EX2 R247, R247 ;  /* 0x000000f700f77308 */ /* 0x000ee20000000800 */
[----:B------:R-:W-:Y:S01]  /*16510*/  HMMA.16816.F32.BF16 R36, R48, R62, R36 ;  /* 0x0000003e3024723c */ /* 0x000fe20000041824 */
[----:B------:R-:W5:Y:S03]  /*16520*/  LDSM.16.MT88.4 R60, [R220+0x1900] ;  /* 0x00190000dc3c783b */ /* 0x000f660000004200 */
[----:B------:R-:W-:Y:S01]  /*16530*/  F2FP.BF16.PACK_AB R52, R248, R252 ;  /* 0x000000fcf834723e */ /* 0x000fe200000010ff */
[C---:B-1----:R-:W-:Y:S01]  /*16540*/  FADD.FTZ R167, R210.reuse, R167 ;  /* 0x000000a7d2a77221 */ /* 0x042fe20000010000 */
[----:B------:R-:W-:Y:S02]  /*16550*/  F2FP.BF16.PACK_AB R54, R210, R245 ;  /* 0x000000f5d236723e */ /* 0x000fe400000010ff */
[C---:B------:R-:W-:Y:S01]  /*16560*/  F2FP.BF16.PACK_AB R48, R250.reuse, R205 ;  /* 0x000000cdfa30723e */ /* 0x040fe200000010ff */
[----:B------:R-:W1:Y:S03]  /*16570*/  MUFU.EX2 R211, R211 ;  /* 0x000000d300d37308 */ /* 0x000e660000000800 */
[----:B------:R-:W-:Y:S01]  /*16580*/  F2FP.BF16.PACK_AB R49, R251, R128 ;  /* 0x00000080fb31723e */ /* 0x000fe200000010ff */
[----:B------:R-:W-:Y:S01]  /*16590*/  FADD.FTZ R250, R250, R132 ;  /* 0x00000084fafa7221 */ /* 0x000fe20000010000 */
[----:B------:R-:W-:Y:S01]  /*165a0*/  F2FP.BF16.PACK_AB R50, R200, R204 ;  /* 0x000000ccc832723e */ /* 0x000fe200000010ff */
[C---:B--2---:R-:W-:Y:S01]  /*165b0*/  FADD.FTZ R244, R249.reuse, R244 ;  /* 0x000000f4f9f47221 */ /* 0x044fe20000010000 */
[----:B------:R-:W-:Y:S01]  /*165c0*/  F2FP.BF16.PACK_AB R51, R206, R208 ;  /* 0x000000d0ce33723e */ /* 0x000fe200000010ff */
[----:B------:R-:W-:Y:S01]  /*165d0*/  FADD.FTZ R250, R204, R250 ;  /* 0x000000faccfa7221 */ /* 0x000fe20000010000 */
[----:B------:R-:W-:Y:S01]  /*165e0*/  F2FP.BF16.PACK_AB R53, R249, R129 ;  /* 0x00000081f935723e */ /* 0x000fe200000010ff */
[----:B------:R-:W2:Y:S01]  /*165f0*/  MUFU.EX2 R193, R193 ;  /* 0x000000c100c17308 */ /* 0x000ea20000000800 */
[----:B------:R-:W-:Y:S02]  /*16600*/  FADD.FTZ R167, R187, R167 ;  /* 0x000000a7bba77221 */ /* 0x000fe40000010000 */
[----:B------:R-:W-:Y:S01]  /*16610*/  FADD.FTZ R250, R200, R250 ;  /* 0x000000fac8fa7221 */ /* 0x000fe20000010000 */
[-C--:B----4-:R-:W-:Y:S03]  /*16620*/  HMMA.16816.F32.BF16 R4, R48, R56.reuse, R4 ;  /* 0x000000383004723c */ /* 0x090fe60000041804 */
[----:B---3--:R-:W-:Y:S02]  /*16630*/  FADD.FTZ R244, R247, R244 ;  /* 0x000000f4f7f47221 */ /* 0x008fe40000010000 */
[----:B------:R-:W-:Y:S01]  /*16640*/  FADD.FTZ R167, R183, R167 ;  /* 0x000000a7b7a77221 */ /* 0x000fe20000010000 */
[----:B------:R-:W3:Y:S03]  /*16650*/  MUFU.EX2 R185, R185 ;  /* 0x000000b900b97308 */ /* 0x000ee60000000800 */
[----:B------:R-:W-:Y:S03]  /*16660*/  FADD.FTZ R167, R181, R167 ;  /* 0x000000a7b5a77221 */ /* 0x000fe60000010000 */
[C---:B-1----:R-:W-:Y:S01]  /*16670*/  F2FP.BF16.PACK_AB R55, R211.reuse, R247 ;  /* 0x000000f7d337723e */ /* 0x042fe200000010ff */
[----:B------:R-:W-:Y:S02]  /*16680*/  FADD.FTZ R244, R211, R244 ;  /* 0x000000f4d3f47221 */ /* 0x000fe40000010000 */
[----:B------:R-:W-:Y:S01]  /*16690*/  FADD.FTZ R167, R179, R167 ;  /* 0x000000a7b3a77221 */ /* 0x000fe20000010000 */
[----:B------:R-:W1:Y:S01]  /*166a0*/  MUFU.EX2 R191, R191 ;  /* 0x000000bf00bf7308 */ /* 0x000e620000000800 */
[----:B------:R-:W-:Y:S02]  /*166b0*/  FADD.FTZ R244, R188, R244 ;  /* 0x000000f4bcf47221 */ /* 0x000fe40000010000 */
[C---:B------:R-:W-:Y:S04]  /*166c0*/  HMMA.16816.F32.BF16 R8, R52.reuse, R56, R8 ;  /* 0x000000383408723c */ /* 0x040fe80000041808 */
[----:B--2---:R-:W-:Y:S02]  /*166d0*/  FADD.FTZ R250, R193, R250 ;  /* 0x000000fac1fa7221 */ /* 0x004fe40000010000 */
[----:B------:R-:W-:Y:S01]  /*166e0*/  FADD.FTZ R244, R184, R244 ;  /* 0x000000f4b8f47221 */ /* 0x000fe20000010000 */
[----:B------:R-:W2:Y:S01]  /*166f0*/  MUFU.EX2 R186, R186 ;  /* 0x000000ba00ba7308 */ /* 0x000ea20000000800 */
[-C--:B------:R-:W-:Y:S04]  /*16700*/  HMMA.16816.F32.BF16 R12, R52, R58.reuse, R12 ;  /* 0x0000003a340c723c */ /* 0x080fe8000004180c */
[----:B---3--:R-:W-:Y:S02]  /*16710*/  FADD.FTZ R250, R185, R250 ;  /* 0x000000fab9fa7221 */ /* 0x008fe40000010000 */
[----:B------:R-:W-:Y:S02]  /*16720*/  FADD.FTZ R244, R182, R244 ;  /* 0x000000f4b6f47221 */ /* 0x000fe40000010000 */
[C---:B------:R-:W-:Y:S01]  /*16730*/  HMMA.16816.F32.BF16 R16, R48.reuse, R58, R16 ;  /* 0x0000003a3010723c */ /* 0x040fe20000041810 */
[----:B------:R-:W3:Y:S01]  /*16740*/  LDSM.16.MT88.4 R56, [R218+0x1900] ;  /* 0x00190000da38783b */ /* 0x000ee20000004200 */
[----:B------:R-:W4:Y:S02]  /*16750*/  MUFU.EX2 R176, R176 ;  /* 0x000000b000b07308 */ /* 0x000f240000000800 */
[----:B------:R-:W-:Y:S02]  /*16760*/  FADD.FTZ R244, R180, R244 ;  /* 0x000000f4b4f47221 */ /* 0x000fe40000010000 */
[----:B-1----:R-:W-:Y:S02]  /*16770*/  FADD.FTZ R78, R191, R78 ;  /* 0x0000004ebf4e7221 */ /* 0x002fe40000010000 */
[-C--:B-----5:R-:W-:Y:S04]  /*16780*/  HMMA.16816.F32.BF16 R20, R48, R60.reuse, R20 ;  /* 0x0000003c3014723c */ /* 0x0a0fe80000041814 */
[----:B------:R-:W1:Y:S01]  /*16790*/  MUFU.EX2 R175, R175 ;  /* 0x000000af00af7308 */ /* 0x000e620000000800 */
[----:B--2---:R-:W-:Y:S03]  /*167a0*/  FADD.FTZ R78, R186, R78 ;  /* 0x0000004eba4e7221 */ /* 0x004fe60000010000 */
[C---:B------:R-:W-:Y:S06]  /*167b0*/  HMMA.16816.F32.BF16 R24, R52.reuse, R60, R24 ;  /* 0x0000003c3418723c */ /* 0x040fec0000041818 */
[----:B------:R-:W2:Y:S02]  /*167c0*/  MUFU.EX2 R178, R178 ;  /* 0x000000b200b27308 */ /* 0x000ea40000000800 */
[-C--:B------:R-:W-:Y:S04]  /*167d0*/  HMMA.16816.F32.BF16 R28, R52, R62.reuse, R28 ;  /* 0x0000003e341c723c */ /* 0x080fe8000004181c */
[----:B----4-:R-:W-:Y:S04]  /*167e0*/  FADD.FTZ R250, R176, R250 ;  /* 0x000000fab0fa7221 */ /* 0x010fe80000010000 */
[C---:B------:R-:W-:Y:S01]  /*167f0*/  HMMA.16816.F32.BF16 R100, R48.reuse, R62, R100 ;  /* 0x0000003e3064723c */ /* 0x040fe20000041864 */
[----:B------:R-:W4:Y:S01]  /*16800*/  LDSM.16.MT88.4 R60, [R225+0x2100] ;  /* 0x00210000e13c783b */ /* 0x000f220000004200 */
[----:B------:R-:W5:Y:S02]  /*16810*/  MUFU.EX2 R177, R177 ;  /* 0x000000b100b17308 */ /* 0x000f640000000800 */
[----:B-1----:R-:W-:Y:S04]  /*16820*/  FADD.FTZ R250, R175, R250 ;  /* 0x000000faaffa7221 */ /* 0x002fe80000010000 */
[-C--:B------:R-:W-:Y:S04]  /*16830*/  HMMA.16816.F32.BF16 R104, R48, R64.reuse, R104 ;  /* 0x000000403068723c */ /* 0x080fe80000041868 */
[----:B------:R-:W1:Y:S01]  /*16840*/  MUFU.EX2 R172, R172 ;  /* 0x000000ac00ac7308 */ /* 0x000e620000000800 */
[----:B--2---:R-:W-:Y:S03]  /*16850*/  FADD.FTZ R78, R178, R78 ;  /* 0x0000004eb24e7221 */ /* 0x004fe60000010000 */
[C---:B------:R-:W-:Y:S06]  /*16860*/  HMMA.16816.F32.BF16 R108, R52.reuse, R64, R108 ;  /* 0x00000040346c723c */ /* 0x040fec000004186c */
[----:B------:R-:W2:Y:S02]  /*16870*/  MUFU.EX2 R168, R168 ;  /* 0x000000a800a87308 */ /* 0x000ea40000000800 */
[-C--:B------:R-:W-:Y:S04]  /*16880*/  HMMA.16816.F32.BF16 R32, R52, R66.reuse, R32 ;  /* 0x000000423420723c */ /* 0x080fe80000041820 */
[----:B-----5:R-:W-:Y:S04]  /*16890*/  FADD.FTZ R78, R177, R78 ;  /* 0x0000004eb14e7221 */ /* 0x020fe80000010000 */
[C---:B------:R-:W-:Y:S01]  /*168a0*/  HMMA.16816.F32.BF16 R112, R48.reuse, R66, R112 ;  /* 0x000000423070723c */ /* 0x040fe20000041870 */
[----:B------:R-:W-:Y:S01]  /*168b0*/  LDSM.16.MT88.4 R64, [R219+0x2100] ;  /* 0x00210000db40783b */ /* 0x000fe20000004200 */
[----:B------:R-:W5:Y:S02]  /*168c0*/  MUFU.EX2 R171, R171 ;  /* 0x000000ab00ab7308 */ /* 0x000f640000000800 */
[----:B-1----:R-:W-:Y:S04]  /*168d0*/  FADD.FTZ R250, R172, R250 ;  /* 0x000000faacfa7221 */ /* 0x002fe80000010000 */
[-C--:B---3--:R-:W-:Y:S04]  /*168e0*/  HMMA.16816.F32.BF16 R116, R48, R56.reuse, R116 ;  /* 0x000000383074723c */ /* 0x088fe80000041874 */
[----:B------:R-:W1:Y:S01]  /*168f0*/  MUFU.EX2 R169, R169 ;  /* 0x000000a900a97308 */ /* 0x000e620000000800 */
[C---:B--2---:R-:W-:Y:S01]  /*16900*/  F2FP.BF16.PACK_AB R128, R168.reuse, R172 ;  /* 0x000000aca880723e */ /* 0x044fe200000010ff */
[----:B------:R-:W-:Y:S02]  /*16910*/  FADD.FTZ R250, R168, R250 ;  /* 0x000000faa8fa7221 */ /* 0x000fe40000010000 */
[C---:B------:R-:W-:Y:S06]  /*16920*/  HMMA.16816.F32.BF16 R120, R52.reuse, R56, R120 ;  /* 0x000000383478723c */ /* 0x040fec0000041878 */
[----:B------:R-:W2:Y:S02]  /*16930*/  MUFU.EX2 R96, R96 ;  /* 0x0000006000607308 */ /* 0x000ea40000000800 */
[-C--:B------:R-:W-:Y:S04]  /*16940*/  HMMA.16816.F32.BF16 R124, R52, R58.reuse, R124 ;  /* 0x0000003a347c723c */ /* 0x080fe8000004187c */
[----:B-----5:R-:W-:Y:S03]  /*16950*/  FADD.FTZ R78, R171, R78 ;  /* 0x0000004eab4e7221 */ /* 0x020fe60000010000 */
[----:B------:R-:W-:Y:S01]  /*16960*/  F2FP.BF16.PACK_AB R52, R183, R187 ;  /* 0x000000bbb734723e */ /* 0x000fe200000010ff */
[----:B------:R-:W-:Y:S01]  /*16970*/  HMMA.16816.F32.BF16 R36, R48, R58, R36 ;  /* 0x0000003a3024723c */ /* 0x000fe20000041824 */
[----:B------:R-:W3:Y:S01]  /*16980*/  LDSM.16.MT88.4 R56, [R220+0x2100] ;  /* 0x00210000dc38783b */ /* 0x000ee20000004200 */
[----:B------:R-:W5:Y:S02]  /*16990*/  MUFU.EX2 R174, R174 ;  /* 0x000000ae00ae7308 */ /* 0x000f640000000800 */
[----:B------:R-:W-:Y:S01]  /*169a0*/  F2FP.BF16.PACK_AB R54, R179, R181 ;  /* 0x000000b5b336723e */ /* 0x000fe200000010ff */
[----:B-1----:R-:W-:Y:S01]  /*169b0*/  FADD.FTZ R78, R169, R78 ;  /* 0x0000004ea94e7221 */ /* 0x002fe20000010000 */
[----:B------:R-:W-:Y:S02]  /*169c0*/  F2FP.BF16.PACK_AB R53, R184, R188 ;  /* 0x000000bcb835723e */ /* 0x000fe400000010ff */
[----:B------:R-:W-:Y:S04]  /*169d0*/  F2FP.BF16.PACK_AB R48, R185, R193 ;  /* 0x000000c1b930723e */ /* 0x000fe800000010ff */
[----:B------:R-:W-:Y:S01]  /*169e0*/  F2FP.BF16.PACK_AB R49, R186, R191 ;  /* 0x000000bfba31723e */ /* 0x000fe200000010ff */
[----:B------:R-:W1:Y:S01]  /*169f0*/  MUFU.EX2 R97, R97 ;  /* 0x0000006100617308 */ /* 0x000e620000000800 */
[----:B------:R-:W-:Y:S01]  /*16a00*/  F2FP.BF16.PACK_AB R50, R175, R176 ;  /* 0x000000b0af32723e */ /* 0x000fe200000010ff */
[----:B--2---:R-:W-:Y:S01]  /*16a10*/  FADD.FTZ R250, R96, R250 ;  /* 0x000000fa60fa7221 */ /* 0x004fe20000010000 */
[----:B------:R-:W-:Y:S02]  /*16a20*/  F2FP.BF16.PACK_AB R51, R177, R178 ;  /* 0x000000b2b133723e */ /* 0x000fe400000010ff */
[----:B------:R-:W-:Y:S02]  /*16a30*/  F2FP.BF16.PACK_AB R55, R180, R182 ;  /* 0x000000b6b437723e */ /* 0x000fe400000010ff */
[----:B------:R-:W-:Y:S03]  /*16a40*/  F2FP.BF16.PACK_AB R129, R169, R171 ;  /* 0x000000aba981723e */ /* 0x000fe600000010ff */
[-C--:B----4-:R-:W-:Y:S01]  /*16a50*/  HMMA.16816.F32.BF16 R4, R48, R60.reuse, R4 ;  /* 0x0000003c3004723c */ /* 0x090fe20000041804 */
[----:B------:R-:W2:Y:S02]  /*16a60*/  MUFU.EX2 R173, R173 ;  /* 0x000000ad00ad7308 */ /* 0x000ea40000000800 */
[C---:B-----5:R-:W-:Y:S01]  /*16a70*/  F2FP.BF16.PACK_AB R130, R174.reuse, R96 ;  /* 0x00000060ae82723e */ /* 0x060fe200000010ff */
[----:B------:R-:W-:Y:S04]  /*16a80*/  FADD.FTZ R242, R174, R250 ;  /* 0x000000faaef27221 */ /* 0x000fe80000010000 */
[C---:B------:R-:W-:Y:S04]  /*16a90*/  HMMA.16816.F32.BF16 R8, R52.reuse, R60, R8 ;  /* 0x0000003c3408723c */ /* 0x040fe80000041808 */
[----:B-1----:R-:W-:Y:S04]  /*16aa0*/  FADD.FTZ R78, R97, R78 ;  /* 0x0000004e614e7221 */ /* 0x002fe80000010000 */
[-C--:B------:R-:W-:Y:S08]  /*16ab0*/  HMMA.16816.F32.BF16 R12, R52, R62.reuse, R12 ;  /* 0x0000003e340c723c */ /* 0x080ff0000004180c */
[C---:B------:R-:W-:Y:S01]  /*16ac0*/  HMMA.16816.F32.BF16 R16, R48.reuse, R62, R16 ;  /* 0x0000003e3010723c */ /* 0x040fe20000041810 */
[----:B------:R-:W1:Y:S03]  /*16ad0*/  LDSM.16.MT88.4 R60, [R218+0x2100] ;  /* 0x00210000da3c783b */ /* 0x000e660000004200 */
[C---:B--2---:R-:W-:Y:S01]  /*16ae0*/  F2FP.BF16.PACK_AB R131, R173.reuse, R97 ;  /* 0x00000061ad83723e */ /* 0x044fe200000010ff */
[----:B------:R-:W-:Y:S03]  /*16af0*/  FADD.FTZ R241, R173, R78 ;  /* 0x0000004eadf17221 */ /* 0x000fe60000010000 */
[-C--:B---3--:R-:W-:Y:S08]  /*16b00*/  HMMA.16816.F32.BF16 R20, R48, R56.reuse, R20 ;  /* 0x000000383014723c */ /* 0x088ff00000041814 */
[C---:B------:R-:W-:Y:S07]  /*16b10*/  HMMA.16816.F32.BF16 R24, R52.reuse, R56, R24 ;  /* 0x000000383418723c */ /* 0x040fee0000041818 */
[--C-:B------:R-:W-:Y:S01]  /*16b20*/  FFMA.FTZ R56, R88, c[0x0][0x2d0], -R170.reuse ;  /* 0x0000b40058387a23 */ /* 0x100fe200000108aa */
[-C--:B------:R-:W-:Y:S04]  /*16b30*/  HMMA.16816.F32.BF16 R28, R52, R58.reuse, R28 ;  /* 0x0000003a341c723c */ /* 0x080fe8000004181c */
[--C-:B------:R-:W-:Y:S01]  /*16b40*/  FFMA.FTZ R57, R89, c[0x0][0x2d0], -R170.reuse ;  /* 0x0000b40059397a23 */ /* 0x100fe200000108aa */
[----:B------:R-:W2:Y:S03]  /*16b50*/  MUFU.EX2 R56, R56 ;  /* 0x0000003800387308 */ /* 0x000ea60000000800 */
[C---:B------:R-:W-:Y:S07]  /*16b60*/  HMMA.16816.F32.BF16 R100, R48.reuse, R58, R100 ;  /* 0x0000003a3064723c */ /* 0x040fee0000041864 */
[----:B------:R-:W3:Y:S01]  /*16b70*/  MUFU.EX2 R57, R57 ;  /* 0x0000003900397308 */ /* 0x000ee20000000800 */
[-C--:B------:R-:W-:Y:S04]  /*16b80*/  HMMA.16816.F32.BF16 R104, R48, R64.reuse, R104 ;  /* 0x000000403068723c */ /* 0x080fe80000041868 */
[--C-:B------:R-:W-:Y:S02]  /*16b90*/  FFMA.FTZ R58, R92, c[0x0][0x2d0], -R170.reuse ;  /* 0x0000b4005c3a7a23 */ /* 0x100fe400000108aa */
[----:B------:R-:W-:Y:S02]  /*16ba0*/  FFMA.FTZ R170, R93, c[0x0][0x2d0], -R170 ;  /* 0x0000b4005daa7a23 */ /* 0x000fe400000108aa */
[C---:B------:R-:W-:Y:S02]  /*16bb0*/  HMMA.16816.F32.BF16 R108, R52.reuse, R64, R108 ;  /* 0x00000040346c723c */ /* 0x040fe4000004186c */
[----:B------:R-:W4:Y:S02]  /*16bc0*/  MUFU.EX2 R58, R58 ;  /* 0x0000003a003a7308 */ /* 0x000f240000000800 */
[----:B------:R-:W-:Y:S02]  /*16bd0*/  FFMA.FTZ R59, R90, c[0x0][0x2d0], -R95 ;  /* 0x0000b4005a3b7a23 */ /* 0x000fe4000001085f */
[----:B--2---:R-:W-:Y:S02]  /*16be0*/  FADD.FTZ R167, R56, R167 ;  /* 0x000000a738a77221 */ /* 0x004fe40000010000 */
[-C--:B------:R-:W-:Y:S04]  /*16bf0*/  HMMA.16816.F32.BF16 R32, R52, R66.reuse, R32 ;  /* 0x000000423420723c */ /* 0x080fe80000041820 */
[----:B------:R-:W2:Y:S01]  /*16c00*/  MUFU.EX2 R170, R170 ;  /* 0x000000aa00aa7308 */ /* 0x000ea20000000800 */
[--C-:B------:R-:W-:Y:S02]  /*16c10*/  FFMA.FTZ R64, R91, c[0x0][0x2d0], -R95.reuse ;  /* 0x0000b4005b407a23 */ /* 0x100fe4000001085f */
[--C-:B------:R-:W-:Y:S01]  /*16c20*/  FFMA.FTZ R65, R94, c[0x0][0x2d0], -R95.reuse ;  /* 0x0000b4005e417a23 */ /* 0x100fe2000001085f */
[C---:B------:R-:W-:Y:S04]  /*16c30*/  HMMA.16816.F32.BF16 R112, R48.reuse, R66, R112 ;  /* 0x000000423070723c */ /* 0x040fe80000041870 */
[----:B------:R-:W-:Y:S02]  /*16c40*/  FFMA.FTZ R95, R45, c[0x0][0x2d0], -R95 ;  /* 0x0000b4002d5f7a23 */ /* 0x000fe4000001085f */
[----:B------:R-:W5:Y:S01]  /*16c50*/  MUFU.EX2 R59, R59 ;  /* 0x0000003b003b7308 */ /* 0x000f620000000800 */
[----:B---3--:R-:W-:Y:S01]  /*16c60*/  FADD.FTZ R167, R57, R167 ;  /* 0x000000a739a77221 */ /* 0x008fe20000010000 */
[-C--:B-1----:R-:W-:Y:S04]  /*16c70*/  HMMA.16816.F32.BF16 R116, R48, R60.reuse, R116 ;  /* 0x0000003c3074723c */ /* 0x082fe80000041874 */
[----:B----4-:R-:W-:Y:S04]  /*16c80*/  FADD.FTZ R167, R58, R167 ;  /* 0x000000a73aa77221 */ /* 0x010fe80000010000 */
[C---:B------:R-:W-:Y:S01]  /*16c90*/  HMMA.16816.F32.BF16 R120, R52.reuse, R60, R120 ;  /* 0x0000003c3478723c */ /* 0x040fe20000041878 */
[----:B------:R-:W1:Y:S03]  /*16ca0*/  MUFU.EX2 R64, R64 ;  /* 0x0000004000407308 */ /* 0x000e660000000800 */
[C---:B--2---:R-:W-:Y:S01]  /*16cb0*/  FADD.FTZ R240, R170.reuse, R167 ;  /* 0x000000a7aaf07221 */ /* 0x044fe20000010000 */
[----:B------:R-:W-:Y:S03]  /*16cc0*/  MOV R167, R3 ;  /* 0x0000000300a77202 */ /* 0x000fe60000000f00 */
[-C--:B------:R-:W-:Y:S01]  /*16cd0*/  HMMA.16816.F32.BF16 R124, R52, R62.reuse, R124 ;  /* 0x0000003e347c723c */ /* 0x080fe2000004187c */
[----:B------:R-:W2:Y:S02]  /*16ce0*/  LDSM.16.MT88.4 R52, [R220+0x2900] ;  /* 0x00290000dc34783b */ /* 0x000ea40000004200 */
[----:B------:R-:W3:Y:S01]  /*16cf0*/  MUFU.EX2 R65, R65 ;  /* 0x0000004100417308 */ /* 0x000ee20000000800 */
[----:B-----5:R-:W-:Y:S04]  /*16d00*/  FADD.FTZ R244, R59, R244 ;  /* 0x000000f43bf47221 */ /* 0x020fe80000010000 */
[----:B------:R-:W-:Y:S05]  /*16d10*/  HMMA.16816.F32.BF16 R36, R48, R62, R36 ;  /* 0x0000003e3024723c */ /* 0x000fea0000041824 */
[----:B------:R-:W4:Y:S02]  /*16d20*/  MUFU.EX2 R95, R95 ;  /* 0x0000005f005f7308 */ /* 0x000f240000000800 */
[----:B------:R-:W-:Y:S01]  /*16d30*/  F2FP.BF16.PACK_AB R48, R57, R56 ;  /* 0x000000383930723e */ /* 0x000fe200000010ff */
[-C--:B------:R-:W-:Y:S01]  /*16d40*/  HMMA.16816.F32.BF16 R160, R128, R148.reuse, R4 ;  /* 0x0000009480a0723c */ /* 0x080fe20000041804 */
[----:B------:R-:W5:Y:S04]  /*16d50*/  LDSM.16.MT88.4 R4, [R219+0x2900] ;  /* 0x00290000db04783b */ /* 0x000f680000004200 */
[----:B------:R-:W-:Y:S01]  /*16d60*/  F2FP.BF16.PACK_AB R50, R170, R58 ;  /* 0x0000003aaa32723e */ /* 0x000fe200000010ff */
[C---:B-1----:R-:W-:Y:S01]  /*16d70*/  FADD.FTZ R244, R64.reuse, R244 ;  /* 0x000000f440f47221 */ /* 0x042fe20000010000 */
[----:B------:R-:W-:Y:S05]  /*16d80*/  F2FP.BF16.PACK_AB R49, R64, R59 ;  /* 0x0000003b4031723e */ /* 0x000fea00000010ff */
[----:B---3--:R-:W-:Y:S01]  /*16d90*/  FADD.FTZ R244, R65, R244 ;  /* 0x000000f441f47221 */ /* 0x008fe20000010000 */
[C---:B----4-:R-:W-:Y:S03]  /*16da0*/  F2FP.BF16.PACK_AB R51, R95.reuse, R65 ;  /* 0x000000415f33723e */ /* 0x050fe600000010ff */
[----:B------:R-:W-:Y:S04]  /*16db0*/  FADD.FTZ R239, R95, R244 ;  /* 0x000000f45fef7221 */ /* 0x000fe80000010000 */
[C---:B------:R-:W-:Y:S01]  /*16dc0*/  HMMA.16816.F32.BF16 R156, R48.reuse, R148, R8 ;  /* 0x00000094309c723c */ /* 0x040fe20000041808 */
[----:B------:R-:W1:Y:S07]  /*16dd0*/  LDSM.16.MT88.4 R8, [R218+0x2900] ;  /* 0x00290000da08783b */ /* 0x000e6e0000004200 */
[-C--:B------:R-:W-:Y:S08]  /*16de0*/  HMMA.16816.F32.BF16 R152, R48, R150.reuse, R12 ;  /* 0x000000963098723c */ /* 0x080ff0000004180c */
[C---:B------:R-:W-:Y:S08]  /*16df0*/  HMMA.16816.F32.BF16 R148, R128.reuse, R150, R16 ;  /* 0x000000968094723c */ /* 0x040ff00000041810 */
[-C--:B--2---:R-:W-:Y:S08]  /*16e00*/  HMMA.16816.F32.BF16 R144, R128, R52.reuse, R20 ;  /* 0x000000348090723c */ /* 0x084ff00000041814 */
[C---:B------:R-:W-:Y:S08]  /*16e10*/  HMMA.16816.F32.BF16 R140, R48.reuse, R52, R24 ;  /* 0x00000034308c723c */ /* 0x040ff00000041818 */
[-C--:B------:R-:W-:Y:S08]  /*16e20*/  HMMA.16816.F32.BF16 R136, R48, R54.reuse, R28 ;  /* 0x000000363088723c */ /* 0x080ff0000004181c */
        /* <DEDUP_REMOVED lines=10> */
.L_x_197:
[----:B------:R-:W1:Y:S01]  /*16ed0*/  SHFL.BFLY PT, R4, R242, 0x2, 0x1f ;  /* 0x0c401f00f2047f89 */ /* 0x000e6200000e0000 */
[----:B------:R-:W-:Y:S01]  /*16ee0*/  MOV R9, RZ ;  /* 0x000000ff00097202 */ /* 0x000fe20000000f00 */
[----:B------:R-:W-:Y:S01]  /*16ef0*/  CS2R R10, SRZ ;  /* 0x00000000000a7805 */ /* 0x000fe2000001ff00 */
[----:B------:R-:W-:Y:S01]  /*16f00*/  MOV R12, 0xff800000 ;  /* 0xff800000000c7802 */ /* 0x000fe20000000f00 */
[----:B------:R-:W2:Y:S01]  /*16f10*/  SHFL.BFLY PT, R7, R241, 0x2, 0x1f ;  /* 0x0c401f00f1077f89 */ /* 0x000ea200000e0000 */
[----:B------:R-:W-:-:S02]  /*16f20*/  MOV R13, 0xff800000 ;  /* 0xff800000000d7802 */ /* 0x000fc40000000f00 */
[----:B------:R-:W-:Y:S01]  /*16f30*/  MOV R14, 0xff800000 ;  /* 0xff800000000e7802 */ /* 0x000fe20000000f00 */
[----:B------:R-:W3:Y:S01]  /*16f40*/  SHFL.BFLY PT, R6, R240, 0x2, 0x1f ;  /* 0x0c401f00f0067f89 */ /* 0x000ee200000e0000 */
[----:B------:R-:W-:-:S03]  /*16f50*/  PLOP3.LUT P4, PT, PT, PT, PT, 0x8, 0x0 ;  /* 0x000000000000781c */ /* 0x000fc60003f8e170 */
[----:B------:R-:W4:Y:S01]  /*16f60*/  SHFL.BFLY PT, R5, R239, 0x2, 0x1f ;  /* 0x0c401f00ef057f89 */ /* 0x000f2200000e0000 */
[----:B-1----:R-:W-:Y:S02]  /*16f70*/  FADD.FTZ R242, R4, R242 ;  /* 0x000000f204f27221 */ /* 0x002fe40000010000 */
[----:B--2---:R-:W-:-:S03]  /*16f80*/  FADD.FTZ R241, R7, R241 ;  /* 0x000000f107f17221 */ /* 0x004fc60000010000 */
[----:B------:R-:W1:Y:S01]  /*16f90*/  SHFL.BFLY PT, R4, R242, 0x1, 0x1f ;  /* 0x0c201f00f2047f89 */ /* 0x000e6200000e0000 */
[----:B---3--:R-:W-:-:S03]  /*16fa0*/  FADD.FTZ R6, R6, R240 ;  /* 0x000000f006067221 */ /* 0x008fc60000010000 */
[----:B------:R-:W2:Y:S01]  /*16fb0*/  SHFL.BFLY PT, R7, R241, 0x1, 0x1f ;  /* 0x0c201f00f1077f89 */ /* 0x000ea200000e0000 */
[----:B----4-:R-:W-:-:S03]  /*16fc0*/  FADD.FTZ R239, R5, R239 ;  /* 0x000000ef05ef7221 */ /* 0x010fc60000010000 */
[----:B------:R-:W3:Y:S04]  /*16fd0*/  SHFL.BFLY PT, R8, R6, 0x1, 0x1f ;  /* 0x0c201f0006087f89 */ /* 0x000ee800000e0000 */
[----:B------:R-:W4:Y:S01]  /*16fe0*/  SHFL.BFLY PT, R5, R239, 0x1, 0x1f ;  /* 0x0c201f00ef057f89 */ /* 0x000f2200000e0000 */
[----:B-1----:R-:W-:Y:S02]  /*16ff0*/  FADD.FTZ R4, R242, R4 ;  /* 0x00000004f2047221 */ /* 0x002fe40000010000 */
[----:B--2---:R-:W-:-:S03]  /*17000*/  FADD.FTZ R7, R241, R7 ;  /* 0x00000007f1077221 */ /* 0x004fc60000010000 */
[----:B------:R-:W-:Y:S01]  /*17010*/  FSETP.NE.FTZ.AND P3, PT, R4, RZ, PT ;  /* 0x000000ff0400720b */ /* 0x000fe20003f75000 */
[----:B---3--:R-:W-:Y:S01]  /*17020*/  FADD.FTZ R6, R6, R8 ;  /* 0x0000000806067221 */ /* 0x008fe20000010000 */
[----:B------:R-:W-:Y:S02]  /*17030*/  FSETP.NE.FTZ.AND P2, PT, R7, RZ, PT ;  /* 0x000000ff0700720b */ /* 0x000fe40003f55000 */
[----:B------:R-:W-:Y:S01]  /*17040*/  MOV R8, RZ ;  /* 0x000000ff00087202 */ /* 0x000fe20000000f00 */
[----:B----4-:R-:W-:Y:S01]  /*17050*/  FADD.FTZ R5, R239, R5 ;  /* 0x00000005ef057221 */ /* 0x010fe20000010000 */
[----:B------:R-:W-:-:S04]  /*17060*/  FSETP.NE.FTZ.AND P1, PT, R6, RZ, PT ;  /* 0x000000ff0600720b */ /* 0x000fc80003f35000 */
[----:B------:R-:W-:-:S03]  /*17070*/  FSETP.NE.FTZ.AND P0, PT, R5, RZ, PT ;  /* 0x000000ff0500720b */ /* 0x000fc60003f15000 */
[----:B------:R-:W1:Y:S01]  /*17080*/  @P3 MUFU.RCP R9, R4 ;  /* 0x0000000400093308 */ /* 0x000e620000001000 */
[----:B------:R-:W-:Y:S02]  /*17090*/  @P3 MOV R18, 0x3f317218 ;  /* 0x3f31721800123802 */ /* 0x000fe40000000f00 */
[----:B------:R-:W-:-:S03]  /*170a0*/  @P2 MOV R17, 0x3f317218 ;  /* 0x3f31721800112802 */ /* 0x000fc60000000f00 */
[----:B------:R-:W-:Y:S02]  /*170b0*/  @P3 FMUL.FTZ R18, R18, c[0x0][0x2d0] ;  /* 0x0000b40012123a20 */ /* 0x000fe40000410000 */
[----:B------:R-:W-:Y:S01]  /*170c0*/  @P2 MUFU.RCP R8, R7 ;  /* 0x0000000700082308 */ /* 0x000fe20000001000 */
[----:B------:R-:W-:Y:S01]  /*170d0*/  @P1 MOV R16, 0x3f317218 ;  /* 0x3f31721800101802 */ /* 0x000fe20000000f00 */
[----:B------:R-:W-:Y:S01]  /*170e0*/  @P2 FMUL.FTZ R17, R17, c[0x0][0x2d0] ;  /* 0x0000b40011112a20 */ /* 0x000fe20000410000 */
[----:B------:R-:W-:-:S03]  /*170f0*/  @P0 MOV R15, 0x3f317218 ;  /* 0x3f317218000f0802 */ /* 0x000fc60000000f00 */
[----:B------:R-:W-:Y:S02]  /*17100*/  @P1 FMUL.FTZ R16, R16, c[0x0][0x2d0] ;  /* 0x0000b40010101a20 */ /* 0x000fe40000410000 */
[----:B------:R-:W-:Y:S01]  /*17110*/  @P1 MUFU.RCP R10, R6 ;  /* 0x00000006000a1308 */ /* 0x000fe20000001000 */
[----:B------:R-:W-:Y:S02]  /*17120*/  @P0 FMUL.FTZ R15, R15, c[0x0][0x2d0] ;  /* 0x0000b4000f0f0a20 */ /* 0x000fe40000410000 */
[C---:B-1----:R-:W-:Y:S02]  /*17130*/  FMUL.FTZ R160, R9.reuse, R160 ;  /* 0x000000a009a07220 */ /* 0x042fe40000410000 */
[C---:B------:R-:W-:Y:S02]  /*17140*/  FMUL.FTZ R161, R9.reuse, R161 ;  /* 0x000000a109a17220 */ /* 0x040fe40000410000 */
[C---:B------:R-:W-:Y:S01]  /*17150*/  FMUL.FTZ R148, R9.reuse, R148 ;  /* 0x0000009409947220 */ /* 0x040fe20000410000 */
[----:B------:R-:W1:Y:S01]  /*17160*/  @P3 MUFU.LG2 R4, R4 ;  /* 0x0000000400043308 */ /* 0x000e620000000c00 */
[----:B------:R-:W-:-:S02]  /*17170*/  FMUL.FTZ R149, R9, R149 ;  /* 0x0000009509957220 */ /* 0x000fc40000410000 */
[C---:B------:R-:W-:Y:S02]  /*17180*/  FMUL.FTZ R144, R9.reuse, R144 ;  /* 0x0000009009907220 */ /* 0x040fe40000410000 */
[C---:B------:R-:W-:Y:S02]  /*17190*/  FMUL.FTZ R145, R9.reuse, R145 ;  /* 0x0000009109917220 */ /* 0x040fe40000410000 */
[C---:B------:R-:W-:Y:S01]  /*171a0*/  FMUL.FTZ R100, R9.reuse, R100 ;  /* 0x0000006409647220 */ /* 0x040fe20000410000 */
[----:B------:R-:W2:Y:S01]  /*171b0*/  @P2 MUFU.LG2 R7, R7 ;  /* 0x0000000700072308 */ /* 0x000ea20000000c00 */
[C---:B------:R-:W-:Y:S02]  /*171c0*/  FMUL.FTZ R101, R9.reuse, R101 ;  /* 0x0000006509657220 */ /* 0x040fe40000410000 */
[C---:B------:R-:W-:Y:S02]  /*171d0*/  FMUL.FTZ R104, R9.reuse, R104 ;  /* 0x0000006809687220 */ /* 0x040fe40000410000 */
[----:B------:R-:W-:-:S02]  /*171e0*/  FMUL.FTZ R105, R9, R105 ;  /* 0x0000006909697220 */ /* 0x000fc40000410000 */
[C---:B------:R-:W-:Y:S01]  /*171f0*/  FMUL.FTZ R112, R9.reuse, R112 ;  /* 0x0000007009707220 */ /* 0x040fe20000410000 */
[----:B------:R-:W3:Y:S01]  /*17200*/  @P1 MUFU.LG2 R6, R6 ;  /* 0x0000000600061308 */ /* 0x000ee20000000c00 */
[----:B-1----:R-:W-:Y:S02]  /*17210*/  @P3 FMUL.FTZ R4, R4, 0.69314718246459960938 ;  /* 0x3f31721804043820 */ /* 0x002fe40000410000 */
[C---:B------:R-:W-:Y:S02]  /*17220*/  FMUL.FTZ R113, R9.reuse, R113 ;  /* 0x0000007109717220 */ /* 0x040fe40000410000 */
[C---:B------:R-:W-:Y:S02]  /*17230*/  FMUL.FTZ R116, R9.reuse, R116 ;  /* 0x0000007409747220 */ /* 0x040fe40000410000 */
[----:B------:R-:W-:Y:S01]  /*17240*/  FMUL.FTZ R117, R9, R117 ;  /* 0x0000007509757220 */ /* 0x000fe20000410000 */
[----:B------:R-:W1:Y:S01]  /*17250*/  @P0 MUFU.LG2 R19, R5 ;  /* 0x0000000500130308 */ /* 0x000e620000000c00 */
[----:B--2---:R-:W-:-:S02]  /*17260*/  @P2 FMUL.FTZ R7, R7, 0.69314718246459960938 ;  /* 0x3f31721807072820 */ /* 0x004fc40000410000 */
[----:B------:R-:W-:Y:S02]  /*17270*/  FMUL.FTZ R128, R9, R128 ;  /* 0x0000008009807220 */ /* 0x000fe40000410000 */
[C---:B------:R-:W-:Y:S02]  /*17280*/  FMUL.FTZ R162, R8.reuse, R162 ;  /* 0x000000a208a27220 */ /* 0x040fe40000410000 */
[----:B------:R-:W-:Y:S01]  /*17290*/  FMUL.FTZ R163, R8, R163 ;  /* 0x000000a308a37220 */ /* 0x000fe20000410000 */
[----:B------:R2:W4:Y:S01]  /*172a0*/  @P0 MUFU.RCP R11, R5 ;  /* 0x00000005000b0308 */ /* 0x0005220000001000 */
[----:B---3--:R-:W-:Y:S02]  /*172b0*/  @P1 FMUL.FTZ R6, R6, 0.69314718246459960938 ;  /* 0x3f31721806061820 */ /* 0x008fe40000410000 */
[C---:B------:R-:W-:Y:S02]  /*172c0*/  FMUL.FTZ R150, R8.reuse, R150 ;  /* 0x0000009608967220 */ /* 0x040fe40000410000 */
[----:B------:R-:W-:-:S02]  /*172d0*/  FMUL.FTZ R151, R8, R151 ;  /* 0x0000009708977220 */ /* 0x000fc40000410000 */
[C---:B------:R-:W-:Y:S02]  /*172e0*/  FMUL.FTZ R146, R8.reuse, R146 ;  /* 0x0000009208927220 */ /* 0x040fe40000410000 */
[----:B-1----:R-:W-:Y:S02]  /*172f0*/  @P0 FMUL.FTZ R19, R19, 0.69314718246459960938 ;  /* 0x3f31721813130820 */ /* 0x002fe40000410000 */
[C---:B------:R-:W-:Y:S02]  /*17300*/  FMUL.FTZ R147, R8.reuse, R147 ;  /* 0x0000009308937220 */ /* 0x040fe40000410000 */
[C---:B------:R-:W-:Y:S02]  /*17310*/  FMUL.FTZ R102, R8.reuse, R102 ;  /* 0x0000006608667220 */ /* 0x040fe40000410000 */
[C---:B------:R-:W-:Y:S01]  /*17320*/  FMUL.FTZ R103, R8.reuse, R103 ;  /* 0x0000006708677220 */ /* 0x040fe20000410000 */
[----:B--2---:R-:W-:Y:S01]  /*17330*/  MOV R5, 0xff800000 ;  /* 0xff80000000057802 */ /* 0x004fe20000000f00 */
        /* <DEDUP_REMOVED lines=21> */
[----:B------:R-:W-:Y:S02]  /*17490*/  FMUL.FTZ R124, R10, R124 ;  /* 0x0000007c0a7c7220 */ /* 0x000fe40000410000 */
        /* <DEDUP_REMOVED lines=15> */
[----:B------:R-:W-:Y:S02]  /*17590*/  FMUL.FTZ R9, R9, R129 ;  /* 0x0000008109097220 */ /* 0x000fe40000410000 */
[----:B------:R-:W-:Y:S02]  /*175a0*/  FMUL.FTZ R8, R8, R131 ;  /* 0x0000008308087220 */ /* 0x000fe40000410000 */
[----:B------:R-:W-:Y:S02]  /*175b0*/  FMUL.FTZ R10, R10, R125 ;  /* 0x0000007d0a0a7220 */ /* 0x000fe40000410000 */
[----:B------:R-:W-:Y:S02]  /*175c0*/  FMUL.FTZ R11, R11, R127 ;  /* 0x0000007f0b0b7220 */ /* 0x000fe40000410000 */
[----:B------:R-:W-:Y:S02]  /*175d0*/  @P3 FFMA.FTZ R5, R18, R3, R4 ;  /* 0x0000000312053223 */ /* 0x000fe40000010004 */
[----:B------:R-:W-:-:S02]  /*175e0*/  @P2 FFMA.FTZ R12, R17, R2, R7 ;  /* 0x00000002110c2223 */ /* 0x000fc40000010007 */
[----:B------:R-:W-:Y:S02]  /*175f0*/  @P1 FFMA.FTZ R13, R16, R0, R6 ;  /* 0x00000000100d1223 */ /* 0x000fe40000010006 */
[----:B------:R-:W-:Y:S02]  /*17600*/  @P0 FFMA.FTZ R14, R15, R44, R19 ;  /* 0x0000002c0f0e0223 */ /* 0x000fe40000010013 */
.L_x_149:
[----:B------:R-:W-:Y:S01]  /*17610*/  USHF.R.S32.HI UR6, URZ, 0x1f, UR11 ;  /* 0x0000001f3f067899 */ /* 0x000fe2000801140b */
[----:B------:R-:W-:Y:S05]  /*17620*/  @P4 BRA `(.L_x_216) ;  /* 0x000011e000004947 */ /* 0x000fea0003800000 */
[----:B------:R-:W1:Y:S01]  /*17630*/  S2R R0, SR_TID.X ;  /* 0x0000000000007919 */ /* 0x000e620000002100 */
[----:B------:R-:W-:Y:S01]  /*17640*/  ULDC.64 UR4, c[0x0][0x490] ;  /* 0x0001240000047ab9 */ /* 0x000fe20000000a00 */
[----:B------:R-:W-:Y:S01]  /*17650*/  IMAD.MOV.U32 R20, RZ, RZ, c[0x0][0x4e8] ;  /* 0x00013a00ff147624 */ /* 0x000fe200078e00ff */
[----:B------:R-:W-:Y:S01]  /*17660*/  UIMAD UR8, UR6, UR4, URZ ;  /* 0x00000004060872a4 */ /* 0x000fe2000f8e023f */
[----:B------:R-:W2:Y:S01]  /*17670*/  S2R R26, SR_CTAID.Z ;  /* 0x00000000001a7919 */ /* 0x000ea20000002700 */
[----:B------:R-:W-:Y:S01]  /*17680*/  UIMAD.WIDE.U32 UR12, UR11, UR4, URZ ;  /* 0x000000040b0c72a5 */ /* 0x000fe2000f8e003f */
[----:B------:R-:W-:Y:S01]  /*17690*/  F2FP.BF16.PACK_AB R160, R161, R160 ;  /* 0x000000a0a1a0723e */ /* 0x000fe200000010ff */
[----:B------:R-:W-:Y:S01]  /*176a0*/  UIMAD UR8, UR11, UR5, UR8 ;  /* 0x000000050b0872a4 */ /* 0x000fe2000f8e0208 */
[----:B------:R-:W3:Y:S01]  /*176b0*/  S2R R19, SR_CTAID.X ;  /* 0x0000000000137919 */ /* 0x000ee20000002500 */
[----:B------:R-:W-:Y:S01]  /*176c0*/  ISETP.NE.AND P0, PT, R20, 0x1, PT ;  /* 0x000000011400780c */ /* 0x000fe20003f05270 */
[----:B------:R-:W-:Y:S01]  /*176d0*/  ULDC.64 UR4, c[0x0][0x3e8] ;  /* 0x0000fa0000047ab9 */ /* 0x000fe20000000a00 */
[----:B------:R-:W-:Y:S01]  /*176e0*/  IMAD.U32 R29, RZ, RZ, UR13 ;  /* 0x0000000dff1d7e24 */ /* 0x000fe2000f8e00ff */
[----:B------:R-:W-:Y:S01]  /*176f0*/  UIMAD UR7, UR6, UR4, URZ ;  /* 0x00000004060772a4 */ /* 0x000fe2000f8e023f */
[----:B------:R-:W-:Y:S01]  /*17700*/  IMAD.U32 R28, RZ, RZ, UR12 ;  /* 0x0000000cff1c7e24 */ /* 0x000fe2000f8e00ff */
[----:B------:R-:W-:Y:S01]  /*17710*/  UIMAD.WIDE.U32 UR14, UR11, UR4, URZ ;  /* 0x000000040b0e72a5 */ /* 0x000fe2000f8e003f */
[----:B------:R-:W-:Y:S01]  /*17720*/  F2FP.BF16.PACK_AB R162, R163, R162 ;  /* 0x000000a2a3a2723e */ /* 0x000fe200000010ff */
[----:B------:R-:W-:Y:S01]  /*17730*/  UIMAD UR5, UR11, UR5, UR7 ;  /* 0x000000050b0572a4 */ /* 0x000fe2000f8e0207 */
[----:B------:R-:W-:Y:S01]  /*17740*/  F2FP.BF16.PACK_AB R148, R149, R148 ;  /* 0x000000949594723e */ /* 0x000fe200000010ff */
[----:B------:R-:W-:Y:S01]  /*17750*/  UIADD3 UR8, UR13, UR8, URZ ;  /* 0x000000080d087290 */ /* 0x000fe2000fffe03f */
[----:B------:R-:W-:Y:S01]  /*17760*/  F2FP.BF16.PACK_AB R150, R151, R150 ;  /* 0x000000969796723e */ /* 0x000fe200000010ff */
[----:B------:R-:W-:Y:S01]  /*17770*/  UIADD3 UR5, UR15, UR5, URZ ;  /* 0x000000050f057290 */ /* 0x000fe2000fffe03f */
[----:B------:R-:W-:Y:S01]  /*17780*/  IMAD.U32 R17, RZ, RZ, UR15 ;  /* 0x0000000fff117e24 */ /* 0x000fe2000f8e00ff */
[----:B------:R-:W-:Y:S01]  /*17790*/  F2FP.BF16.PACK_AB R156, R157, R156 ;  /* 0x0000009c9d9c723e */ /* 0x000fe200000010ff */
[----:B------:R-:W-:Y:S01]  /*177a0*/  IMAD.U32 R16, RZ, RZ, UR14 ;  /* 0x0000000eff107e24 */ /* 0x000fe2000f8e00ff */
[----:B-1----:R-:W-:Y:S01]  /*177b0*/  SHF.R.S32.HI R2, RZ, 0x1f, R0 ;  /* 0x0000001fff027819 */ /* 0x002fe20000011400 */
[----:B------:R-:W-:Y:S01]  /*177c0*/  IMAD.U32 R29, RZ, RZ, UR8 ;  /* 0x00000008ff1d7e24 */ /* 0x000fe2000f8e00ff */
[----:B------:R-:W-:Y:S01]  /*177d0*/  F2FP.BF16.PACK_AB R158, R159, R158 ;  /* 0x0000009e9f9e723e */ /* 0x000fe200000010ff */
[----:B------:R-:W-:Y:S01]  /*177e0*/  IMAD.U32 R17, RZ, RZ, UR5 ;  /* 0x00000005ff117e24 */ /* 0x000fe2000f8e00ff */
[-C--:B------:R-:W-:Y:S01]  /*177f0*/  LEA.HI R3, R2, R0.reuse, RZ, 0x2 ;  /* 0x0000000002037211 */ /* 0x080fe200078f10ff */
[----:B--2---:R-:W-:Y:S01]  /*17800*/  IMAD.WIDE.U32 R28, R26, c[0x0][0x498], R28 ;  /* 0x000126001a1c7a25 */ /* 0x004fe200078e001c */
[----:B------:R-:W-:-:S02]  /*17810*/  LEA.HI R24, R2, R0, RZ, 0x5 ;  /* 0x0000000002187211 */ /* 0x000fc400078f28ff */
[----:B------:R-:W-:Y:S02]  /*17820*/  SHF.R.S32.HI R21, RZ, 0x1f, R26 ;  /* 0x0000001fff157819 */ /* 0x000fe4000001141a */
[--C-:B------:R-:W-:Y:S02]  /*17830*/  SHF.R.S32.HI R25, RZ, 0x2, R3.reuse ;  /* 0x00000002ff197819 */ /* 0x100fe40000011403 */
[----:B------:R-:W-:Y:S01]  /*17840*/  SHF.R.S32.HI R4, RZ, 0x1f, R3 ;  /* 0x0000001fff047819 */ /* 0x000fe20000011403 */
[----:B------:R-:W-:Y:S01]  /*17850*/  IMAD R22, R21, c[0x0][0x498], RZ ;  /* 0x0001260015167a24 */ /* 0x000fe200078e02ff */
[----:B------:R-:W-:Y:S01]  /*17860*/  LOP3.LUT R3, R3, 0xfffffffc, RZ, 0xc0, !PT ;  /* 0xfffffffc03037812 */ /* 0x000fe200078ec0ff */
[----:B------:R-:W-:Y:S01]  /*17870*/  IMAD R21, R21, c[0x0][0x3f0], RZ ;  /* 0x0000fc0015157a24 */ /* 0x000fe200078e02ff */
[----:B------:R-:W-:Y:S01]  /*17880*/  LEA.HI R15, R2, R0, RZ, 0x3 ;  /* 0x00000000020f7211 */ /* 0x000fe200078f18ff */
[----:B------:R-:W-:Y:S01]  /*17890*/  IMAD R22, R26, c[0x0][0x49c], R22 ;  /* 0x000127001a167a24 */ /* 0x000fe200078e0216 */
[----:B------:R-:W-:Y:S01]  /*178a0*/  LOP3.LUT R18, R24, 0xffffffe0, RZ, 0xc0, !PT ;  /* 0xffffffe018127812 */ /* 0x000fe200078ec0ff */
[----:B------:R-:W-:Y:S01]  /*178b0*/  IMAD.IADD R3, R0, 0x1, -R3 ;  /* 0x0000000100037824 */ /* 0x000fe200078e0a03 */
[----:B------:R-:W-:Y:S01]  /*178c0*/  LOP3.LUT R7, R15, 0xfffffff8, RZ, 0xc0, !PT ;  /* 0xfffffff80f077812 */ /* 0x000fe200078ec0ff */
[----:B------:R-:W-:Y:S01]  /*178d0*/  IMAD R21, R26, c[0x0][0x3f4], R21 ;  /* 0x0000fd001a157a24 */ /* 0x000fe200078e0215 */
[----:B------:R-:W-:Y:S01]  /*178e0*/  SHF.R.S32.HI R23, RZ, 0x5, R24 ;  /* 0x00000005ff177819 */ /* 0x000fe20000011418 */
[----:B------:R-:W-:Y:S01]  /*178f0*/  IMAD.IADD R18, R0, 0x1, -R18 ;  /* 0x0000000100127824 */ /* 0x000fe200078e0a12 */
[----:B------:R-:W-:Y:S01]  /*17900*/  SHF.R.S32.HI R24, RZ, 0x1f, R24 ;  /* 0x0000001fff187819 */ /* 0x000fe20000011418 */
[----:B------:R-:W-:Y:S01]  /*17910*/  IMAD.WIDE.U32 R26, R26, c[0x0][0x3f0], R16 ;  /* 0x0000fc001a1a7a25 */ /* 0x000fe200078e0010 */
[----:B------:R-:W-:-:S02]  /*17920*/  LEA.HI R4, R4, R25, RZ, 0x3 ;  /* 0x0000001904047211 */ /* 0x000fc400078f18ff */
[----:B------:R-:W-:Y:S01]  /*17930*/  LEA.HI R17, R3, R3, RZ, 0x1 ;  /* 0x0000000303117211 */ /* 0x000fe200078f08ff */
[----:B------:R-:W-:Y:S01]  /*17940*/  IMAD.IADD R7, R0, 0x1, -R7 ;  /* 0x0000000100077824 */ /* 0x000fe200078e0a07 */
[----:B------:R-:W-:Y:S01]  /*17950*/  LEA.HI R2, R2, R0, RZ, 0x6 ;  /* 0x0000000002027211 */ /* 0x000fe200078f30ff */
[----:B------:R-:W-:Y:S01]  /*17960*/  IMAD.IADD R27, R27, 0x1, R21 ;  /* 0x000000011b1b7824 */ /* 0x000fe200078e0215 */
[----:B------:R-:W-:Y:S01]  /*17970*/  SHF.R.S32.HI R0, RZ, 0x1f, R18 ;  /* 0x0000001fff007819 */ /* 0x000fe20000011412 */
[C---:B------:R-:W-:Y:S01]  /*17980*/  IMAD.SHL.U32 R6, R7.reuse, 0x8, RZ ;  /* 0x0000000807067824 */ /* 0x040fe200078e00ff */
[----:B------:R-:W-:Y:S01]  /*17990*/  SHF.R.S32.HI R15, RZ, 0x3, R15 ;  /* 0x00000003ff0f7819 */ /* 0x000fe2000001140f */
[----:B------:R-:W-:Y:S01]  /*179a0*/  IMAD.SHL.U32 R2, R2, 0x8, RZ ;  /* 0x0000000802027824 */ /* 0x000fe200078e00ff */
[----:B------:R-:W-:Y:S02]  /*179b0*/  LEA.HI R24, R24, R23, RZ, 0x2 ;  /* 0x0000001718187211 */ /* 0x000fe400078f10ff */
[----:B------:R-:W-:Y:S01]  /*179c0*/  LOP3.LUT R4, R4, 0xfffffff8, RZ, 0xc0, !PT ;  /* 0xfffffff804047812 */ /* 0x000fe200078ec0ff */
[----:B------:R-:W-:Y:S01]  /*179d0*/  IMAD R7, R7, 0x10, R15 ;  /* 0x0000001007077824 */ /* 0x000fe200078e020f */
[C---:B------:R-:W-:Y:S01]  /*179e0*/  LOP3.LUT R16, R17.reuse, 0x1ffffffe, RZ, 0xc0, !PT ;  /* 0x1ffffffe11107812 */ /* 0x040fe200078ec0ff */
[----:B------:R-:W-:Y:S01]  /*179f0*/  IMAD.SHL.U32 R17, R17, 0x20, RZ ;  /* 0x0000002011117824 */ /* 0x000fe200078e00ff */
[----:B------:R-:W-:Y:S01]  /*17a00*/  LOP3.LUT P3, RZ, R18, 0x3, RZ, 0xc0, !PT ;  /* 0x0000000312ff7812 */ /* 0x000fe2000786c0ff */
[----:B------:R-:W-:Y:S01]  /*17a10*/  IMAD.IADD R25, R25, 0x1, -R4 ;  /* 0x0000000119197824 */ /* 0x000fe200078e0a04 */
[----:B------:R-:W-:Y:S01]  /*17a20*/  LEA.HI R18, R0, R18, RZ, 0x2 ;  /* 0x0000001200127211 */ /* 0x000fe200078f10ff */
[----:B------:R-:W-:Y:S01]  /*17a30*/  IMAD.SHL.U32 R0, R15, 0x40, RZ ;  /* 0x000000400f007824 */ /* 0x000fe200078e00ff */
[----:B------:R-:W-:Y:S01]  /*17a40*/  LOP3.LUT R24, R24, 0xffffffc, RZ, 0xc0, !PT ;  /* 0x0ffffffc18187812 */ /* 0x000fe200078ec0ff */
[----:B------:R-:W-:Y:S01]  /*17a50*/  IMAD.IADD R16, R3, 0x1, -R16 ;  /* 0x0000000103107824 */ /* 0x000fe200078e0a10 */
[----:B------:R-:W-:Y:S01]  /*17a60*/  LOP3.LUT R17, R17, 0xffffffc0, RZ, 0xc0, !PT ;  /* 0xffffffc011117812 */ /* 0x000fe200078ec0ff */
[----:B---3--:R-:W-:Y:S01]  /*17a70*/  IMAD R7, R19, 0x80, R7 ;  /* 0x0000008013077824 */ /* 0x008fe200078e0207 */
[----:B------:R-:W-:Y:S01]  /*17a80*/  SHF.R.S32.HI R18, RZ, 0x2, R18 ;  /* 0x00000002ff127819 */ /* 0x000fe20000011412 */
[C---:B------:R-:W-:Y:S01]  /*17a90*/  IMAD.IADD R24, R23.reuse, 0x1, -R24 ;  /* 0x0000000117187824 */ /* 0x040fe200078e0a18 */
[----:B------:R-:W-:Y:S01]  /*17aa0*/  LOP3.LUT R0, R0, 0x1c0, RZ, 0xc0, !PT ;  /* 0x000001c000007812 */ /* 0x000fe200078ec0ff */
[----:B------:R-:W-:Y:S01]  /*17ab0*/  IMAD R23, R23, 0x200, R3 ;  /* 0x0000020017177824 */ /* 0x000fe200078e0203 */
[----:B------:R-:W-:Y:S01]  /*17ac0*/  LOP3.LUT R3, R25, 0x1, RZ, 0xc0, !PT ;  /* 0x0000000119037812 */ /* 0x000fe200078ec0ff */
[----:B------:R-:W-:Y:S01]  /*17ad0*/  IMAD R16, R16, 0x8, R17 ;  /* 0x0000000810107824 */ /* 0x000fe200078e0211 */
[----:B------:R-:W-:Y:S01]  /*17ae0*/  LOP3.LUT R4, R0, 0x38, R6, 0xf8, !PT ;  /* 0x0000003800047812 */ /* 0x000fe200078ef806 */
[----:B------:R-:W-:Y:S01]  /*17af0*/  IMAD R18, R24, 0x10, R18 ;  /* 0x0000001018127824 */ /* 0x000fe200078e0212 */
[----:B------:R-:W-:Y:S01]  /*17b00*/  SHF.R.U32.HI R0, RZ, 0x3, R0 ;  /* 0x00000003ff007819 */ /* 0x000fe20000011600 */
[----:B------:R-:W-:Y:S01]  /*17b10*/  IMAD R17, R20, c[0x0][0x388], RZ ;  /* 0x0000e20014117a24 */ /* 0x000fe200078e02ff */
[----:B------:R-:W-:Y:S01]  /*17b20*/  ISETP.NE.U32.AND P4, PT, R3, 0x1, PT ;  /* 0x000000010300780c */ /* 0x000fe20003f85070 */
[----:B------:R-:W-:Y:S01]  /*17b30*/  @P0 IMAD.HI.U32 R3, R7, c[0x0][0x4ec], RZ ;  /* 0x00013b0007030a27 */ /* 0x000fe200078e00ff */
[----:B------:R-:W-:-:S02]  /*17b40*/  LOP3.LUT R0, R4, R0, RZ, 0x3c, !PT ;  /* 0x0000000004007212 */ /* 0x000fc400078e3cff */
[----:B------:R-:W-:Y:S01]  /*17b50*/  R2P PR, R25, 0x6 ;  /* 0x0000000619007804 */ /* 0x000fe20000000000 */
[----:B------:R-:W-:Y:S01]  /*17b60*/  IMAD.IADD R16, R18, 0x1, R16 ;  /* 0x0000000112107824 */ /* 0x000fe200078e0210 */
[----:B------:R-:W-:Y:S01]  /*17b70*/  LOP3.LUT R0, R0, 0x7ffffe00, R2, 0xf8, !PT ;  /* 0x7ffffe0000007812 */ /* 0x000fe200078ef802 */
[----:B------:R-:W-:Y:S01]  /*17b80*/  IMAD R18, R19, 0x80, R18 ;  /* 0x0000008013127824 */ /* 0x000fe200078e0212 */
[----:B------:R-:W-:Y:S01]  /*17b90*/  F2FP.BF16.PACK_AB R152, R153, R152 ;  /* 0x000000989998723e */ /* 0x000fe200000010ff */
[----:B------:R-:W-:Y:S01]  /*17ba0*/  IMAD.MOV.U32 R4, RZ, RZ, R7 ;  /* 0x000000ffff047224 */ /* 0x000fe200078e0007 */
[----:B------:R-:W-:Y:S01]  /*17bb0*/  @P0 SHF.R.U32.HI R4, RZ, c[0x0][0x4f0], R3 ;  /* 0x00013c00ff040a19 */ /* 0x000fe20000011603 */
[C---:B------:R-:W-:Y:S01]  /*17bc0*/  IMAD R15, R19.reuse, 0x80, R15 ;  /* 0x00000080130f7824 */ /* 0x040fe200078e020f */
[C---:B------:R-:W-:Y:S01]  /*17bd0*/  IADD3 R3, R18.reuse, 0x8, RZ ;  /* 0x0000000812037810 */ /* 0x040fe20007ffe0ff */
[----:B------:R-:W-:Y:S01]  /*17be0*/  IMAD R16, R19, 0x80, R16 ;  /* 0x0000008013107824 */ /* 0x000fe200078e0210 */
[C---:B------:R-:W-:Y:S01]  /*17bf0*/  IADD3 R19, R18.reuse, 0x40, RZ ;  /* 0x0000004012137810 */ /* 0x040fe20007ffe0ff */
[--C-:B------:R-:W-:Y:S01]  /*17c00*/  IMAD.MOV R2, RZ, RZ, -R4.reuse ;  /* 0x000000ffff027224 */ /* 0x100fe200078e0a04 */
[-C--:B------:R-:W-:Y:S01]  /*17c10*/  ISETP.GE.OR P5, PT, R3, R17.reuse, P3 ;  /* 0x000000110300720c */ /* 0x080fe20001fa6670 */
[----:B------:R-:W-:Y:S01]  /*17c20*/  IMAD.MOV.U32 R3, RZ, RZ, -0x10 ;  /* 0xfffffff0ff037424 */ /* 0x000fe200078e00ff */
[----:B------:R-:W-:Y:S01]  /*17c30*/  ISETP.GE.OR P6, PT, R18, R17, P3 ;  /* 0x000000111200720c */ /* 0x000fe20001fc6670 */
[----:B------:R-:W-:Y:S01]  /*17c40*/  IMAD R2, R2, c[0x0][0x4e8], R7 ;  /* 0x00013a0002027a24 */ /* 0x000fe200078e0207 */
[----:B------:R-:W-:Y:S01]  /*17c50*/  SHF.R.S32.HI R7, RZ, 0x1f, R4 ;  /* 0x0000001fff077819 */ /* 0x000fe20000011404 */
[----:B------:R-:W-:Y:S01]  /*17c60*/  IMAD.SHL.U32 R25, R25, 0x40, RZ ;  /* 0x0000004019197824 */ /* 0x000fe200078e00ff */
[----:B------:R-:W-:Y:S01]  /*17c70*/  IADD3 R18, R18, 0x48, RZ ;  /* 0x0000004812127810 */ /* 0x000fe20007ffe0ff */
[----:B------:R-:W-:Y:S01]  /*17c80*/  IMAD.WIDE.U32 R26, R4, c[0x0][0x3e0], R26 ;  /* 0x0000f800041a7a25 */ /* 0x000fe200078e001a */
[----:B------:R-:W-:-:S02]  /*17c90*/  SEL R3, R3, 0x10, !P4 ;  /* 0x0000001003037807 */ /* 0x000fc40006000000 */
[-C--:B------:R-:W-:Y:S01]  /*17ca0*/  ISETP.GE.OR P4, PT, R19, R17.reuse, P3 ;  /* 0x000000111300720c */ /* 0x080fe20001f86670 */
[----:B------:R-:W-:Y:S01]  /*17cb0*/  IMAD R7, R7, c[0x0][0x3e0], RZ ;  /* 0x0000f80007077a24 */ /* 0x000fe200078e02ff */
[----:B------:R-:W-:Y:S01]  /*17cc0*/  ISETP.GE.OR P3, PT, R18, R17, P3 ;  /* 0x000000111200720c */ /* 0x000fe20001f66670 */
[----:B------:R-:W-:Y:S01]  /*17cd0*/  @P0 IMAD.HI.U32 R18, R16, c[0x0][0x4ec], RZ ;  /* 0x00013b0010120a27 */ /* 0x000fe200078e00ff */
[----:B------:R-:W-:Y:S02]  /*17ce0*/  LOP3.LUT R25, R25, 0x1c0, RZ, 0xc0, !PT ;  /* 0x000001c019197812 */ /* 0x000fe400078ec0ff */
[----:B------:R-:W-:Y:S01]  /*17cf0*/  F2FP.BF16.PACK_AB R154, R155, R154 ;  /* 0x0000009a9b9a723e */ /* 0x000fe200000010ff */
[----:B------:R-:W-:Y:S01]  /*17d00*/  IMAD R7, R4, c[0x0][0x3e4], R7 ;  /* 0x0000f90004077a24 */ /* 0x000fe200078e0207 */
[----:B------:R-:W-:Y:S01]  /*17d10*/  LEA.HI R25, R25, R25, RZ, 0x1d ;  /* 0x0000001919197211 */ /* 0x000fe200078fe8ff */
[----:B------:R-:W-:Y:S01]  /*17d20*/  IMAD.MOV.U32 R19, RZ, RZ, R16 ;  /* 0x000000ffff137224 */ /* 0x000fe200078e0010 */
[----:B------:R-:W-:Y:S01]  /*17d30*/  @P0 SHF.R.U32.HI R19, RZ, c[0x0][0x4f0], R18 ;  /* 0x00013c00ff130a19 */ /* 0x000fe20000011612 */
[----:B------:R-:W-:Y:S01]  /*17d40*/  IMAD.IADD R27, R27, 0x1, R7 ;  /* 0x000000011b1b7824 */ /* 0x000fe200078e0207 */
[----:B------:R-:W-:Y:S01]  /*17d50*/  F2FP.BF16.PACK_AB R144, R145, R144 ;  /* 0x000000909190723e */ /* 0x000fe200000010ff */
[----:B------:R-:W-:Y:S01]  /*17d60*/  IMAD.U32 R23, R23, 0x2, R25 ;  /* 0x0000000217177824 */ /* 0x000fe200078e0019 */
[----:B------:R-:W-:Y:S01]  /*17d70*/  SHF.R.S32.HI R7, RZ, 0x1f, R19 ;  /* 0x0000001fff077819 */ /* 0x000fe20000011413 */
[----:B------:R-:W-:Y:S01]  /*17d80*/  IMAD.WIDE.U32 R26, R2, c[0x0][0x3d8], R26 ;  /* 0x0000f600021a7a25 */ /* 0x000fe200078e001a */
[----:B------:R-:W-:-:S02]  /*17d90*/  IADD3 R24, P0, R19, R28, RZ ;  /* 0x0000001c13187210 */ /* 0x000fc40007f1e0ff */
[----:B------:R-:W-:Y:S01]  /*17da0*/  F2FP.BF16.PACK_AB R146, R147, R146 ;  /* 0x000000929392723e */ /* 0x000fe200000010ff */
[----:B------:R-:W-:Y:S01]  /*17db0*/  IMAD.SHL.U32 R23, R23, 0x2, RZ ;  /* 0x0000000217177824 */ /* 0x000fe200078e00ff */
[----:B------:R-:W-:Y:S01]  /*17dc0*/  BAR.SYNC.DEFER_BLOCKING 0x1, 0x80 ;  /* 0x0042000000007b1d */ /* 0x000fe20000010000 */
[----:B------:R-:W-:Y:S01]  /*17dd0*/  IADD3.X R25, R7, R29, R22, P0, !PT ;  /* 0x0000001d07197210 */ /* 0x000fe200007fe416 */
[----:B------:R-:W-:Y:S01]  /*17de0*/  IMAD.MOV.U32 R7, RZ, RZ, 0x20 ;  /* 0x00000020ff077424 */ /* 0x000fe200078e00ff */
[----:B------:R-:W-:Y:S01]  /*17df0*/  F2FP.BF16.PACK_AB R100, R101, R100 ;  /* 0x000000646564723e */ /* 0x000fe200000010ff */
[C---:B------:R-:W-:Y:S01]  /*17e00*/  IMAD.IADD R4, R23.reuse, 0x1, R3 ;  /* 0x0000000117047824 */ /* 0x040fe200078e0203 */
[----:B------:R-:W-:Y:S01]  /*17e10*/  IADD3 R21, R23, 0x80, RZ ;  /* 0x0000008017157810 */ /* 0x000fe20007ffe0ff */
[----:B------:R-:W-:Y:S01]  /*17e20*/  IMAD.MOV R19, RZ, RZ, -R19 ;  /* 0x000000ffff137224 */ /* 0x000fe200078e0a13 */
[----:B------:R-:W-:Y:S02]  /*17e30*/  SEL R7, R7, 0xffffffe0, !P1 ;  /* 0xffffffe007077807 */ /* 0x000fe40004800000 */
[----:B------:R-:W-:Y:S01]  /*17e40*/  IADD3 R20, R23, 0xc0, RZ ;  /* 0x000000c017147810 */ /* 0x000fe20007ffe0ff */
[----:B------:R-:W-:Y:S01]  /*17e50*/  IMAD R19, R19, c[0x0][0x4e8], R16 ;  /* 0x00013a0013137a24 */ /* 0x000fe200078e0210 */
[----:B------:R-:W-:-:S02]  /*17e60*/  F2FP.BF16.PACK_AB R102, R103, R102 ;  /* 0x000000666766723e */ /* 0x000fc400000010ff */
[----:B------:R-:W-:Y:S01]  /*17e70*/  SHF.R.S32.HI R18, RZ, 0x1f, R2 ;  /* 0x0000001fff127819 */ /* 0x000fe20000011402 */
[----:B------:R-:W-:Y:S01]  /*17e80*/  IMAD.WIDE.U32 R24, R19, c[0x0][0x488], R24 ;  /* 0x0001220013187a25 */ /* 0x000fe200078e0018 */
[----:B------:R-:W-:Y:S02]  /*17e90*/  F2FP.BF16.PACK_AB R140, R141, R140 ;  /* 0x0000008c8d8c723e */ /* 0x000fe400000010ff */
[----:B------:R-:W-:Y:S01]  /*17ea0*/  F2FP.BF16.PACK_AB R142, R143, R142 ;  /* 0x0000008e8f8e723e */ /* 0x000fe200000010ff */
[----:B------:R-:W-:Y:S01]  /*17eb0*/  IMAD R18, R18, c[0x0][0x3d8], RZ ;  /* 0x0000f60012127a24 */ /* 0x000fe200078e02ff */
[----:B------:R-:W-:Y:S02]  /*17ec0*/  F2FP.BF16.PACK_AB R136, R137, R136 ;  /* 0x000000888988723e */ /* 0x000fe400000010ff */
[----:B------:R-:W-:Y:S01]  /*17ed0*/  F2FP.BF16.PACK_AB R138, R139, R138 ;  /* 0x0000008a8b8a723e */ /* 0x000fe200000010ff */
[----:B------:R-:W-:Y:S01]  /*17ee0*/  IMAD R18, R2, c[0x0][0x3dc], R18 ;  /* 0x0000f70002127a24 */ /* 0x000fe200078e0212 */
[----:B------:R-:W-:Y:S01]  /*17ef0*/  @P2 IADD3 R20, R21, -0x40, RZ ;  /* 0xffffffc015142810 */ /* 0x000fe20007ffe0ff */
[----:B------:R-:W-:Y:S01]  /*17f00*/  STS [R23+0x80], R160 ;  /* 0x000080a017007388 */ /* 0x000fe20000000800 */
[----:B------:R-:W-:Y:S01]  /*17f10*/  SHF.R.S32.HI R16, RZ, 0x1f, R19 ;  /* 0x0000001fff107819 */ /* 0x000fe20000011413 */
[----:B------:R-:W-:Y:S01]  /*17f20*/  IMAD.IADD R18, R27, 0x1, R18 ;  /* 0x000000011b127824 */ /* 0x000fe200078e0212 */
[----:B------:R-:W-:Y:S01]  /*17f30*/  F2FP.BF16.PACK_AB R104, R105, R104 ;  /* 0x000000686968723e */ /* 0x000fe200000010ff */
[----:B------:R-:W-:Y:S01]  /*17f40*/  STS [R23+0x480], R162 ;  /* 0x000480a217007388 */ /* 0x000fe20000000800 */
[----:B------:R-:W-:Y:S01]  /*17f50*/  F2FP.BF16.PACK_AB R106, R107, R106 ;  /* 0x0000006a6b6a723e */ /* 0x000fe200000010ff */
[----:B------:R-:W-:Y:S01]  /*17f60*/  IMAD R16, R16, c[0x0][0x488], RZ ;  /* 0x0001220010107a24 */ /* 0x000fe200078e02ff */
[----:B------:R-:W-:Y:S01]  /*17f70*/  F2FP.BF16.PACK_AB R112, R113, R112 ;  /* 0x000000707170723e */ /* 0x000fe200000010ff */
[----:B------:R-:W-:Y:S01]  /*17f80*/  STS [R4+0x80], R148 ;  /* 0x0000809404007388 */ /* 0x000fe20000000800 */
[----:B------:R-:W-:Y:S01]  /*17f90*/  F2FP.BF16.PACK_AB R114, R115, R114 ;  /* 0x000000727372723e */ /* 0x000fe200000010ff */
[----:B------:R-:W-:Y:S01]  /*17fa0*/  IMAD R16, R19, c[0x0][0x48c], R16 ;  /* 0x0001230013107a24 */ /* 0x000fe200078e0210 */
[----:B------:R-:W-:Y:S01]  /*17fb0*/  LEA R2, P0, R26, c[0x0][0x380], 0x1 ;  /* 0x0000e0001a027a11 */ /* 0x000fe200078008ff */
[----:B------:R-:W-:Y:S01]  /*17fc0*/  STS [R4+0x480], R150 ;  /* 0x0004809604007388 */ /* 0x000fe20000000800 */
[----:B------:R-:W-:Y:S01]  /*17fd0*/  F2FP.BF16.PACK_AB R108, R109, R108 ;  /* 0x0000006c6d6c723e */ /* 0x000fe200000010ff */
[----:B------:R-:W-:Y:S01]  /*17fe0*/  IMAD.IADD R21, R7, 0x1, R20 ;  /* 0x0000000107157824 */ /* 0x000fe200078e0214 */
[----:B------:R-:W-:Y:S01]  /*17ff0*/  F2FP.BF16.PACK_AB R110, R111, R110 ;  /* 0x0000006e6f6e723e */ /* 0x000fe200000010ff */
[----:B------:R-:W-:Y:S01]  /*18000*/  STS [R23+0x2080], R156 ;  /* 0x0020809c17007388 */ /* 0x000fe20000000800 */
[----:B------:R-:W-:Y:S01]  /*18010*/  F2FP.BF16.PACK_AB R132, R133, R132 ;  /* 0x000000848584723e */ /* 0x000fe200000010ff */
[----:B------:R-:W-:Y:S01]  /*18020*/  IMAD.IADD R16, R25, 0x1, R16 ;  /* 0x0000000119107824 */ /* 0x000fe200078e0210 */
[----:B------:R-:W-:Y:S01]  /*18030*/  F2FP.BF16.PACK_AB R134, R135, R134 ;  /* 0x000000868786723e */ /* 0x000fe200000010ff */
[----:B------:R1:W-:Y:S01]  /*18040*/  STS [R23+0x2480], R158 ;  /* 0x0024809e17007388 */ /* 0x0003e20000000800 */
[----:B------:R-:W-:-:S02]  /*18050*/  F2FP.BF16.PACK_AB R116, R117, R116 ;  /* 0x000000747574723e */ /* 0x000fc400000010ff */
[----:B------:R-:W-:Y:S01]  /*18060*/  F2FP.BF16.PACK_AB R118, R119, R118 ;  /* 0x000000767776723e */ /* 0x000fe200000010ff */
[----:B------:R-:W-:Y:S01]  /*18070*/  STS [R4+0x2080], R152 ;  /* 0x0020809804007388 */ /* 0x000fe20000000800 */
[----:B------:R-:W-:Y:S02]  /*18080*/  F2FP.BF16.PACK_AB R9, R9, R128 ;  /* 0x000000800909723e */ /* 0x000fe400000010ff */
[----:B------:R-:W-:Y:S01]  /*18090*/  LEA.HI.X R18, R26, c[0x0][0x384], R18, 0x1, P0 ;  /* 0x0000e1001a127a11 */ /* 0x000fe200000f0c12 */
[----:B------:R2:W-:Y:S01]  /*180a0*/  STS [R4+0x2480], R154 ;  /* 0x0024809a04007388 */ /* 0x0005e20000000800 */
[----:B------:R-:W-:Y:S02]  /*180b0*/  F2FP.BF16.PACK_AB R8, R8, R130 ;  /* 0x000000820808723e */ /* 0x000fe400000010ff */
[----:B------:R-:W-:Y:S01]  /*180c0*/  LEA R19, P0, R24, c[0x0][0x450], 0x2 ;  /* 0x0001140018137a11 */ /* 0x000fe200078010ff */
[----:B------:R-:W-:Y:S01]  /*180d0*/  SHFL.IDX PT, R48, R2, 0x1, 0x181f ;  /* 0x00381f0002307f89 */ /* 0x000fe200000e0000 */
[----:B------:R-:W-:-:S02]  /*180e0*/  F2FP.BF16.PACK_AB R120, R121, R120 ;  /* 0x000000787978723e */ /* 0x000fc400000010ff */
[----:B------:R-:W-:Y:S01]  /*180f0*/  F2FP.BF16.PACK_AB R122, R123, R122 ;  /* 0x0000007a7b7a723e */ /* 0x000fe200000010ff */
[----:B------:R-:W-:Y:S01]  /*18100*/  SHFL.IDX PT, R22, R19, RZ, 0x1c1f ;  /* 0x001c1fff13167589 */ /* 0x000fe200000e0000 */
[----:B------:R-:W-:Y:S02]  /*18110*/  F2FP.BF16.PACK_AB R10, R10, R124 ;  /* 0x0000007c0a0a723e */ /* 0x000fe400000010ff */
[----:B------:R-:W-:Y:S01]  /*18120*/  F2FP.BF16.PACK_AB R11, R11, R126 ;  /* 0x0000007e0b0b723e */ /* 0x000fe200000010ff */
[----:B------:R-:W-:Y:S01]  /*18130*/  SHFL.IDX PT, R28, R19, 0x1, 0x1c1f ;  /* 0x003c1f00131c7f89 */ /* 0x000fe200000e0000 */
[----:B------:R-:W-:-:S03]  /*18140*/  LEA.HI.X R16, R24, c[0x0][0x454], R16, 0x2, P0 ;  /* 0x0001150018107a11 */ /* 0x000fc600000f1410 */
[----:B------:R-:W-:Y:S01]  /*18150*/  SHFL.IDX PT, R26, R19, 0x2, 0x1c1f ;  /* 0x005c1f00131a7f89 */ /* 0x000fe200000e0000 */
[----:B-1----:R-:W-:-:S03]  /*18160*/  IMAD.IADD R23, R23, 0x1, R7 ;  /* 0x0000000117177824 */ /* 0x002fc600078e0207 */
[----:B------:R-:W-:Y:S04]  /*18170*/  SHFL.IDX PT, R29, R16, 0x1, 0x1c1f ;  /* 0x003c1f00101d7f89 */ /* 0x000fe800000e0000 */
[----:B------:R-:W-:Y:S01]  /*18180*/  STS [R23+0x80], R144 ;  /* 0x0000809017007388 */ /* 0x000fe20000000800 */
[----:B--2---:R-:W-:-:S03]  /*18190*/  IMAD.IADD R4, R7, 0x1, R4 ;  /* 0x0000000107047824 */ /* 0x004fc600078e0204 */
[----:B------:R-:W-:Y:S04]  /*181a0*/  STS [R23+0x480], R146 ;  /* 0x0004809217007388 */ /* 0x000fe80000000800 */
[----:B------:R-:W-:Y:S04]  /*181b0*/  STS [R4+0x80], R100 ;  /* 0x0000806404007388 */ /* 0x000fe80000000800 */
[----:B------:R-:W-:Y:S04]  /*181c0*/  STS [R4+0x480], R102 ;  /* 0x0004806604007388 */ /* 0x000fe80000000800 */
[----:B------:R-:W-:Y:S04]  /*181d0*/  STS [R23+0x2080], R140 ;  /* 0x0020808c17007388 */ /* 0x000fe80000000800 */
[----:B------:R-:W-:Y:S04]  /*181e0*/  STS [R23+0x2480], R142 ;  /* 0x0024808e17007388 */ /* 0x000fe80000000800 */
[----:B------:R-:W-:Y:S04]  /*181f0*/  STS [R4+0x2080], R136 ;  /* 0x0020808804007388 */ /* 0x000fe80000000800 */
[----:B------:R1:W-:Y:S04]  /*18200*/  STS [R4+0x2480], R138 ;  /* 0x0024808a04007388 */ /* 0x0003e80000000800 */
[----:B------:R-:W-:Y:S04]  /*18210*/  STS [R20], R104 ;  /* 0x0000006814007388 */ /* 0x000fe80000000800 */
[----:B------:R-:W-:Y:S04]  /*18220*/  STS [R20+0x400], R106 ;  /* 0x0004006a14007388 */ /* 0x000fe80000000800 */
[----:B------:R-:W2:Y:S04]  /*18230*/  SHFL.IDX PT, R23, R16, RZ, 0x1c1f ;  /* 0x001c1fff10177589 */ /* 0x000ea800000e0000 */
[----:B------:R-:W3:Y:S04]  /*18240*/  SHFL.IDX PT, R27, R16, 0x2, 0x1c1f ;  /* 0x005c1f00101b7f89 */ /* 0x000ee800000e0000 */
[----:B------:R-:W-:Y:S04]  /*18250*/  SHFL.IDX PT, R24, R19, 0x3, 0x1c1f ;  /* 0x007c1f0013187f89 */ /* 0x000fe800000e0000 */
[----:B------:R-:W4:Y:S01]  /*18260*/  SHFL.IDX PT, R25, R16, 0x3, 0x1c1f ;  /* 0x007c1f0010197f89 */ /* 0x000f2200000e0000 */
[----:B-1----:R-:W-:-:S03]  /*18270*/  IADD3 R4, R7, 0x400, R20 ;  /* 0x0000040007047810 */ /* 0x002fc60007ffe014 */
[----:B------:R-:W1:Y:S02]  /*18280*/  SHFL.IDX PT, R50, R2, RZ, 0x181f ;  /* 0x00181fff02327589 */ /* 0x000e6400000e0000 */
[C---:B------:R-:W-:Y:S02]  /*18290*/  IMAD.IADD R4, R3.reuse, 0x1, R4 ;  /* 0x0000000103047824 */ /* 0x040fe400078e0204 */
[----:B------:R-:W-:-:S04]  /*182a0*/  IMAD.IADD R3, R3, 0x1, R20 ;  /* 0x0000000103037824 */ /* 0x000fc800078e0214 */
[----:B------:R-:W-:Y:S01]  /*182b0*/  IMAD.IADD R7, R7, 0x1, R3 ;  /* 0x0000000107077824 */ /* 0x000fe200078e0203 */
[----:B------:R-:W-:Y:S04]  /*182c0*/  STS [R3], R112 ;  /* 0x0000007003007388 */ /* 0x000fe80000000800 */
[----:B------:R-:W-:Y:S04]  /*182d0*/  STS [R3+0x400], R114 ;  /* 0x0004007203007388 */ /* 0x000fe80000000800 */
[----:B------:R-:W-:Y:S04]  /*182e0*/  STS [R20+0x2000], R108 ;  /* 0x0020006c14007388 */ /* 0x000fe80000000800 */
[----:B------:R-:W-:Y:S04]  /*182f0*/  STS [R20+0x2400], R110 ;  /* 0x0024006e14007388 */ /* 0x000fe80000000800 */
[----:B------:R-:W-:Y:S04]  /*18300*/  STS [R3+0x2000], R132 ;  /* 0x0020008403007388 */ /* 0x000fe80000000800 */
[----:B------:R-:W-:Y:S04]  /*18310*/  STS [R3+0x2400], R134 ;  /* 0x0024008603007388 */ /* 0x000fe80000000800 */
[----:B------:R-:W-:Y:S04]  /*18320*/  STS [R21], R116 ;  /* 0x0000007415007388 */ /* 0x000fe80000000800 */
[----:B------:R-:W-:Y:S04]  /*18330*/  STS [R21+0x400], R118 ;  /* 0x0004007615007388 */ /* 0x000fe80000000800 */
[----:B------:R-:W-:Y:S04]  /*18340*/  STS [R7], R9 ;  /* 0x0000000907007388 */ /* 0x000fe80000000800 */
[----:B------:R1:W-:Y:S04]  /*18350*/  STS [R4], R8 ;  /* 0x0000000804007388 */ /* 0x0003e80000000800 */
[----:B------:R-:W-:Y:S04]  /*18360*/  STS [R21+0x2000], R120 ;  /* 0x0020007815007388 */ /* 0x000fe80000000800 */
[----:B------:R-:W-:Y:S04]  /*18370*/  STS [R21+0x2400], R122 ;  /* 0x0024007a15007388 */ /* 0x000fe80000000800 */
[----:B------:R-:W-:Y:S04]  /*18380*/  STS [R7+0x2000], R10 ;  /* 0x0020000a07007388 */ /* 0x000fe80000000800 */
[----:B------:R2:W-:Y:S04]  /*18390*/  STS [R4+0x2000], R11 ;  /* 0x0020000b04007388 */ /* 0x0005e80000000800 */
[----:B------:R-:W-:Y:S01]  /*183a0*/  BAR.SYNC.DEFER_BLOCKING 0x1, 0x80 ;  /* 0x0042000000007b1d */ /* 0x000fe20000010000 */
[----:B-1----:R-:W-:-:S05]  /*183b0*/  IMAD.SHL.U32 R8, R0, 0x2, RZ ;  /* 0x0000000200087824 */ /* 0x002fca00078e00ff */
[----:B------:R-:W-:Y:S01]  /*183c0*/  SHFL.IDX PT, R3, R2, 0x2, 0x181f ;  /* 0x00581f0002037f89 */ /* 0x000fe200000e0000 */
[----:B------:R-:W-:-:S03]  /*183d0*/  IADD3 R0, R15, 0x10, RZ ;  /* 0x000000100f007810 */ /* 0x000fc60007ffe0ff */
[----:B------:R-:W1:Y:S04]  /*183e0*/  SHFL.IDX PT, R10, R18, RZ, 0x181f ;  /* 0x00181fff120a7589 */ /* 0x000e6800000e0000 */
[----:B------:R-:W-:Y:S04]  /*183f0*/  SHFL.IDX PT, R7, R18, 0x2, 0x181f ;  /* 0x00581f0012077f89 */ /* 0x000fe800000e0000 */
[----:B------:R-:W-:Y:S01]  /*18400*/  SHFL.IDX PT, R4, R2, 0x3, 0x181f ;  /* 0x00781f0002047f89 */ /* 0x000fe200000e0000 */
[----:B--2---:R-:W-:-:S03]  /*18410*/  IADD3 R11, R15, 0x40, RZ ;  /* 0x000000400f0b7810 */ /* 0x004fc60007ffe0ff */
[----:B------:R-:W-:Y:S04]  /*18420*/  SHFL.IDX PT, R9, R18, 0x3, 0x181f ;  /* 0x00781f0012097f89 */ /* 0x000fe800000e0000 */
[----:B------:R-:W-:Y:S01]  /*18430*/  @!P6 ST.E [R22.64], R5 ;  /* 0x000000051600e985 */ /* 0x000fe2000c101934 */
[----:B------:R-:W-:-:S03]  /*18440*/  ISETP.GE.AND P6, PT, R6, c[0x0][0x3c8], PT ;  /* 0x0000f20006007a0c */ /* 0x000fc60003fc6270 */
[----:B------:R2:W-:Y:S01]  /*18450*/  @!P5 ST.E [R28.64], R12 ;  /* 0x0000000c1c00d985 */ /* 0x0005e2000c101934 */
[-C--:B------:R-:W-:Y:S02]  /*18460*/  ISETP.GE.OR P2, PT, R0, R17.reuse, P6 ;  /* 0x000000110000720c */ /* 0x080fe40003746670 */
[C---:B------:R-:W-:Y:S01]  /*18470*/  IADD3 R0, R15.reuse, 0x20, RZ ;  /* 0x000000200f007810 */ /* 0x040fe20007ffe0ff */
[----:B---3--:R-:W-:Y:S03]  /*18480*/  @!P4 ST.E [R26.64], R13 ;  /* 0x0000000d1a00c985 */ /* 0x008fe6000c101934 */
[-C--:B------:R-:W-:Y:S01]  /*18490*/  ISETP.GE.OR P1, PT, R0, R17.reuse, P6 ;  /* 0x000000110000720c */ /* 0x080fe20003726670 */
[----:B----4-:R3:W-:Y:S01]  /*184a0*/  @!P3 ST.E [R24.64], R14 ;  /* 0x0000000e1800b985 */ /* 0x0107e2000c101934 */
[----:B------:R-:W-:Y:S02]  /*184b0*/  ISETP.GE.OR P3, PT, R15, R17, P6 ;  /* 0x000000110f00720c */ /* 0x000fe40003766670 */
[----:B------:R-:W-:Y:S01]  /*184c0*/  SHF.R.S32.HI R0, RZ, 0x1f, R6 ;  /* 0x0000001fff007819 */ /* 0x000fe20000011406 */
[----:B------:R-:W-:Y:S02]  /*184d0*/  LDS.128 R44, [R8+0x80] ;  /* 0x00008000082c7984 */ /* 0x000fe40000000c00 */
[----:B------:R-:W-:-:S02]  /*184e0*/  @!P2 LEA R48, P4, R6, R48, 0x1 ;  /* 0x000000300630a211 */ /* 0x000fc400078808ff */
[----:B------:R-:W4:Y:S04]  /*184f0*/  SHFL.IDX PT, R5, R18, 0x1, 0x181f ;  /* 0x00381f0012057f89 */ /* 0x000f2800000e0000 */
[----:B------:R-:W4:Y:S02]  /*18500*/  LDS.128 R40, [R8+0x880] ;  /* 0x0008800008287984 */ /* 0x000f240000000c00 */
[C---:B------:R-:W-:Y:S02]  /*18510*/  @!P3 LEA R50, P5, R6.reuse, R50, 0x1 ;  /* 0x000000320632b211 */ /* 0x040fe400078a08ff */
[----:B------:R-:W-:Y:S02]  /*18520*/  LDS.128 R36, [R8+0x1080] ;  /* 0x0010800008247984 */ /* 0x000fe40000000c00 */
[----:B-1----:R-:W-:-:S02]  /*18530*/  @!P3 LEA.HI.X R51, R6, R10, R0, 0x1, P5 ;  /* 0x0000000a0633b211 */ /* 0x002fc400028f0c00 */
[----:B------:R-:W-:Y:S01]  /*18540*/  LDS.128 R32, [R8+0x1880] ;  /* 0x0018800008207984 */ /* 0x000fe20000000c00 */
[C---:B--2---:R-:W-:Y:S02]  /*18550*/  IADD3 R12, R15.reuse, 0x30, RZ ;  /* 0x000000300f0c7810 */ /* 0x044fe40007ffe0ff */
[C---:B------:R-:W-:Y:S01]  /*18560*/  IADD3 R10, R15.reuse, 0x50, RZ ;  /* 0x000000500f0a7810 */ /* 0x040fe20007ffe0ff */
[----:B------:R-:W-:Y:S01]  /*18570*/  LDS.128 R28, [R8+0x2080] ;  /* 0x00208000081c7984 */ /* 0x000fe20000000c00 */
[-C--:B------:R-:W-:Y:S02]  /*18580*/  ISETP.GE.OR P0, PT, R12, R17.reuse, P6 ;  /* 0x000000110c00720c */ /* 0x080fe40003706670 */
[----:B---3--:R-:W-:Y:S01]  /*18590*/  IADD3 R14, R15, 0x60, RZ ;  /* 0x000000600f0e7810 */ /* 0x008fe20007ffe0ff */
[----:B------:R-:W-:Y:S01]  /*185a0*/  LDS.128 R24, [R8+0x2880] ;  /* 0x0028800008187984 */ /* 0x000fe20000000c00 */
[----:B------:R-:W-:Y:S02]  /*185b0*/  ISETP.GE.OR P5, PT, R11, R17, P6 ;  /* 0x000000110b00720c */ /* 0x000fe400037a6670 */
[----:B------:R-:W-:Y:S01]  /*185c0*/  IADD3 R15, R15, 0x70, RZ ;  /* 0x000000700f0f7810 */ /* 0x000fe20007ffe0ff */
[----:B------:R-:W-:Y:S01]  /*185d0*/  LDS.128 R20, [R8+0x3080] ;  /* 0x0030800008147984 */ /* 0x000fe20000000c00 */
[----:B----4-:R-:W-:-:S02]  /*185e0*/  @!P2 LEA.HI.X R49, R6, R5, R0, 0x1, P4 ;  /* 0x000000050631a211 */ /* 0x010fc400020f0c00 */
[C---:B------:R-:W-:Y:S01]  /*185f0*/  @!P1 LEA R52, P4, R6.reuse, R3, 0x1 ;  /* 0x0000000306349211 */ /* 0x040fe200078808ff */
[----:B------:R-:W1:Y:S03]  /*18600*/  SHFL.IDX PT, R12, R2, 0x4, 0x181f ;  /* 0x00981f00020c7f89 */ /* 0x000e6600000e0000 */
[C---:B------:R-:W-:Y:S01]  /*18610*/  @!P1 LEA.HI.X R53, R6.reuse, R7, R0, 0x1, P4 ;  /* 0x0000000706359211 */ /* 0x040fe200020f0c00 */
[----:B------:R-:W-:Y:S01]  /*18620*/  SHFL.IDX PT, R5, R2, 0x5, 0x181f ;  /* 0x00b81f0002057f89 */ /* 0x000fe200000e0000 */
[----:B------:R-:W-:-:S03]  /*18630*/  @!P0 LEA R54, P4, R6, R4, 0x1 ;  /* 0x0000000406368211 */ /* 0x000fc600078808ff */
[----:B------:R-:W-:Y:S01]  /*18640*/  SHFL.IDX PT, R3, R2, 0x6, 0x181f ;  /* 0x00d81f0002037f89 */ /* 0x000fe200000e0000 */
[----:B------:R-:W-:Y:S02]  /*18650*/  @!P0 LEA.HI.X R55, R6, R9, R0, 0x1, P4 ;  /* 0x0000000906378211 */ /* 0x000fe400020f0c00 */
[-C--:B------:R-:W-:Y:S01]  /*18660*/  ISETP.GE.OR P4, PT, R10, R17.reuse, P6 ;  /* 0x000000110a00720c */ /* 0x080fe20003786670 */
[----:B------:R-:W2:Y:S04]  /*18670*/  SHFL.IDX PT, R13, R18, 0x4, 0x181f ;  /* 0x00981f00120d7f89 */ /* 0x000ea800000e0000 */
[----:B------:R-:W3:Y:S04]  /*18680*/  SHFL.IDX PT, R7, R18, 0x5, 0x181f ;  /* 0x00b81f0012077f89 */ /* 0x000ee800000e0000 */
[----:B------:R-:W4:Y:S04]  /*18690*/  SHFL.IDX PT, R4, R18, 0x6, 0x181f ;  /* 0x00d81f0012047f89 */ /* 0x000f2800000e0000 */
[----:B------:R-:W3:Y:S04]  /*186a0*/  LDS.128 R8, [R8+0x3880] ;  /* 0x0038800008087984 */ /* 0x000ee80000000c00 */
[----:B------:R-:W-:Y:S01]  /*186b0*/  @!P3 ST.E.128 [R50.64], R44 ;  /* 0x0000002c3200b985 */ /* 0x000fe2000c101d34 */
[----:B------:R-:W-:-:S02]  /*186c0*/  ISETP.GE.OR P3, PT, R14, R17, P6 ;  /* 0x000000110e00720c */ /* 0x000fc40003766670 */
[----:B------:R-:W-:Y:S01]  /*186d0*/  ISETP.GE.OR P6, PT, R15, R17, P6 ;  /* 0x000000110f00720c */ /* 0x000fe200037c6670 */
[----:B------:R-:W-:Y:S01]  /*186e0*/  @!P2 ST.E.128 [R48.64], R40 ;  /* 0x000000283000a985 */ /* 0x000fe2000c101d34 */
[----:B-1----:R-:W-:-:S03]  /*186f0*/  @!P5 LEA R12, P2, R6, R12, 0x1 ;  /* 0x0000000c060cd211 */ /* 0x002fc600078408ff */
[----:B------:R-:W-:Y:S01]  /*18700*/  @!P1 ST.E.128 [R52.64], R36 ;  /* 0x0000002434009985 */ /* 0x000fe2000c101d34 */
[----:B--2---:R-:W-:-:S03]  /*18710*/  @!P5 LEA.HI.X R13, R6, R13, R0, 0x1, P2 ;  /* 0x0000000d060dd211 */ /* 0x004fc600010f0c00 */
[----:B------:R1:W-:Y:S04]  /*18720*/  @!P0 ST.E.128 [R54.64], R32 ;  /* 0x0000002036008985 */ /* 0x0003e8000c101d34 */
[----:B------:R2:W-:Y:S04]  /*18730*/  @!P5 ST.E.128 [R12.64], R28 ;  /* 0x0000001c0c00d985 */ /* 0x0005e8000c101d34 */
[----:B------:R-:W1:Y:S04]  /*18740*/  SHFL.IDX PT, R2, R2, 0x7, 0x181f ;  /* 0x00f81f0002027f89 */ /* 0x000e6800000e0000 */
[----:B------:R-:W2:Y:S01]  /*18750*/  SHFL.IDX PT, R18, R18, 0x7, 0x181f ;  /* 0x00f81f0012127f89 */ /* 0x000ea200000e0000 */
[----:B-1----:R-:W-:-:S02]  /*18760*/  @!P4 LEA R32, P1, R6, R5, 0x1 ;  /* 0x000000050620c211 */ /* 0x002fc400078208ff */
[C---:B------:R-:W-:Y:S02]  /*18770*/  @!P3 LEA R34, P0, R6.reuse, R3, 0x1 ;  /* 0x000000030622b211 */ /* 0x040fe400078008ff */
[C-C-:B---3--:R-:W-:Y:S02]  /*18780*/  @!P4 LEA.HI.X R33, R6.reuse, R7, R0.reuse, 0x1, P1 ;  /* 0x000000070621c211 */ /* 0x148fe400008f0c00 */
[----:B----4-:R-:W-:-:S03]  /*18790*/  @!P3 LEA.HI.X R35, R6, R4, R0, 0x1, P0 ;  /* 0x000000040623b211 */ /* 0x010fc600000f0c00 */
[----:B------:R1:W-:Y:S04]  /*187a0*/  @!P4 ST.E.128 [R32.64], R24 ;  /* 0x000000182000c985 */ /* 0x0003e8000c101d34 */
[----:B------:R1:W-:Y:S01]  /*187b0*/  @!P3 ST.E.128 [R34.64], R20 ;  /* 0x000000142200b985 */ /* 0x0003e2000c101d34 */
[----:B------:R-:W-:Y:S05]  /*187c0*/  @P6 EXIT ;  /* 0x000000000000694d */ /* 0x000fea0003800000 */
[----:B--2---:R-:W-:-:S04]  /*187d0*/  LEA R2, P0, R6, R2, 0x1 ;  /* 0x0000000206027211 */ /* 0x004fc800078008ff */
[----:B------:R-:W-:-:S05]  /*187e0*/  LEA.HI.X R3, R6, R18, R0, 0x1, P0 ;  /* 0x0000001206037211 */ /* 0x000fca00000f0c00 */
[----:B------:R-:W-:Y:S01]  /*187f0*/  ST.E.128 [R2.64], R8 ;  /* 0x0000000802007985 */ /* 0x000fe2000c101d34 */
[----:B------:R-:W-:Y:S05]  /*18800*/  EXIT ;  /* 0x000000000000794d */ /* 0x000fea0003800000 */
.L_x_216:
[----:B------:R-:W1:Y:S01]  /*18810*/  S2R R5, SR_TID.X ;  /* 0x0000000000057919 */ /* 0x000e620000002100 */
[----:B------:R-:W-:Y:S03]  /*18820*/  BSSY B0, `(.L_x_217) ;  /* 0x0000028000007945 */ /* 0x000fe60003800000 */
[----:B------:R-:W2:Y:S01]  /*18830*/  S2R R8, SR_CTAID.Z ;  /* 0x0000000000087919 */ /* 0x000ea20000002700 */
[----:B-1----:R-:W-:Y:S02]  /*18840*/  ISETP.GT.AND P0, PT, R5, 0x7f, PT ;  /* 0x0000007f0500780c */ /* 0x002fe40003f04270 */
[----:B--2---:R-:W-:-:S11]  /*18850*/  SHF.R.S32.HI R3, RZ, 0x1f, R8 ;  /* 0x0000001fff037819 */ /* 0x004fd60000011408 */
[----:B------:R-:W-:Y:S05]  /*18860*/  @P0 BRA `(.L_x_218) ;  /* 0x0000023000000947 */ /* 0x000fea0003800000 */
[----:B------:R-:W1:Y:S01]  /*18870*/  S2R R0, SR_CTAID.X ;  /* 0x0000000000007919 */ /* 0x000e620000002500 */
[----:B------:R-:W-:-:S05]  /*18880*/  MOV R4, c[0x0][0x4e8] ;  /* 0x00013a0000047a02 */ /* 0x000fca0000000f00 */
[----:B------:R-:W-:Y:S01]  /*18890*/  IMAD R2, R4, c[0x0][0x388], RZ ;  /* 0x0000e20004027a24 */ /* 0x000fe200078e02ff */
[----:B-1----:R-:W-:-:S04]  /*188a0*/  LEA R0, R0, R5, 0x7 ;  /* 0x0000000500007211 */ /* 0x002fc800078e38ff */
[----:B------:R-:W-:-:S13]  /*188b0*/  ISETP.GE.AND P0, PT, R0, R2, PT ;  /* 0x000000020000720c */ /* 0x000fda0003f06270 */
[----:B------:R-:W-:Y:S05]  /*188c0*/  @P0 BRA `(.L_x_218) ;  /* 0x000001d000000947 */ /* 0x000fea0003800000 */
[----:B------:R-:W-:Y:S01]  /*188d0*/  ISETP.NE.AND P0, PT, R4, 0x1, PT ;  /* 0x000000010400780c */ /* 0x000fe20003f05270 */
[----:B------:R-:W-:Y:S01]  /*188e0*/  ULDC.64 UR4, c[0x0][0x490] ;  /* 0x0001240000047ab9 */ /* 0x000fe20000000a00 */
[----:B------:R-:W-:Y:S01]  /*188f0*/  MOV R7, R0 ;  /* 0x0000000000077202 */ /* 0x000fe20000000f00 */
[----:B------:R-:W-:Y:S02]  /*18900*/  UIMAD UR7, UR6, UR4, URZ ;  /* 0x00000004060772a4 */ /* 0x000fe4000f8e023f */
[----:B------:R-:W-:Y:S02]  /*18910*/  UIMAD.WIDE.U32 UR8, UR11, UR4, URZ ;  /* 0x000000040b0872a5 */ /* 0x000fe4000f8e003f */
[----:B------:R-:W-:-:S04]  /*18920*/  UIMAD UR4, UR11, UR5, UR7 ;  /* 0x000000050b0472a4 */ /* 0x000fc8000f8e0207 */
[----:B------:R-:W-:Y:S01]  /*18930*/  UIADD3 UR4, UR9, UR4, URZ ;  /* 0x0000000409047290 */ /* 0x000fe2000fffe03f */
[----:B------:R-:W-:Y:S01]  /*18940*/  MOV R11, UR9 ;  /* 0x00000009000b7c02 */ /* 0x000fe20008000f00 */
[----:B------:R-:W-:-:S04]  /*18950*/  @P0 IMAD.HI.U32 R2, R0, c[0x0][0x4ec], RZ ;  /* 0x00013b0000020a27 */ /* 0x000fc800078e00ff */
[----:B------:R-:W-:Y:S01]  /*18960*/  IMAD.U32 R10, RZ, RZ, UR8 ;  /* 0x00000008ff0a7e24 */ /* 0x000fe2000f8e00ff */
[----:B------:R-:W-:Y:S01]  /*18970*/  @P0 SHF.R.U32.HI R7, RZ, c[0x0][0x4f0], R2 ;  /* 0x00013c00ff070a19 */ /* 0x000fe20000011602 */
[----:B------:R-:W-:-:S03]  /*18980*/  IMAD.U32 R11, RZ, RZ, UR4 ;  /* 0x00000004ff0b7e24 */ /* 0x000fc6000f8e00ff */
[----:B------:R-:W-:Y:S01]  /*18990*/  IADD3 R6, -R7, RZ, RZ ;  /* 0x000000ff07067210 */ /* 0x000fe20007ffe1ff */
[----:B------:R-:W-:Y:S01]  /*189a0*/  IMAD.WIDE.U32 R10, R8, c[0x0][0x498], R10 ;  /* 0x00012600080a7a25 */ /* 0x000fe200078e000a */
[----:B------:R-:W-:-:S03]  /*189b0*/  SHF.R.S32.HI R2, RZ, 0x1f, R7 ;  /* 0x0000001fff027819 */ /* 0x000fc60000011407 */
[----:B------:R-:W-:Y:S01]  /*189c0*/  IMAD R6, R6, c[0x0][0x4e8], R0 ;  /* 0x00013a0006067a24 */ /* 0x000fe200078e0200 */
[----:B------:R-:W-:Y:S01]  /*189d0*/  IADD3 R10, P0, R7, R10, RZ ;  /* 0x0000000a070a7210 */ /* 0x000fe20007f1e0ff */
[----:B------:R-:W-:-:S03]  /*189e0*/  IMAD R0, R3, c[0x0][0x498], RZ ;  /* 0x0001260003007a24 */ /* 0x000fc600078e02ff */
[----:B------:R-:W-:Y:S01]  /*189f0*/  SHF.R.S32.HI R4, RZ, 0x1f, R6 ;  /* 0x0000001fff047819 */ /* 0x000fe20000011406 */
[----:B------:R-:W-:-:S04]  /*18a00*/  IMAD R0, R8, c[0x0][0x49c], R0 ;  /* 0x0001270008007a24 */ /* 0x000fc800078e0200 */
[----:B------:R-:W-:Y:S01]  /*18a10*/  IMAD R4, R4, c[0x0][0x488], RZ ;  /* 0x0001220004047a24 */ /* 0x000fe200078e02ff */
[----:B------:R-:W-:Y:S01]  /*18a20*/  IADD3.X R11, R2, R11, R0, P0, !PT ;  /* 0x0000000b020b7210 */ /* 0x000fe200007fe400 */
[----:B------:R-:W-:Y:S02]  /*18a30*/  IMAD.MOV.U32 R0, RZ, RZ, -0x800000 ;  /* 0xff800000ff007424 */ /* 0x000fe400078e00ff */
[C---:B------:R-:W-:Y:S02]  /*18a40*/  IMAD R4, R6.reuse, c[0x0][0x48c], R4 ;  /* 0x0001230006047a24 */ /* 0x040fe400078e0204 */
[----:B------:R-:W-:-:S05]  /*18a50*/  IMAD.WIDE.U32 R10, R6, c[0x0][0x488], R10 ;  /* 0x00012200060a7a25 */ /* 0x000fca00078e000a */
[----:B------:R-:W-:Y:S02]  /*18a60*/  IADD3 R4, R11, R4, RZ ;  /* 0x000000040b047210 */ /* 0x000fe40007ffe0ff */
[----:B------:R-:W-:-:S04]  /*18a70*/  LEA R6, P0, R10, c[0x0][0x450], 0x2 ;  /* 0x000114000a067a11 */ /* 0x000fc800078010ff */
[----:B------:R-:W-:-:S05]  /*18a80*/  LEA.HI.X R7, R10, c[0x0][0x454], R4, 0x2, P0 ;  /* 0x000115000a077a11 */ /* 0x000fca00000f1404 */
[----:B------:R1:W-:Y:S04]  /*18a90*/  STG.E [R6.64], R0 ;  /* 0x0000000006007986 */ /* 0x0003e8000c101934 */
.L_x_218:
[----:B------:R-:W-:Y:S05]  /*18aa0*/  BSYNC B0 ;  /* 0x0000000000007941 */ /* 0x000fea0003800000 */
.L_x_217:
[----:B-1----:R-:W1:Y:S01]  /*18ab0*/  S2R R0, SR_CTAID.X ;  /* 0x0000000000007919 */ /* 0x002e620000002500 */
[----:B------:R-:W-:Y:S01]  /*18ac0*/  SHF.R.S32.HI R4, RZ, 0x1f, R5 ;  /* 0x0000001fff047819 */ /* 0x000fe20000011405 */
[----:B------:R-:W-:Y:S01]  /*18ad0*/  IMAD.MOV.U32 R2, RZ, RZ, c[0x0][0x4e8] ;  /* 0x00013a00ff027624 */ /* 0x000fe200078e00ff */
[----:B------:R-:W-:Y:S01]  /*18ae0*/  ULDC.64 UR4, c[0x0][0x3e8] ;  /* 0x0000fa0000047ab9 */ /* 0x000fe20000000a00 */
[----:B------:R-:W-:Y:S01]  /*18af0*/  IMAD R3, R3, c[0x0][0x3f0], RZ ;  /* 0x0000fc0003037a24 */ /* 0x000fe200078e02ff */
[----:B------:R-:W-:Y:S01]  /*18b00*/  LEA.HI R4, R4, R5, RZ, 0x3 ;  /* 0x0000000504047211 */ /* 0x000fe200078f18ff */
[----:B------:R-:W-:Y:S01]  /*18b10*/  UIMAD UR7, UR6, UR4, URZ ;  /* 0x00000004060772a4 */ /* 0x000fe2000f8e023f */
[----:B------:R-:W-:Y:S01]  /*18b20*/  ISETP.NE.AND P0, PT, R2, 0x1, PT ;  /* 0x000000010200780c */ /* 0x000fe20003f05270 */
[----:B------:R-:W-:Y:S01]  /*18b30*/  UIMAD.WIDE.U32 UR8, UR11, UR4, URZ ;  /* 0x000000040b0872a5 */ /* 0x000fe2000f8e003f */
[----:B------:R-:W-:Y:S01]  /*18b40*/  LOP3.LUT R6, R4, 0xfffffff8, RZ, 0xc0, !PT ;  /* 0xfffffff804067812 */ /* 0x000fe200078ec0ff */
[----:B------:R-:W-:Y:S01]  /*18b50*/  UIMAD UR4, UR11, UR5, UR7 ;  /* 0x000000050b0472a4 */ /* 0x000fe2000f8e0207 */
[----:B------:R-:W-:Y:S01]  /*18b60*/  SHF.R.S32.HI R4, RZ, 0x3, R4 ;  /* 0x00000003ff047819 */ /* 0x000fe20000011404 */
[----:B------:R-:W-:-:S02]  /*18b70*/  IMAD R3, R8, c[0x0][0x3f4], R3 ;  /* 0x0000fd0008037a24 */ /* 0x000fc400078e0203 */
[----:B------:R-:W-:Y:S01]  /*18b80*/  IMAD.IADD R5, R5, 0x1, -R6 ;  /* 0x0000000105057824 */ /* 0x000fe200078e0a06 */
[----:B------:R-:W-:Y:S01]  /*18b90*/  UIADD3 UR4, UR9, UR4, URZ ;  /* 0x0000000409047290 */ /* 0x000fe2000fffe03f */
[----:B------:R-:W-:Y:S02]  /*18ba0*/  IMAD.U32 R11, RZ, RZ, UR9 ;  /* 0x00000009ff0b7e24 */ /* 0x000fe4000f8e00ff */
[----:B------:R-:W-:Y:S02]  /*18bb0*/  IMAD R7, R5, 0x10, R4 ;  /* 0x0000001005077824 */ /* 0x000fe400078e0204 */
[----:B------:R-:W-:Y:S02]  /*18bc0*/  IMAD.U32 R10, RZ, RZ, UR8 ;  /* 0x00000008ff0a7e24 */ /* 0x000fe4000f8e00ff */
[----:B------:R-:W-:Y:S02]  /*18bd0*/  IMAD.U32 R11, RZ, RZ, UR4 ;  /* 0x00000004ff0b7e24 */ /* 0x000fe4000f8e00ff */
[----:B-1----:R-:W-:-:S02]  /*18be0*/  IMAD R7, R0, 0x80, R7 ;  /* 0x0000008000077824 */ /* 0x002fc400078e0207 */
[----:B------:R-:W-:-:S04]  /*18bf0*/  IMAD.WIDE.U32 R10, R8, c[0x0][0x3f0], R10 ;  /* 0x0000fc00080a7a25 */ /* 0x000fc800078e000a */
[----:B------:R-:W-:-:S04]  /*18c00*/  @P0 IMAD.HI.U32 R6, R7, c[0x0][0x4ec], RZ ;  /* 0x00013b0007060a27 */ /* 0x000fc800078e00ff */
[----:B------:R-:W-:Y:S01]  /*18c10*/  IMAD.MOV.U32 R9, RZ, RZ, R7 ;  /* 0x000000ffff097224 */ /* 0x000fe200078e0007 */
[----:B------:R-:W-:Y:S01]  /*18c20*/  @P0 SHF.R.U32.HI R9, RZ, c[0x0][0x4f0], R6 ;  /* 0x00013c00ff090a19 */ /* 0x000fe20000011606 */
[----:B------:R-:W-:Y:S02]  /*18c30*/  IMAD.IADD R11, R11, 0x1, R3 ;  /* 0x000000010b0b7824 */ /* 0x000fe400078e0203 */
[----:B------:R-:W-:Y:S01]  /*18c40*/  IMAD.SHL.U32 R5, R5, 0x8, RZ ;  /* 0x0000000805057824 */ /* 0x000fe200078e00ff */
[--C-:B------:R-:W-:Y:S01]  /*18c50*/  SHF.R.S32.HI R8, RZ, 0x1f, R9.reuse ;  /* 0x0000001fff087819 */ /* 0x100fe20000011409 */
[----:B------:R-:W-:Y:S02]  /*18c60*/  IMAD.MOV R6, RZ, RZ, -R9 ;  /* 0x000000ffff067224 */ /* 0x000fe400078e0a09 */
[----:B------:R-:W-:Y:S01]  /*18c70*/  IMAD.WIDE.U32 R10, R9, c[0x0][0x3e0], R10 ;  /* 0x0000f800090a7a25 */ /* 0x000fe200078e000a */
[----:B------:R-:W-:-:S03]  /*18c80*/  ISETP.GE.AND P5, PT, R5, c[0x0][0x3c8], PT ;  /* 0x0000f20005007a0c */ /* 0x000fc60003fa6270 */
[----:B------:R-:W-:Y:S02]  /*18c90*/  IMAD R6, R6, c[0x0][0x4e8], R7 ;  /* 0x00013a0006067a24 */ /* 0x000fe400078e0207 */
[----:B------:R-:W-:Y:S02]  /*18ca0*/  IMAD R8, R8, c[0x0][0x3e0], RZ ;  /* 0x0000f80008087a24 */ /* 0x000fe400078e02ff */
[----:B------:R-:W-:Y:S01]  /*18cb0*/  IMAD R4, R0, 0x80, R4 ;  /* 0x0000008000047824 */ /* 0x000fe200078e0204 */
[----:B------:R-:W-:Y:S01]  /*18cc0*/  SHF.R.S32.HI R3, RZ, 0x1f, R6 ;  /* 0x0000001fff037819 */ /* 0x000fe20000011406 */
[----:B------:R-:W-:Y:S02]  /*18cd0*/  IMAD R8, R9, c[0x0][0x3e4], R8 ;  /* 0x0000f90009087a24 */ /* 0x000fe400078e0208 */
[----:B------:R-:W-:Y:S01]  /*18ce0*/  IMAD R2, R2, c[0x0][0x388], RZ ;  /* 0x0000e20002027a24 */ /* 0x000fe200078e02ff */
[----:B------:R-:W-:Y:S01]  /*18cf0*/  IADD3 R0, R4, 0x10, RZ ;  /* 0x0000001004007810 */ /* 0x000fe20007ffe0ff */
[----:B------:R-:W-:-:S02]  /*18d00*/  IMAD.IADD R9, R11, 0x1, R8 ;  /* 0x000000010b097824 */ /* 0x000fc400078e0208 */
[----:B------:R-:W-:Y:S01]  /*18d10*/  IMAD R3, R3, c[0x0][0x3d8], RZ ;  /* 0x0000f60003037a24 */ /* 0x000fe200078e02ff */
[----:B------:R-:W-:Y:S01]  /*18d20*/  ISETP.GE.OR P1, PT, R4, R2, P5 ;  /* 0x000000020400720c */ /* 0x000fe20002f26670 */
[----:B------:R-:W-:Y:S02]  /*18d30*/  IMAD.MOV.U32 R8, RZ, RZ, R10 ;  /* 0x000000ffff087224 */ /* 0x000fe400078e000a */
[C---:B------:R-:W-:Y:S02]  /*18d40*/  IMAD R3, R6.reuse, c[0x0][0x3dc], R3 ;  /* 0x0000f70006037a24 */ /* 0x040fe400078e0203 */
[----:B------:R-:W-:Y:S01]  /*18d50*/  IMAD.WIDE.U32 R6, R6, c[0x0][0x3d8], R8 ;  /* 0x0000f60006067a25 */ /* 0x000fe200078e0008 */
[----:B------:R-:W-:-:S03]  /*18d60*/  IADD3 R8, R4, 0x20, RZ ;  /* 0x0000002004087810 */ /* 0x000fc60007ffe0ff */
[----:B------:R-:W-:Y:S01]  /*18d70*/  IMAD.IADD R3, R7, 0x1, R3 ;  /* 0x0000000107037824 */ /* 0x000fe200078e0203 */
[----:B------:R-:W-:Y:S02]  /*18d80*/  LEA R17, P0, R6, c[0x0][0x380], 0x1 ;  /* 0x0000e00006117a11 */ /* 0x000fe400078008ff */
[-C--:B------:R-:W-:Y:S02]  /*18d90*/  ISETP.GE.OR P4, PT, R8, R2.reuse, P5 ;  /* 0x000000020800720c */ /* 0x080fe40002f86670 */
[----:B------:R-:W-:Y:S01]  /*18da0*/  LEA.HI.X R16, R6, c[0x0][0x384], R3, 0x1, P0 ;  /* 0x0000e10006107a11 */ /* 0x000fe200000f0c03 */
[----:B------:R-:W1:Y:S01]  /*18db0*/  SHFL.IDX PT, R10, R17, RZ, 0x181f ;  /* 0x00181fff110a7589 */ /* 0x000e6200000e0000 */
[----:B------:R-:W-:Y:S02]  /*18dc0*/  ISETP.GE.OR P0, PT, R0, R2, P5 ;  /* 0x000000020000720c */ /* 0x000fe40002f06670 */
[----:B------:R-:W-:Y:S01]  /*18dd0*/  SHF.R.S32.HI R3, RZ, 0x1f, R5 ;  /* 0x0000001fff037819 */ /* 0x000fe20000011405 */
[----:B------:R-:W2:Y:S01]  /*18de0*/  SHFL.IDX PT, R9, R16, RZ, 0x181f ;  /* 0x00181fff10097589 */ /* 0x000ea200000e0000 */
[----:B------:R-:W-:-:S02]  /*18df0*/  IADD3 R6, R4, 0x30, RZ ;  /* 0x0000003004067810 */ /* 0x000fc40007ffe0ff */
[----:B------:R-:W-:Y:S01]  /*18e00*/  IADD3 R0, R4, 0x40, RZ ;  /* 0x0000004004007810 */ /* 0x000fe20007ffe0ff */
[----:B------:R-:W3:Y:S01]  /*18e10*/  SHFL.IDX PT, R18, R17, 0x1, 0x181f ;  /* 0x00381f0011127f89 */ /* 0x000ee200000e0000 */
[----:B------:R-:W-:-:S03]  /*18e20*/  ISETP.GE.OR P3, PT, R6, R2, P5 ;  /* 0x000000020600720c */ /* 0x000fc60002f66670 */
[----:B------:R-:W4:Y:S04]  /*18e30*/  SHFL.IDX PT, R7, R16, 0x1, 0x181f ;  /* 0x00381f0010077f89 */ /* 0x000f2800000e0000 */
[----:B------:R-:W4:Y:S04]  /*18e40*/  SHFL.IDX PT, R14, R17, 0x2, 0x181f ;  /* 0x00581f00110e7f89 */ /* 0x000f2800000e0000 */
[----:B------:R-:W4:Y:S01]  /*18e50*/  SHFL.IDX PT, R15, R16, 0x2, 0x181f ;  /* 0x00581f00100f7f89 */ /* 0x000f2200000e0000 */
[----:B-1----:R-:W-:-:S03]  /*18e60*/  @!P1 LEA R10, P2, R5, R10, 0x1 ;  /* 0x0000000a050a9211 */ /* 0x002fc600078408ff */
[----:B------:R-:W1:Y:S01]  /*18e70*/  SHFL.IDX PT, R12, R17, 0x3, 0x181f ;  /* 0x00781f00110c7f89 */ /* 0x000e6200000e0000 */
[----:B--2---:R-:W-:-:S03]  /*18e80*/  @!P1 LEA.HI.X R11, R5, R9, R3, 0x1, P2 ;  /* 0x00000009050b9211 */ /* 0x004fc600010f0c03 */
[----:B------:R-:W2:Y:S01]  /*18e90*/  SHFL.IDX PT, R13, R16, 0x3, 0x181f ;  /* 0x00781f00100d7f89 */ /* 0x000ea200000e0000 */
[----:B------:R-:W-:Y:S02]  /*18ea0*/  ISETP.GE.OR P2, PT, R0, R2, P5 ;  /* 0x000000020000720c */ /* 0x000fe40002f46670 */
[C---:B---3--:R-:W-:Y:S01]  /*18eb0*/  @!P0 LEA R18, P6, R5.reuse, R18, 0x1 ;  /* 0x0000001205128211 */ /* 0x048fe200078c08ff */
[----:B------:R-:W-:Y:S01]  /*18ec0*/  @!P1 ST.E.128 [R10.64], RZ ;  /* 0x000000ff0a009985 */ /* 0x000fe2000c101d34 */
[----:B------:R-:W-:Y:S02]  /*18ed0*/  IADD3 R0, R4, 0x50, RZ ;  /* 0x0000005004007810 */ /* 0x000fe40007ffe0ff */
[C---:B----4-:R-:W-:Y:S01]  /*18ee0*/  @!P0 LEA.HI.X R19, R5.reuse, R7, R3, 0x1, P6 ;  /* 0x0000000705138211 */ /* 0x050fe200030f0c03 */
[----:B------:R-:W3:Y:S01]  /*18ef0*/  SHFL.IDX PT, R10, R17, 0x4, 0x181f ;  /* 0x00981f00110a7f89 */ /* 0x000ee200000e0000 */
[----:B------:R-:W-:Y:S02]  /*18f00*/  ISETP.GE.OR P1, PT, R0, R2, P5 ;  /* 0x000000020000720c */ /* 0x000fe40002f26670 */
[----:B------:R-:W-:Y:S01]  /*18f10*/  IADD3 R0, R4, 0x60, RZ ;  /* 0x0000006004007810 */ /* 0x000fe20007ffe0ff */
[----:B------:R-:W4:Y:S01]  /*18f20*/  SHFL.IDX PT, R8, R17, 0x5, 0x181f ;  /* 0x00b81f0011087f89 */ /* 0x000f2200000e0000 */
[----:B------:R-:W-:-:S02]  /*18f30*/  @!P4 LEA R14, P6, R5, R14, 0x1 ;  /* 0x0000000e050ec211 */ /* 0x000fc400078c08ff */
[----:B------:R-:W-:Y:S01]  /*18f40*/  IADD3 R4, R4, 0x70, RZ ;  /* 0x0000007004047810 */ /* 0x000fe20007ffe0ff */
[----:B------:R-:W-:Y:S01]  /*18f50*/  SHFL.IDX PT, R6, R17, 0x6, 0x181f ;  /* 0x00d81f0011067f89 */ /* 0x000fe200000e0000 */
[----:B------:R-:W-:-:S03]  /*18f60*/  @!P4 LEA.HI.X R15, R5, R15, R3, 0x1, P6 ;  /* 0x0000000f050fc211 */ /* 0x000fc600030f0c03 */
[----:B------:R-:W4:Y:S01]  /*18f70*/  SHFL.IDX PT, R11, R16, 0x4, 0x181f ;  /* 0x00981f00100b7f89 */ /* 0x000f2200000e0000 */
[----:B-1----:R-:W-:-:S03]  /*18f80*/  @!P3 LEA R12, P6, R5, R12, 0x1 ;  /* 0x0000000c050cb211 */ /* 0x002fc600078c08ff */
[----:B------:R-:W1:Y:S01]  /*18f90*/  SHFL.IDX PT, R9, R16, 0x5, 0x181f ;  /* 0x00b81f0010097f89 */ /* 0x000e6200000e0000 */
[----:B--2---:R-:W-:-:S03]  /*18fa0*/  @!P3 LEA.HI.X R13, R5, R13, R3, 0x1, P6 ;  /* 0x0000000d050db211 */ /* 0x004fc600030f0c03 */
[----:B------:R-:W2:Y:S04]  /*18fb0*/  SHFL.IDX PT, R7, R16, 0x6, 0x181f ;  /* 0x00d81f0010077f89 */ /* 0x000ea800000e0000 */
[----:B------:R2:W-:Y:S01]  /*18fc0*/  @!P0 ST.E.128 [R18.64], RZ ;  /* 0x000000ff12008985 */ /* 0x0005e2000c101d34 */
[-C--:B------:R-:W-:Y:S02]  /*18fd0*/  ISETP.GE.OR P0, PT, R0, R2.reuse, P5 ;  /* 0x000000020000720c */ /* 0x080fe40002f06670 */
[----:B------:R-:W-:Y:S01]  /*18fe0*/  ISETP.GE.OR P5, PT, R4, R2, P5 ;  /* 0x000000020400720c */ /* 0x000fe20002fa6670 */
[----:B------:R2:W-:Y:S01]  /*18ff0*/  @!P4 ST.E.128 [R14.64], RZ ;  /* 0x000000ff0e00c985 */ /* 0x0005e2000c101d34 */
[C---:B---3--:R-:W-:Y:S02]  /*19000*/  @!P2 LEA R10, P4, R5.reuse, R10, 0x1 ;  /* 0x0000000a050aa211 */ /* 0x048fe400078808ff */
[C---:B----4-:R-:W-:Y:S01]  /*19010*/  @!P1 LEA R8, P6, R5.reuse, R8, 0x1 ;  /* 0x0000000805089211 */ /* 0x050fe200078c08ff */
[----:B------:R3:W-:Y:S01]  /*19020*/  @!P3 ST.E.128 [R12.64], RZ ;  /* 0x000000ff0c00b985 */ /* 0x0007e2000c101d34 */
[----:B------:R-:W-:-:S03]  /*19030*/  @!P2 LEA.HI.X R11, R5, R11, R3, 0x1, P4 ;  /* 0x0000000b050ba211 */ /* 0x000fc600020f0c03 */
[----:B------:R-:W4:Y:S02]  /*19040*/  SHFL.IDX PT, R17, R17, 0x7, 0x181f ;  /* 0x00f81f0011117f89 */ /* 0x000f2400000e0000 */
[C---:B------:R-:W-:Y:S02]  /*19050*/  @!P0 LEA R6, P3, R5.reuse, R6, 0x1 ;  /* 0x0000000605068211 */ /* 0x040fe400078608ff */
[C-C-:B-1----:R-:W-:Y:S01]  /*19060*/  @!P1 LEA.HI.X R9, R5.reuse, R9, R3.reuse, 0x1, P6 ;  /* 0x0000000905099211 */ /* 0x142fe200030f0c03 */
[----:B------:R3:W-:Y:S01]  /*19070*/  @!P2 ST.E.128 [R10.64], RZ ;  /* 0x000000ff0a00a985 */ /* 0x0007e2000c101d34 */
[----:B--2---:R-:W-:-:S03]  /*19080*/  @!P0 LEA.HI.X R7, R5, R7, R3, 0x1, P3 ;  /* 0x0000000705078211 */ /* 0x004fc600018f0c03 */
[----:B------:R3:W-:Y:S04]  /*19090*/  @!P1 ST.E.128 [R8.64], RZ ;  /* 0x000000ff08009985 */ /* 0x0007e8000c101d34 */
[----:B------:R-:W1:Y:S04]  /*190a0*/  SHFL.IDX PT, R16, R16, 0x7, 0x181f ;  /* 0x00f81f0010107f89 */ /* 0x000e6800000e0000 */
[----:B------:R3:W-:Y:S01]  /*190b0*/  @!P0 ST.E.128 [R6.64], RZ ;  /* 0x000000ff06008985 */ /* 0x0007e2000c101d34 */
[----:B------:R-:W-:Y:S05]  /*190c0*/  @P5 EXIT ;  /* 0x000000000000594d */ /* 0x000fea0003800000 */
[----:B----4-:R-:W-:-:S04]  /*190d0*/  LEA R2, P0, R5, R17, 0x1 ;  /* 0x0000001105027211 */ /* 0x010fc800078008ff */
[----:B-1----:R-:W-:-:S05]  /*190e0*/  LEA.HI.X R3, R5, R16, R3, 0x1, P0 ;  /* 0x0000001005037211 */ /* 0x002fca00000f0c03 */
[----:B------:R-:W-:Y:S01]  /*190f0*/  ST.E.128 [R2.64], RZ ;  /* 0x000000ff02007985 */ /* 0x000fe2000c101d34 */
[----:B------:R-:W-:Y:S05]  /*19100*/  EXIT ;  /* 0x000000000000794d */ /* 0x000fea0003800000 */
.L_x_219:
        /* <DEDUP_REMOVED lines=15> */
.L_x_801:


//--------------------- .text._ZN7cutlass13device_kernelIN5flash19enable_sm80_to_sm89INS1_16FlashAttnFwdSm80INS1_25CollectiveMainloopFwdSm80ILi4ELi1ELb0EN4cute5tupleIJNS5_1CILi128EEENS7_ILi96EEENS7_ILi64EEEEEELi64ENS_10bfloat16_tEfNS_4arch4Sm80ELb0ELb1ELb0ELb1ELb1ELb0ELb1ELb0EEENS1_21CollectiveEpilogueFwdINS6_IJS8_SA_S9_EEENS6_IJNS7_ILi1EEESI_SI_EEESC_SE_Li128ELb1ELb1ELb0ELb0EEENS1_19SingleTileSchedulerILb1ELb0ELb1ELi128EEEEEEEEEvNT_6ParamsE --------------------------
	.section	.text._ZN7cutlass13device_kernelIN5flash19enable_sm80_to_sm89INS1_16FlashAttnFwdSm80INS1_25CollectiveMainloopFwdSm80ILi4ELi1ELb0EN4cute5tupleIJNS5_1CILi128EEENS7_ILi96EEENS7_ILi64EEEEEELi64ENS_10bfloat16_tEfNS_4arch4Sm80ELb0ELb1ELb0ELb1ELb1ELb0ELb1ELb0EEENS1_21CollectiveEpilogueFwdINS6_IJS8_SA_S9_EEENS6_IJNS7_ILi1EEESI_SI_EEESC_SE_Li128ELb1ELb1ELb0ELb0EEENS1_19SingleTileSchedulerILb1ELb0ELb1ELi128EEEEEEEEEvNT_6ParamsE,"ax",@progbits
	.sectioninfo	@"SHI_REGISTERS=255"
	.align	128
.text._ZN7cutlass13device_kernelIN5flash19enable_sm80_to_sm89INS1_16FlashAttnFwdSm80INS1_25CollectiveMainloopFwdSm80ILi4ELi1ELb0EN4cute5tupleIJNS5_1CILi128EEENS7_ILi96EEENS7_ILi64EEEEEELi64ENS_10bfloat16_tEfNS_4arch4Sm80ELb0ELb1ELb0ELb1ELb1ELb0ELb1ELb0EEENS1_21CollectiveEpilogueFwdINS6_IJS8_SA_S9_EEENS6_IJNS7_ILi1EEESI_SI_EEESC_SE_Li128ELb1ELb1ELb0ELb0EEENS1_19SingleTileSchedulerILb1ELb0ELb1ELi128EEEEEEEEEvNT_6ParamsE:
        .type           _ZN7cutlass13device_kernelIN5flash19enable_sm80_to_sm89INS1_16FlashAttnFwdSm80INS1_25CollectiveMainloopFwdSm80ILi4ELi1ELb0EN4cute5tupleIJNS5_1CILi128EEENS7_ILi96EEENS7_ILi64EEEEEELi64ENS_10bfloat16_tEfNS_4arch4Sm80ELb0ELb1ELb0ELb1ELb1ELb0ELb1ELb0EEENS1_21CollectiveEpilogueFwdINS6_IJS8_SA_S9_EEENS6_IJNS7_ILi1EEESI_SI_EEESC_SE_Li128ELb1ELb1ELb0ELb0EEENS1_19SingleTileSchedulerILb1ELb0ELb1ELi128EEEEEEEEEvNT_6ParamsE,@function
        .size           _ZN7cutlass13device_kernelIN5flash19enable_sm80_to_sm89INS1_16FlashAttnFwdSm80INS1_25CollectiveMainloopFwdSm80ILi4ELi1ELb0EN4cute5tupleIJNS5_1CILi128EEENS7_ILi96EEENS7_ILi64EEEEEELi64ENS_10bfloat16_tEfNS_4arch4Sm80ELb0ELb1ELb0ELb1ELb1ELb0ELb1ELb0EEENS1_21CollectiveEpilogueFwdINS6_IJS8_SA_S9_EEENS6_IJNS7_ILi1EEESI_SI_EEESC_SE_Li128ELb1ELb1ELb0ELb0EEENS1_19SingleTileSchedulerILb1ELb0ELb1ELi128EEEEEEEEEvNT_6ParamsE,(.L_x_802 - _ZN7cutlass13device_kernelIN5flash19enable_sm80_to_sm89INS1_16FlashAttnFwdSm80INS1_25CollectiveMainloopFwdSm80ILi4ELi1ELb0EN4cute5tupleIJNS5_1CILi128EEENS7_ILi96EEENS7_ILi64EEEEEELi64ENS_10bfloat16_tEfNS_4arch4Sm80ELb0ELb1ELb0ELb1ELb1ELb0ELb1ELb0EEENS1_21CollectiveEpilogueFwdINS6_IJS8_SA_S9_EEENS6_IJNS7_ILi1EEESI_SI_EEESC_SE_Li128ELb1ELb1ELb0ELb0EEENS1_19SingleTileSchedulerILb1ELb0ELb1ELi128EEEEEEEEEvNT_6ParamsE)
        .other          _ZN7cutlass13device_kernelIN5flash19enable_sm80_to_sm89INS1_16FlashAttnFwdSm80INS1_25CollectiveMainloopFwdSm80ILi4ELi1ELb0EN4cute5tupleIJNS5_1CILi128EEENS7_ILi96EEENS7_ILi64EEEEEELi64ENS_10bfloat16_tEfNS_4arch4Sm80ELb0ELb1ELb0ELb1ELb1ELb0ELb1ELb0EEENS1_21CollectiveEpilogueFwdINS6_IJS8_SA_S9_EEENS6_IJNS7_ILi1EEESI_SI_EEESC_SE_Li128ELb1ELb1ELb0ELb0EEENS1_19SingleTileSchedulerILb1ELb0ELb1ELi128EEEEEEEEEvNT_6ParamsE,@"STO_CUDA_ENTRY STV_DEFAULT"
_ZN7cutlass13device_kernelIN5flash19enable_sm80_to_sm89INS1_16FlashAttnFwdSm80INS1_25CollectiveMainloopFwdSm80ILi4ELi1ELb0EN4cute5tupleIJNS5_1CILi128EEENS7_ILi96EEENS7_ILi64EEEEEELi64ENS_10bfloat16_tEfNS_4arch4Sm80ELb0ELb1ELb0ELb1ELb1ELb0ELb1ELb0EEENS1_21CollectiveEpilogueFwdINS6_IJS8_SA_S9_EEENS6_IJNS7_ILi1EEESI_SI_EEESC_SE_Li128ELb1ELb1ELb0ELb0EEENS1_19SingleTileSchedulerILb1ELb0ELb1ELi128EEEEEEEEEvNT_6ParamsE:
[----:B------:R-:W-:Y:S02]  /*0000*/  MOV R1, c[0x0][0x28] ;  /* 0x00000a0000017a02 */ /* 0x000fe40000000f00 */
[----:B------:R-:W1:Y:S01]  /*0010*/  S2R R7, SR_TID.X ;  /* 0x0000000000077919 */ /* 0x000e620000002100 */
[----:B------:R-:W2:Y:S01]  /*0020*/  S2UR UR16, SR_CTAID.Z ;  /* 0x00000000001079c3 */ /* 0x000ea20000002700 */
[----:B------:R-:W-:Y:S02]  /*0030*/  UMOV UR12, 0x4 ;  /* 0x00000004000c7882 */ /* 0x000fe40000000000 */
        /* <DEDUP_REMOVED lines=16> */
.L_x_221:
[----:B------:R-:W-:-:S04]  /*0140*/  ISETP.NE.U32.AND P0, PT, RZ, c[0x0][0x560], PT ;  /* 0x00015800ff007a0c */ /* 0x000fc80003f05070 */
[----:B------:R-:W-:-:S13]  /*0150*/  ISETP.NE.AND.EX P0, PT, RZ, c[0x0][0x564], PT, P0 ;  /* 0x00015900ff007a0c */ /* 0x000fda0003f05300 */
[----:B------:R-:W-:Y:S05]  /*0160*/  @!P0 BRA `(.L_x_223) ;  /* 0x000000a000008947 */ /* 0x000fea0003800000 */
[----:B------:R-:W-:Y:S02]  /*0170*/  ULDC.64 UR4, c[0x0][0x560] ;  /* 0x0001580000047ab9 */ /* 0x000fe40000000a00 */
[----:B------:R-:W-:-:S06]  /*0180*/  UIMAD.WIDE UR4, UR16, UR12, UR4 ;  /* 0x0000000c100472a5 */ /* 0x000fcc000f8e0204 */
[----:B------:R-:W-:Y:S02]  /*0190*/  MOV R4, UR4 ;  /* 0x0000000400047c02 */ /* 0x000fe40008000f00 */
[----:B------:R-:W-:-:S05]  /*01a0*/  MOV R5, UR5 ;  /* 0x0000000500057c02 */ /* 0x000fca0008000f00 */
[----:B------:R-:W2:Y:S04]  /*01b0*/  LDG.E R2, [R4.64] ;  /* 0x0000003404027981 */ /* 0x000ea8000c1e1900 */
[----:B------:R-:W3:Y:S01]  /*01c0*/  LDG.E R0, [R4.64+0x4] ;  /* 0x0000043404007981 */ /* 0x000ee2000c1e1900 */
[----:B--2---:R-:W1:Y:S08]  /*01d0*/  R2UR UR4, R2 ;  /* 0x00000000020473c2 */ /* 0x004e7000000e0000 */
[----:B---3--:R-:W1:Y:S02]  /*01e0*/  R2UR UR5, R0 ;  /* 0x00000000000573c2 */ /* 0x008e6400000e0000 */
[----:B-1----:R-:W-:Y:S01]  /*01f0*/  UIADD3 UR5, -UR4, UR5, URZ ;  /* 0x0000000504057290 */ /* 0x002fe2000fffe13f */
[----:B------:R-:W-:Y:S05]  /*0200*/  BRA `(.L_x_222) ;  /* 0x0000001000007947 */ /* 0x000fea0003800000 */
.L_x_223:
[----:B------:R-:W-:Y:S02]  /*0210*/  ULDC UR5, c[0x0][0x54c] ;  /* 0x0001530000057ab9 */ /* 0x000fe40000000800 */
.L_x_222:
[----:B------:R-:W-:Y:S02]  /*0220*/  ULDC UR4, c[0x0][0x548] ;  /* 0x0001520000047ab9 */ /* 0x000fe40000000800 */
[----:B------:R-:W-:-:S02]  /*0230*/  USHF.L.U32 UR13, UR13, 0x7, URZ ;  /* 0x000000070d0d7899 */ /* 0x000fc4000800063f */
[----:B------:R-:W-:-:S04]  /*0240*/  UIMAD UR4, UR5, UR4, URZ ;  /* 0x00000004050472a4 */ /* 0x000fc8000f8e023f */
[----:B------:R-:W-:-:S04]  /*0250*/  UISETP.GE.AND UP0, UPT, UR13, UR4, UPT ;  /* 0x000000040d00728c */ /* 0x000fc8000bf06270 */
[----:B------:R-:W-:Y:S01]  /*0260*/  USEL UR16, UR16, 0xffffffff, !UP0 ;  /* 0xffffffff10107887 */ /* 0x000fe2000c000000 */
[----:B------:R-:W-:Y:S05]  /*0270*/  BRA `(.L_x_224) ;  /* 0x000001b000007947 */ /* 0x000fea0003800000 */
.L_x_220:
        /* <DEDUP_REMOVED lines=8> */
.L_x_225:
        /* <DEDUP_REMOVED lines=13> */
.L_x_227:
[----:B------:R-:W-:Y:S02]  /*03d0*/  ULDC UR5, c[0x0][0x54c] ;  /* 0x0001530000057ab9 */ /* 0x000fe40000000800 */
.L_x_226:
[----:B------:R-:W-:Y:S02]  /*03e0*/  ULDC UR4, c[0x0][0x548] ;  /* 0x0001520000047ab9 */ /* 0x000fe40000000800 */
[----:B------:R-:W-:-:S02]  /*03f0*/  USHF.L.U32 UR13, UR13, 0x7, URZ ;  /* 0x000000070d0d7899 */ /* 0x000fc4000800063f */
[----:B------:R-:W-:-:S04]  /*0400*/  UIMAD UR4, UR5, UR4, URZ ;  /* 0x00000004050472a4 */ /* 0x000fc8000f8e023f */
[----:B------:R-:W-:-:S04]  /*0410*/  UISETP.GE.AND UP0, UPT, UR13, UR4, UPT ;  /* 0x000000040d00728c */ /* 0x000fc8000bf06270 */
[----:B------:R-:W-:-:S06]  /*0420*/  USEL UR16, UR16, 0xffffffff, !UP0 ;  /* 0xffffffff10107887 */ /* 0x000fcc000c000000 */
.L_x_224:
[----:B------:R-:W-:-:S13]  /*0430*/  ISETP.LE.AND P0, PT, RZ, UR16, PT ;  /* 0x00000010ff007c0c */ /* 0x000fda000bf03270 */
[----:B------:R-:W-:Y:S05]  /*0440*/  @!P0 EXIT ;  /* 0x000000000000894d */ /* 0x000fea0003800000 */
[----:B------:R-:W-:Y:S02]  /*0450*/  ULDC.64 UR8, c[0x0][0x370] ;  /* 0x0000dc0000087ab9 */ /* 0x000fe40000000a00 */
[----:B------:R-:W-:Y:S02]  /*0460*/  UISETP.NE.U32.AND UP2, UPT, URZ, UR8, UPT ;  /* 0x000000083f00728c */ /* 0x000fe4000bf45070 */
[----:B------:R-:W-:Y:S02]  /*0470*/  ULDC.64 UR4, c[0x0][0x360] ;  /* 0x0000d80000047ab9 */ /* 0x000fe40000000a00 */
[----:B------:R-:W-:Y:S02]  /*0480*/  UISETP.NE.U32.AND UP0, UPT, URZ, UR4, UPT ;  /* 0x000000043f00728c */ /* 0x000fe4000bf05070 */
[----:B------:R-:W-:Y:S02]  /*0490*/  ULDC.64 UR6, c[0x0][0x348] ;  /* 0x0000d20000067ab9 */ /* 0x000fe40000000a00 */
[----:B------:R-:W-:-:S02]  /*04a0*/  UISETP.NE.AND.EX UP2, UPT, URZ, UR9, UPT, UP2 ;  /* 0x000000093f00728c */ /* 0x000fc4000bf45320 */
[----:B------:R-:W-:Y:S02]  /*04b0*/  UISETP.NE.U32.AND UP1, UPT, URZ, UR6, UPT ;  /* 0x000000063f00728c */ /* 0x000fe4000bf25070 */
[----:B------:R-:W-:Y:S02]  /*04c0*/  UISETP.NE.AND.EX UP0, UPT, URZ, UR5, UPT, UP0 ;  /* 0x000000053f00728c */ /* 0x000fe4000bf05300 */
[----:B------:R-:W-:Y:S01]  /*04d0*/  UISETP.NE.AND.EX UP1, UPT, URZ, UR7, UPT, UP1 ;  /* 0x000000073f00728c */ /* 0x000fe2000bf25310 */
[----:B------:R-:W-:Y:S01]  /*04e0*/  PLOP3.LUT P2, PT, PT, PT, UP2, 0x80, 0x0 ;  /* 0x000000000000781c */ /* 0x000fe20003f4f028 */
[----:B------:R-:W-:Y:S02]  /*04f0*/  ULDC.64 UR8, c[0x0][0x370] ;  /* 0x0000dc0000087ab9 */ /* 0x000fe40000000a00 */
[----:B------:R-:W-:Y:S01]  /*0500*/  ULDC.64 UR6, c[0x0][0x348] ;  /* 0x0000d20000067ab9 */ /* 0x000fe20000000a00 */
[----:B------:R-:W-:Y:S01]  /*0510*/  PLOP3.LUT P0, PT, PT, PT, UP0, 0x80, 0x0 ;  /* 0x000000000000781c */ /* 0x000fe20003f0f008 */
[----:B------:R-:W-:Y:S01]  /*0520*/  ULDC.64 UR4, c[0x0][0x360] ;  /* 0x0000d80000047ab9 */ /* 0x000fe20000000a00 */
[----:B------:R-:W-:Y:S01]  /*0530*/  PLOP3.LUT P1, PT, PT, PT, UP1, 0x80, 0x0 ;  /* 0x000000000000781c */ /* 0x000fe20003f2f018 */
[----:B------:R-:W-:-:S02]  /*0540*/  @UP2 UIMAD.WIDE UR8, UR16, UR12, UR8 ;  /* 0x0000000c100822a5 */ /* 0x000fc4000f8e0208 */
[----:B------:R-:W-:Y:S02]  /*0550*/  @UP0 UIMAD.WIDE UR4, UR16, UR12, UR4 ;  /* 0x0000000c100402a5 */ /* 0x000fe4000f8e0204 */
[----:B------:R-:W-:Y:S02]  /*0560*/  UIMAD.WIDE UR6, UR16, UR12, UR6 ;  /* 0x0000000c100672a5 */ /* 0x000fe4000f8e0206 */
[----:B------:R-:W-:Y:S02]  /*0570*/  IMAD.U32 R3, RZ, RZ, UR9 ;  /* 0x00000009ff037e24 */ /* 0x000fe4000f8e00ff */
[----:B------:R-:W-:Y:S01]  /*0580*/  IMAD.U32 R2, RZ, RZ, UR8 ;  /* 0x00000008ff027e24 */ /* 0x000fe2000f8e00ff */
[----:B------:R-:W-:Y:S01]  /*0590*/  MOV R8, UR4 ;  /* 0x0000000400087c02 */ /* 0x000fe20008000f00 */
[----:B------:R-:W-:Y:S01]  /*05a0*/  IMAD.U32 R9, RZ, RZ, UR5 ;  /* 0x00000005ff097e24 */ /* 0x000fe2000f8e00ff */
[----:B------:R-:W-:Y:S01]  /*05b0*/  MOV R4, UR6 ;  /* 0x0000000600047c02 */ /* 0x000fe20008000f00 */
[----:B------:R-:W-:Y:S01]  /*05c0*/  IMAD.U32 R5, RZ, RZ, UR7 ;  /* 0x00000007ff057e24 */ /* 0x000fe2000f8e00ff */
[----:B------:R1:W2:Y:S04]  /*05d0*/  @P2 LDG.E R3, [R2.64] ;  /* 0x0000003402032981 */ /* 0x0002a8000c1e1900 */
[----:B------:R-:W3:Y:S04]  /*05e0*/  @P0 LDG.E R0, [R8.64] ;  /* 0x0000003408000981 */ /* 0x000ee8000c1e1900 */
[----:B-1----:R-:W4:Y:S01]  /*05f0*/  @P1 LDG.E R2, [R4.64] ;  /* 0x0000003404021981 */ /* 0x002f22000c1e1900 */
[----:B------:R-:W1:Y:S01]  /*0600*/  S2UR UR11, SR_CTAID.Y ;  /* 0x00000000000b79c3 */ /* 0x000e620000002600 */
[----:B------:R-:W-:-:S02]  /*0610*/  UMOV UR14, URZ ;  /* 0x0000003f000e7c82 */ /* 0x000fc40008000000 */
[----:B------:R-:W-:Y:S02]  /*0620*/  ULDC UR15, c[0x0][0x168] ;  /* 0x00005a00000f7ab9 */ /* 0x000fe40000000800 */
[----:B------:R-:W-:Y:S02]  /*0630*/  UMOV UR9, URZ ;  /* 0x0000003f00097c82 */ /* 0x000fe40008000000 */
[----:B------:R-:W-:Y:S02]  /*0640*/  ULDC UR4, c[0x0][0x2ac] ;  /* 0x0000ab0000047ab9 */ /* 0x000fe40000000800 */
[----:B------:R-:W-:Y:S02]  /*0650*/  ULDC UR8, c[0x0][0x1d0] ;  /* 0x0000740000087ab9 */ /* 0x000fe40000000800 */
[----:B------:R-:W-:Y:S02]  /*0660*/  UIMAD UR8, UR4, UR8, URZ ;  /* 0x00000008040872a4 */ /* 0x000fe4000f8e023f */
[----:B-1----:R-:W-:Y:S01]  /*0670*/  USHF.R.S32.HI UR10, URZ, 0x1f, UR11 ;  /* 0x0000001f3f0a7899 */ /* 0x002fe2000801140b */
[----:B--2---:R1:W2:Y:S08]  /*0680*/  @P2 R2UR UR14, R3 ;  /* 0x00000000030e23c2 */ /* 0x0042b000000e0000 */
[----:B---3--:R1:W3:Y:S08]  /*0690*/  @P0 R2UR UR15, R0 ;  /* 0x00000000000f03c2 */ /* 0x0082f000000e0000 */
[----:B----4-:R1:W4:Y:S02]  /*06a0*/  @P1 R2UR UR9, R2 ;  /* 0x00000000020913c2 */ /* 0x01032400000e0000 */
[----:B-1--4-:R-:W-:Y:S05]  /*06b0*/  @P0 BRA `(.L_x_228) ;  /* 0x0000006000000947 */ /* 0x012fea0003800000 */
[----:B--2---:R-:W-:Y:S05]  /*06c0*/  @!P1 BRA `(.L_x_228) ;  /* 0x0000005000009947 */ /* 0x004fea0003800000 */
[----:B------:R1:W2:Y:S04]  /*06d0*/  LDG.E R0, [R4.64] ;  /* 0x0000003404007981 */ /* 0x0002a8000c1e1900 */
[----:B-1----:R-:W4:Y:S01]  /*06e0*/  LDG.E R4, [R4.64+0x4] ;  /* 0x0000043404047981 */ /* 0x002f22000c1e1900 */
[----:B--23--:R-:W1:Y:S08]  /*06f0*/  R2UR UR15, R0 ;  /* 0x00000000000f73c2 */ /* 0x00ce7000000e0000 */
[----:B----4-:R-:W1:Y:S02]  /*0700*/  R2UR UR4, R4 ;  /* 0x00000000040473c2 */ /* 0x010e6400000e0000 */
[----:B-1----:R-:W-:-:S06]  /*0710*/  UIADD3 UR15, -UR15, UR4, URZ ;  /* 0x000000040f0f7290 */ /* 0x002fcc000fffe13f */
.L_x_228:
[----:B--2---:R-:W-:-:S04]  /*0720*/  ISETP.NE.U32.AND P0, PT, RZ, c[0x0][0x368], PT ;  /* 0x0000da00ff007a0c */ /* 0x004fc80003f05070 */
[----:B------:R-:W-:-:S13]  /*0730*/  ISETP.NE.AND.EX P0, PT, RZ, c[0x0][0x36c], PT, P0 ;  /* 0x0000db00ff007a0c */ /* 0x000fda0003f05300 */
[----:B------:R-:W-:Y:S05]  /*0740*/  @!P0 BRA `(.L_x_229) ;  /* 0x0000007000008947 */ /* 0x000fea0003800000 */
[----:B------:R-:W-:Y:S02]  /*0750*/  ULDC.64 UR4, c[0x0][0x368] ;  /* 0x0000da0000047ab9 */ /* 0x000fe40000000a00 */
[----:B------:R-:W-:-:S06]  /*0760*/  UIMAD.WIDE UR4, UR16, UR12, UR4 ;  /* 0x0000000c100472a5 */ /* 0x000fcc000f8e0204 */
[----:B------:R-:W-:Y:S02]  /*0770*/  MOV R2, UR4 ;  /* 0x0000000400027c02 */ /* 0x000fe40008000f00 */
[----:B------:R-:W-:-:S05]  /*0780*/  MOV R3, UR5 ;  /* 0x0000000500037c02 */ /* 0x000fca0008000f00 */
[----:B------:R-:W2:Y:S02]  /*0790*/  LDG.E R2, [R2.64] ;  /* 0x0000003402027981 */ /* 0x000ea4000c1e1900 */
[----:B--2---:R1:W2:Y:S02]  /*07a0*/  R2UR UR8, R2 ;  /* 0x00000000020873c2 */ /* 0x0042a400000e0000 */
[----:B-12---:R-:W-:Y:S05]  /*07b0*/  BRA `(.L_x_230) ;  /* 0x000000c000007947 */ /* 0x006fea0003800000 */
.L_x_229:
        /* <DEDUP_REMOVED lines=8> */
[----:B------:R-:W4:Y:S01]  /*0840*/  LDG.E R0, [R4.64+0x4] ;  /* 0x0000043404007981 */ /* 0x000f22000c1e1900 */
[----:B--2---:R-:W1:Y:S08]  /*0850*/  R2UR UR4, R2 ;  /* 0x00000000020473c2 */ /* 0x004e7000000e0000 */
[----:B----4-:R-:W1:Y:S02]  /*0860*/  R2UR UR8, R0 ;  /* 0x00000000000873c2 */ /* 0x010e6400000e0000 */
[----:B-1----:R-:W-:-:S06]  /*0870*/  UIADD3 UR8, -UR4, UR8, URZ ;  /* 0x0000000804087290 */ /* 0x002fcc000fffe13f */
.L_x_230:
[----:B------:R-:W-:Y:S02]  /*0880*/  ULDC UR4, c[0x0][0x2c4] ;  /* 0x0000b10000047ab9 */ /* 0x000fe40000000800 */
[----:B------:R-:W-:-:S02]  /*0890*/  UISETP.NE.AND UP0, UPT, UR4, 0x1, UPT ;  /* 0x000000010400788c */ /* 0x000fc4000bf05270 */
[----:B------:R-:W-:Y:S02]  /*08a0*/  ULDC.64 UR6, c[0x0][0x2c8] ;  /* 0x0000b20000067ab9 */ /* 0x000fe40000000a00 */
[----:B------:R-:W-:Y:S02]  /*08b0*/  UIADD3 UR17, UR13, 0x7f, URZ ;  /* 0x0000007f0d117890 */ /* 0x000fe4000fffe03f */
[----:B------:R-:W-:Y:S02]  /*08c0*/  ULDC.64 UR4, c[0x0][0x328] ;  /* 0x0000ca0000047ab9 */ /* 0x000fe40000000a00 */
[----:B------:R-:W-:Y:S02]  /*08d0*/  UP2UR UR35, UPR, URZ, 0x1 ;  /* 0x000000013f237883 */ /* 0x000fe40008000000 */
[----:B------:R-:W-:Y:S02]  /*08e0*/  UIADD3 UR8, -UR14, UR8, URZ ;  /* 0x000000080e087290 */ /* 0x000fe4000fffe13f */
[----:B------:R-:W-:-:S04]  /*08f0*/  @UP0 UIADD3 UR18, UR13, 0x7f, URZ ;  /* 0x0000007f0d120890 */ /* 0x000fc8000fffe03f */
[----:B------:R-:W-:Y:S02]  /*0900*/  UIMAD.WIDE.U32 UR18, UR18, UR6, URZ ;  /* 0x00000006121272a5 */ /* 0x000fe4000f8e003f */
[----:B---3--:R-:W-:Y:S02]  /*0910*/  UIADD3 UR6, UR8, 0x1, -UR15 ;  /* 0x0000000108067890 */ /* 0x008fe4000fffe80f */
[----:B------:R-:W-:Y:S02]  /*0920*/  @UP0 USHF.R.U32.HI UR17, URZ, UR7, UR19 ;  /* 0x000000073f110299 */ /* 0x000fe40008011613 */
[----:B------:R-:W-:Y:S02]  /*0930*/  UISETP.GE.AND UP0, UPT, UR5, 0x1, UPT ;  /* 0x000000010500788c */ /* 0x000fe4000bf06270 */
[----:B------:R-:W-:Y:S02]  /*0940*/  UIADD3 UR6, UR6, UR17, URZ ;  /* 0x0000001106067290 */ /* 0x000fe4000fffe03f */
[----:B------:R-:W-:-:S02]  /*0950*/  UP2UR UR34, UPR, URZ, 0x1 ;  /* 0x000000013f227883 */ /* 0x000fc40008000000 */
[----:B------:R-:W-:Y:S01]  /*0960*/  PLOP3.LUT P0, PT, PT, PT, UP0, 0x40, 0x0 ;  /* 0x000000000000781c */ /* 0x000fe20003f0e808 */
[----:B------:R-:W-:-:S12]  /*0970*/  UIADD3 UR4, UR6, UR4, URZ ;  /* 0x0000000406047290 */ /* 0x000fd8000fffe03f */
[----:B------:R-:W-:Y:S05]  /*0980*/  @P0 BRA `(.L_x_231) ;  /* 0x0000012000000947 */ /* 0x000fea0003800000 */
[----:B------:R-:W-:Y:S01]  /*0990*/  ISETP.LT.AND P0, PT, RZ, UR6, PT ;  /* 0x00000006ff007c0c */ /* 0x000fe2000bf01270 */
[----:B------:R-:W-:-:S12]  /*09a0*/  UIADD3 UR17, UR6, -0x1, URZ ;  /* 0xffffffff06117890 */ /* 0x000fd8000fffe03f */
[----:B------:R-:W-:Y:S05]  /*09b0*/  @P0 BRA `(.L_x_232) ;  /* 0x0000007000000947 */ /* 0x000fea0003800000 */
[----:B------:R-:W-:Y:S02]  /*09c0*/  UISETP.NE.AND UP0, UPT, UR5, 0x1, UPT ;  /* 0x000000010500788c */ /* 0x000fe4000bf05270 */
[----:B------:R-:W-:-:S03]  /*09d0*/  UIADD3 UR17, -UR6, URZ, URZ ;  /* 0x0000003f06117290 */ /* 0x000fc6000fffe13f */
[----:B------:R-:W-:Y:S02]  /*09e0*/  ULDC.64 UR6, c[0x0][0x330] ;  /* 0x0000cc0000067ab9 */ /* 0x000fe40000000a00 */
[----:B------:R-:W-:-:S04]  /*09f0*/  UIMAD.WIDE.U32 UR18, UR17, UR6, URZ ;  /* 0x00000006111272a5 */ /* 0x000fc8000f8e003f */
[----:B------:R-:W-:-:S04]  /*0a00*/  @UP0 USHF.R.U32.HI UR17, URZ, UR7, UR19 ;  /* 0x000000073f110299 */ /* 0x000fc80008011613 */
[----:B------:R-:W-:Y:S01]  /*0a10*/  ULOP3.LUT UR17, URZ, UR17, URZ, 0x33, !UPT ;  /* 0x000000113f117292 */ /* 0x000fe2000f8e333f */
[----:B------:R-:W-:Y:S05]  /*0a20*/  BRA `(.L_x_233) ;  /* 0x0000004000007947 */ /* 0x000fea0003800000 */
.L_x_232:
[----:B------:R-:W-:Y:S02]  /*0a30*/  UISETP.NE.AND UP0, UPT, UR5, 0x1, UPT ;  /* 0x000000010500788c */ /* 0x000fe4000bf05270 */
[----:B------:R-:W-:Y:S02]  /*0a40*/  ULDC.64 UR6, c[0x0][0x330] ;  /* 0x0000cc0000067ab9 */ /* 0x000fe40000000a00 */
[----:B------:R-:W-:-:S07]  /*0a50*/  UIMAD.WIDE.U32 UR18, UR17, UR6, URZ ;  /* 0x00000006111272a5 */ /* 0x000fce000f8e003f */
[----:B------:R-:W-:Y:S02]  /*0a60*/  @UP0 USHF.R.U32.HI UR17, URZ, UR7, UR19 ;  /* 0x000000073f110299 */ /* 0x000fe40008011613 */
.L_x_233:
[----:B------:R-:W-:Y:S02]  /*0a70*/  ULDC UR6, c[0x0][0x32c] ;  /* 0x0000cb0000067ab9 */ /* 0x000fe40000000800 */
[----:B------:R-:W-:-:S04]  /*0a80*/  UIMAD UR6, UR17, UR5, UR6 ;  /* 0x00000005110672a4 */ /* 0x000fc8000f8e0206 */
[----:B------:R-:W-:-:S04]  /*0a90*/  UISETP.LT.AND UP0, UPT, UR4, UR6, UPT ;  /* 0x000000060400728c */ /* 0x000fc8000bf01270 */
[----:B------:R-:W-:Y:S02]  /*0aa0*/  USEL UR4, UR4, UR6, UP0 ;  /* 0x0000000604047287 */ /* 0x000fe40008000000 */
.L_x_231:
[----:B------:R-:W-:Y:S02]  /*0ab0*/  UISETP.NE.AND UP0, UPT, UR35, URZ, UPT ;  /* 0x0000003f2300728c */ /* 0x000fe4000bf05270 */
[----:B------:R-:W-:Y:S02]  /*0ac0*/  UIADD3 UR22, UR4, 0x5f, URZ ;  /* 0x0000005f04167890 */ /* 0x000fe4000fffe03f */
[----:B------:R-:W-:Y:S02]  /*0ad0*/  ULDC.64 UR6, c[0x0][0x2c8] ;  /* 0x0000b20000067ab9 */ /* 0x000fe40000000a00 */
[----:B------:R-:W-:Y:S02]  /*0ae0*/  UIMAD.WIDE.U32 UR18, UR13, UR6, URZ ;  /* 0x000000060d1272a5 */ /* 0x000fe4000f8e003f */
[----:B------:R-:W-:Y:S02]  /*0af0*/  UIMAD.WIDE UR22, UR22, 0x2aaaaaab, URZ ;  /* 0x2aaaaaab161678a5 */ /* 0x000fe4000f8e023f */
[----:B------:R-:W-:-:S02]  /*0b00*/  UIADD3 UR20, UR8, 0x5f, URZ ;  /* 0x0000005f08147890 */ /* 0x000fc4000fffe03f */
[----:B------:R-:W-:Y:S02]  /*0b10*/  UISETP.GE.AND UP2, UPT, UR5, 0x1, UPT ;  /* 0x000000010500788c */ /* 0x000fe4000bf46270 */
[----:B------:R-:W-:Y:S02]  /*0b20*/  UIMAD.WIDE UR20, UR20, 0x2aaaaaab, URZ ;  /* 0x2aaaaaab141478a5 */ /* 0x000fe4000f8e023f */
[----:B------:R-:W-:Y:S02]  /*0b30*/  @UP0 UMOV UR17, UR19 ;  /* 0x0000001300110c82 */ /* 0x000fe40008000000 */
[----:B------:R-:W-:Y:S01]  /*0b40*/  UMOV UR4, UR13 ;  /* 0x0000000d00047c82 */ /* 0x000fe20008000000 */
[----:B------:R-:W-:Y:S01]  /*0b50*/  PLOP3.LUT P0, PT, PT, PT, UP2, 0x40, 0x0 ;  /* 0x000000000000781c */ /* 0x000fe20003f0e828 */
[----:B------:R-:W-:Y:S02]  /*0b60*/  UMOV UR19, UR23 ;  /* 0x0000001700137c82 */ /* 0x000fe40008000000 */
[----:B------:R-:W-:-:S02]  /*0b70*/  @UP0 USHF.R.U32.HI UR4, URZ, UR7, UR17 ;  /* 0x000000073f040299 */ /* 0x000fc40008011611 */
[----:B------:R-:W-:Y:S02]  /*0b80*/  USHF.R.U32.HI UR18, URZ, 0x1f, UR21 ;  /* 0x0000001f3f127899 */ /* 0x000fe40008011615 */
[----:B------:R-:W-:Y:S02]  /*0b90*/  USHF.R.U32.HI UR7, URZ, 0x1f, UR19 ;  /* 0x0000001f3f077899 */ /* 0x000fe40008011613 */
[----:B------:R-:W-:Y:S02]  /*0ba0*/  UIADD3 UR6, UR8, -UR15, URZ ;  /* 0x8000000f08067290 */ /* 0x000fe4000fffe03f */
[----:B------:R-:W-:Y:S02]  /*0bb0*/  ULEA.HI.SX32 UR18, UR21, UR18, 0x1c ;  /* 0x0000001215127291 */ /* 0x000fe4000f8fe23f */
[----:B------:R-:W-:Y:S02]  /*0bc0*/  ULEA.HI.SX32 UR7, UR19, UR7, 0x1c ;  /* 0x0000000713077291 */ /* 0x000fe4000f8fe23f */
[----:B------:R-:W-:-:S02]  /*0bd0*/  UIADD3 UR4, UR6, UR4, URZ ;  /* 0x0000000406047290 */ /* 0x000fc4000fffe03f */
[----:B------:R-:W-:Y:S02]  /*0be0*/  UISETP.LT.AND UP0, UPT, UR18, UR7, UPT ;  /* 0x000000071200728c */ /* 0x000fe4000bf01270 */
        /* <DEDUP_REMOVED lines=16> */
.L_x_235:
[----:B------:R-:W-:-:S03]  /*0cf0*/  UISETP.NE.AND UP0, UPT, UR5, 0x1, UPT ;  /* 0x000000010500788c */ /* 0x000fc6000bf05270 */
[----:B------:R-:W-:Y:S02]  /*0d00*/  ULDC.64 UR4, c[0x0][0x330] ;  /* 0x0000cc0000047ab9 */ /* 0x000fe40000000a00 */
[----:B------:R-:W-:-:S07]  /*0d10*/  UIMAD.WIDE.U32 UR20, UR18, UR4, URZ ;  /* 0x00000004121472a5 */ /* 0x000fce000f8e003f */
[----:B------:R-:W-:Y:S02]  /*0d20*/  @UP0 UMOV UR19, UR21 ;  /* 0x0000001500130c82 */ /* 0x000fe40008000000 */
[----:B------:R-:W-:Y:S02]  /*0d30*/  @UP0 USHF.R.U32.HI UR18, URZ, UR5, UR19 ;  /* 0x000000053f120299 */ /* 0x000fe40008011613 */
.L_x_236:
[----:B------:R-:W-:Y:S02]  /*0d40*/  ULDC UR4, c[0x0][0x32c] ;  /* 0x0000cb0000047ab9 */ /* 0x000fe40000000800 */
[----:B------:R-:W-:-:S04]  /*0d50*/  UIMAD UR4, UR18, UR4, URZ ;  /* 0x00000004120472a4 */ /* 0x000fc8000f8e023f */
[----:B------:R-:W-:-:S04]  /*0d60*/  UISETP.LT.AND UP0, UPT, UR17, UR4, UPT ;  /* 0x000000041100728c */ /* 0x000fc8000bf01270 */
[----:B------:R-:W-:-:S04]  /*0d70*/  USEL UR17, UR17, UR4, !UP0 ;  /* 0x0000000411117287 */ /* 0x000fc8000c000000 */
.L_x_234:
[----:B------:R-:W-:Y:S01]  /*0d80*/  UIMAD.WIDE UR4, UR17, 0x2aaaaaab, URZ ;  /* 0x2aaaaaab110478a5 */ /* 0x000fe2000f8e023f */
[----:B------:R-:W-:Y:S01]  /*0d90*/  PLOP3.LUT P4, PT, PT, PT, PT, 0x80, 0x0 ;  /* 0x000000000000781c */ /* 0x000fe20003f8f070 */
[----:B------:R-:W-:Y:S01]  /*0da0*/  CS2R R10, SRZ ;  /* 0x00000000000a7805 */ /* 0x000fe2000001ff00 */
[----:B------:R-:W-:Y:S01]  /*0db0*/  IMAD.MOV.U32 R126, RZ, RZ, RZ ;  /* 0x000000ffff7e7224 */ /* 0x000fe200078e00ff */
[----:B------:R-:W-:Y:S01]  /*0dc0*/  USHF.R.U32.HI UR4, URZ, 0x1f, UR5 ;  /* 0x0000001f3f047899 */ /* 0x000fe20008011605 */
[----:B------:R-:W-:Y:S01]  /*0dd0*/  CS2R R124, SRZ ;  /* 0x00000000007c7805 */ /* 0x000fe2000001ff00 */
[----:B------:R-:W-:Y:S01]  /*0de0*/  IMAD.MOV.U32 R6, RZ, RZ, RZ ;  /* 0x000000ffff067224 */ /* 0x000fe200078e00ff */
[----:B------:R-:W-:Y:S01]  /*0df0*/  MOV R130, RZ ;  /* 0x000000ff00827202 */ /* 0x000fe20000000f00 */
[----:B------:R-:W-:Y:S01]  /*0e00*/  ULEA.HI.SX32 UR4, UR5, UR4, 0x1c ;  /* 0x0000000405047291 */ /* 0x000fe2000f8fe23f */
[----:B------:R-:W-:Y:S01]  /*0e10*/  CS2R R128, SRZ ;  /* 0x0000000000807805 */ /* 0x000fe2000001ff00 */
        /* <DEDUP_REMOVED lines=33> */
[----:B------:R-:W-:Y:S01]  /*1030*/  IMAD.MOV.U32 R5, RZ, RZ, RZ ;  /* 0x000000ffff057224 */ /* 0x000fe200078e00ff */
[----:B------:R-:W-:Y:S05]  /*1040*/  @!P0 BRA `(.L_x_237) ;  /* 0x00017c8000008947 */ /* 0x000fea0003800000 */
[----:B------:R-:W-:Y:S02]  /*1050*/  ULDC.64 UR18, c[0x0][0x340] ;  /* 0x0000d00000127ab9 */ /* 0x000fe40000000a00 */
[----:B------:R-:W-:-:S02]  /*1060*/  UISETP.NE.U32.AND UP0, UPT, URZ, UR18, UPT ;  /* 0x000000123f00728c */ /* 0x000fc4000bf05070 */
[----:B------:R-:W-:Y:S02]  /*1070*/  UISETP.NE.AND UP2, UPT, UR35, URZ, UPT ;  /* 0x0000003f2300728c */ /* 0x000fe4000bf45270 */
[----:B------:R-:W-:-:S03]  /*1080*/  UISETP.NE.AND.EX UP0, UPT, URZ, UR19, UPT, UP0 ;  /* 0x000000133f00728c */ /* 0x000fc6000bf05300 */
[----:B------:R-:W-:-:S03]  /*1090*/  ULDC.64 UR18, c[0x0][0x340] ;  /* 0x0000d00000127ab9 */ /* 0x000fc60000000a00 */
[----:B------:R-:W-:-:S05]  /*10a0*/  PLOP3.LUT P1, PT, PT, PT, UP0, 0x80, 0x0 ;  /* 0x000000000000781c */ /* 0x000fca0003f2f008 */
[----:B------:R-:W-:-:S06]  /*10b0*/  @UP0 UIMAD.WIDE UR18, UR16, UR12, UR18 ;  /* 0x0000000c101202a5 */ /* 0x000fcc000f8e0212 */
[----:B------:R-:W-:Y:S02]  /*10c0*/  IMAD.U32 R2, RZ, RZ, UR18 ;  /* 0x00000012ff027e24 */ /* 0x000fe4000f8e00ff */
[----:B------:R-:W-:Y:S01]  /*10d0*/  IMAD.U32 R3, RZ, RZ, UR19 ;  /* 0x00000013ff037e24 */ /* 0x000fe2000f8e00ff */
[----:B------:R-:W-:Y:S01]  /*10e0*/  SHF.R.S32.HI R169, RZ, 0x1f, R7 ;  /* 0x0000001fffa97819 */ /* 0x000fe20000011407 */
[----:B------:R-:W-:Y:S02]  /*10f0*/  USHF.R.S32.HI UR4, URZ, 0x1f, UR9 ;  /* 0x0000001f3f047899 */ /* 0x000fe40008011409 */
[----:B------:R-:W-:Y:S01]  /*1100*/  ULDC.64 UR18, c[0x0][0x178] ;  /* 0x00005e0000127ab9 */ /* 0x000fe20000000a00 */
[----:B------:R1:W2:Y:S01]  /*1110*/  @P1 LDG.E R2, [R2.64] ;  /* 0x0000003402021981 */ /* 0x0002a2000c1e1900 */
[-C--:B------:R-:W-:Y:S01]  /*1120*/  LEA.HI R15, R169, R7.reuse, RZ, 0x3 ;  /* 0x00000007a90f7211 */ /* 0x080fe200078f18ff */
[----:B------:R-:W-:Y:S01]  /*1130*/  UIMAD UR4, UR4, UR18, URZ ;  /* 0x00000012040472a4 */ /* 0x000fe2000f8e023f */
[----:B------:R-:W-:Y:S01]  /*1140*/  PLOP3.LUT P2, PT, PT, PT, UP2, 0x80, 0x0 ;  /* 0x000000000000781c */ /* 0x000fe20003f4f028 */
[----:B------:R-:W-:Y:S01]  /*1150*/  UIMAD.WIDE.U32 UR20, UR9, UR18, URZ ;  /* 0x00000012091472a5 */ /* 0x000fe2000f8e003f */
[----:B------:R-:W-:Y:S01]  /*1160*/  LOP3.LUT R6, R15, 0xfffffff8, RZ, 0xc0, !PT ;  /* 0xfffffff80f067812 */ /* 0x000fe200078ec0ff */
[----:B------:R-:W-:Y:S01]  /*1170*/  UIMAD UR4, UR9, UR19, UR4 ;  /* 0x00000013090472a4 */ /* 0x000fe2000f8e0204 */
[----:B------:R-:W-:Y:S01]  /*1180*/  SHF.R.S32.HI R15, RZ, 0x3, R15 ;  /* 0x00000003ff0f7819 */ /* 0x000fe2000001140f */
[----:B------:R-:W-:Y:S01]  /*1190*/  USHF.R.S32.HI UR9, URZ, 0x1f, UR16 ;  /* 0x0000001f3f097899 */ /* 0x000fe20008011410 */
[----:B------:R-:W-:Y:S01]  /*11a0*/  PLOP3.LUT P0, PT, PT, PT, UP2, 0x80, 0x0 ;  /* 0x000000000000781c */ /* 0x000fe20003f0f028 */
[----:B------:R-:W-:Y:S01]  /*11b0*/  IMAD.IADD R6, R7, 0x1, -R6 ;  /* 0x0000000107067824 */ /* 0x000fe200078e0a06 */
[----:B------:R-:W-:Y:S01]  /*11c0*/  ULDC.64 UR18, c[0x0][0x1b8] ;  /* 0x00006e0000127ab9 */ /* 0x000fe20000000a00 */
[----:B------:R-:W-:Y:S01]  /*11d0*/  LEA.HI R18, R169, R7, RZ, 0x4 ;  /* 0x00000007a9127211 */ /* 0x000fe200078f20ff */
[----:B------:R-:W-:Y:S01]  /*11e0*/  UIADD3 UR21, UR21, UR4, URZ ;  /* 0x0000000415157290 */ /* 0x000fe2000fffe03f */
[C---:B------:R-:W-:Y:S01]  /*11f0*/  IMAD R232, R6.reuse, 0x10, R15 ;  /* 0x0000001006e87824 */ /* 0x040fe200078e020f */
[----:B------:R-:W-:Y:S01]  /*1200*/  UIMAD UR4, UR10, UR18, URZ ;  /* 0x000000120a0472a4 */ /* 0x000fe2000f8e023f */
[----:B------:R-:W-:Y:S01]  /*1210*/  IMAD.SHL.U32 R229, R15, 0x40, RZ ;  /* 0x000000400fe57824 */ /* 0x000fe200078e00ff */
[----:B------:R-:W-:Y:S01]  /*1220*/  USEL UR9, UR9, URZ, !UP1 ;  /* 0x0000003f09097287 */ /* 0x000fe2000c800000 */
[----:B------:R-:W-:Y:S01]  /*1230*/  IMAD.SHL.U32 R6, R6, 0x8, RZ ;  /* 0x0000000806067824 */ /* 0x000fe200078e00ff */
[----:B------:R-:W-:Y:S01]  /*1240*/  IADD3 R4, R232, UR13, RZ ;  /* 0x0000000de8047c10 */ /* 0x000fe2000fffe0ff */
[----:B------:R-:W-:Y:S01]  /*1250*/  UIMAD UR4, UR11, UR19, UR4 ;  /* 0x000000130b0472a4 */ /* 0x000fe2000f8e0204 */
[----:B------:R-:W-:Y:S01]  /*1260*/  LOP3.LUT R229, R229, 0x1c0, RZ, 0xc0, !PT ;  /* 0x000001c0e5e57812 */ /* 0x000fe200078ec0ff */
[----:B------:R-:W-:Y:S01]  /*1270*/  UIMAD.WIDE.U32 UR20, UR11, UR18, UR20 ;  /* 0x000000120b1472a5 */ /* 0x000fe2000f8e0014 */
[----:B------:R-:W-:Y:S01]  /*1280*/  BSSY B0, `(.L_x_238) ;  /* 0x0000042000007945 */ /* 0x000fe20003800000 */
[----:B------:R-:W-:Y:S01]  /*1290*/  USEL UR12, UR16, URZ, !UP1 ;  /* 0x0000003f100c7287 */ /* 0x000fe2000c800000 */
[----:B------:R-:W-:Y:S01]  /*12a0*/  @P2 IMAD.HI.U32 R0, R4, c[0x0][0x2c8], RZ ;  /* 0x0000b20004002a27 */ /* 0x000fe200078e00ff */
[----:B------:R-:W-:-:S02]  /*12b0*/  ULDC.64 UR18, c[0x0][0x1c0] ;  /* 0x0000700000127ab9 */ /* 0x000fc40000000a00 */
[----:B------:R-:W-:Y:S01]  /*12c0*/  UIMAD UR9, UR9, UR18, URZ ;  /* 0x00000012090972a4 */ /* 0x000fe2000f8e023f */
[----:B-1----:R-:W-:Y:S01]  /*12d0*/  IMAD.MOV.U32 R3, RZ, RZ, R4 ;  /* 0x000000ffff037224 */ /* 0x002fe200078e0004 */
[----:B------:R-:W-:Y:S01]  /*12e0*/  UIADD3 UR21, UR21, UR4, URZ ;  /* 0x0000000415157290 */ /* 0x000fe2000fffe03f */
[----:B------:R-:W-:Y:S01]  /*12f0*/  @P0 SHF.R.U32.HI R3, RZ, c[0x0][0x2cc], R0 ;  /* 0x0000b300ff030a19 */ /* 0x000fe20000011600 */
[----:B------:R-:W-:Y:S01]  /*1300*/  UIMAD UR9, UR12, UR19, UR9 ;  /* 0x000000130c0972a4 */ /* 0x000fe2000f8e0209 */
[----:B------:R-:W-:Y:S01]  /*1310*/  ISETP.GE.AND P0, PT, R6, c[0x0][0x198], PT ;  /* 0x0000660006007a0c */ /* 0x000fe20003f06270 */
[----:B------:R-:W-:Y:S01]  /*1320*/  UIMAD.WIDE.U32 UR18, UR12, UR18, UR20 ;  /* 0x000000120c1272a5 */ /* 0x000fe2000f8e0014 */
[--C-:B------:R-:W-:Y:S01]  /*1330*/  SHF.R.S32.HI R10, RZ, 0x1f, R3.reuse ;  /* 0x0000001fff0a7819 */ /* 0x100fe20000011403 */
[----:B------:R-:W-:Y:S01]  /*1340*/  IMAD.MOV R0, RZ, RZ, -R3 ;  /* 0x000000ffff007224 */ /* 0x000fe200078e0a03 */
[----:B------:R-:W-:Y:S02]  /*1350*/  ULDC UR4, c[0x0][0x2c4] ;  /* 0x0000b10000047ab9 */ /* 0x000fe40000000800 */
[----:B------:R-:W-:Y:S01]  /*1360*/  UIADD3 UR9, UR19, UR9, URZ ;  /* 0x0000000913097290 */ /* 0x000fe2000fffe03f */
[----:B------:R-:W-:Y:S01]  /*1370*/  IMAD.U32 R9, RZ, RZ, UR19 ;  /* 0x00000013ff097e24 */ /* 0x000fe2000f8e00ff */
[----:B------:R-:W-:Y:S01]  /*1380*/  UIMAD UR4, UR15, UR4, URZ ;  /* 0x000000040f0472a4 */ /* 0x000fe2000f8e023f */
[----:B------:R-:W-:-:S02]  /*1390*/  IMAD.U32 R8, RZ, RZ, UR18 ;  /* 0x00000012ff087e24 */ /* 0x000fc4000f8e00ff */
[----:B------:R-:W-:Y:S02]  /*13a0*/  IMAD R10, R10, c[0x0][0x1b0], RZ ;  /* 0x00006c000a0a7a24 */ /* 0x000fe400078e02ff */
[----:B------:R-:W-:Y:S02]  /*13b0*/  IMAD.U32 R9, RZ, RZ, UR9 ;  /* 0x00000009ff097e24 */ /* 0x000fe4000f8e00ff */
[----:B------:R-:W-:Y:S01]  /*13c0*/  IMAD R4, R0, c[0x0][0x2c4], R4 ;  /* 0x0000b10000047a24 */ /* 0x000fe200078e0204 */
[----:B------:R-:W-:Y:S01]  /*13d0*/  LOP3.LUT R0, R18, 0xfffffff0, RZ, 0xc0, !PT ;  /* 0xfffffff012007812 */ /* 0x000fe200078ec0ff */
[C---:B------:R-:W-:Y:S02]  /*13e0*/  IMAD R10, R3.reuse, c[0x0][0x1b4], R10 ;  /* 0x00006d00030a7a24 */ /* 0x040fe400078e020a */
[----:B------:R-:W-:Y:S01]  /*13f0*/  IMAD.WIDE.U32 R8, R3, c[0x0][0x1b0], R8 ;  /* 0x00006c0003087a25 */ /* 0x000fe200078e0008 */
[----:B------:R-:W-:Y:S02]  /*1400*/  LOP3.LUT R3, R229, 0x38, R6, 0xf8, !PT ;  /* 0x00000038e5037812 */ /* 0x000fe400078ef806 */
[----:B------:R-:W-:Y:S01]  /*1410*/  SHF.R.U32.HI R229, RZ, 0x3, R229 ;  /* 0x00000003ffe57819 */ /* 0x000fe200000116e5 */
[----:B------:R-:W-:Y:S01]  /*1420*/  IMAD.IADD R11, R9, 0x1, R10 ;  /* 0x00000001090b7824 */ /* 0x000fe200078e020a */
[----:B------:R-:W-:Y:S01]  /*1430*/  SHF.R.S32.HI R9, RZ, 0x1f, R4 ;  /* 0x0000001fff097819 */ /* 0x000fe20000011404 */
[----:B------:R-:W-:Y:S01]  /*1440*/  IMAD.IADD R0, R7, 0x1, -R0 ;  /* 0x0000000107007824 */ /* 0x000fe200078e0a00 */
[----:B------:R-:W-:Y:S01]  /*1450*/  LOP3.LUT R229, R3, R229, RZ, 0x3c, !PT ;  /* 0x000000e503e57212 */ /* 0x000fe200078e3cff */
[----:B------:R-:W-:Y:S01]  /*1460*/  IMAD.MOV.U32 R10, RZ, RZ, R8 ;  /* 0x000000ffff0a7224 */ /* 0x000fe200078e0008 */
[----:B------:R-:W-:Y:S01]  /*1470*/  IADD3 R3, R15, UR13, RZ ;  /* 0x0000000d0f037c10 */ /* 0x000fe2000fffe0ff */
[----:B------:R-:W-:Y:S01]  /*1480*/  IMAD R9, R9, c[0x0][0x1a8], RZ ;  /* 0x00006a0009097a24 */ /* 0x000fe200078e02ff */
[----:B------:R-:W-:-:S02]  /*1490*/  SHF.R.S32.HI R17, RZ, 0x1f, R0 ;  /* 0x0000001fff117819 */ /* 0x000fc40000011400 */
[----:B------:R-:W-:Y:S01]  /*14a0*/  ISETP.GE.AND P3, PT, R3, UR4, PT ;  /* 0x0000000403007c0c */ /* 0x000fe2000bf66270 */
[C---:B------:R-:W-:Y:S01]  /*14b0*/  IMAD R9, R4.reuse, c[0x0][0x1ac], R9 ;  /* 0x00006b0004097a24 */ /* 0x040fe200078e0209 */
[----:B------:R-:W-:Y:S01]  /*14c0*/  LEA.HI R17, R17, R0, RZ, 0x3 ;  /* 0x0000000011117211 */ /* 0x000fe200078f18ff */
[----:B------:R-:W-:Y:S01]  /*14d0*/  IMAD.WIDE.U32 R4, R4, c[0x0][0x1a8], R10 ;  /* 0x00006a0004047a25 */ /* 0x000fe200078e000a */
[----:B------:R-:W-:Y:S02]  /*14e0*/  LEA.HI R6, R169, R7, RZ, 0x6 ;  /* 0x00000007a9067211 */ /* 0x000fe400078f30ff */
[----:B------:R-:W-:Y:S01]  /*14f0*/  LOP3.LUT R16, R17, 0xfffffff8, RZ, 0xc0, !PT ;  /* 0xfffffff811107812 */ /* 0x000fe200078ec0ff */
[----:B------:R-:W-:Y:S01]  /*1500*/  IMAD.IADD R9, R5, 0x1, R9 ;  /* 0x0000000105097824 */ /* 0x000fe200078e0209 */
[----:B------:R-:W-:Y:S01]  /*1510*/  LEA R10, P2, R4, c[0x0][0x160], 0x1 ;  /* 0x00005800040a7a11 */ /* 0x000fe200078408ff */
[----:B------:R-:W-:Y:S02]  /*1520*/  IMAD.SHL.U32 R6, R6, 0x8, RZ ;  /* 0x0000000806067824 */ /* 0x000fe400078e00ff */
[----:B------:R-:W-:Y:S01]  /*1530*/  IMAD.IADD R16, R0, 0x1, -R16 ;  /* 0x0000000100107824 */ /* 0x000fe200078e0a10 */
[----:B------:R-:W-:Y:S01]  /*1540*/  LEA.HI.X R9, R4, c[0x0][0x164], R9, 0x1, P2 ;  /* 0x0000590004097a11 */ /* 0x000fe200010f0c09 */
[----:B------:R-:W-:Y:S01]  /*1550*/  IMAD.MOV.U32 R0, RZ, RZ, 0x10 ;  /* 0x00000010ff007424 */ /* 0x000fe200078e00ff */
[----:B------:R1:W3:Y:S01]  /*1560*/  SHFL.IDX PT, R12, R10, RZ, 0x181f ;  /* 0x00181fff0a0c7589 */ /* 0x0002e200000e0000 */
[----:B------:R-:W-:Y:S01]  /*1570*/  IMAD.MOV.U32 R4, RZ, RZ, 0x20 ;  /* 0x00000020ff047424 */ /* 0x000fe200078e00ff */
[----:B------:R-:W-:-:S02]  /*1580*/  LOP3.LUT R229, R229, 0xfffffe00, R6, 0xf8, !PT ;  /* 0xfffffe00e5e57812 */ /* 0x000fc400078ef806 */
[----:B------:R1:W4:Y:S01]  /*1590*/  SHFL.IDX PT, R5, R9, RZ, 0x181f ;  /* 0x00181fff09057589 */ /* 0x00032200000e0000 */
[----:B--2---:R2:W5:Y:S01]  /*15a0*/  @P1 R2UR UR17, R2 ;  /* 0x00000000021113c2 */ /* 0x00456200000e0000 */
[----:B------:R-:W-:Y:S01]  /*15b0*/  R2P PR, R16, 0x6 ;  /* 0x0000000610007804 */ /* 0x000fe20000000000 */
[----:B-----5:R-:W-:-:S04]  /*15c0*/  @!UP0 UMOV UR17, UR16 ;  /* 0x0000001000118c82 */ /* 0x020fc80008000000 */
[----:B------:R-:W-:Y:S02]  /*15d0*/  SEL R0, R0, 0xfffffff0, !P1 ;  /* 0xfffffff000007807 */ /* 0x000fe40004800000 */
[----:B------:R-:W-:Y:S02]  /*15e0*/  SEL R4, R4, 0xffffffe0, !P2 ;  /* 0xffffffe004047807 */ /* 0x000fe40005000000 */
[----:B--2---:R-:W-:-:S04]  /*15f0*/  LEA.HI R2, R169, R7, RZ, 0x3 ;  /* 0x00000007a9027211 */ /* 0x004fc800078f18ff */
[----:B------:R-:W-:-:S05]  /*1600*/  LOP3.LUT R2, R2, 0xfffffff8, RZ, 0xc0, !PT ;  /* 0xfffffff802027812 */ /* 0x000fca00078ec0ff */
[----:B------:R-:W-:-:S04]  /*1610*/  IMAD.IADD R2, R7, 0x1, -R2 ;  /* 0x0000000107027824 */ /* 0x000fc800078e0a02 */
[----:B------:R-:W-:-:S05]  /*1620*/  IMAD.SHL.U32 R234, R2, 0x8, RZ ;  /* 0x0000000802ea7824 */ /* 0x000fca00078e00ff */
[----:B------:R-:W-:Y:S01]  /*1630*/  SHF.R.S32.HI R233, RZ, 0x1f, R234 ;  /* 0x0000001fffe97819 */ /* 0x000fe200000114ea */
[----:B------:R-:W-:Y:S05]  /*1640*/  @P3 BRA `(.L_x_239) ;  /* 0x0000005000003947 */ /* 0x000fea0003800000 */
[----:B-1-34-:R-:W-:-:S04]  /*1650*/  LEA R12, P1, R234, R12, 0x1 ;  /* 0x0000000cea0c7211 */ /* 0x01afc800078208ff */
[----:B------:R-:W-:Y:S01]  /*1660*/  LEA.HI.X R13, R234, R5, R233, 0x1, P1 ;  /* 0x00000005ea0d7211 */ /* 0x000fe200008f0ce9 */
[----:B------:R-:W-:-:S05]  /*1670*/  IMAD.SHL.U32 R5, R229, 0x2, RZ ;  /* 0x00000002e5057824 */ /* 0x000fca00078e00ff */
[----:B------:R-:W-:Y:S01]  /*1680*/  @!PT LDS RZ, [RZ] ;  /* 0x00000000fffff984 */ /* 0x000fe20000000800 */
[----:B------:R1:W-:Y:S03]  /*1690*/  LDGSTS.E.BYPASS.LTC128B.128 [R5+0x6100], [R12.64], !P0 ;  /* 0x061000000c057fae */ /* 0x0003e6000c101d74 */
.L_x_239:
[----:B-1-34-:R-:W-:Y:S05]  /*16a0*/  BSYNC B0 ;  /* 0x0000000000007941 */ /* 0x01afea0003800000 */
.L_x_238:
[----:B------:R-:W-:Y:S01]  /*16b0*/  IADD3 R6, R3, 0x10, RZ ;  /* 0x0000001003067810 */ /* 0x000fe20007ffe0ff */
[----:B------:R1:W2:Y:S01]  /*16c0*/  SHFL.IDX PT, R5, R9, 0x1, 0x181f ;  /* 0x00381f0009057f89 */ /* 0x0002a200000e0000 */
[----:B------:R-:W-:Y:S02]  /*16d0*/  BSSY B0, `(.L_x_240) ;  /* 0x0000009000007945 */ /* 0x000fe40003800000 */
[----:B------:R-:W-:Y:S01]  /*16e0*/  ISETP.GE.AND P1, PT, R6, UR4, PT ;  /* 0x0000000406007c0c */ /* 0x000fe2000bf26270 */
[----:B------:R1:W3:-:S12]  /*16f0*/  SHFL.IDX PT, R12, R10, 0x1, 0x181f ;  /* 0x00381f000a0c7f89 */ /* 0x0002d800000e0000 */
[----:B------:R-:W-:Y:S05]  /*1700*/  @P1 BRA `(.L_x_241) ;  /* 0x0000005000001947 */ /* 0x000fea0003800000 */
[----:B---3--:R-:W-:-:S04]  /*1710*/  LEA R12, P1, R234, R12, 0x1 ;  /* 0x0000000cea0c7211 */ /* 0x008fc800078208ff */
[----:B--2---:R-:W-:Y:S01]  /*1720*/  LEA.HI.X R13, R234, R5, R233, 0x1, P1 ;  /* 0x00000005ea0d7211 */ /* 0x004fe200008f0ce9 */
[----:B------:R-:W-:-:S05]  /*1730*/  IMAD.SHL.U32 R5, R229, 0x2, RZ ;  /* 0x00000002e5057824 */ /* 0x000fca00078e00ff */
[----:B------:R-:W-:Y:S01]  /*1740*/  @!PT LDS RZ, [RZ] ;  /* 0x00000000fffff984 */ /* 0x000fe20000000800 */
[----:B------:R2:W-:Y:S03]  /*1750*/  LDGSTS.E.BYPASS.LTC128B.128 [R5+0x6900], [R12.64], !P0 ;  /* 0x069000000c057fae */ /* 0x0005e6000c101d74 */
.L_x_241:
[----:B------:R-:W-:Y:S05]  /*1760*/  BSYNC B0 ;  /* 0x0000000000007941 */ /* 0x000fea0003800000 */
.L_x_240:
[----:B------:R-:W-:Y:S01]  /*1770*/  IADD3 R6, R3, 0x20, RZ ;  /* 0x0000002003067810 */ /* 0x000fe20007ffe0ff */
[----:B--2---:R2:W4:Y:S01]  /*1780*/  SHFL.IDX PT, R5, R9, 0x2, 0x181f ;  /* 0x00581f0009057f89 */ /* 0x00452200000e0000 */
[----:B------:R-:W-:Y:S02]  /*1790*/  BSSY B0, `(.L_x_242) ;  /* 0x0000009000007945 */ /* 0x000fe40003800000 */
[----:B------:R-:W-:Y:S01]  /*17a0*/  ISETP.GE.AND P1, PT, R6, UR4, PT ;  /* 0x0000000406007c0c */ /* 0x000fe2000bf26270 */
[----:B---3--:R2:W3:-:S12]  /*17b0*/  SHFL.IDX PT, R12, R10, 0x2, 0x181f ;  /* 0x00581f000a0c7f89 */ /* 0x0084d800000e0000 */
[----:B------:R-:W-:Y:S05]  /*17c0*/  @P1 BRA `(.L_x_243) ;  /* 0x0000005000001947 */ /* 0x000fea0003800000 */
[----:B---3--:R-:W-:-:S04]  /*17d0*/  LEA R12, P1, R234, R12, 0x1 ;  /* 0x0000000cea0c7211 */ /* 0x008fc800078208ff */
[----:B----4-:R-:W-:Y:S01]  /*17e0*/  LEA.HI.X R13, R234, R5, R233, 0x1, P1 ;  /* 0x00000005ea0d7211 */ /* 0x010fe200008f0ce9 */
[----:B------:R-:W-:-:S05]  /*17f0*/  IMAD.SHL.U32 R5, R229, 0x2, RZ ;  /* 0x00000002e5057824 */ /* 0x000fca00078e00ff */
[----:B------:R-:W-:Y:S01]  /*1800*/  @!PT LDS RZ, [RZ] ;  /* 0x00000000fffff984 */ /* 0x000fe20000000800 */
[----:B------:R3:W-:Y:S03]  /*1810*/  LDGSTS.E.BYPASS.LTC128B.128 [R5+0x7100], [R12.64], !P0 ;  /* 0x071000000c057fae */ /* 0x0007e6000c101d74 */
.L_x_243:
[----:B------:R-:W-:Y:S05]  /*1820*/  BSYNC B0 ;  /* 0x0000000000007941 */ /* 0x000fea0003800000 */
.L_x_242:
[----:B------:R-:W-:Y:S01]  /*1830*/  IADD3 R6, R3, 0x30, RZ ;  /* 0x0000003003067810 */ /* 0x000fe20007ffe0ff */
[----:B---34-:R3:W4:Y:S01]  /*1840*/  SHFL.IDX PT, R5, R9, 0x3, 0x181f ;  /* 0x00781f0009057f89 */ /* 0x01872200000e0000 */
[----:B------:R-:W-:Y:S02]  /*1850*/  BSSY B0, `(.L_x_244) ;  /* 0x0000009000007945 */ /* 0x000fe40003800000 */
[----:B------:R-:W-:Y:S01]  /*1860*/  ISETP.GE.AND P1, PT, R6, UR4, PT ;  /* 0x0000000406007c0c */ /* 0x000fe2000bf26270 */
[----:B------:R3:W1:-:S12]  /*1870*/  SHFL.IDX PT, R12, R10, 0x3, 0x181f ;  /* 0x00781f000a0c7f89 */ /* 0x00065800000e0000 */
[----:B------:R-:W-:Y:S05]  /*1880*/  @P1 BRA `(.L_x_245) ;  /* 0x0000005000001947 */ /* 0x000fea0003800000 */
[----:B-1----:R-:W-:-:S04]  /*1890*/  LEA R12, P1, R234, R12, 0x1 ;  /* 0x0000000cea0c7211 */ /* 0x002fc800078208ff */
[----:B----4-:R-:W-:Y:S01]  /*18a0*/  LEA.HI.X R13, R234, R5, R233, 0x1, P1 ;  /* 0x00000005ea0d7211 */ /* 0x010fe200008f0ce9 */
[----:B------:R-:W-:-:S05]  /*18b0*/  IMAD.SHL.U32 R5, R229, 0x2, RZ ;  /* 0x00000002e5057824 */ /* 0x000fca00078e00ff */
[----:B------:R-:W-:Y:S01]  /*18c0*/  @!PT LDS RZ, [RZ] ;  /* 0x00000000fffff984 */ /* 0x000fe20000000800 */
[----:B------:R1:W-:Y:S03]  /*18d0*/  LDGSTS.E.BYPASS.LTC128B.128 [R5+0x7900], [R12.64], !P0 ;  /* 0x079000000c057fae */ /* 0x0003e6000c101d74 */
.L_x_245:
[----:B------:R-:W-:Y:S05]  /*18e0*/  BSYNC B0 ;  /* 0x0000000000007941 */ /* 0x000fea0003800000 */
.L_x_244:
[----:B------:R-:W-:Y:S01]  /*18f0*/  IADD3 R6, R3, 0x40, RZ ;  /* 0x0000004003067810 */ /* 0x000fe20007ffe0ff */
[----:B-1--4-:R1:W4:Y:S01]  /*1900*/  SHFL.IDX PT, R5, R9, 0x4, 0x181f ;  /* 0x00981f0009057f89 */ /* 0x01232200000e0000 */
[----:B------:R-:W-:Y:S02]  /*1910*/  BSSY B0, `(.L_x_246) ;  /* 0x0000009000007945 */ /* 0x000fe40003800000 */
[----:B------:R-:W-:Y:S01]  /*1920*/  ISETP.GE.AND P1, PT, R6, UR4, PT ;  /* 0x0000000406007c0c */ /* 0x000fe2000bf26270 */
[----:B------:R1:W2:-:S12]  /*1930*/  SHFL.IDX PT, R12, R10, 0x4, 0x181f ;  /* 0x00981f000a0c7f89 */ /* 0x00029800000e0000 */
[----:B------:R-:W-:Y:S05]  /*1940*/  @P1 BRA `(.L_x_247) ;  /* 0x0000005000001947 */ /* 0x000fea0003800000 */
[----:B--2---:R-:W-:-:S04]  /*1950*/  LEA R12, P1, R234, R12, 0x1 ;  /* 0x0000000cea0c7211 */ /* 0x004fc800078208ff */
[----:B----4-:R-:W-:Y:S01]  /*1960*/  LEA.HI.X R13, R234, R5, R233, 0x1, P1 ;  /* 0x00000005ea0d7211 */ /* 0x010fe200008f0ce9 */
[----:B------:R-:W-:-:S05]  /*1970*/  IMAD.SHL.U32 R5, R229, 0x2, RZ ;  /* 0x00000002e5057824 */ /* 0x000fca00078e00ff */
[----:B------:R-:W-:Y:S01]  /*1980*/  @!PT LDS RZ, [RZ] ;  /* 0x00000000fffff984 */ /* 0x000fe20000000800 */
[----:B------:R2:W-:Y:S03]  /*1990*/  LDGSTS.E.BYPASS.LTC128B.128 [R5+0x8100], [R12.64], !P0 ;  /* 0x081000000c057fae */ /* 0x0005e6000c101d74 */
.L_x_247:
[----:B------:R-:W-:Y:S05]  /*19a0*/  BSYNC B0 ;  /* 0x0000000000007941 */ /* 0x000fea0003800000 */
.L_x_246:
[----:B------:R-:W-:Y:S01]  /*19b0*/  IADD3 R6, R3, 0x50, RZ ;  /* 0x0000005003067810 */ /* 0x000fe20007ffe0ff */
[----:B--2-4-:R2:W4:Y:S01]  /*19c0*/  SHFL.IDX PT, R5, R9, 0x5, 0x181f ;  /* 0x00b81f0009057f89 */ /* 0x01452200000e0000 */
        /* <DEDUP_REMOVED lines=9> */
.L_x_249:
[----:B------:R-:W-:Y:S05]  /*1a60*/  BSYNC B0 ;  /* 0x0000000000007941 */ /* 0x000fea0003800000 */
.L_x_248:
        /* <DEDUP_REMOVED lines=11> */
.L_x_251:
[----:B------:R-:W-:Y:S05]  /*1b20*/  BSYNC B0 ;  /* 0x0000000000007941 */ /* 0x000fea0003800000 */
.L_x_250:
[----:B-123--:R-:W1:Y:S01]  /*1b30*/  SHFL.IDX PT, R10, R10, 0x7, 0x181f ;  /* 0x00f81f000a0a7f89 */ /* 0x00ee6200000e0000 */
[----:B------:R-:W-:Y:S01]  /*1b40*/  IADD3 R3, R3, 0x70, RZ ;  /* 0x0000007003037810 */ /* 0x000fe20007ffe0ff */
[----:B------:R-:W-:Y:S01]  /*1b50*/  UMOV UR36, 0x60 ;  /* 0x0000006000247882 */ /* 0x000fe20000000000 */
[----:B----4-:R-:W-:Y:S01]  /*1b60*/  IMAD.MOV.U32 R5, RZ, RZ, c[0x0][0x2b8] ;  /* 0x0000ae00ff057624 */ /* 0x010fe200078e00ff */
[----:B------:R-:W2:Y:S01]  /*1b70*/  SHFL.IDX PT, R9, R9, 0x7, 0x181f ;  /* 0x00f81f0009097f89 */ /* 0x000ea200000e0000 */
[----:B------:R-:W-:Y:S01]  /*1b80*/  ISETP.GE.AND P3, PT, R3, UR4, PT ;  /* 0x0000000403007c0c */ /* 0x000fe2000bf66270 */
[----:B------:R-:W-:Y:S01]  /*1b90*/  UIMAD UR12, UR7, UR36, -0x60 ;  /* 0xffffffa0070c74a4 */ /* 0x000fe2000f8e0224 */
[----:B------:R-:W-:Y:S01]  /*1ba0*/  IMAD.SHL.U32 R229, R229, 0x2, RZ ;  /* 0x00000002e5e57824 */ /* 0x000fe200078e00ff */
[----:B------:R-:W-:Y:S01]  /*1bb0*/  ISETP.NE.AND P4, PT, R5, 0x1, PT ;  /* 0x000000010500780c */ /* 0x000fe20003f85270 */
[----:B------:R-:W-:Y:S01]  /*1bc0*/  USHF.R.S32.HI UR9, URZ, 0x1f, UR17 ;  /* 0x0000001f3f097899 */ /* 0x000fe20008011411 */
[----:B------:R-:W-:Y:S01]  /*1bd0*/  IMAD.MOV.U32 R230, RZ, RZ, RZ ;  /* 0x000000ffffe67224 */ /* 0x000fe200078e00ff */
[----:B------:R-:W-:Y:S01]  /*1be0*/  ULDC.64 UR18, c[0x0][0x2b0] ;  /* 0x0000ac0000127ab9 */ /* 0x000fe20000000a00 */
[----:B------:R-:W-:Y:S01]  /*1bf0*/  IADD3 R231, R232, UR12, RZ ;  /* 0x0000000ce8e77c10 */ /* 0x000fe2000fffe0ff */
[----:B------:R-:W-:-:S02]  /*1c00*/  UIMAD UR9, UR9, UR18, URZ ;  /* 0x00000012090972a4 */ /* 0x000fc4000f8e023f */
[----:B------:R-:W-:Y:S01]  /*1c10*/  UIMAD.WIDE.U32 UR46, UR17, UR18, URZ ;  /* 0x00000012112e72a5 */ /* 0x000fe2000f8e003f */
[C---:B------:R-:W-:Y:S01]  /*1c20*/  ISETP.GE.AND P5, PT, R231.reuse, UR8, PT ;  /* 0x00000008e7007c0c */ /* 0x040fe2000bfa6270 */
[----:B------:R-:W-:Y:S01]  /*1c30*/  UIMAD UR4, UR17, UR19, UR9 ;  /* 0x00000013110472a4 */ /* 0x000fe2000f8e0209 */
[----:B------:R-:W-:Y:S02]  /*1c40*/  IADD3 R231, R231, UR14, RZ ;  /* 0x0000000ee7e77c10 */ /* 0x000fe4000fffe0ff */
[----:B------:R-:W-:Y:S01]  /*1c50*/  ISETP.GT.OR P5, PT, R232, 0x5f, P5 ;  /* 0x0000005fe800780c */ /* 0x000fe20002fa4670 */
[----:B------:R-:W-:Y:S02]  /*1c60*/  UIADD3 UR4, UR47, UR4, URZ ;  /* 0x000000042f047290 */ /* 0x000fe4000fffe03f */
[----:B------:R-:W-:Y:S01]  /*1c70*/  @P4 IMAD.HI.U32 R5, R231, c[0x0][0x2bc], RZ ;  /* 0x0000af00e7054a27 */ /* 0x000fe200078e00ff */
[----:B-1----:R-:W-:Y:S01]  /*1c80*/  @!P3 LEA R10, P2, R234, R10, 0x1 ;  /* 0x0000000aea0ab211 */ /* 0x002fe200078408ff */
[----:B------:R-:W-:-:S02]  /*1c90*/  ULDC.64 UR18, c[0x0][0x1e8] ;  /* 0x00007a0000127ab9 */ /* 0x000fc40000000a00 */
[----:B------:R-:W-:Y:S01]  /*1ca0*/  IMAD.MOV.U32 R3, RZ, RZ, R231 ;  /* 0x000000ffff037224 */ /* 0x000fe200078e00e7 */
[----:B--2---:R-:W-:Y:S02]  /*1cb0*/  @!P3 LEA.HI.X R11, R234, R9, R233, 0x1, P2 ;  /* 0x00000009ea0bb211 */ /* 0x004fe400010f0ce9 */
[----:B------:R-:W-:-:S03]  /*1cc0*/  @P4 SHF.R.U32.HI R3, RZ, c[0x0][0x2c0], R5 ;  /* 0x0000b000ff034a19 */ /* 0x000fc60000011605 */
[----:B------:R-:W-:Y:S01]  /*1cd0*/  @!PT LDS RZ, [RZ] ;  /* 0x00000000fffff984 */ /* 0x000fe20000000800 */
[----:B------:R1:W-:Y:S01]  /*1ce0*/  @!P3 LDGSTS.E.BYPASS.LTC128B.128 [R229+0x9900], [R10.64], !P0 ;  /* 0x099000000ae5bfae */ /* 0x0003e2000c101d74 */
[----:B------:R-:W-:-:S03]  /*1cf0*/  @!P5 IADD3 R6, P1, R3, UR46, RZ ;  /* 0x0000002e0306dc10 */ /* 0x000fc6000ff3e0ff */
[----:B------:R-:W0:Y:S01]  /*1d00*/  LDGDEPBAR ;  /* 0x00000000000079af */ /* 0x000e220000000000 */
[----:B------:R-:W-:Y:S02]  /*1d10*/  @!P5 LEA.HI.X.SX32 R5, R3, UR4, 0x1, P1 ;  /* 0x000000040305dc11 */ /* 0x000fe400088f0eff */
[----:B------:R-:W-:-:S04]  /*1d20*/  @!P5 LEA R8, P1, R6, c[0x0][0x2a0], 0x2 ;  /* 0x0000a8000608da11 */ /* 0x000fc800078210ff */
[----:B------:R-:W-:Y:S01]  /*1d30*/  @!P5 LEA.HI.X R9, R6, c[0x0][0x2a4], R5, 0x2, P1 ;  /* 0x0000a9000609da11 */ /* 0x000fe200008f1405 */
[----:B------:R-:W-:Y:S06]  /*1d40*/  BAR.SYNC.DEFER_BLOCKING 0x0 ;  /* 0x0000000000007b1d */ /* 0x000fec0000010000 */
[----:B------:R2:W3:Y:S01]  /*1d50*/  @!P5 LDG.E R230, [R8.64] ;  /* 0x0000003408e6d981 */ /* 0x0004e2000c1e1900 */
[----:B------:R-:W-:Y:S01]  /*1d60*/  IMAD.MOV R3, RZ, RZ, -R3 ;  /* 0x000000ffff037224 */ /* 0x000fe200078e0a03 */
[----:B------:R-:W-:Y:S01]  /*1d70*/  UIMAD UR9, UR10, UR18, URZ ;  /* 0x000000120a0972a4 */ /* 0x000fe2000f8e023f */
[----:B------:R-:W-:Y:S01]  /*1d80*/  ISETP.GE.AND P5, PT, R234, c[0x0][0x1d4], PT ;  /* 0x00007500ea007a0c */ /* 0x000fe20003fa6270 */
[----:B------:R-:W-:Y:S01]  /*1d90*/  UIMAD.WIDE.U32 UR50, UR11, UR18, URZ ;  /* 0x000000120b3272a5 */ /* 0x000fe2000f8e003f */
[----:B------:R-:W-:Y:S01]  /*1da0*/  IMAD R231, R3, c[0x0][0x2b8], R231 ;  /* 0x0000ae0003e77a24 */ /* 0x000fe200078e02e7 */
[----:B------:R-:W-:Y:S01]  /*1db0*/  UIMAD UR9, UR11, UR19, UR9 ;  /* 0x000000130b0972a4 */ /* 0x000fe2000f8e0209 */
[----:B------:R-:W-:Y:S01]  /*1dc0*/  IMAD.SHL.U32 R16, R16, 0x40, RZ ;  /* 0x0000004010107824 */ /* 0x000fe200078e00ff */
[----:B------:R-:W-:Y:S01]  /*1dd0*/  UIMAD UR36, UR7, -0x60, UR36 ;  /* 0xffffffa0072478a4 */ /* 0x000fe2000f8e0224 */
[----:B------:R-:W-:Y:S01]  /*1de0*/  IMAD.WIDE.U32 R12, R231, c[0x0][0x1e0], RZ ;  /* 0x00007800e70c7a25 */ /* 0x000fe200078e00ff */
[----:B------:R-:W-:Y:S01]  /*1df0*/  UIADD3 UR9, UR51, UR9, URZ ;  /* 0x0000000933097290 */ /* 0x000fe2000fffe03f */
[----:B------:R-:W-:Y:S01]  /*1e00*/  LEA.HI R168, R169, R7, RZ, 0x5 ;  /* 0x00000007a9a87211 */ /* 0x000fe200078f28ff */
[----:B------:R-:W-:Y:S01]  /*1e10*/  UIADD3 UR17, UR8, UR36, URZ ;  /* 0x0000002408117290 */ /* 0x000fe2000fffe03f */
[----:B------:R-:W-:Y:S01]  /*1e20*/  LOP3.LUT R16, R16, 0x1c0, RZ, 0xc0, !PT ;  /* 0x000001c010107812 */ /* 0x000fe200078ec0ff */
[----:B------:R-:W-:Y:S01]  /*1e30*/  IMAD.WIDE.U32 R38, R231, c[0x0][0x208], RZ ;  /* 0x00008200e7267a25 */ /* 0x000fe200078e00ff */
[----:B------:R-:W-:Y:S01]  /*1e40*/  ULDC.64 UR18, c[0x0][0x210] ;  /* 0x0000840000127ab9 */ /* 0x000fe20000000a00 */
[----:B------:R-:W-:Y:S01]  /*1e50*/  IADD3 R237, R229, 0x100, RZ ;  /* 0x00000100e5ed7810 */ /* 0x000fe20007ffe0ff */
[----:B------:R-:W-:Y:S01]  /*1e60*/  UIMAD UR10, UR10, UR18, URZ ;  /* 0x000000120a0a72a4 */ /* 0x000fe2000f8e023f */
[C---:B------:R-:W-:Y:S01]  /*1e70*/  IADD3 R88, -R15.reuse, UR17, RZ ;  /* 0x000000110f587c10 */ /* 0x040fe2000fffe1ff */
[----:B------:R-:W-:Y:S01]  /*1e80*/  IMAD.SHL.U32 R15, R15, 0x8, RZ ;  /* 0x000000080f0f7824 */ /* 0x000fe200078e00ff */
[----:B------:R-:W-:-:S02]  /*1e90*/  UIMAD.WIDE.U32 UR48, UR11, UR18, URZ ;  /* 0x000000120b3072a5 */ /* 0x000fc4000f8e003f */
[C---:B------:R-:W-:Y:S01]  /*1ea0*/  ISETP.GE.AND P2, PT, R88.reuse, 0x1, PT ;  /* 0x000000015800780c */ /* 0x040fe20003f46270 */
[----:B------:R-:W-:Y:S01]  /*1eb0*/  UIMAD UR10, UR11, UR19, UR10 ;  /* 0x000000130b0a72a4 */ /* 0x000fe2000f8e020a */
[----:B------:R-:W-:Y:S01]  /*1ec0*/  ISETP.GE.AND P1, PT, R88, 0x21, PT ;  /* 0x000000215800780c */ /* 0x000fe20003f26270 */
[----:B------:R-:W-:Y:S01]  /*1ed0*/  UIADD3 UR18, UR7, -0x1, URZ ;  /* 0xffffffff07127890 */ /* 0x000fe2000fffe03f */
[----:B--2---:R-:W-:Y:S01]  /*1ee0*/  SHF.R.S32.HI R8, RZ, 0x1f, R231 ;  /* 0x0000001fff087819 */ /* 0x004fe200000114e7 */
[----:B------:R-:W-:Y:S02]  /*1ef0*/  UIADD3 UR10, UR49, UR10, URZ ;  /* 0x0000000a310a7290 */ /* 0x000fe4000fffe03f */
[----:B------:R-:W-:Y:S02]  /*1f00*/  UISETP.GT.AND UP0, UPT, UR18, UR5, UPT ;  /* 0x000000051200728c */ /* 0x000fe4000bf04270 */
[C---:B-1----:R-:W-:Y:S02]  /*1f10*/  IMAD R10, R8.reuse, c[0x0][0x1e0], RZ ;  /* 0x00007800080a7a24 */ /* 0x042fe400078e02ff */
[----:B------:R-:W-:-:S02]  /*1f20*/  IMAD R8, R8, c[0x0][0x208], RZ ;  /* 0x0000820008087a24 */ /* 0x000fc400078e02ff */
[C---:B------:R-:W-:Y:S02]  /*1f30*/  IMAD R10, R231.reuse, c[0x0][0x1e4], R10 ;  /* 0x00007900e70a7a24 */ /* 0x040fe400078e020a */
[----:B------:R-:W-:Y:S02]  /*1f40*/  IMAD R8, R231, c[0x0][0x20c], R8 ;  /* 0x00008300e7087a24 */ /* 0x000fe400078e0208 */
[----:B------:R-:W-:Y:S02]  /*1f50*/  IMAD.IADD R11, R13, 0x1, R10 ;  /* 0x000000010d0b7824 */ /* 0x000fe400078e020a */
[----:B------:R-:W-:Y:S02]  /*1f60*/  IMAD.MOV.U32 R10, RZ, RZ, R12 ;  /* 0x000000ffff0a7224 */ /* 0x000fe400078e000c */
[----:B------:R-:W-:Y:S01]  /*1f70*/  IMAD.IADD R39, R39, 0x1, R8 ;  /* 0x0000000127277824 */ /* 0x000fe200078e0208 */
[----:B---3--:R-:W-:Y:S01]  /*1f80*/  SHF.R.S32.HI R36, RZ, 0x1f, R230 ;  /* 0x0000001fff247819 */ /* 0x008fe200000114e6 */
[----:B------:R-:W-:-:S04]  /*1f90*/  IMAD.WIDE.U32 R10, R230, c[0x0][0x1f0], R10 ;  /* 0x00007c00e60a7a25 */ /* 0x000fc800078e000a */
[----:B------:R-:W-:Y:S01]  /*1fa0*/  IMAD R3, R36, c[0x0][0x1f0], RZ ;  /* 0x00007c0024037a24 */ /* 0x000fe200078e02ff */
[----:B------:R-:W-:Y:S01]  /*1fb0*/  IADD3 R14, P0, R10, UR50, RZ ;  /* 0x000000320a0e7c10 */ /* 0x000fe2000ff1e0ff */
[----:B------:R-:W-:Y:S02]  /*1fc0*/  IMAD R89, R36, c[0x0][0x218], RZ ;  /* 0x0000860024597a24 */ /* 0x000fe400078e02ff */
[C---:B------:R-:W-:Y:S02]  /*1fd0*/  IMAD R3, R230.reuse, c[0x0][0x1f4], R3 ;  /* 0x00007d00e6037a24 */ /* 0x040fe400078e0203 */
[----:B------:R-:W-:-:S03]  /*1fe0*/  IMAD.WIDE.U32 R36, R230, c[0x0][0x218], R38 ;  /* 0x00008600e6247a25 */ /* 0x000fc600078e0026 */
[----:B------:R-:W-:Y:S01]  /*1ff0*/  IADD3.X R10, R11, UR9, R3, P0, !PT ;  /* 0x000000090b0a7c10 */ /* 0x000fe200087fe403 */
[----:B------:R-:W-:Y:S01]  /*2000*/  IMAD R89, R230, c[0x0][0x21c], R89 ;  /* 0x00008700e6597a24 */ /* 0x000fe200078e0259 */
[----:B------:R-:W-:-:S04]  /*2010*/  LEA R3, P0, R14, c[0x0][0x1c8], 0x1 ;  /* 0x000072000e037a11 */ /* 0x000fc800078008ff */
[----:B------:R-:W-:Y:S01]  /*2020*/  LEA.HI.X R14, R14, c[0x0][0x1cc], R10, 0x1, P0 ;  /* 0x000073000e0e7a11 */ /* 0x000fe200000f0c0a */
[----:B------:R-:W1:Y:S01]  /*2030*/  SHFL.IDX PT, R22, R3, RZ, 0x181f ;  /* 0x00181fff03167589 */ /* 0x000e6200000e0000 */
[----:B------:R-:W-:-:S03]  /*2040*/  ISETP.GE.AND P0, PT, R88, 0x11, PT ;  /* 0x000000115800780c */ /* 0x000fc60003f06270 */
[----:B------:R-:W2:Y:S04]  /*2050*/  SHFL.IDX PT, R6, R14, RZ, 0x181f ;  /* 0x00181fff0e067589 */ /* 0x000ea800000e0000 */
[----:B------:R-:W3:Y:S04]  /*2060*/  SHFL.IDX PT, R20, R3, 0x1, 0x181f ;  /* 0x00381f0003147f89 */ /* 0x000ee800000e0000 */
[----:B------:R-:W4:Y:S04]  /*2070*/  SHFL.IDX PT, R13, R14, 0x1, 0x181f ;  /* 0x00381f000e0d7f89 */ /* 0x000f2800000e0000 */
[----:B------:R-:W5:Y:S04]  /*2080*/  SHFL.IDX PT, R11, R3, 0x2, 0x181f ;  /* 0x00581f00030b7f89 */ /* 0x000f6800000e0000 */
[----:B------:R-:W5:Y:S04]  /*2090*/  SHFL.IDX PT, R12, R14, 0x2, 0x181f ;  /* 0x00581f000e0c7f89 */ /* 0x000f6800000e0000 */
[----:B------:R-:W5:Y:S01]  /*20a0*/  SHFL.IDX PT, R9, R3, 0x3, 0x181f ;  /* 0x00781f0003097f89 */ /* 0x000f6200000e0000 */
[----:B-1----:R-:W-:-:S03]  /*20b0*/  @P2 LEA R22, P6, R234, R22, 0x1 ;  /* 0x00000016ea162211 */ /* 0x002fc600078c08ff */
[----:B------:R-:W-:Y:S01]  /*20c0*/  SHFL.IDX PT, R5, R3, 0x4, 0x181f ;  /* 0x00981f0003057f89 */ /* 0x000fe200000e0000 */
[----:B--2---:R-:W-:Y:S02]  /*20d0*/  @P2 LEA.HI.X R23, R234, R6, R233, 0x1, P6 ;  /* 0x00000006ea172211 */ /* 0x004fe400030f0ce9 */
[----:B------:R-:W-:Y:S01]  /*20e0*/  ISETP.GE.AND P6, PT, R88, 0x31, PT ;  /* 0x000000315800780c */ /* 0x000fe20003fc6270 */
[----:B------:R-:W1:Y:S01]  /*20f0*/  SHFL.IDX PT, R10, R14, 0x3, 0x181f ;  /* 0x00781f000e0a7f89 */ /* 0x000e6200000e0000 */
[----:B---3--:R-:W-:-:S03]  /*2100*/  @P0 LEA R20, P3, R234, R20, 0x1 ;  /* 0x00000014ea140211 */ /* 0x008fc600078608ff */
[----:B------:R-:W2:Y:S01]  /*2110*/  SHFL.IDX PT, R3, R3, 0x5, 0x181f ;  /* 0x00b81f0003037f89 */ /* 0x000ea200000e0000 */
[----:B----4-:R-:W-:Y:S02]  /*2120*/  @P0 LEA.HI.X R21, R234, R13, R233, 0x1, P3 ;  /* 0x0000000dea150211 */ /* 0x010fe400018f0ce9 */
[C---:B------:R-:W-:Y:S01]  /*2130*/  ISETP.GE.AND P3, PT, R88.reuse, 0x41, PT ;  /* 0x000000415800780c */ /* 0x040fe20003f66270 */
[----:B------:R-:W-:Y:S04]  /*2140*/  SHFL.IDX PT, R6, R14, 0x4, 0x181f ;  /* 0x00981f000e067f89 */ /* 0x000fe800000e0000 */
[----:B------:R-:W3:Y:S04]  /*2150*/  SHFL.IDX PT, R14, R14, 0x5, 0x181f ;  /* 0x00b81f000e0e7f89 */ /* 0x000ee800000e0000 */
[----:B------:R4:W-:Y:S01]  /*2160*/  @P2 LDGSTS.E.BYPASS.LTC128B.128 [R229+0x3100], [R22.64], !P5 ;  /* 0x0310000016e52fae */ /* 0x0009e2000e901d74 */
[----:B------:R-:W-:-:S03]  /*2170*/  ISETP.GE.AND P2, PT, R88, 0x51, PT ;  /* 0x000000515800780c */ /* 0x000fc60003f46270 */
[----:B------:R5:W-:Y:S02]  /*2180*/  @P0 LDGSTS.E.BYPASS.LTC128B.128 [R229+0x3900], [R20.64], !P5 ;  /* 0x0390000014e50fae */ /* 0x000be4000e901d74 */
[C---:B-----5:R-:W-:Y:S02]  /*2190*/  @P1 LEA R20, P0, R234.reuse, R11, 0x1 ;  /* 0x0000000bea141211 */ /* 0x060fe400078008ff */
[----:B------:R-:W-:Y:S02]  /*21a0*/  SHF.R.S32.HI R11, RZ, 0x4, R18 ;  /* 0x00000004ff0b7819 */ /* 0x000fe40000011412 */
[----:B------:R-:W-:Y:S02]  /*21b0*/  @P1 LEA.HI.X R21, R234, R12, R233, 0x1, P0 ;  /* 0x0000000cea151211 */ /* 0x000fe400000f0ce9 */
[----:B------:R-:W-:Y:S02]  /*21c0*/  LEA.HI R18, R18, R11, RZ, 0x1 ;  /* 0x0000000b12127211 */ /* 0x000fe400078f08ff */
[----:B------:R-:W-:Y:S01]  /*21d0*/  @P6 LEA R12, P0, R234, R9, 0x1 ;  /* 0x00000009ea0c6211 */ /* 0x000fe200078008ff */
[----:B------:R5:W-:Y:S01]  /*21e0*/  @P1 LDGSTS.E.BYPASS.LTC128B.128 [R229+0x4100], [R20.64], !P5 ;  /* 0x0410000014e51fae */ /* 0x000be2000e901d74 */
[----:B------:R-:W-:-:S02]  /*21f0*/  LOP3.LUT R18, R18, 0xfffffffe, RZ, 0xc0, !PT ;  /* 0xfffffffe12127812 */ /* 0x000fc400078ec0ff */
[C-C-:B-1----:R-:W-:Y:S02]  /*2200*/  @P6 LEA.HI.X R13, R234.reuse, R10, R233.reuse, 0x1, P0 ;  /* 0x0000000aea0d6211 */ /* 0x142fe400000f0ce9 */
[C---:B--2---:R-:W-:Y:S01]  /*2210*/  @P2 LEA R10, P0, R234.reuse, R3, 0x1 ;  /* 0x00000003ea0a2211 */ /* 0x044fe200078008ff */
[----:B------:R-:W-:Y:S02]  /*2220*/  IMAD.IADD R18, R11, 0x1, -R18 ;  /* 0x000000010b127824 */ /* 0x000fe400078e0a12 */
[----:B------:R1:W-:Y:S01]  /*2230*/  @P6 LDGSTS.E.BYPASS.LTC128B.128 [R229+0x4900], [R12.64], !P5 ;  /* 0x049000000ce56fae */ /* 0x0003e2000e901d74 */
[----:B---3--:R-:W-:Y:S01]  /*2240*/  @P2 LEA.HI.X R11, R234, R14, R233, 0x1, P0 ;  /* 0x0000000eea0b2211 */ /* 0x008fe200000f0ce9 */
[----:B------:R-:W-:Y:S01]  /*2250*/  IMAD.SHL.U32 R3, R2, 0x40, RZ ;  /* 0x0000004002037824 */ /* 0x000fe200078e00ff */
[----:B------:R-:W-:-:S04]  /*2260*/  IADD3 R93, P0, R36, UR48, RZ ;  /* 0x00000030245d7c10 */ /* 0x000fc8000ff1e0ff */
[----:B------:R-:W-:Y:S02]  /*2270*/  LOP3.LUT R3, R3, 0x1c0, RZ, 0xc0, !PT ;  /* 0x000001c003037812 */ /* 0x000fe400078ec0ff */
[----:B------:R-:W-:Y:S02]  /*2280*/  IADD3.X R89, R37, UR10, R89, P0, !PT ;  /* 0x0000000a25597c10 */ /* 0x000fe400087fe459 */
[----:B------:R-:W-:Y:S02]  /*2290*/  LOP3.LUT R15, R3, 0x8, R15, 0xf8, !PT ;  /* 0x00000008030f7812 */ /* 0x000fe400078ef80f */
[----:B------:R-:W-:Y:S02]  /*22a0*/  SHF.R.U32.HI R3, RZ, 0x3, R3 ;  /* 0x00000003ff037819 */ /* 0x000fe40000011603 */
[----:B------:R-:W-:Y:S02]  /*22b0*/  LEA R97, P0, R93, c[0x0][0x1f8], 0x1 ;  /* 0x00007e005d617a11 */ /* 0x000fe400078008ff */
[----:B------:R-:W-:-:S02]  /*22c0*/  LOP3.LUT R15, R15, R3, RZ, 0x3c, !PT ;  /* 0x000000030f0f7212 */ /* 0x000fc400078e3cff */
[----:B-----5:R-:W-:Y:S01]  /*22d0*/  @P3 LEA R20, P1, R234, R5, 0x1 ;  /* 0x00000005ea143211 */ /* 0x020fe200078208ff */
[----:B------:R-:W-:Y:S01]  /*22e0*/  IMAD.SHL.U32 R5, R17, 0x40, RZ ;  /* 0x0000004011057824 */ /* 0x000fe200078e00ff */
[----:B------:R-:W-:Y:S01]  /*22f0*/  LEA.HI.X R93, R93, c[0x0][0x1fc], R89, 0x1, P0 ;  /* 0x00007f005d5d7a11 */ /* 0x000fe200000f0c59 */
[----:B------:R-:W-:Y:S01]  /*2300*/  IMAD R227, R18, 0x200, R15 ;  /* 0x0000020012e37824 */ /* 0x000fe200078e020f */
[----:B------:R-:W-:Y:S01]  /*2310*/  @P3 LEA.HI.X R21, R234, R6, R233, 0x1, P1 ;  /* 0x00000006ea153211 */ /* 0x000fe200008f0ce9 */
[----:B------:R-:W-:Y:S01]  /*2320*/  IMAD.SHL.U32 R6, R18, 0x8, RZ ;  /* 0x0000000812067824 */ /* 0x000fe200078e00ff */
[----:B------:R-:W-:Y:S01]  /*2330*/  LOP3.LUT R5, R5, 0xfffffe00, RZ, 0xc0, !PT ;  /* 0xfffffe0005057812 */ /* 0x000fe200078ec0ff */
[----:B------:R-:W-:Y:S01]  /*2340*/  IMAD.SHL.U32 R227, R227, 0x2, RZ ;  /* 0x00000002e3e37824 */ /* 0x000fe200078e00ff */
[----:B------:R-:W-:Y:S01]  /*2350*/  LOP3.LUT P1, RZ, R2, 0x2, RZ, 0xc0, !PT ;  /* 0x0000000202ff7812 */ /* 0x000fe2000782c0ff */
[----:B------:R4:W-:Y:S01]  /*2360*/  @P3 LDGSTS.E.BYPASS.LTC128B.128 [R229+0x5100], [R20.64], !P5 ;  /* 0x0510000014e53fae */ /* 0x0009e2000e901d74 */
[----:B------:R-:W-:-:S02]  /*2370*/  LOP3.LUT R9, R16, 0x8, R6, 0xf8, !PT ;  /* 0x0000000810097812 */ /* 0x000fc400078ef806 */
[----:B------:R-:W-:Y:S01]  /*2380*/  SHF.R.U32.HI R16, RZ, 0x3, R16 ;  /* 0x00000003ff107819 */ /* 0x000fe20000011610 */
[----:B------:R2:W-:Y:S01]  /*2390*/  @P2 LDGSTS.E.BYPASS.LTC128B.128 [R229+0x5900], [R10.64], !P5 ;  /* 0x059000000ae52fae */ /* 0x0005e2000e901d74 */
[----:B------:R-:W-:Y:S02]  /*23a0*/  SHF.R.S32.HI R6, RZ, 0x5, R168 ;  /* 0x00000005ff067819 */ /* 0x000fe400000114a8 */
[----:B------:R-:W-:Y:S01]  /*23b0*/  LOP3.LUT R3, R9, R16, RZ, 0x3c, !PT ;  /* 0x0000001009037212 */ /* 0x000fe200078e3cff */
[----:B------:R-:W0:Y:S01]  /*23c0*/  LDGDEPBAR ;  /* 0x00000000000079af */ /* 0x000e220000000000 */
[C---:B------:R-:W-:Y:S01]  /*23d0*/  IADD3 R38, R227.reuse, 0x3100, RZ ;  /* 0x00003100e3267810 */ /* 0x040fe20007ffe0ff */
[----:B------:R-:W-:Y:S01]  /*23e0*/  IMAD R228, R6, 0x400, R5 ;  /* 0x0000040006e47824 */ /* 0x000fe200078e0205 */
[----:B------:R-:W-:Y:S01]  /*23f0*/  IADD3 R226, R227, 0x3120, RZ ;  /* 0x00003120e3e27810 */ /* 0x000fe20007ffe0ff */
[----:B------:R-:W3:Y:S01]  /*2400*/  SHFL.IDX PT, R96, R97, RZ, 0x181f ;  /* 0x00181fff61607589 */ /* 0x000ee200000e0000 */
[----:B------:R-:W-:Y:S01]  /*2410*/  @P1 IADD3 R226, R38, -0x20, RZ ;  /* 0xffffffe026e21810 */ /* 0x000fe20007ffe0ff */
[----:B------:R-:W-:Y:S01]  /*2420*/  IMAD.IADD R228, R3, 0x1, R228 ;  /* 0x0000000103e47824 */ /* 0x000fe200078e02e4 */
[C---:B------:R-:W-:Y:S01]  /*2430*/  SHF.L.U64.HI R233, R234.reuse, 0x1, R233 ;  /* 0x00000001eae97819 */ /* 0x040fe200000102e9 */
[----:B------:R-:W5:Y:S01]  /*2440*/  SHFL.IDX PT, R94, R97, 0x1, 0x181f ;  /* 0x00381f00615e7f89 */ /* 0x000f6200000e0000 */
[----:B------:R-:W-:Y:S01]  /*2450*/  ISETP.GE.AND P2, PT, R234, c[0x0][0x1d4], PT ;  /* 0x00007500ea007a0c */ /* 0x000fe20003f46270 */
[----:B------:R-:W-:Y:S01]  /*2460*/  IMAD.SHL.U32 R228, R228, 0x2, RZ ;  /* 0x00000002e4e47824 */ /* 0x000fe200078e00ff */
[----:B------:R-:W-:Y:S01]  /*2470*/  IADD3 R217, R226, 0x800, RZ ;  /* 0x00000800e2d97810 */ /* 0x000fe20007ffe0ff */
[----:B------:R-:W-:Y:S01]  /*2480*/  SHFL.IDX PT, R95, R93, RZ, 0x181f ;  /* 0x00181fff5d5f7589 */ /* 0x000fe200000e0000 */
[----:B------:R-:W-:Y:S01]  /*2490*/  IMAD.SHL.U32 R234, R234, 0x2, RZ ;  /* 0x00000002eaea7824 */ /* 0x000fe200078e00ff */
[----:B------:R-:W-:Y:S01]  /*24a0*/  ISETP.LT.OR P1, PT, R88, 0x1, P2 ;  /* 0x000000015800780c */ /* 0x000fe20001721670 */
[--C-:B------:R-:W-:Y:S01]  /*24b0*/  IMAD R224, R0, 0x2, R228.reuse ;  /* 0x0000000200e07824 */ /* 0x100fe200078e02e4 */
[----:B------:R-:W-:Y:S01]  /*24c0*/  SHFL.IDX PT, R90, R97, 0x3, 0x181f ;  /* 0x00781f00615a7f89 */ /* 0x000fe200000e0000 */
[----:B------:R-:W-:Y:S01]  /*24d0*/  ISETP.LT.OR P3, PT, R88, 0x11, P2 ;  /* 0x000000115800780c */ /* 0x000fe20001761670 */
[----:B------:R-:W-:Y:S01]  /*24e0*/  IMAD R223, R4, 0x2, R228 ;  /* 0x0000000204df7824 */ /* 0x000fe200078e02e4 */
[C---:B------:R-:W-:Y:S01]  /*24f0*/  IADD3 R216, R226.reuse, 0x1000, RZ ;  /* 0x00001000e2d87810 */ /* 0x040fe20007ffe0ff */
[----:B------:R-:W-:Y:S01]  /*2500*/  SHFL.IDX PT, R92, R97, 0x2, 0x181f ;  /* 0x00581f00615c7f89 */ /* 0x000fe200000e0000 */
[----:B------:R-:W-:Y:S01]  /*2510*/  IADD3 R215, R226, 0x1800, RZ ;  /* 0x00001800e2d77810 */ /* 0x000fe20007ffe0ff */
[----:B------:R-:W-:Y:S01]  /*2520*/  IMAD R221, R0, 0x2, R223 ;  /* 0x0000000200dd7824 */ /* 0x000fe200078e02df */
[----:B------:R-:W-:Y:S01]  /*2530*/  IADD3 R214, R226, 0x2000, RZ ;  /* 0x00002000e2d67810 */ /* 0x000fe20007ffe0ff */
[----:B------:R-:W-:-:S04]  /*2540*/  DEPBAR.LE SB0, 0x1 ;  /* 0x000080400000791a */ /* 0x000fc80000000000 */
[----:B------:R-:W-:-:S04]  /*2550*/  DEPBAR.LE SB0, 0x0 ;  /* 0x000080000000791a */ /* 0x000fc80000000000 */
[----:B------:R-:W-:Y:S01]  /*2560*/  BAR.SYNC.DEFER_BLOCKING 0x0 ;  /* 0x0000000000007b1d */ /* 0x000fe20000010000 */
[-C--:B---3--:R-:W-:Y:S02]  /*2570*/  IADD3 R96, P6, R96, R234.reuse, RZ ;  /* 0x000000ea60607210 */ /* 0x088fe40007fde0ff */
[-C--:B-----5:R-:W-:Y:S02]  /*2580*/  IADD3 R94, P0, R94, R234.reuse, RZ ;  /* 0x000000ea5e5e7210 */ /* 0x0a0fe40007f1e0ff */
[----:B------:R-:W-:Y:S01]  /*2590*/  IADD3 R213, R226, 0x2800, RZ ;  /* 0x00002800e2d57810 */ /* 0x000fe20007ffe0ff */
[----:B------:R-:W-:Y:S04]  /*25a0*/  SHFL.IDX PT, R91, R93, 0x3, 0x181f ;  /* 0x00781f005d5b7f89 */ /* 0x000fe800000e0000 */
[----:B------:R-:W-:Y:S04]  /*25b0*/  SHFL.IDX PT, R99, R93, 0x2, 0x181f ;  /* 0x00581f005d637f89 */ /* 0x000fe800000e0000 */
[----:B------:R-:W-:Y:S04]  /*25c0*/  SHFL.IDX PT, R98, R97, 0x4, 0x181f ;  /* 0x00981f0061627f89 */ /* 0x000fe800000e0000 */
[----:B------:R-:W-:Y:S04]  /*25d0*/  SHFL.IDX PT, R89, R93, 0x4, 0x181f ;  /* 0x00981f005d597f89 */ /* 0x000fe800000e0000 */
[----:B------:R-:W-:Y:S04]  /*25e0*/  LDSM.16.M88.4 R28, [R228+0x6100] ;  /* 0x00610000e41c783b */ /* 0x000fe80000000200 */
[----:B------:R-:W-:Y:S04]  /*25f0*/  LDSM.16.M88.4 R32, [R228+0x8100] ;  /* 0x00810000e420783b */ /* 0x000fe80000000200 */
[----:B------:R-:W3:Y:S04]  /*2600*/  LDSM.16.M88.4 R84, [R227+0x5900] ;  /* 0x00590000e354783b */ /* 0x000ee80000000200 */
[----:B------:R-:W5:Y:S04]  /*2610*/  LDSM.16.M88.4 R76, [R227+0x3100] ;  /* 0x00310000e34c783b */ /* 0x000f680000000200 */
[----:B------:R-:W-:Y:S04]  /*2620*/  LDSM.16.M88.4 R68, [R227+0x3900] ;  /* 0x00390000e344783b */ /* 0x000fe80000000200 */
[----:B------:R-:W-:Y:S04]  /*2630*/  LDSM.16.M88.4 R60, [R227+0x4100] ;  /* 0x00410000e33c783b */ /* 0x000fe80000000200 */
[----:B------:R-:W-:Y:S04]  /*2640*/  LDSM.16.M88.4 R52, [R227+0x4900] ;  /* 0x00490000e334783b */ /* 0x000fe80000000200 */
[----:B------:R-:W-:Y:S04]  /*2650*/  LDSM.16.M88.4 R40, [R227+0x5100] ;  /* 0x00510000e328783b */ /* 0x000fe80000000200 */
[----:B------:R-:W-:Y:S04]  /*2660*/  LDSM.16.M88.4 R156, [R226] ;  /* 0x00000000e29c783b */ /* 0x000fe80000000200 */
[----:B------:R-:W-:Y:S04]  /*2670*/  LDSM.16.M88.4 R152, [R226+0x800] ;  /* 0x00080000e298783b */ /* 0x000fe80000000200 */
[----:B------:R-:W-:Y:S04]  /*2680*/  LDSM.16.M88.4 R148, [R226+0x1000] ;  /* 0x00100000e294783b */ /* 0x000fe80000000200 */
[----:B------:R-:W-:Y:S01]  /*2690*/  LDSM.16.M88.4 R144, [R226+0x1800] ;  /* 0x00180000e290783b */ /* 0x000fe20000000200 */
[-C--:B---3--:R-:W-:Y:S03]  /*26a0*/  HMMA.16816.F32.BF16 R36, R28, R84.reuse, RZ ;  /* 0x000000541c24723c */ /* 0x088fe600000418ff */
[----:B------:R-:W-:Y:S04]  /*26b0*/  LDSM.16.M88.4 R140, [R226+0x2000] ;  /* 0x00200000e28c783b */ /* 0x000fe80000000200 */
[----:B------:R-:W-:Y:S01]  /*26c0*/  LDSM.16.M88.4 R136, [R226+0x2800] ;  /* 0x00280000e288783b */ /* 0x000fe20000000200 */
[----:B------:R-:W-:Y:S03]  /*26d0*/  HMMA.16816.F32.BF16 R116, R32, R84, RZ ;  /* 0x000000542074723c */ /* 0x000fe600000418ff */
[----:B------:R-:W3:Y:S04]  /*26e0*/  SHFL.IDX PT, R84, R93, 0x1, 0x181f ;  /* 0x00381f005d547f89 */ /* 0x000ee800000e0000 */
[----:B------:R-:W1:Y:S01]  /*26f0*/  LDSM.16.M88.4 R112, [R224+0x6100] ;  /* 0x00610000e070783b */ /* 0x000e620000000200 */
[-C--:B-----5:R-:W-:Y:S03]  /*2700*/  HMMA.16816.F32.BF16 R80, R28, R76.reuse, RZ ;  /* 0x0000004c1c50723c */ /* 0x0a0fe600000418ff */
[----:B------:R5:W1:Y:S04]  /*2710*/  SHFL.IDX PT, R85, R97, 0x5, 0x181f ;  /* 0x00b81f0061557f89 */ /* 0x000a6800000e0000 */
[----:B------:R-:W-:Y:S01]  /*2720*/  LDSM.16.M88.4 R160, [R224+0x8100] ;  /* 0x00810000e0a0783b */ /* 0x000fe20000000200 */
[C---:B------:R-:W-:Y:S08]  /*2730*/  HMMA.16816.F32.BF16 R24, R32.reuse, R76, RZ ;  /* 0x0000004c2018723c */ /* 0x040ff000000418ff */
[----:B------:R-:W-:Y:S01]  /*2740*/  HMMA.16816.F32.BF16 R132, R32, R78, RZ ;  /* 0x0000004e2084723c */ /* 0x000fe200000418ff */
[--C-:B-----5:R-:W-:Y:S01]  /*2750*/  IMAD.X R97, R95, 0x1, R233.reuse, P6 ;  /* 0x000000015f617824 */ /* 0x120fe200030e06e9 */
[-C--:B------:R-:W-:Y:S01]  /*2760*/  IADD3 R92, P6, R92, R234.reuse, RZ ;  /* 0x000000ea5c5c7210 */ /* 0x080fe20007fde0ff */
[--C-:B---3--:R-:W-:Y:S01]  /*2770*/  IMAD.X R95, R84, 0x1, R233.reuse, P0 ;  /* 0x00000001545f7824 */ /* 0x108fe200000e06e9 */
[----:B------:R-:W-:Y:S01]  /*2780*/  IADD3 R90, P0, R90, R234, RZ ;  /* 0x000000ea5a5a7210 */ /* 0x000fe20007f1e0ff */
[----:B------:R3:W5:Y:S03]  /*2790*/  SHFL.IDX PT, R84, R93, 0x5, 0x181f ;  /* 0x00b81f005d547f89 */ /* 0x00076600000e0000 */
[----:B------:R-:W-:Y:S01]  /*27a0*/  HMMA.16816.F32.BF16 R72, R28, R68, RZ ;  /* 0x000000441c48723c */ /* 0x000fe200000418ff */
[----:B------:R-:W-:Y:S01]  /*27b0*/  IMAD.X R91, R91, 0x1, R233, P0 ;  /* 0x000000015b5b7824 */ /* 0x000fe200000e06e9 */
[----:B------:R-:W-:Y:S01]  /*27c0*/  ISETP.LT.OR P0, PT, R88, 0x21, P2 ;  /* 0x000000215800780c */ /* 0x000fe20001701670 */
[----:B------:R-:W-:Y:S01]  /*27d0*/  @!PT LDS RZ, [RZ] ;  /* 0x00000000fffff984 */ /* 0x000fe20000000800 */
[----:B------:R-:W-:Y:S01]  /*27e0*/  @!PT LDS RZ, [RZ] ;  /* 0x00000000fffff984 */ /* 0x000fe20000000800 */
[----:B------:R1:W-:Y:S01]  /*27f0*/  LDGSTS.E.BYPASS.LTC128B.128 [R229+0x100], [R96.64], !P1 ;  /* 0x0010000060e57fae */ /* 0x0003e2000c901d74 */
[----:B------:R-:W-:Y:S01]  /*2800*/  LOP3.LUT P1, RZ, R2, 0x4, RZ, 0xc0, !PT ;  /* 0x0000000402ff7812 */ /* 0x000fe2000782c0ff */
[----:B------:R-:W-:-:S03]  /*2810*/  IMAD.MOV.U32 R2, RZ, RZ, 0x40 ;  /* 0x00000040ff027424 */ /* 0x000fc600078e00ff */
[----:B----4-:R-:W-:Y:S01]  /*2820*/  HMMA.16816.F32.BF16 R20, R32, R68, RZ ;  /* 0x000000442014723c */ /* 0x010fe200000418ff */
[----:B------:R4:W-:Y:S01]  /*2830*/  LDGSTS.E.BYPASS.LTC128B.128 [R229+0x900], [R94.64], !P3 ;  /* 0x009000005ee57fae */ /* 0x0009e2000d901d74 */
[----:B------:R-:W-:Y:S02]  /*2840*/  ISETP.LT.OR P3, PT, R88, 0x41, P2 ;  /* 0x000000415800780c */ /* 0x000fe40001761670 */
[----:B------:R-:W-:-:S04]  /*2850*/  SEL R2, R2, 0xffffffc0, !P1 ;  /* 0xffffffc002027807 */ /* 0x000fc80004800000 */
[----:B------:R-:W-:Y:S01]  /*2860*/  HMMA.16816.F32.BF16 R128, R32, R70, RZ ;  /* 0x000000462080723c */ /* 0x000fe200000418ff */
[----:B------:R-:W-:Y:S02]  /*2870*/  IMAD.IADD R222, R227, 0x1, R2 ;  /* 0x00000001e3de7824 */ /* 0x000fe400078e0202 */
[----:B------:R-:W-:Y:S02]  /*2880*/  IMAD.IADD R212, R2, 0x1, R226 ;  /* 0x0000000102d47824 */ /* 0x000fe400078e02e2 */
[----:B---3--:R-:W-:-:S03]  /*2890*/  IMAD.X R93, R99, 0x1, R233, P6 ;  /* 0x00000001635d7824 */ /* 0x008fc600030e06e9 */
[-C--:B------:R-:W-:Y:S02]  /*28a0*/  HMMA.16816.F32.BF16 R64, R28, R60.reuse, RZ ;  /* 0x0000003c1c40723c */ /* 0x080fe400000418ff */
[----:B------:R4:W-:Y:S06]  /*28b0*/  LDGSTS.E.BYPASS.LTC128B.128 [R229+0x1100], [R92.64], !P0 ;  /* 0x011000005ce57fae */ /* 0x0009ec000c101d74 */
[C---:B------:R-:W-:Y:S08]  /*28c0*/  HMMA.16816.F32.BF16 R16, R32.reuse, R60, RZ ;  /* 0x0000003c2010723c */ /* 0x040ff000000418ff */
[----:B------:R-:W-:Y:S08]  /*28d0*/  HMMA.16816.F32.BF16 R124, R32, R62, RZ ;  /* 0x0000003e207c723c */ /* 0x000ff000000418ff */
[-C--:B------:R-:W-:Y:S08]  /*28e0*/  HMMA.16816.F32.BF16 R56, R28, R52.reuse, RZ ;  /* 0x000000341c38723c */ /* 0x080ff000000418ff */
[C---:B-1----:R-:W-:Y:S08]  /*28f0*/  HMMA.16816.F32.BF16 R12, R32.reuse, R52, RZ ;  /* 0x00000034200c723c */ /* 0x042ff000000418ff */
[----:B------:R-:W-:Y:S08]  /*2900*/  HMMA.16816.F32.BF16 R120, R32, R54, RZ ;  /* 0x000000362078723c */ /* 0x000ff000000418ff */
[-C--:B------:R-:W-:Y:S08]  /*2910*/  HMMA.16816.F32.BF16 R48, R28, R40.reuse, RZ ;  /* 0x000000281c30723c */ /* 0x080ff000000418ff */
[C---:B--2---:R-:W-:Y:S08]  /*2920*/  HMMA.16816.F32.BF16 R8, R32.reuse, R40, RZ ;  /* 0x000000282008723c */ /* 0x044ff000000418ff */
[----:B------:R-:W-:Y:S08]  /*2930*/  HMMA.16816.F32.BF16 R44, R32, R42, RZ ;  /* 0x0000002a202c723c */ /* 0x000ff000000418ff */
[C---:B------:R-:W-:Y:S08]  /*2940*/  HMMA.16816.F32.BF16 R76, R28.reuse, R78, RZ ;  /* 0x0000004e1c4c723c */ /* 0x040ff000000418ff */
[C---:B------:R-:W-:Y:S08]  /*2950*/  HMMA.16816.F32.BF16 R68, R28.reuse, R70, RZ ;  /* 0x000000461c44723c */ /* 0x040ff000000418ff */
[C---:B------:R-:W-:Y:S08]  /*2960*/  HMMA.16816.F32.BF16 R60, R28.reuse, R62, RZ ;  /* 0x0000003e1c3c723c */ /* 0x040ff000000418ff */
[C---:B------:R-:W-:Y:S08]  /*2970*/  HMMA.16816.F32.BF16 R52, R28.reuse, R54, RZ ;  /* 0x000000361c34723c */ /* 0x040ff000000418ff */
[C---:B------:R-:W-:Y:S08]  /*2980*/  HMMA.16816.F32.BF16 R40, R28.reuse, R42, RZ ;  /* 0x0000002a1c28723c */ /* 0x040ff000000418ff */
[-C--:B------:R-:W-:Y:S08]  /*2990*/  HMMA.16816.F32.BF16 R28, R28, R86.reuse, RZ ;  /* 0x000000561c1c723c */ /* 0x080ff000000418ff */
[----:B------:R-:W-:Y:S07]  /*29a0*/  HMMA.16816.F32.BF16 R32, R32, R86, RZ ;  /* 0x000000562020723c */ /* 0x000fee00000418ff */
[----:B------:R-:W-:Y:S01]  /*29b0*/  IADD3 R86, P6, R98, R234, RZ ;  /* 0x000000ea62567210 */ /* 0x000fe20007fde0ff */
[----:B------:R-:W-:Y:S04]  /*29c0*/  HMMA.16816.F32.BF16 R80, R112, R156, R80 ;  /* 0x0000009c7050723c */ /* 0x000fe80000041850 */
[----:B------:R-:W-:Y:S01]  /*29d0*/  IMAD.X R87, R89, 0x1, R233, P6 ;  /* 0x0000000159577824 */ /* 0x000fe200030e06e9 */
[----:B------:R-:W-:-:S02]  /*29e0*/  ISETP.LT.OR P6, PT, R88, 0x31, P2 ;  /* 0x000000315800780c */ /* 0x000fc400017c1670 */
[----:B------:R-:W-:Y:S01]  /*29f0*/  ISETP.LT.OR P2, PT, R88, 0x51, P2 ;  /* 0x000000515800780c */ /* 0x000fe20001741670 */
[----:B------:R-:W-:Y:S01]  /*2a00*/  HMMA.16816.F32.BF16 R72, R112, R152, R72 ;  /* 0x000000987048723c */ /* 0x000fe20000041848 */
[----:B------:R-:W-:-:S05]  /*2a10*/  IADD3 R88, P0, R85, R234, RZ ;  /* 0x000000ea55587210 */ /* 0x000fca0007f1e0ff */
[----:B-----5:R-:W-:Y:S01]  /*2a20*/  IMAD.X R89, R84, 0x1, R233, P0 ;  /* 0x0000000154597824 */ /* 0x020fe200000e06e9 */
[----:B------:R-:W-:Y:S01]  /*2a30*/  PLOP3.LUT P0, PT, PT, PT, UP0, 0x80, 0x0 ;  /* 0x000000000000781c */ /* 0x000fe20003f0f008 */
[C---:B------:R-:W-:Y:S02]  /*2a40*/  HMMA.16816.F32.BF16 R64, R112.reuse, R148, R64 ;  /* 0x000000947040723c */ /* 0x040fe40000041840 */
[----:B------:R1:W-:Y:S04]  /*2a50*/  LDGSTS.E.BYPASS.LTC128B.128 [R229+0x1900], [R90.64], !P6 ;  /* 0x019000005ae57fae */ /* 0x0003e8000f101d74 */
[----:B------:R2:W-:Y:S01]  /*2a60*/  LDGSTS.E.BYPASS.LTC128B.128 [R229+0x2100], [R86.64], !P3 ;  /* 0x0210000056e57fae */ /* 0x0005e2000d901d74 */
[----:B------:R-:W-:Y:S01]  /*2a70*/  ISETP.GT.AND P3, PT, R232, 0x5f, PT ;  /* 0x0000005fe800780c */ /* 0x000fe20003f64270 */
[C---:B------:R-:W-:Y:S02]  /*2a80*/  HMMA.16816.F32.BF16 R56, R112.reuse, R144, R56 ;  /* 0x000000907038723c */ /* 0x040fe40000041838 */
[----:B------:R1:W-:Y:S04]  /*2a90*/  LDGSTS.E.BYPASS.LTC128B.128 [R229+0x2900], [R88.64], !P2 ;  /* 0x0290000058e57fae */ /* 0x0003e8000d101d74 */
[----:B------:R-:W-:Y:S02]  /*2aa0*/  LDSM.16.M88.4 R108, [R223+0x8100] ;  /* 0x00810000df6c783b */ /* 0x000fe40000000200 */
[C---:B------:R-:W-:Y:S02]  /*2ab0*/  HMMA.16816.F32.BF16 R48, R112.reuse, R140, R48 ;  /* 0x0000008c7030723c */ /* 0x040fe40000041830 */
[----:B------:R-:W3:Y:S04]  /*2ac0*/  LDSM.16.M88.4 R104, [R222+0x3100] ;  /* 0x00310000de68783b */ /* 0x000ee80000000200 */
[----:B------:R-:W5:Y:S02]  /*2ad0*/  LDSM.16.M88.4 R100, [R222+0x3900] ;  /* 0x00390000de64783b */ /* 0x000f640000000200 */
[C---:B------:R-:W-:Y:S02]  /*2ae0*/  HMMA.16816.F32.BF16 R36, R112.reuse, R136, R36 ;  /* 0x000000887024723c */ /* 0x040fe40000041824 */
[----:B------:R-:W3:Y:S04]  /*2af0*/  LDSM.16.M88.4 R96, [R222+0x4100] ;  /* 0x00410000de60783b */ /* 0x000ee80000000200 */
[----:B----4-:R-:W4:Y:S02]  /*2b00*/  LDSM.16.M88.4 R92, [R222+0x4900] ;  /* 0x00490000de5c783b */ /* 0x010f240000000200 */
[C---:B------:R-:W-:Y:S02]  /*2b10*/  HMMA.16816.F32.BF16 R76, R112.reuse, R158, R76 ;  /* 0x0000009e704c723c */ /* 0x040fe4000004184c */
[----:B--2---:R-:W-:Y:S04]  /*2b20*/  LDSM.16.M88.4 R84, [R222+0x5900] ;  /* 0x00590000de54783b */ /* 0x004fe80000000200 */
[----:B-1----:R-:W1:Y:S02]  /*2b30*/  LDSM.16.M88.4 R88, [R222+0x5100] ;  /* 0x00510000de58783b */ /* 0x002e640000000200 */
[C---:B------:R-:W-:Y:S02]  /*2b40*/  HMMA.16816.F32.BF16 R68, R112.reuse, R154, R68 ;  /* 0x0000009a7044723c */ /* 0x040fe40000041844 */
[----:B------:R-:W-:Y:S04]  /*2b50*/  LDSM.16.M88.4 R164, [R221+0x6100] ;  /* 0x00610000dda4783b */ /* 0x000fe80000000200 */
[----:B------:R-:W0:Y:S02]  /*2b60*/  LDGDEPBAR ;  /* 0x00000000000079af */ /* 0x000e240000000000 */
[C---:B------:R-:W-:Y:S08]  /*2b70*/  HMMA.16816.F32.BF16 R60, R112.reuse, R150, R60 ;  /* 0x00000096703c723c */ /* 0x040ff0000004183c */
[C---:B------:R-:W-:Y:S08]  /*2b80*/  HMMA.16816.F32.BF16 R52, R112.reuse, R146, R52 ;  /* 0x000000927034723c */ /* 0x040ff00000041834 */
[C---:B------:R-:W-:Y:S08]  /*2b90*/  HMMA.16816.F32.BF16 R40, R112.reuse, R142, R40 ;  /* 0x0000008e7028723c */ /* 0x040ff00000041828 */
[----:B------:R-:W-:Y:S01]  /*2ba0*/  HMMA.16816.F32.BF16 R28, R112, R138, R28 ;  /* 0x0000008a701c723c */ /* 0x000fe2000004181c */
[----:B------:R-:W2:Y:S07]  /*2bb0*/  LDSM.16.M88.4 R112, [R223+0x6100] ;  /* 0x00610000df70783b */ /* 0x000eae0000000200 */
        /* <DEDUP_REMOVED lines=17> */
[----:B------:R-:W1:Y:S04]  /*2cd0*/  LDSM.16.M88.4 R160, [R221+0x8100] ;  /* 0x00810000dda0783b */ /* 0x000e680000000200 */
[----:B------:R-:W2:Y:S01]  /*2ce0*/  LDSM.16.M88.4 R136, [R212+0x2800] ;  /* 0x00280000d488783b */ /* 0x000ea20000000200 */
[----:B------:R-:W-:-:S04]  /*2cf0*/  DEPBAR.LE SB0, 0x0 ;  /* 0x000080000000791a */ /* 0x000fc80000000000 */
[C---:B---3--:R-:W-:Y:S08]  /*2d00*/  HMMA.16816.F32.BF16 R24, R108.reuse, R104, R24 ;  /* 0x000000686c18723c */ /* 0x048ff00000041818 */
[C---:B-----5:R-:W-:Y:S08]  /*2d10*/  HMMA.16816.F32.BF16 R20, R108.reuse, R100, R20 ;  /* 0x000000646c14723c */ /* 0x060ff00000041814 */
[C---:B------:R-:W-:Y:S08]  /*2d20*/  HMMA.16816.F32.BF16 R16, R108.reuse, R96, R16 ;  /* 0x000000606c10723c */ /* 0x040ff00000041810 */
[C---:B----4-:R-:W-:Y:S08]  /*2d30*/  HMMA.16816.F32.BF16 R12, R108.reuse, R92, R12 ;  /* 0x0000005c6c0c723c */ /* 0x050ff0000004180c */
[C---:B-1----:R-:W-:Y:S08]  /*2d40*/  HMMA.16816.F32.BF16 R8, R108.reuse, R88, R8 ;  /* 0x000000586c08723c */ /* 0x042ff00000041808 */
[C---:B------:R-:W-:Y:S08]  /*2d50*/  HMMA.16816.F32.BF16 R116, R108.reuse, R84, R116 ;  /* 0x000000546c74723c */ /* 0x040ff00000041874 */
[C---:B------:R-:W-:Y:S08]  /*2d60*/  HMMA.16816.F32.BF16 R132, R108.reuse, R106, R132 ;  /* 0x0000006a6c84723c */ /* 0x040ff00000041884 */
[C---:B------:R-:W-:Y:S08]  /*2d70*/  HMMA.16816.F32.BF16 R128, R108.reuse, R102, R128 ;  /* 0x000000666c80723c */ /* 0x040ff00000041880 */
[C---:B------:R-:W-:Y:S08]  /*2d80*/  HMMA.16816.F32.BF16 R124, R108.reuse, R98, R124 ;  /* 0x000000626c7c723c */ /* 0x040ff0000004187c */
[C---:B------:R-:W-:Y:S08]  /*2d90*/  HMMA.16816.F32.BF16 R120, R108.reuse, R94, R120 ;  /* 0x0000005e6c78723c */ /* 0x040ff00000041878 */
[C---:B------:R-:W-:Y:S08]  /*2da0*/  HMMA.16816.F32.BF16 R44, R108.reuse, R90, R44 ;  /* 0x0000005a6c2c723c */ /* 0x040ff0000004182c */
[----:B------:R-:W-:Y:S08]  /*2db0*/  HMMA.16816.F32.BF16 R32, R108, R86, R32 ;  /* 0x000000566c20723c */ /* 0x000ff00000041820 */
[C---:B--2---:R-:W-:Y:S08]  /*2dc0*/  HMMA.16816.F32.BF16 R80, R112.reuse, R104, R80 ;  /* 0x000000687050723c */ /* 0x044ff00000041850 */
        /* <DEDUP_REMOVED lines=48> */
[----:B------:R-:W2:Y:S01]  /*30d0*/  @!P3 LDG.E R230, [R84.64] ;  /* 0x0000003454e6b981 */ /* 0x000ea2000c1e1900 */
[----:B------:R-:W-:-:S04]  /*30e0*/  IMAD.MOV R2, RZ, RZ, -R2 ;  /* 0x000000ffff027224 */ /* 0x000fc800078e0a02 */
[----:B------:R-:W-:-:S04]  /*30f0*/  IMAD R231, R2, c[0x0][0x2b8], R231 ;  /* 0x0000ae0002e77a24 */ /* 0x000fc800078e02e7 */
[----:B------:R-:W-:Y:S01]  /*3100*/  IMAD.WIDE.U32 R86, R231, c[0x0][0x1e0], RZ ;  /* 0x00007800e7567a25 */ /* 0x000fe200078e00ff */
[----:B------:R-:W-:-:S05]  /*3110*/  SHF.R.S32.HI R2, RZ, 0x1f, R231 ;  /* 0x0000001fff027819 */ /* 0x000fca00000114e7 */
[----:B------:R-:W-:-:S04]  /*3120*/  IMAD R2, R2, c[0x0][0x1e0], RZ ;  /* 0x0000780002027a24 */ /* 0x000fc800078e02ff */
[----:B------:R-:W-:-:S04]  /*3130*/  IMAD R2, R231, c[0x0][0x1e4], R2 ;  /* 0x00007900e7027a24 */ /* 0x000fc800078e0202 */
        /* <DEDUP_REMOVED lines=11> */
[----:B------:R-:W3:Y:S04]  /*31f0*/  SHFL.IDX PT, R91, R98, 0x1, 0x181f ;  /* 0x00381f00625b7f89 */ /* 0x000ee800000e0000 */
[----:B------:R-:W-:Y:S04]  /*3200*/  SHFL.IDX PT, R89, R98, 0x2, 0x181f ;  /* 0x00581f0062597f89 */ /* 0x000fe800000e0000 */
[----:B------:R-:W4:Y:S04]  /*3210*/  SHFL.IDX PT, R92, R2, 0x1, 0x181f ;  /* 0x00381f00025c7f89 */ /* 0x000f2800000e0000 */
[----:B------:R-:W5:Y:S04]  /*3220*/  SHFL.IDX PT, R87, R98, 0x3, 0x181f ;  /* 0x00781f0062577f89 */ /* 0x000f6800000e0000 */
[----:B------:R-:W5:Y:S01]  /*3230*/  SHFL.IDX PT, R85, R98, 0x4, 0x181f ;  /* 0x00981f0062557f89 */ /* 0x000f6200000e0000 */
[----:B-1----:R-:W-:-:S03]  /*3240*/  IADD3 R96, P0, R93, R234, RZ ;  /* 0x000000ea5d607210 */ /* 0x002fc60007f1e0ff */
[----:B------:R1:W1:Y:S02]  /*3250*/  SHFL.IDX PT, R84, R98, 0x5, 0x181f ;  /* 0x00b81f0062547f89 */ /* 0x00026400000e0000 */
[----:B--2---:R-:W-:Y:S02]  /*3260*/  IMAD.X R97, R94, 0x1, R233, P0 ;  /* 0x000000015e617824 */ /* 0x004fe400000e06e9 */
[----:B------:R-:W-:Y:S01]  /*3270*/  SHFL.IDX PT, R90, R2, 0x2, 0x181f ;  /* 0x00581f00025a7f89 */ /* 0x000fe200000e0000 */
[----:B---3--:R-:W-:-:S03]  /*3280*/  IADD3 R94, P0, R91, R234, RZ ;  /* 0x000000ea5b5e7210 */ /* 0x008fc60007f1e0ff */
[----:B------:R-:W2:Y:S04]  /*3290*/  SHFL.IDX PT, R88, R2, 0x3, 0x181f ;  /* 0x00781f0002587f89 */ /* 0x000ea800000e0000 */
[----:B------:R-:W3:Y:S01]  /*32a0*/  SHFL.IDX PT, R86, R2, 0x4, 0x181f ;  /* 0x00981f0002567f89 */ /* 0x000ee200000e0000 */
[----:B----4-:R-:W-:-:S03]  /*32b0*/  IMAD.X R95, R92, 0x1, R233, P0 ;  /* 0x000000015c5f7824 */ /* 0x010fc600000e06e9 */
[----:B------:R-:W4:Y:S01]  /*32c0*/  SHFL.IDX PT, R2, R2, 0x5, 0x181f ;  /* 0x00b81f0002027f89 */ /* 0x000f2200000e0000 */
[----:B-----5:R-:W-:-:S03]  /*32d0*/  IADD3 R92, P2, R87, R234, RZ ;  /* 0x000000ea575c7210 */ /* 0x020fc60007f5e0ff */
[----:B------:R5:W-:Y:S01]  /*32e0*/  LDGSTS.E.BYPASS.LTC128B.128 [R229+0x3100], [R96.64], !P5 ;  /* 0x0310000060e57fae */ /* 0x000be2000e901d74 */
[----:B-1----:R-:W-:-:S03]  /*32f0*/  IADD3 R98, P1, R85, R234, RZ ;  /* 0x000000ea55627210 */ /* 0x002fc60007f3e0ff */
[----:B------:R1:W-:Y:S01]  /*3300*/  LDGSTS.E.BYPASS.LTC128B.128 [R229+0x3900], [R94.64], !P5 ;  /* 0x039000005ee57fae */ /* 0x0003e2000e901d74 */
[-C--:B------:R-:W-:Y:S01]  /*3310*/  IADD3 R84, P0, R84, R234.reuse, RZ ;  /* 0x000000ea54547210 */ /* 0x080fe20007f1e0ff */
[--C-:B--2---:R-:W-:Y:S02]  /*3320*/  IMAD.X R93, R88, 0x1, R233.reuse, P2 ;  /* 0x00000001585d7824 */ /* 0x104fe400010e06e9 */
[--C-:B---3--:R-:W-:Y:S02]  /*3330*/  IMAD.X R99, R86, 0x1, R233.reuse, P1 ;  /* 0x0000000156637824 */ /* 0x108fe400008e06e9 */
[----:B----4-:R-:W-:Y:S01]  /*3340*/  IMAD.X R85, R2, 0x1, R233, P0 ;  /* 0x0000000102557824 */ /* 0x010fe200000e06e9 */
[----:B-----5:R-:W-:-:S05]  /*3350*/  IADD3 R96, P6, R89, R234, RZ ;  /* 0x000000ea59607210 */ /* 0x020fca0007fde0ff */
[----:B------:R-:W-:-:S05]  /*3360*/  IMAD.X R97, R90, 0x1, R233, P6 ;  /* 0x000000015a617824 */ /* 0x000fca00030e06e9 */
[----:B------:R1:W-:Y:S04]  /*3370*/  LDGSTS.E.BYPASS.LTC128B.128 [R229+0x4100], [R96.64], !P5 ;  /* 0x0410000060e57fae */ /* 0x0003e8000e901d74 */
[----:B------:R1:W-:Y:S04]  /*3380*/  LDGSTS.E.BYPASS.LTC128B.128 [R229+0x4900], [R92.64], !P5 ;  /* 0x049000005ce57fae */ /* 0x0003e8000e901d74 */
[----:B------:R1:W-:Y:S04]  /*3390*/  LDGSTS.E.BYPASS.LTC128B.128 [R229+0x5100], [R98.64], !P5 ;  /* 0x0510000062e57fae */ /* 0x0003e8000e901d74 */
[----:B------:R1:W-:Y:S02]  /*33a0*/  LDGSTS.E.BYPASS.LTC128B.128 [R229+0x5900], [R84.64], !P5 ;  /* 0x0590000054e57fae */ /* 0x0003e4000e901d74 */
.L_x_252:
[----:B------:R-:W-:Y:S01]  /*33b0*/  LOP3.LUT R2, R168, 0xffffffe0, RZ, 0xc0, !PT ;  /* 0xffffffe0a8027812 */ /* 0x000fe200078ec0ff */
[----:B------:R-:W-:Y:S01]  /*33c0*/  UISETP.NE.AND UP1, UPT, UR35, URZ, UPT ;  /* 0x0000003f2300728c */ /* 0x000fe2000bf25270 */
[----:B-1----:R-:W-:Y:S01]  /*33d0*/  LEA.HI R85, R169, R7, RZ, 0x2 ;  /* 0x00000007a9557211 */ /* 0x002fe200078f10ff */
[----:B------:R-:W-:Y:S01]  /*33e0*/  UISETP.NE.AND UP0, UPT, UR34, URZ, UPT ;  /* 0x0000003f2200728c */ /* 0x000fe2000bf05270 */
[----:B------:R-:W-:Y:S01]  /*33f0*/  SHF.R.S32.HI R87, RZ, 0x1f, R6 ;  /* 0x0000001fff577819 */ /* 0x000fe20000011406 */
[----:B------:R-:W-:Y:S01]  /*3400*/  IMAD.IADD R2, R7, 0x1, -R2 ;  /* 0x0000000107027824 */ /* 0x000fe200078e0a02 */
[----:B------:R-:W-:Y:S01]  /*3410*/  LOP3.LUT R85, R85, 0xfffffffc, RZ, 0xc0, !PT ;  /* 0xfffffffc55557812 */ /* 0x000fe200078ec0ff */
[----:B------:R-:W-:Y:S01]  /*3420*/  ULDC UR12, c[0x0][0x324] ;  /* 0x0000c900000c7ab9 */ /* 0x000fe20000000800 */
[----:B------:R-:W-:Y:S01]  /*3430*/  LEA.HI R87, R87, R6, RZ, 0x2 ;  /* 0x0000000657577211 */ /* 0x000fe200078f10ff */
[----:B------:R-:W-:Y:S01]  /*3440*/  ULOP3.LUT UR12, URZ, UR12, URZ, 0x33, !UPT ;  /* 0x0000000c3f0c7292 */ /* 0x000fe2000f8e333f */
[----:B------:R-:W-:Y:S01]  /*3450*/  SHF.R.S32.HI R84, RZ, 0x1f, R2 ;  /* 0x0000001fff547819 */ /* 0x000fe20000011402 */
[----:B------:R-:W-:Y:S01]  /*3460*/  IMAD.IADD R85, R7, 0x1, -R85 ;  /* 0x0000000107557824 */ /* 0x000fe200078e0a55 */
[----:B------:R-:W-:Y:S01]  /*3470*/  LOP3.LUT R87, R87, 0xffffffc, RZ, 0xc0, !PT ;  /* 0x0ffffffc57577812 */ /* 0x000fe200078ec0ff */
[----:B------:R-:W-:Y:S01]  /*3480*/  IMAD.U32 R89, RZ, RZ, UR36 ;  /* 0x00000024ff597e24 */ /* 0x000fe2000f8e00ff */
[----:B------:R-:W-:Y:S01]  /*3490*/  LEA.HI R7, R84, R2, RZ, 0x2 ;  /* 0x0000000254077211 */ /* 0x000fe200078f10ff */
[----:B------:R-:W0:Y:S01]  /*34a0*/  LDGDEPBAR ;  /* 0x00000000000079af */ /* 0x000e220000000000 */
[----:B------:R-:W-:Y:S01]  /*34b0*/  LEA.HI R84, R85, R85, RZ, 0x1 ;  /* 0x0000005555547211 */ /* 0x000fe200078f08ff */
[----:B------:R-:W-:Y:S01]  /*34c0*/  IMAD.IADD R87, R6, 0x1, -R87 ;  /* 0x0000000106577824 */ /* 0x000fe200078e0a57 */
[----:B------:R-:W-:Y:S01]  /*34d0*/  LEA.HI.SX32 R6, R7, UR13, 0x1e ;  /* 0x0000000d07067c11 */ /* 0x000fe2000f8ff2ff */
[----:B------:R-:W-:Y:S01]  /*34e0*/  IMAD.IADD R5, R5, 0x1, R3 ;  /* 0x0000000105057824 */ /* 0x000fe200078e0203 */
[----:B------:R-:W-:Y:S01]  /*34f0*/  PLOP3.LUT P1, PT, PT, PT, UP1, 0x80, 0x0 ;  /* 0x000000000000781c */ /* 0x000fe20003f2f018 */
[C---:B------:R-:W-:Y:S01]  /*3500*/  IMAD.SHL.U32 R86, R84.reuse, 0x20, RZ ;  /* 0x0000002054567824 */ /* 0x040fe200078e00ff */
[----:B------:R-:W-:Y:S01]  /*3510*/  LOP3.LUT R84, R84, 0x1ffffffe, RZ, 0xc0, !PT ;  /* 0x1ffffffe54547812 */ /* 0x000fe200078ec0ff */
[----:B------:R-:W-:Y:S01]  /*3520*/  IMAD R6, R87, 0x10, R6 ;  /* 0x0000001057067824 */ /* 0x000fe200078e0206 */
[----:B------:R-:W-:-:S02]  /*3530*/  PLOP3.LUT P0, PT, PT, PT, UP1, 0x80, 0x0 ;  /* 0x000000000000781c */ /* 0x000fc40003f0f018 */
        /* <DEDUP_REMOVED lines=8> */
[----:B------:R-:W-:Y:S01]  /*35c0*/  IMAD.MOV.U32 R92, RZ, RZ, R235 ;  /* 0x000000ffff5c7224 */ /* 0x000fe200078e00eb */
[----:B------:R-:W-:Y:S01]  /*35d0*/  @P0 SHF.R.U32.HI R92, RZ, c[0x0][0x2cc], R6 ;  /* 0x0000b300ff5c0a19 */ /* 0x000fe20000011606 */
[----:B------:R-:W-:Y:S01]  /*35e0*/  IMAD.SHL.U32 R236, R236, 0x2, RZ ;  /* 0x00000002ecec7824 */ /* 0x000fe200078e00ff */
[----:B------:R-:W-:-:S03]  /*35f0*/  PLOP3.LUT P0, PT, PT, PT, UP0, 0x40, 0x0 ;  /* 0x000000000000781c */ /* 0x000fc60003f0e808 */
[----:B------:R-:W1:Y:S01]  /*3600*/  SHFL.IDX PT, R6, R92, RZ, 0x1c1f ;  /* 0x001c1fff5c067589 */ /* 0x000e6200000e0000 */
[C---:B------:R-:W-:Y:S02]  /*3610*/  IADD3 R2, -R236.reuse, 0x1, R2 ;  /* 0x00000001ec027810 */ /* 0x040fe40007ffe102 */
[----:B------:R-:W-:Y:S02]  /*3620*/  IADD3 R89, -R236, UR8, R89 ;  /* 0x00000008ec597c10 */ /* 0x000fe4000fffe159 */
[----:B------:R-:W-:Y:S02]  /*3630*/  IADD3 R88, R2, -UR15, RZ ;  /* 0x8000000f02587c10 */ /* 0x000fe4000fffe0ff */
        /* <DEDUP_REMOVED lines=9> */
[----:B------:R-:W-:-:S04]  /*36d0*/  IADD3 R6, -R3, UR8, R6 ;  /* 0x0000000803067c10 */ /* 0x000fc8000fffe106 */
        /* <DEDUP_REMOVED lines=9> */
.L_x_255:
[----:B------:R-:W-:-:S04]  /*3770*/  MOV R3, c[0x0][0x32c] ;  /* 0x0000cb0000037a02 */ /* 0x000fc80000000f00 */
[----:B------:R-:W-:-:S13]  /*3780*/  ISETP.NE.AND P0, PT, R3, 0x1, PT ;  /* 0x000000010300780c */ /* 0x000fda0003f05270 */
[----:B------:R-:W-:-:S05]  /*3790*/  @P0 IMAD.HI.U32 R3, R6, c[0x0][0x330], RZ ;  /* 0x0000cc0006030a27 */ /* 0x000fca00078e00ff */
[----:B------:R-:W-:Y:S02]  /*37a0*/  @P0 SHF.R.U32.HI R6, RZ, c[0x0][0x334], R3 ;  /* 0x0000cd00ff060a19 */ /* 0x000fe40000011603 */
.L_x_256:
[----:B------:R-:W-:Y:S05]  /*37b0*/  BSYNC B0 ;  /* 0x0000000000007941 */ /* 0x000fea0003800000 */
.L_x_254:
[----:B------:R-:W-:-:S05]  /*37c0*/  IMAD R6, R6, c[0x0][0x32c], R2 ;  /* 0x0000cb0006067a24 */ /* 0x000fca00078e0202 */
[----:B------:R-:W-:Y:S02]  /*37d0*/  IADD3 R3, R6, c[0x0][0x32c], RZ ;  /* 0x0000cb0006037a10 */ /* 0x000fe40007ffe0ff */
[----:B------:R-:W-:Y:S02]  /*37e0*/  IMNMX R93, R93, R6, !PT ;  /* 0x000000065d5d7217 */ /* 0x000fe40007800200 */
[----:B------:R-:W-:Y:S02]  /*37f0*/  IMNMX R95, R95, R3, PT ;  /* 0x000000035f5f7217 */ /* 0x000fe40003800200 */
.L_x_253:
[----:B------:R-:W1:Y:S01]  /*3800*/  SHFL.IDX PT, R6, R92, 0x1, 0x1c1f ;  /* 0x003c1f005c067f89 */ /* 0x000e6200000e0000 */
[----:B------:R-:W-:-:S06]  /*3810*/  UISETP.NE.AND UP0, UPT, UR34, URZ, UPT ;  /* 0x0000003f2200728c */ /* 0x000fcc000bf05270 */
[----:B------:R-:W-:Y:S01]  /*3820*/  PLOP3.LUT P0, PT, PT, PT, UP0, 0x40, 0x0 ;  /* 0x000000000000781c */ /* 0x000fe20003f0e808 */
[--C-:B-1----:R-:W-:Y:S02]  /*3830*/  IMAD.IADD R91, R90, 0x1, R6.reuse ;  /* 0x000000015a5b7824 */ /* 0x102fe400078e0206 */
[----:B------:R-:W-:-:S03]  /*3840*/  IMAD.IADD R3, R88, 0x1, R6 ;  /* 0x0000000158037824 */ /* 0x000fc600078e0206 */
[----:B------:R-:W-:-:S07]  /*3850*/  IMNMX R91, R91, R89, PT ;  /* 0x000000595b5b7217 */ /* 0x000fce0003800200 */
        /* <DEDUP_REMOVED lines=13> */
.L_x_259:
[----:B------:R-:W-:-:S04]  /*3930*/  MOV R6, c[0x0][0x32c] ;  /* 0x0000cb0000067a02 */ /* 0x000fc80000000f00 */
[----:B------:R-:W-:-:S13]  /*3940*/  ISETP.NE.AND P0, PT, R6, 0x1, PT ;  /* 0x000000010600780c */ /* 0x000fda0003f05270 */
[----:B------:R-:W-:-:S05]  /*3950*/  @P0 IMAD.HI.U32 R6, R7, c[0x0][0x330], RZ ;  /* 0x0000cc0007060a27 */ /* 0x000fca00078e00ff */
[----:B------:R-:W-:Y:S02]  /*3960*/  @P0 SHF.R.U32.HI R7, RZ, c[0x0][0x334], R6 ;  /* 0x0000cd00ff070a19 */ /* 0x000fe40000011606 */
.L_x_260:
[----:B------:R-:W-:Y:S05]  /*3970*/  BSYNC B0 ;  /* 0x0000000000007941 */ /* 0x000fea0003800000 */
.L_x_258:
[----:B------:R-:W-:-:S05]  /*3980*/  IMAD R7, R7, c[0x0][0x32c], R2 ;  /* 0x0000cb0007077a24 */ /* 0x000fca00078e0202 */
[----:B------:R-:W-:Y:S02]  /*3990*/  IADD3 R6, R7, c[0x0][0x32c], RZ ;  /* 0x0000cb0007067a10 */ /* 0x000fe40007ffe0ff */
[----:B------:R-:W-:Y:S02]  /*39a0*/  IMNMX R3, R3, R7, !PT ;  /* 0x0000000703037217 */ /* 0x000fe40007800200 */
[----:B------:R-:W-:Y:S02]  /*39b0*/  IMNMX R91, R91, R6, PT ;  /* 0x000000065b5b7217 */ /* 0x000fe40003800200 */
.L_x_257:
        /* <DEDUP_REMOVED lines=8> */
[C---:B------:R-:W-:Y:S01]  /*3a40*/  ISETP.GT.AND P0, PT, R93.reuse, RZ, P0 ;  /* 0x000000ff5d00720c */ /* 0x040fe20000704270 */
[----:B------:R-:W-:Y:S01]  /*3a50*/  UP2UR UR29, UPR, URZ, 0x1 ;  /* 0x000000013f1d7883 */ /* 0x000fe20008000000 */
[----:B------:R-:W-:Y:S01]  /*3a60*/  ISETP.GT.AND P6, PT, R93, 0x1, P6 ;  /* 0x000000015d00780c */ /* 0x000fe200037c4270 */
[----:B------:R-:W-:Y:S01]  /*3a70*/  UISETP.GE.AND UP1, UPT, UR36, 0xa, UPT ;  /* 0x0000000a2400788c */ /* 0x000fe2000bf26270 */
[C---:B------:R-:W-:Y:S01]  /*3a80*/  ISETP.LT.OR P0, PT, R95.reuse, 0x1, P0 ;  /* 0x000000015f00780c */ /* 0x040fe20000701670 */
[----:B------:R-:W-:Y:S01]  /*3a90*/  UP2UR UR32, UPR, URZ, 0x8 ;  /* 0x000000083f207883 */ /* 0x000fe20008000000 */
[----:B------:R-:W-:Y:S01]  /*3aa0*/  PLOP3.LUT P2, PT, PT, PT, UP2, 0x40, 0x0 ;  /* 0x000000000000781c */ /* 0x000fe20003f4e828 */
[----:B------:R-:W-:Y:S01]  /*3ab0*/  UISETP.GE.AND UP3, UPT, UR36, 0x51, UPT ;  /* 0x000000512400788c */ /* 0x000fe2000bf66270 */
[----:B------:R-:W-:Y:S01]  /*3ac0*/  FSEL R87, R80, -INF , !P0 ;  /* 0xff80000050577808 */ /* 0x000fe20004000000 */
[----:B------:R-:W-:Y:S01]  /*3ad0*/  UISETP.GE.AND UP6, UPT, UR36, 0x42, UPT ;  /* 0x000000422400788c */ /* 0x000fe2000bfc6270 */
[----:B------:R-:W-:Y:S01]  /*3ae0*/  PLOP3.LUT P0, PT, PT, PT, UP0, 0x40, 0x0 ;  /* 0x000000000000781c */ /* 0x000fe20003f0e808 */
[----:B------:R-:W-:Y:S01]  /*3af0*/  UISETP.GE.AND UP0, UPT, UR36, 0x12, UPT ;  /* 0x000000122400788c */ /* 0x000fe2000bf06270 */
[----:B------:R-:W-:Y:S01]  /*3b00*/  ISETP.LT.OR P6, PT, R95, 0x2, P6 ;  /* 0x000000025f00780c */ /* 0x000fe200037c1670 */
[----:B------:R-:W-:Y:S01]  /*3b10*/  UISETP.GE.AND UP5, UPT, UR36, 0x49, UPT ;  /* 0x000000492400788c */ /* 0x000fe2000bfa6270 */
[----:B------:R-:W-:Y:S01]  /*3b20*/  ISETP.GT.AND P2, PT, R93, 0x8, P2 ;  /* 0x000000085d00780c */ /* 0x000fe20001744270 */
[----:B------:R-:W-:Y:S01]  /*3b30*/  UP2UR UR28, UPR, URZ, 0x1 ;  /* 0x000000013f1c7883 */ /* 0x000fe20008000000 */
[----:B------:R-:W-:Y:S01]  /*3b40*/  FSEL R86, R81, -INF , !P6 ;  /* 0xff80000051567808 */ /* 0x000fe20007000000 */
[----:B------:R-:W-:Y:S01]  /*3b50*/  UISETP.GE.AND UP4, UPT, UR36, 0x4a, UPT ;  /* 0x0000004a2400788c */ /* 0x000fe2000bf86270 */
[----:B------:R-:W-:Y:S01]  /*3b60*/  PLOP3.LUT P6, PT, PT, PT, UP0, 0x40, 0x0 ;  /* 0x000000000000781c */ /* 0x000fe20003fce808 */
[----:B------:R-:W-:Y:S01]  /*3b70*/  UISETP.GE.AND UP0, UPT, UR36, 0x19, UPT ;  /* 0x000000192400788c */ /* 0x000fe2000bf06270 */
[----:B------:R-:W-:Y:S01]  /*3b80*/  PLOP3.LUT P1, PT, PT, PT, UP1, 0x40, 0x0 ;  /* 0x000000000000781c */ /* 0x000fe20003f2e818 */
[----:B------:R-:W-:Y:S01]  /*3b90*/  UP2UR UR37, UPR, URZ, 0x40 ;  /* 0x000000403f257883 */ /* 0x000fe20008000000 */
[----:B------:R-:W-:Y:S01]  /*3ba0*/  ISETP.LT.OR P2, PT, R95, 0x9, P2 ;  /* 0x000000095f00780c */ /* 0x000fe20001741670 */
[----:B------:R-:W-:Y:S01]  /*3bb0*/  UP2UR UR27, UPR, URZ, 0x1 ;  /* 0x000000013f1b7883 */ /* 0x000fe20008000000 */
[----:B------:R-:W-:Y:S01]  /*3bc0*/  ISETP.GT.AND P1, PT, R93, 0x9, P1 ;  /* 0x000000095d00780c */ /* 0x000fe20000f24270 */
[----:B------:R-:W-:Y:S01]  /*3bd0*/  UP2UR UR31, UPR, URZ, 0x4 ;  /* 0x000000043f1f7883 */ /* 0x000fe20008000000 */
[----:B------:R-:W-:Y:S01]  /*3be0*/  FSEL R85, R76, -INF , !P2 ;  /* 0xff8000004c557808 */ /* 0x000fe20005000000 */
[----:B------:R-:W-:Y:S01]  /*3bf0*/  UP2UR UR30, UPR, URZ, 0x2 ;  /* 0x000000023f1e7883 */ /* 0x000fe20008000000 */
        /* <DEDUP_REMOVED lines=10> */
[----:B------:R-:W-:-:S02]  /*3ca0*/  ISETP.LT.OR P0, PT, R95, 0x11, P0 ;  /* 0x000000115f00780c */ /* 0x000fc40000701670 */
[----:B------:R-:W-:Y:S01]  /*3cb0*/  ISETP.GT.AND P6, PT, R93, 0x11, P6 ;  /* 0x000000115d00780c */ /* 0x000fe200037c4270 */
[----:B------:R-:W-:Y:S01]  /*3cc0*/  UP2UR UR25, UPR, URZ, 0x1 ;  /* 0x000000013f197883 */ /* 0x000fe20008000000 */
[----:B------:R-:W-:Y:S02]  /*3cd0*/  FSEL R81, R72, -INF , !P0 ;  /* 0xff80000048517808 */ /* 0x000fe40004000000 */
[----:B------:R-:W-:Y:S01]  /*3ce0*/  PLOP3.LUT P0, PT, PT, PT, UP0, 0x40, 0x0 ;  /* 0x000000000000781c */ /* 0x000fe20003f0e808 */
[----:B------:R-:W-:Y:S01]  /*3cf0*/  UISETP.GE.AND UP0, UPT, UR36, 0x22, UPT ;  /* 0x000000222400788c */ /* 0x000fe2000bf06270 */
[----:B------:R-:W-:Y:S02]  /*3d00*/  ISETP.LT.OR P6, PT, R95, 0x12, P6 ;  /* 0x000000125f00780c */ /* 0x000fe400037c1670 */
[----:B------:R-:W-:Y:S01]  /*3d10*/  ISETP.GT.AND P2, PT, R93, 0x18, P2 ;  /* 0x000000185d00780c */ /* 0x000fe20001744270 */
[----:B------:R-:W-:Y:S01]  /*3d20*/  UP2UR UR24, UPR, URZ, 0x1 ;  /* 0x000000013f187883 */ /* 0x000fe20008000000 */
[----:B------:R-:W-:-:S02]  /*3d30*/  FSEL R80, R73, -INF , !P6 ;  /* 0xff80000049507808 */ /* 0x000fc40007000000 */
[----:B------:R-:W-:Y:S01]  /*3d40*/  PLOP3.LUT P6, PT, PT, PT, UP0, 0x40, 0x0 ;  /* 0x000000000000781c */ /* 0x000fe20003fce808 */
[----:B------:R-:W-:Y:S01]  /*3d50*/  UISETP.GE.AND UP0, UPT, UR36, 0x29, UPT ;  /* 0x000000292400788c */ /* 0x000fe2000bf06270 */
[----:B------:R-:W-:Y:S02]  /*3d60*/  ISETP.LT.OR P2, PT, R95, 0x19, P2 ;  /* 0x000000195f00780c */ /* 0x000fe40001741670 */
[----:B------:R-:W-:Y:S01]  /*3d70*/  ISETP.GT.AND P1, PT, R93, 0x19, P1 ;  /* 0x000000195d00780c */ /* 0x000fe20000f24270 */
[----:B------:R-:W-:Y:S01]  /*3d80*/  UP2UR UR23, UPR, URZ, 0x1 ;  /* 0x000000013f177883 */ /* 0x000fe20008000000 */
[----:B------:R-:W-:Y:S02]  /*3d90*/  FSEL R77, R68, -INF , !P2 ;  /* 0xff800000444d7808 */ /* 0x000fe40005000000 */
        /* <DEDUP_REMOVED lines=33> */
[C---:B------:R-:W-:Y:S01]  /*3fb0*/  ISETP.GT.AND P6, PT, R93.reuse, 0x31, P6 ;  /* 0x000000315d00780c */ /* 0x040fe200037c4270 */
[----:B------:R-:W-:Y:S01]  /*3fc0*/  UP2UR UR17, UPR, URZ, 0x1 ;  /* 0x000000013f117883 */ /* 0x000fe20008000000 */
[----:B------:R-:W-:Y:S02]  /*3fd0*/  FSEL R69, R56, -INF , !P0 ;  /* 0xff80000038457808 */ /* 0x000fe40004000000 */
[----:B------:R-:W-:Y:S01]  /*3fe0*/  PLOP3.LUT P0, PT, PT, PT, UP0, 0x40, 0x0 ;  /* 0x000000000000781c */ /* 0x000fe20003f0e808 */
[----:B------:R-:W-:Y:S01]  /*3ff0*/  UISETP.GE.AND UP0, UPT, UR36, 0x5a, UPT ;  /* 0x0000005a2400788c */ /* 0x000fe2000bf06270 */
[----:B------:R-:W-:-:S02]  /*4000*/  ISETP.GT.AND P2, PT, R93, 0x38, P2 ;  /* 0x000000385d00780c */ /* 0x000fc40001744270 */
[C---:B------:R-:W-:Y:S02]  /*4010*/  ISETP.GT.AND P0, PT, R93.reuse, 0x40, P0 ;  /* 0x000000405d00780c */ /* 0x040fe40000704270 */
[----:B------:R-:W-:Y:S02]  /*4020*/  ISETP.GT.AND P1, PT, R93, 0x39, P1 ;  /* 0x000000395d00780c */ /* 0x000fe40000f24270 */
[C---:B------:R-:W-:Y:S02]  /*4030*/  ISETP.LT.OR P0, PT, R95.reuse, 0x41, P0 ;  /* 0x000000415f00780c */ /* 0x040fe40000701670 */
[C---:B------:R-:W-:Y:S02]  /*4040*/  ISETP.LT.OR P6, PT, R95.reuse, 0x32, P6 ;  /* 0x000000325f00780c */ /* 0x040fe400037c1670 */
[C---:B------:R-:W-:Y:S02]  /*4050*/  ISETP.LT.OR P2, PT, R95.reuse, 0x39, P2 ;  /* 0x000000395f00780c */ /* 0x040fe40001741670 */
[----:B------:R-:W-:-:S02]  /*4060*/  ISETP.LT.OR P1, PT, R95, 0x3a, P1 ;  /* 0x0000003a5f00780c */ /* 0x000fc40000f21670 */
[----:B------:R-:W-:Y:S02]  /*4070*/  FSEL R239, R48, -INF , !P0 ;  /* 0xff80000030ef7808 */ /* 0x000fe40004000000 */
[----:B------:R-:W-:Y:S02]  /*4080*/  PLOP3.LUT P0, PT, PT, PT, UP3, 0x40, 0x0 ;  /* 0x000000000000781c */ /* 0x000fe40003f0e838 */
[----:B------:R-:W-:Y:S02]  /*4090*/  FSEL R68, R57, -INF , !P6 ;  /* 0xff80000039447808 */ /* 0x000fe40007000000 */
[----:B------:R-:W-:Y:S02]  /*40a0*/  FSEL R65, R52, -INF , !P2 ;  /* 0xff80000034417808 */ /* 0x000fe40005000000 */
[----:B------:R-:W-:Y:S02]  /*40b0*/  FSEL R64, R53, -INF , !P1 ;  /* 0xff80000035407808 */ /* 0x000fe40004800000 */
[----:B------:R-:W-:Y:S01]  /*40c0*/  PLOP3.LUT P6, PT, PT, PT, UP6, 0x40, 0x0 ;  /* 0x000000000000781c */ /* 0x000fe20003fce868 */
[----:B------:R-:W-:Y:S01]  /*40d0*/  UISETP.NE.AND UP6, UPT, UR34, URZ, UPT ;  /* 0x0000003f2200728c */ /* 0x000fe2000bfc5270 */
        /* <DEDUP_REMOVED lines=10> */
[----:B------:R-:W-:Y:S01]  /*4180*/  FSEL R206, R36, -INF , !P0 ;  /* 0xff80000024ce7808 */ /* 0x000fe20004000000 */
[----:B-1----:R-:W-:Y:S01]  /*4190*/  IMAD.IADD R36, R88, 0x1, R94 ;  /* 0x0000000158247824 */ /* 0x002fe200078e025e */
[----:B------:R-:W-:Y:S01]  /*41a0*/  PLOP3.LUT P0, PT, PT, PT, UP6, 0x40, 0x0 ;  /* 0x000000000000781c */ /* 0x000fe20003f0e868 */
[----:B------:R-:W-:Y:S01]  /*41b0*/  UISETP.NE.AND UP6, UPT, UR37, URZ, UPT ;  /* 0x0000003f2500728c */ /* 0x000fe2000bfc5270 */
[----:B------:R-:W-:-:S02]  /*41c0*/  FSEL R208, R49, -INF , !P6 ;  /* 0xff80000031d07808 */ /* 0x000fc40007000000 */
[----:B------:R-:W-:Y:S02]  /*41d0*/  FSEL R209, R40, -INF , !P2 ;  /* 0xff80000028d17808 */ /* 0x000fe40005000000 */
[----:B------:R-:W-:Y:S02]  /*41e0*/  FSEL R207, R41, -INF , !P1 ;  /* 0xff80000029cf7808 */ /* 0x000fe40004800000 */
[----:B------:R-:W-:Y:S02]  /*41f0*/  PLOP3.LUT P6, PT, PT, PT, UP2, 0x40, 0x0 ;  /* 0x000000000000781c */ /* 0x000fe40003fce828 */
[----:B------:R-:W-:Y:S02]  /*4200*/  PLOP3.LUT P2, PT, PT, PT, UP1, 0x40, 0x0 ;  /* 0x000000000000781c */ /* 0x000fe40003f4e818 */
[----:B------:R-:W-:Y:S02]  /*4210*/  PLOP3.LUT P1, PT, PT, PT, UP0, 0x40, 0x0 ;  /* 0x000000000000781c */ /* 0x000fe40003f2e808 */
[----:B------:R-:W-:-:S02]  /*4220*/  ISETP.GT.AND P6, PT, R93, 0x51, P6 ;  /* 0x000000515d00780c */ /* 0x000fc400037c4270 */
[C---:B------:R-:W-:Y:S02]  /*4230*/  ISETP.GT.AND P2, PT, R93.reuse, 0x58, P2 ;  /* 0x000000585d00780c */ /* 0x040fe40001744270 */
[----:B------:R-:W-:Y:S01]  /*4240*/  ISETP.GT.AND P1, PT, R93, 0x59, P1 ;  /* 0x000000595d00780c */ /* 0x000fe20000f24270 */
[----:B------:R-:W-:Y:S01]  /*4250*/  IMAD.IADD R93, R90, 0x1, R94 ;  /* 0x000000015a5d7824 */ /* 0x000fe200078e025e */
[C---:B------:R-:W-:Y:S02]  /*4260*/  ISETP.LT.OR P6, PT, R95.reuse, 0x52, P6 ;  /* 0x000000525f00780c */ /* 0x040fe400037c1670 */
[C---:B------:R-:W-:Y:S02]  /*4270*/  ISETP.LT.OR P2, PT, R95.reuse, 0x59, P2 ;  /* 0x000000595f00780c */ /* 0x040fe40001741670 */
[----:B------:R-:W-:Y:S02]  /*4280*/  ISETP.LT.OR P1, PT, R95, 0x5a, P1 ;  /* 0x0000005a5f00780c */ /* 0x000fe40000f21670 */
[----:B------:R-:W-:-:S02]  /*4290*/  IMNMX R93, R93, R89, PT ;  /* 0x000000595d5d7217 */ /* 0x000fc40003800200 */
[----:B------:R-:W-:Y:S02]  /*42a0*/  FSEL R154, R37, -INF , !P6 ;  /* 0xff800000259a7808 */ /* 0x000fe40007000000 */
[----:B------:R-:W-:Y:S02]  /*42b0*/  FSEL R137, R28, -INF , !P2 ;  /* 0xff8000001c897808 */ /* 0x000fe40005000000 */
[----:B------:R-:W-:Y:S01]  /*42c0*/  FSEL R136, R29, -INF , !P1 ;  /* 0xff8000001d887808 */ /* 0x000fe20004800000 */
        /* <DEDUP_REMOVED lines=13> */
.L_x_263:
[----:B------:R-:W-:-:S04]  /*43a0*/  MOV R28, c[0x0][0x32c] ;  /* 0x0000cb00001c7a02 */ /* 0x000fc80000000f00 */
[----:B------:R-:W-:-:S13]  /*43b0*/  ISETP.NE.AND P0, PT, R28, 0x1, PT ;  /* 0x000000011c00780c */ /* 0x000fda0003f05270 */
[----:B------:R-:W-:-:S05]  /*43c0*/  @P0 IMAD.HI.U32 R28, R94, c[0x0][0x330], RZ ;  /* 0x0000cc005e1c0a27 */ /* 0x000fca00078e00ff */
[----:B------:R-:W-:Y:S02]  /*43d0*/  @P0 SHF.R.U32.HI R94, RZ, c[0x0][0x334], R28 ;  /* 0x0000cd00ff5e0a19 */ /* 0x000fe4000001161c */
.L_x_264:
[----:B------:R-:W-:Y:S05]  /*43e0*/  BSYNC B0 ;  /* 0x0000000000007941 */ /* 0x000fea0003800000 */
.L_x_262:
[----:B------:R-:W-:-:S05]  /*43f0*/  IMAD R94, R94, c[0x0][0x32c], R2 ;  /* 0x0000cb005e5e7a24 */ /* 0x000fca00078e0202 */
[----:B------:R-:W-:Y:S02]  /*4400*/  IADD3 R28, R94, c[0x0][0x32c], RZ ;  /* 0x0000cb005e1c7a10 */ /* 0x000fe40007ffe0ff */
[----:B------:R-:W-:Y:S02]  /*4410*/  IMNMX R36, R36, R94, !PT ;  /* 0x0000005e24247217 */ /* 0x000fe40007800200 */
[----:B------:R-:W-:Y:S02]  /*4420*/  IMNMX R93, R93, R28, PT ;  /* 0x0000001c5d5d7217 */ /* 0x000fe40003800200 */
.L_x_261:
[----:B------:R-:W-:Y:S02]  /*4430*/  UP2UR UR42, UPR, URZ, 0x40 ;  /* 0x000000403f2a7883 */ /* 0x000fe40008000000 */
[----:B------:R-:W-:Y:S02]  /*4440*/  UISETP.NE.AND UP6, UPT, UR24, URZ, UPT ;  /* 0x0000003f1800728c */ /* 0x000fe4000bfc5270 */
[----:B------:R-:W-:Y:S02]  /*4450*/  UP2UR UR36, UPR, URZ, 0x1 ;  /* 0x000000013f247883 */ /* 0x000fe40008000000 */
[----:B------:R-:W-:-:S02]  /*4460*/  UP2UR UR43, UPR, URZ, 0x40 ;  /* 0x000000403f2b7883 */ /* 0x000fc40008000000 */
[----:B------:R-:W-:Y:S02]  /*4470*/  UISETP.NE.AND UP6, UPT, UR30, URZ, UPT ;  /* 0x0000003f1e00728c */ /* 0x000fe4000bfc5270 */
[----:B------:R-:W-:Y:S02]  /*4480*/  UISETP.NE.AND UP0, UPT, UR32, URZ, UPT ;  /* 0x0000003f2000728c */ /* 0x000fe4000bf05270 */
[----:B------:R-:W-:Y:S02]  /*4490*/  UP2UR UR44, UPR, URZ, 0x40 ;  /* 0x000000403f2c7883 */ /* 0x000fe40008000000 */
[----:B------:R-:W-:Y:S02]  /*44a0*/  UISETP.NE.AND UP6, UPT, UR33, URZ, UPT ;  /* 0x0000003f2100728c */ /* 0x000fe4000bfc5270 */
[----:B------:R-:W-:Y:S01]  /*44b0*/  UP2UR UR41, UPR, URZ, 0x20 ;  /* 0x000000203f297883 */ /* 0x000fe20008000000 */
[----:B------:R-:W-:Y:S01]  /*44c0*/  PLOP3.LUT P0, PT, PT, PT, UP0, 0x40, 0x0 ;  /* 0x000000000000781c */ /* 0x000fe20003f0e808 */
[----:B------:R-:W-:-:S02]  /*44d0*/  UISETP.NE.AND UP5, UPT, UR31, URZ, UPT ;  /* 0x0000003f1f00728c */ /* 0x000fc4000bfa5270 */
[----:B------:R-:W-:Y:S01]  /*44e0*/  PLOP3.LUT P1, PT, PT, PT, UP6, 0x40, 0x0 ;  /* 0x000000000000781c */ /* 0x000fe20003f2e868 */
[----:B------:R-:W-:Y:S01]  /*44f0*/  UISETP.NE.AND UP6, UPT, UR44, URZ, UPT ;  /* 0x0000003f2c00728c */ /* 0x000fe2000bfc5270 */
[----:B------:R-:W-:Y:S01]  /*4500*/  ISETP.GT.AND P0, PT, R3, 0x1, P0 ;  /* 0x000000010300780c */ /* 0x000fe20000704270 */
[----:B------:R-:W-:Y:S01]  /*4510*/  UP2UR UR39, UPR, URZ, 0x8 ;  /* 0x000000083f277883 */ /* 0x000fe20008000000 */
[----:B------:R-:W-:Y:S01]  /*4520*/  PLOP3.LUT P6, PT, PT, PT, UP5, 0x40, 0x0 ;  /* 0x000000000000781c */ /* 0x000fe20003fce858 */
[----:B------:R-:W-:Y:S01]  /*4530*/  UISETP.NE.AND UP3, UPT, UR28, URZ, UPT ;  /* 0x0000003f1c00728c */ /* 0x000fe2000bf65270 */
[----:B------:R-:W-:Y:S01]  /*4540*/  ISETP.LT.OR P0, PT, R91, 0x2, P0 ;  /* 0x000000025b00780c */ /* 0x000fe20000701670 */
[----:B------:R-:W-:Y:S01]  /*4550*/  UP2UR UR37, UPR, URZ, 0x2 ;  /* 0x000000023f257883 */ /* 0x000fe20008000000 */
[----:B------:R-:W-:Y:S01]  /*4560*/  PLOP3.LUT P2, PT, PT, PT, UP6, 0x40, 0x0 ;  /* 0x000000000000781c */ /* 0x000fe20003f4e868 */
[----:B------:R-:W-:Y:S01]  /*4570*/  UISETP.NE.AND UP6, UPT, UR27, URZ, UPT ;  /* 0x0000003f1b00728c */ /* 0x000fe2000bfc5270 */
[----:B------:R-:W-:Y:S01]  /*4580*/  ISETP.GT.AND P6, PT, R3, 0x8, P6 ;  /* 0x000000080300780c */ /* 0x000fe200037c4270 */
[----:B------:R-:W-:Y:S01]  /*4590*/  UISETP.NE.AND UP1, UPT, UR26, URZ, UPT ;  /* 0x0000003f1a00728c */ /* 0x000fe2000bf25270 */
[----:B------:R-:W-:Y:S01]  /*45a0*/  FSEL R83, R83, -INF , !P0 ;  /* 0xff80000053537808 */ /* 0x000fe20004000000 */
[----:B------:R-:W-:Y:S01]  /*45b0*/  UP2UR UR40, UPR, URZ, 0x10 ;  /* 0x000000103f287883 */ /* 0x000fe20008000000 */
[----:B------:R-:W-:Y:S01]  /*45c0*/  ISETP.GT.AND P2, PT, R3, 0x9, P2 ;  /* 0x000000090300780c */ /* 0x000fe20001744270 */
[----:B------:R-:W-:Y:S01]  /*45d0*/  UISETP.NE.AND UP4, UPT, UR29, URZ, UPT ;  /* 0x0000003f1d00728c */ /* 0x000fe2000bf85270 */
[----:B------:R-:W-:Y:S01]  /*45e0*/  PLOP3.LUT P0, PT, PT, PT, UP3, 0x40, 0x0 ;  /* 0x000000000000781c */ /* 0x000fe20003f0e838 */
[----:B------:R-:W-:Y:S01]  /*45f0*/  UP2UR UR38, UPR, URZ, 0x4 ;  /* 0x000000043f267883 */ /* 0x000fe20008000000 */
[C---:B------:R-:W-:Y:S01]  /*4600*/  ISETP.LT.OR P6, PT, R91.reuse, 0x9, P6 ;  /* 0x000000095b00780c */ /* 0x040fe200037c1670 */
[----:B------:R-:W-:Y:S01]  /*4610*/  UISETP.NE.AND UP2, UPT, UR25, URZ, UPT ;  /* 0x0000003f1900728c */ /* 0x000fe2000bf45270 */
[----:B------:R-:W-:Y:S01]  /*4620*/  ISETP.LT.OR P2, PT, R91, 0xa, P2 ;  /* 0x0000000a5b00780c */ /* 0x000fe20001741670 */
[----:B------:R-:W-:Y:S01]  /*4630*/  UP2UR UR44, UPR, URZ, 0x10 ;  /* 0x000000103f2c7883 */ /* 0x000fe20008000000 */
[----:B------:R-:W-:-:S02]  /*4640*/  ISETP.GT.AND P1, PT, R3, RZ, P1 ;  /* 0x000000ff0300720c */ /* 0x000fc40000f24270 */
[----:B------:R-:W-:Y:S02]  /*4650*/  ISETP.GT.AND P0, PT, R3, 0x11, P0 ;  /* 0x000000110300780c */ /* 0x000fe40000704270 */
[----:B------:R-:W-:Y:S02]  /*4660*/  FSEL R78, R78, -INF , !P6 ;  /* 0xff8000004e4e7808 */ /* 0x000fe40007000000 */
[----:B------:R-:W-:Y:S02]  /*4670*/  FSEL R79, R79, -INF , !P2 ;  /* 0xff8000004f4f7808 */ /* 0x000fe40005000000 */
[----:B------:R-:W-:Y:S01]  /*4680*/  PLOP3.LUT P6, PT, PT, PT, UP6, 0x40, 0x0 ;  /* 0x000000000000781c */ /* 0x000fe20003fce868 */
[----:B------:R-:W-:Y:S01]  /*4690*/  UISETP.NE.AND UP6, UPT, UR43, URZ, UPT ;  /* 0x0000003f2b00728c */ /* 0x000fe2000bfc5270 */
[C---:B------:R-:W-:Y:S01]  /*46a0*/  ISETP.LT.OR P1, PT, R91.reuse, 0x1, P1 ;  /* 0x000000015b00780c */ /* 0x040fe20000f21670 */
[----:B------:R-:W-:Y:S01]  /*46b0*/  UP2UR UR43, UPR, URZ, 0x2 ;  /* 0x000000023f2b7883 */ /* 0x000fe20008000000 */
[----:B------:R-:W-:-:S02]  /*46c0*/  ISETP.LT.OR P2, PT, R91, 0x12, P0 ;  /* 0x000000125b00780c */ /* 0x000fc40000741670 */
[----:B------:R-:W-:Y:S01]  /*46d0*/  PLOP3.LUT P0, PT, PT, PT, UP1, 0x40, 0x0 ;  /* 0x000000000000781c */ /* 0x000fe20003f0e818 */
[----:B------:R-:W-:Y:S01]  /*46e0*/  UISETP.NE.AND UP1, UPT, UR33, URZ, UPT ;  /* 0x0000003f2100728c */ /* 0x000fe2000bf25270 */
[----:B------:R-:W-:Y:S02]  /*46f0*/  FSEL R82, R82, -INF , !P1 ;  /* 0xff80000052527808 */ /* 0x000fe40004800000 */
[----:B------:R-:W-:Y:S01]  /*4700*/  PLOP3.LUT P1, PT, PT, PT, UP4, 0x40, 0x0 ;  /* 0x000000000000781c */ /* 0x000fe20003f2e848 */
[----:B------:R-:W-:Y:S01]  /*4710*/  UISETP.NE.AND UP4, UPT, UR30, URZ, UPT ;  /* 0x0000003f1e00728c */ /* 0x000fe2000bf85270 */
[----:B------:R-:W-:Y:S02]  /*4720*/  ISETP.GT.AND P0, PT, R3, 0x19, P0 ;  /* 0x000000190300780c */ /* 0x000fe40000704270 */
[----:B------:R-:W-:Y:S02]  /*4730*/  FSEL R75, R75, -INF , !P2 ;  /* 0xff8000004b4b7808 */ /* 0x000fe40005000000 */
[----:B------:R-:W-:Y:S01]  /*4740*/  PLOP3.LUT P2, PT, PT, PT, UP1, 0x40, 0x0 ;  /* 0x000000000000781c */ /* 0x000fe20003f4e818 */
[----:B------:R-:W-:Y:S01]  /*4750*/  UISETP.NE.AND UP1, UPT, UR27, URZ, UPT ;  /* 0x0000003f1b00728c */ /* 0x000fe2000bf25270 */
[----:B------:R-:W-:-:S02]  /*4760*/  ISETP.GT.AND P1, PT, R3, 0x10, P1 ;  /* 0x000000100300780c */ /* 0x000fc40000f24270 */
[C---:B------:R-:W-:Y:S02]  /*4770*/  ISETP.LT.OR P0, PT, R91.reuse, 0x1a, P0 ;  /* 0x0000001a5b00780c */ /* 0x040fe40000701670 */
[----:B------:R-:W-:Y:S02]  /*4780*/  ISETP.GT.AND P2, PT, R36, RZ, P2 ;  /* 0x000000ff2400720c */ /* 0x000fe40001744270 */
[----:B------:R-:W-:Y:S02]  /*4790*/  ISETP.LT.OR P1, PT, R91, 0x11, P1 ;  /* 0x000000115b00780c */ /* 0x000fe40000f21670 */
[----:B------:R-:W-:Y:S02]  /*47a0*/  FSEL R71, R71, -INF , !P0 ;  /* 0xff80000047477808 */ /* 0x000fe40004000000 */
[----:B------:R-:W-:Y:S02]  /*47b0*/  PLOP3.LUT P0, PT, PT, PT, UP2, 0x40, 0x0 ;  /* 0x000000000000781c */ /* 0x000fe40003f0e828 */
[----:B------:R-:W-:-:S02]  /*47c0*/  ISETP.LT.OR P2, PT, R93, 0x1, P2 ;  /* 0x000000015d00780c */ /* 0x000fc40001741670 */
        /* <DEDUP_REMOVED lines=8> */
[----:B------:R-:W-:Y:S02]  /*4850*/  ISETP.LT.OR P0, PT, R91, 0x21, P0 ;  /* 0x000000215b00780c */ /* 0x000fe40000701670 */
[----:B------:R-:W-:Y:S02]  /*4860*/  ISETP.LT.OR P1, PT, R93, 0x2, P1 ;  /* 0x000000025d00780c */ /* 0x000fe40000f21670 */
[----:B------:R-:W-:Y:S02]  /*4870*/  FSEL R49, R66, -INF , !P0 ;  /* 0xff80000042317808 */ /* 0x000fe40004000000 */
[----:B------:R-:W-:Y:S01]  /*4880*/  PLOP3.LUT P0, PT, PT, PT, UP4, 0x40, 0x0 ;  /* 0x000000000000781c */ /* 0x000fe20003f0e848 */
[----:B------:R-:W-:Y:S01]  /*4890*/  UISETP.NE.AND UP4, UPT, UR21, URZ, UPT ;  /* 0x0000003f1500728c */ /* 0x000fe2000bf85270 */
[----:B------:R-:W-:Y:S02]  /*48a0*/  FSEL R60, R25, -INF , !P1 ;  /* 0xff800000193c7808 */ /* 0x000fe40004800000 */
[----:B------:R-:W-:-:S02]  /*48b0*/  ISETP.GT.AND P6, PT, R3, 0x18, P6 ;  /* 0x000000180300780c */ /* 0x000fc400037c4270 */
[----:B------:R-:W-:Y:S01]  /*48c0*/  PLOP3.LUT P1, PT, PT, PT, UP5, 0x40, 0x0 ;  /* 0x000000000000781c */ /* 0x000fe20003f2e858 */
[----:B------:R-:W-:Y:S01]  /*48d0*/  UISETP.NE.AND UP5, UPT, UR22, URZ, UPT ;  /* 0x0000003f1600728c */ /* 0x000fe2000bfa5270 */
[C---:B------:R-:W-:Y:S02]  /*48e0*/  ISETP.GT.AND P0, PT, R36.reuse, 0x10, P0 ;  /* 0x000000102400780c */ /* 0x040fe40000704270 */
[----:B------:R-:W-:Y:S02]  /*48f0*/  ISETP.LT.OR P6, PT, R91, 0x19, P6 ;  /* 0x000000195b00780c */ /* 0x000fe400037c1670 */
[----:B------:R-:W-:Y:S02]  /*4900*/  ISETP.GT.AND P1, PT, R36, 0x8, P1 ;  /* 0x000000082400780c */ /* 0x000fe40000f24270 */
[----:B------:R-:W-:Y:S02]  /*4910*/  ISETP.LT.OR P0, PT, R93, 0x11, P0 ;  /* 0x000000115d00780c */ /* 0x000fe40000701670 */
[----:B------:R-:W-:-:S02]  /*4920*/  FSEL R70, R70, -INF , !P6 ;  /* 0xff80000046467808 */ /* 0x000fc40007000000 */
[----:B------:R-:W-:Y:S02]  /*4930*/  ISETP.LT.OR P1, PT, R93, 0x9, P1 ;  /* 0x000000095d00780c */ /* 0x000fe40000f21670 */
[----:B------:R-:W-:Y:S02]  /*4940*/  PLOP3.LUT P6, PT, PT, PT, UP6, 0x40, 0x0 ;  /* 0x000000000000781c */ /* 0x000fe40003fce868 */
[----:B------:R-:W-:Y:S02]  /*4950*/  FSEL R53, R20, -INF , !P0 ;  /* 0xff80000014357808 */ /* 0x000fe40004000000 */
[----:B------:R-:W-:Y:S02]  /*4960*/  ISETP.GT.AND P2, PT, R36, 0x9, P2 ;  /* 0x000000092400780c */ /* 0x000fe40001744270 */
[----:B------:R-:W-:Y:S01]  /*4970*/  PLOP3.LUT P0, PT, PT, PT, UP3, 0x40, 0x0 ;  /* 0x000000000000781c */ /* 0x000fe20003f0e838 */
[----:B------:R-:W-:Y:S01]  /*4980*/  UISETP.NE.AND UP3, UPT, UR20, URZ, UPT ;  /* 0x0000003f1400728c */ /* 0x000fe2000bf65270 */
[----:B------:R-:W-:-:S02]  /*4990*/  FSEL R57, R132, -INF , !P1 ;  /* 0xff80000084397808 */ /* 0x000fc40004800000 */
[----:B------:R-:W-:Y:S02]  /*49a0*/  ISETP.GT.AND P6, PT, R3, 0x21, P6 ;  /* 0x000000210300780c */ /* 0x000fe400037c4270 */
[----:B------:R-:W-:Y:S02]  /*49b0*/  PLOP3.LUT P1, PT, PT, PT, UP0, 0x40, 0x0 ;  /* 0x000000000000781c */ /* 0x000fe40003f2e808 */
[----:B------:R-:W-:Y:S02]  /*49c0*/  ISETP.LT.OR P2, PT, R93, 0xa, P2 ;  /* 0x0000000a5d00780c */ /* 0x000fe40001741670 */
[----:B------:R-:W-:Y:S02]  /*49d0*/  ISETP.GT.AND P0, PT, R36, 0x11, P0 ;  /* 0x000000112400780c */ /* 0x000fe40000704270 */
[----:B------:R-:W-:Y:S02]  /*49e0*/  ISETP.LT.OR P6, PT, R91, 0x22, P6 ;  /* 0x000000225b00780c */ /* 0x000fe400037c1670 */
[----:B------:R-:W-:-:S02]  /*49f0*/  ISETP.GT.AND P1, PT, R3, 0x28, P1 ;  /* 0x000000280300780c */ /* 0x000fc40000f24270 */
[----:B------:R-:W-:Y:S02]  /*4a00*/  FSEL R56, R133, -INF , !P2 ;  /* 0xff80000085387808 */ /* 0x000fe40005000000 */
[----:B------:R-:W-:Y:S02]  /*4a10*/  ISETP.LT.OR P0, PT, R93, 0x12, P0 ;  /* 0x000000125d00780c */ /* 0x000fe40000701670 */
[----:B------:R-:W-:Y:S01]  /*4a20*/  PLOP3.LUT P2, PT, PT, PT, UP1, 0x40, 0x0 ;  /* 0x000000000000781c */ /* 0x000fe20003f4e818 */
[----:B------:R-:W-:Y:S01]  /*4a30*/  UISETP.NE.AND UP1, UPT, UR43, URZ, UPT ;  /* 0x0000003f2b00728c */ /* 0x000fe2000bf25270 */
[----:B------:R-:W-:Y:S02]  /*4a40*/  FSEL R48, R67, -INF , !P6 ;  /* 0xff80000043307808 */ /* 0x000fe40007000000 */
[----:B------:R-:W-:Y:S02]  /*4a50*/  ISETP.LT.OR P1, PT, R91, 0x29, P1 ;  /* 0x000000295b00780c */ /* 0x000fe40000f21670 */
[----:B------:R-:W-:-:S02]  /*4a60*/  PLOP3.LUT P6, PT, PT, PT, UP5, 0x40, 0x0 ;  /* 0x000000000000781c */ /* 0x000fc40003fce858 */
[----:B------:R-:W-:Y:S02]  /*4a70*/  FSEL R52, R21, -INF , !P0 ;  /* 0xff80000015347808 */ /* 0x000fe40004000000 */
[----:B------:R-:W-:Y:S02]  /*4a80*/  PLOP3.LUT P0, PT, PT, PT, UP4, 0x40, 0x0 ;  /* 0x000000000000781c */ /* 0x000fe40003f0e848 */
[----:B------:R-:W-:Y:S02]  /*4a90*/  FSEL R67, R62, -INF , !P1 ;  /* 0xff8000003e437808 */ /* 0x000fe40004800000 */
[C---:B------:R-:W-:Y:S02]  /*4aa0*/  ISETP.GT.AND P6, PT, R3.reuse, 0x29, P6 ;  /* 0x000000290300780c */ /* 0x040fe400037c4270 */
[----:B------:R-:W-:Y:S01]  /*4ab0*/  PLOP3.LUT P1, PT, PT, PT, UP1, 0x40, 0x0 ;  /* 0x000000000000781c */ /* 0x000fe20003f2e818 */
[----:B------:R-:W-:Y:S01]  /*4ac0*/  UISETP.NE.AND UP1, UPT, UR18, URZ, UPT ;  /* 0x0000003f1200728c */ /* 0x000fe2000bf25270 */
[----:B------:R-:W-:-:S02]  /*4ad0*/  ISETP.GT.AND P0, PT, R3, 0x30, P0 ;  /* 0x000000300300780c */ /* 0x000fc40000704270 */
[C---:B------:R-:W-:Y:S02]  /*4ae0*/  ISETP.LT.OR P6, PT, R91.reuse, 0x2a, P6 ;  /* 0x0000002a5b00780c */ /* 0x040fe400037c1670 */
[----:B------:R-:W-:Y:S02]  /*4af0*/  ISETP.GT.AND P1, PT, R36, 0x19, P1 ;  /* 0x000000192400780c */ /* 0x000fe40000f24270 */
[----:B------:R-:W-:Y:S02]  /*4b00*/  ISETP.LT.OR P0, PT, R91, 0x31, P0 ;  /* 0x000000315b00780c */ /* 0x000fe40000701670 */
[----:B------:R-:W-:Y:S02]  /*4b10*/  FSEL R66, R63, -INF , !P6 ;  /* 0xff8000003f427808 */ /* 0x000fe40007000000 */
[----:B------:R-:W-:Y:S02]  /*4b20*/  ISETP.LT.OR P1, PT, R93, 0x1a, P1 ;  /* 0x0000001a5d00780c */ /* 0x000fe40000f21670 */
[----:B------:R-:W-:-:S02]  /*4b30*/  FSEL R63, R58, -INF , !P0 ;  /* 0xff8000003a3f7808 */ /* 0x000fc40004000000 */
[----:B------:R-:W-:Y:S01]  /*4b40*/  PLOP3.LUT P0, PT, PT, PT, UP0, 0x40, 0x0 ;  /* 0x000000000000781c */ /* 0x000fe20003f0e808 */
[----:B------:R-:W-:Y:S01]  /*4b50*/  UISETP.NE.AND UP0, UPT, UR17, URZ, UPT ;  /* 0x0000003f1100728c */ /* 0x000fe2000bf05270 */
[----:B------:R-:W-:Y:S02]  /*4b60*/  FSEL R40, R129, -INF , !P1 ;  /* 0xff80000081287808 */ /* 0x000fe40004800000 */
[----:B------:R-:W-:Y:S01]  /*4b70*/  PLOP3.LUT P1, PT, PT, PT, UP2, 0x40, 0x0 ;  /* 0x000000000000781c */ /* 0x000fe20003f2e828 */
[----:B------:R-:W-:Y:S01]  /*4b80*/  UISETP.NE.AND UP2, UPT, UR19, URZ, UPT ;  /* 0x0000003f1300728c */ /* 0x000fe2000bf45270 */
[C---:B------:R-:W-:Y:S02]  /*4b90*/  ISETP.GT.AND P0, PT, R36.reuse, 0x28, P0 ;  /* 0x000000282400780c */ /* 0x040fe40000704270 */
[----:B------:R-:W-:Y:S02]  /*4ba0*/  ISETP.GT.AND P1, PT, R36, 0x20, P1 ;  /* 0x000000202400780c */ /* 0x000fe40000f24270 */
[----:B------:R-:W-:-:S02]  /*4bb0*/  ISETP.LT.OR P0, PT, R93, 0x29, P0 ;  /* 0x000000295d00780c */ /* 0x000fc40000701670 */
[----:B------:R-:W-:Y:S02]  /*4bc0*/  ISETP.LT.OR P1, PT, R93, 0x21, P1 ;  /* 0x000000215d00780c */ /* 0x000fe40000f21670 */
[----:B------:R-:W-:Y:S02]  /*4bd0*/  FSEL R242, R124, -INF , !P0 ;  /* 0xff8000007cf27808 */ /* 0x000fe40004000000 */
[----:B------:R-:W-:Y:S01]  /*4be0*/  PLOP3.LUT P0, PT, PT, PT, UP5, 0x40, 0x0 ;  /* 0x000000000000781c */ /* 0x000fe20003f0e858 */
[----:B------:R-:W-:Y:S01]  /*4bf0*/  UISETP.NE.AND UP5, UPT, UR41, URZ, UPT ;  /* 0x0000003f2900728c */ /* 0x000fe2000bfa5270 */
[----:B------:R-:W-:Y:S02]  /*4c00*/  FSEL R244, R16, -INF , !P1 ;  /* 0xff80000010f47808 */ /* 0x000fe40004800000 */
[----:B------:R-:W-:Y:S02]  /*4c10*/  PLOP3.LUT P1, PT, PT, PT, UP2, 0x40, 0x0 ;  /* 0x000000000000781c */ /* 0x000fe40003f2e828 */
[----:B------:R-:W-:-:S02]  /*4c20*/  ISETP.GT.AND P0, PT, R36, 0x29, P0 ;  /* 0x000000292400780c */ /* 0x000fc40000704270 */
[----:B------:R-:W-:Y:S02]  /*4c30*/  ISETP.GT.AND P2, PT, R36, 0x18, P2 ;  /* 0x000000182400780c */ /* 0x000fe40001744270 */
[----:B------:R-:W-:Y:S02]  /*4c40*/  ISETP.GT.AND P1, PT, R3, 0x38, P1 ;  /* 0x000000380300780c */ /* 0x000fe40000f24270 */
[C---:B------:R-:W-:Y:S02]  /*4c50*/  ISETP.LT.OR P0, PT, R93.reuse, 0x2a, P0 ;  /* 0x0000002a5d00780c */ /* 0x040fe40000701670 */
[----:B------:R-:W-:Y:S02]  /*4c60*/  ISETP.LT.OR P2, PT, R93, 0x19, P2 ;  /* 0x000000195d00780c */ /* 0x000fe40001741670 */
[----:B------:R-:W-:Y:S02]  /*4c70*/  ISETP.LT.OR P1, PT, R91, 0x39, P1 ;  /* 0x000000395b00780c */ /* 0x000fe40000f21670 */
[----:B------:R-:W-:-:S02]  /*4c80*/  FSEL R245, R125, -INF , !P0 ;  /* 0xff8000007df57808 */ /* 0x000fc40004000000 */
[----:B------:R-:W-:Y:S02]  /*4c90*/  PLOP3.LUT P0, PT, PT, PT, UP0, 0x40, 0x0 ;  /* 0x000000000000781c */ /* 0x000fe40003f0e808 */
[----:B------:R-:W-:Y:S02]  /*4ca0*/  FSEL R41, R128, -INF , !P2 ;  /* 0xff80000080297808 */ /* 0x000fe40005000000 */
[----:B------:R-:W-:Y:S02]  /*4cb0*/  FSEL R62, R54, -INF , !P1 ;  /* 0xff800000363e7808 */ /* 0x000fe40004800000 */
[----:B------:R-:W-:Y:S02]  /*4cc0*/  PLOP3.LUT P6, PT, PT, PT, UP3, 0x40, 0x0 ;  /* 0x000000000000781c */ /* 0x000fe40003fce838 */
[----:B------:R-:W-:Y:S01]  /*4cd0*/  PLOP3.LUT P2, PT, PT, PT, UP6, 0x40, 0x0 ;  /* 0x000000000000781c */ /* 0x000fe20003f4e868 */
[----:B------:R-:W-:Y:S01]  /*4ce0*/  UISETP.NE.AND UP6, UPT, UR42, URZ, UPT ;  /* 0x0000003f2a00728c */ /* 0x000fe2000bfc5270 */
[----:B------:R-:W-:Y:S01]  /*4cf0*/  PLOP3.LUT P1, PT, PT, PT, UP3, 0x40, 0x0 ;  /* 0x000000000000781c */ /* 0x000fe20003f2e838 */
[----:B------:R-:W-:Y:S01]  /*4d00*/  UISETP.NE.AND UP3, UPT, UR39, URZ, UPT ;  /* 0x0000003f2700728c */ /* 0x000fe2000bf65270 */
[----:B------:R-:W-:-:S02]  /*4d10*/  ISETP.GT.AND P0, PT, R3, 0x40, P0 ;  /* 0x000000400300780c */ /* 0x000fc40000704270 */
[----:B------:R-:W-:Y:S02]  /*4d20*/  ISETP.GT.AND P6, PT, R3, 0x31, P6 ;  /* 0x000000310300780c */ /* 0x000fe400037c4270 */
[C---:B------:R-:W-:Y:S02]  /*4d30*/  ISETP.GT.AND P2, PT, R36.reuse, 0x21, P2 ;  /* 0x000000212400780c */ /* 0x040fe40001744270 */
[----:B------:R-:W-:Y:S02]  /*4d40*/  ISETP.GT.AND P1, PT, R36, 0x31, P1 ;  /* 0x000000312400780c */ /* 0x000fe40000f24270 */
[C---:B------:R-:W-:Y:S02]  /*4d50*/  ISETP.LT.OR P0, PT, R91.reuse, 0x41, P0 ;  /* 0x000000415b00780c */ /* 0x040fe40000701670 */
[----:B------:R-:W-:Y:S02]  /*4d60*/  ISETP.LT.OR P6, PT, R91, 0x32, P6 ;  /* 0x000000325b00780c */ /* 0x000fe400037c1670 */
[----:B------:R-:W-:-:S02]  /*4d70*/  ISETP.LT.OR P2, PT, R93, 0x22, P2 ;  /* 0x000000225d00780c */ /* 0x000fc40001741670 */
[----:B------:R-:W-:Y:S02]  /*4d80*/  ISETP.LT.OR P1, PT, R93, 0x32, P1 ;  /* 0x000000325d00780c */ /* 0x000fe40000f21670 */
[----:B------:R-:W-:Y:S02]  /*4d90*/  FSEL R241, R50, -INF , !P0 ;  /* 0xff80000032f17808 */ /* 0x000fe40004000000 */
[----:B------:R-:W-:Y:S01]  /*4da0*/  PLOP3.LUT P0, PT, PT, PT, UP0, 0x40, 0x0 ;  /* 0x000000000000781c */ /* 0x000fe20003f0e808 */
[----:B------:R-:W-:Y:S01]  /*4db0*/  UISETP.NE.AND UP0, UPT, UR36, URZ, UPT ;  /* 0x0000003f2400728c */ /* 0x000fe2000bf05270 */
[----:B------:R-:W-:Y:S01]  /*4dc0*/  FSEL R59, R59, -INF , !P6 ;  /* 0xff8000003b3b7808 */ /* 0x000fe20007000000 */
[----:B------:R-:W-:Y:S01]  /*4dd0*/  UP2UR UR36, UPR, URZ, 0x40 ;  /* 0x000000403f247883 */ /* 0x000fe20008000000 */
[----:B------:R-:W-:Y:S02]  /*4de0*/  FSEL R243, R17, -INF , !P2 ;  /* 0xff80000011f37808 */ /* 0x000fe40005000000 */
[----:B------:R-:W-:-:S02]  /*4df0*/  FSEL R132, R13, -INF , !P1 ;  /* 0xff8000000d847808 */ /* 0x000fc40004800000 */
[----:B------:R-:W-:Y:S02]  /*4e00*/  PLOP3.LUT P6, PT, PT, PT, UP1, 0x40, 0x0 ;  /* 0x000000000000781c */ /* 0x000fe40003fce818 */
[----:B------:R-:W-:Y:S01]  /*4e10*/  PLOP3.LUT P2, PT, PT, PT, UP4, 0x40, 0x0 ;  /* 0x000000000000781c */ /* 0x000fe20003f4e848 */
[----:B------:R-:W-:Y:S01]  /*4e20*/  UISETP.NE.AND UP4, UPT, UR40, URZ, UPT ;  /* 0x0000003f2800728c */ /* 0x000fe2000bf85270 */
[----:B------:R-:W-:Y:S01]  /*4e30*/  PLOP3.LUT P1, PT, PT, PT, UP2, 0x40, 0x0 ;  /* 0x000000000000781c */ /* 0x000fe20003f2e828 */
[----:B------:R-:W-:Y:S01]  /*4e40*/  UISETP.NE.AND UP2, UPT, UR38, URZ, UPT ;  /* 0x0000003f2600728c */ /* 0x000fe2000bf45270 */
[C---:B------:R-:W-:Y:S02]  /*4e50*/  ISETP.GT.AND P0, PT, R36.reuse, 0x40, P0 ;  /* 0x000000402400780c */ /* 0x040fe40000704270 */
[----:B------:R-:W-:Y:S02]  /*4e60*/  ISETP.GT.AND P6, PT, R3, 0x39, P6 ;  /* 0x000000390300780c */ /* 0x000fe400037c4270 */
[----:B------:R-:W-:-:S02]  /*4e70*/  ISETP.GT.AND P2, PT, R36, 0x30, P2 ;  /* 0x000000302400780c */ /* 0x000fc40001744270 */
[----:B------:R-:W-:Y:S02]  /*4e80*/  ISETP.GT.AND P1, PT, R36, 0x38, P1 ;  /* 0x000000382400780c */ /* 0x000fe40000f24270 */
[----:B------:R-:W-:Y:S02]  /*4e90*/  ISETP.LT.OR P0, PT, R93, 0x41, P0 ;  /* 0x000000415d00780c */ /* 0x000fe40000701670 */
[----:B------:R-:W-:Y:S02]  /*4ea0*/  ISETP.LT.OR P6, PT, R91, 0x3a, P6 ;  /* 0x0000003a5b00780c */ /* 0x000fe400037c1670 */
[C---:B------:R-:W-:Y:S02]  /*4eb0*/  ISETP.LT.OR P2, PT, R93.reuse, 0x31, P2 ;  /* 0x000000315d00780c */ /* 0x040fe40001741670 */
[----:B------:R-:W-:Y:S02]  /*4ec0*/  ISETP.LT.OR P1, PT, R93, 0x39, P1 ;  /* 0x000000395d00780c */ /* 0x000fe40000f21670 */
[----:B------:R-:W-:-:S02]  /*4ed0*/  FSEL R158, R8, -INF , !P0 ;  /* 0xff800000089e7808 */ /* 0x000fc40004000000 */
[----:B------:R-:W-:Y:S02]  /*4ee0*/  PLOP3.LUT P0, PT, PT, PT, UP5, 0x40, 0x0 ;  /* 0x000000000000781c */ /* 0x000fe40003f0e858 */
[----:B------:R-:W-:Y:S02]  /*4ef0*/  FSEL R58, R55, -INF , !P6 ;  /* 0xff800000373a7808 */ /* 0x000fe40007000000 */
[----:B------:R-:W-:Y:S02]  /*4f00*/  FSEL R133, R12, -INF , !P2 ;  /* 0xff8000000c857808 */ /* 0x000fe40005000000 */
[----:B------:R-:W-:Y:S01]  /*4f10*/  FSEL R125, R120, -INF , !P1 ;  /* 0xff800000787d7808 */ /* 0x000fe20004800000 */
[----:B------:R-:W1:Y:S01]  /*4f20*/  SHFL.IDX PT, R12, R92, 0x3, 0x1c1f ;  /* 0x007c1f005c0c7f89 */ /* 0x000e6200000e0000 */
[----:B------:R-:W-:Y:S02]  /*4f30*/  PLOP3.LUT P6, PT, PT, PT, UP6, 0x40, 0x0 ;  /* 0x000000000000781c */ /* 0x000fe40003fce868 */
[----:B------:R-:W-:Y:S01]  /*4f40*/  PLOP3.LUT P2, PT, PT, PT, UP1, 0x40, 0x0 ;  /* 0x000000000000781c */ /* 0x000fe20003f4e818 */
[----:B------:R-:W-:Y:S01]  /*4f50*/  UISETP.NE.AND UP1, UPT, UR37, URZ, UPT ;  /* 0x0000003f2500728c */ /* 0x000fe2000bf25270 */
[----:B------:R-:W-:-:S02]  /*4f60*/  PLOP3.LUT P1, PT, PT, PT, UP5, 0x40, 0x0 ;  /* 0x000000000000781c */ /* 0x000fc40003f2e858 */
[C---:B------:R-:W-:Y:S02]  /*4f70*/  ISETP.GT.AND P0, PT, R36.reuse, 0x48, P0 ;  /* 0x000000482400780c */ /* 0x040fe40000704270 */
[C---:B------:R-:W-:Y:S02]  /*4f80*/  ISETP.GT.AND P6, PT, R3.reuse, 0x41, P6 ;  /* 0x000000410300780c */ /* 0x040fe400037c4270 */
[----:B------:R-:W-:Y:S02]  /*4f90*/  ISETP.GT.AND P2, PT, R36, 0x39, P2 ;  /* 0x000000392400780c */ /* 0x000fe40001744270 */
[----:B------:R-:W-:Y:S02]  /*4fa0*/  ISETP.GT.AND P1, PT, R3, 0x48, P1 ;  /* 0x000000480300780c */ /* 0x000fe40000f24270 */
[----:B------:R-:W-:Y:S02]  /*4fb0*/  ISETP.LT.OR P0, PT, R93, 0x49, P0 ;  /* 0x000000495d00780c */ /* 0x000fe40000701670 */
[----:B------:R-:W-:-:S02]  /*4fc0*/  ISETP.LT.OR P6, PT, R91, 0x42, P6 ;  /* 0x000000425b00780c */ /* 0x000fc400037c1670 */
[----:B------:R-:W-:Y:S02]  /*4fd0*/  ISETP.LT.OR P2, PT, R93, 0x3a, P2 ;  /* 0x0000003a5d00780c */ /* 0x000fe40001741670 */
[----:B------:R-:W-:Y:S02]  /*4fe0*/  ISETP.LT.OR P1, PT, R91, 0x49, P1 ;  /* 0x000000495b00780c */ /* 0x000fe40000f21670 */
[----:B------:R-:W-:Y:S01]  /*4ff0*/  FSEL R173, R44, -INF , !P0 ;  /* 0xff8000002cad7808 */ /* 0x000fe20004000000 */
[----:B-1----:R-:W-:Y:S01]  /*5000*/  IMAD.IADD R8, R90, 0x1, R12 ;  /* 0x000000015a087824 */ /* 0x002fe200078e020c */
[----:B------:R-:W-:Y:S02]  /*5010*/  PLOP3.LUT P0, PT, PT, PT, UP3, 0x40, 0x0 ;  /* 0x000000000000781c */ /* 0x000fe40003f0e838 */
[----:B------:R-:W-:Y:S02]  /*5020*/  FSEL R238, R51, -INF , !P6 ;  /* 0xff80000033ee7808 */ /* 0x000fe40007000000 */
[----:B------:R-:W-:-:S02]  /*5030*/  FSEL R124, R121, -INF , !P2 ;  /* 0xff800000797c7808 */ /* 0x000fc40005000000 */
[----:B------:R-:W-:Y:S02]  /*5040*/  FSEL R240, R42, -INF , !P1 ;  /* 0xff8000002af07808 */ /* 0x000fe40004800000 */
[----:B------:R-:W-:Y:S02]  /*5050*/  PLOP3.LUT P6, PT, PT, PT, UP4, 0x40, 0x0 ;  /* 0x000000000000781c */ /* 0x000fe40003fce848 */
[----:B------:R-:W-:Y:S01]  /*5060*/  PLOP3.LUT P2, PT, PT, PT, UP6, 0x40, 0x0 ;  /* 0x000000000000781c */ /* 0x000fe20003f4e868 */
[----:B------:R-:W-:Y:S01]  /*5070*/  UISETP.NE.AND UP6, UPT, UR34, URZ, UPT ;  /* 0x0000003f2200728c */ /* 0x000fe2000bfc5270 */
[----:B------:R-:W-:Y:S02]  /*5080*/  PLOP3.LUT P1, PT, PT, PT, UP3, 0x40, 0x0 ;  /* 0x000000000000781c */ /* 0x000fe40003f2e838 */
[----:B------:R-:W-:Y:S02]  /*5090*/  ISETP.GT.AND P0, PT, R36, 0x50, P0 ;  /* 0x000000502400780c */ /* 0x000fe40000704270 */
[----:B------:R-:W-:-:S02]  /*50a0*/  ISETP.GT.AND P6, PT, R3, 0x49, P6 ;  /* 0x000000490300780c */ /* 0x000fc400037c4270 */
[----:B------:R-:W-:Y:S02]  /*50b0*/  ISETP.GT.AND P2, PT, R36, 0x41, P2 ;  /* 0x000000412400780c */ /* 0x000fe40001744270 */
[----:B------:R-:W-:Y:S02]  /*50c0*/  ISETP.GT.AND P1, PT, R3, 0x50, P1 ;  /* 0x000000500300780c */ /* 0x000fe40000f24270 */
[----:B------:R-:W-:Y:S02]  /*50d0*/  ISETP.LT.OR P0, PT, R93, 0x51, P0 ;  /* 0x000000515d00780c */ /* 0x000fe40000701670 */
[----:B------:R-:W-:Y:S02]  /*50e0*/  ISETP.LT.OR P6, PT, R91, 0x4a, P6 ;  /* 0x0000004a5b00780c */ /* 0x000fe400037c1670 */
[----:B------:R-:W-:Y:S02]  /*50f0*/  ISETP.LT.OR P2, PT, R93, 0x42, P2 ;  /* 0x000000425d00780c */ /* 0x000fe40001741670 */
[----:B------:R-:W-:-:S02]  /*5100*/  ISETP.LT.OR P1, PT, R91, 0x51, P1 ;  /* 0x000000515b00780c */ /* 0x000fc40000f21670 */
[----:B------:R-:W-:Y:S02]  /*5110*/  FSEL R175, R116, -INF , !P0 ;  /* 0xff80000074af7808 */ /* 0x000fe40004000000 */
[----:B------:R-:W-:Y:S02]  /*5120*/  PLOP3.LUT P0, PT, PT, PT, UP1, 0x40, 0x0 ;  /* 0x000000000000781c */ /* 0x000fe40003f0e818 */
[----:B------:R-:W-:Y:S02]  /*5130*/  FSEL R211, R43, -INF , !P6 ;  /* 0xff8000002bd37808 */ /* 0x000fe40007000000 */
[----:B------:R-:W-:Y:S01]  /*5140*/  FSEL R159, R9, -INF , !P2 ;  /* 0xff800000099f7808 */ /* 0x000fe20005000000 */
[----:B------:R-:W-:Y:S01]  /*5150*/  IMAD.IADD R9, R88, 0x1, R12 ;  /* 0x0000000158097824 */ /* 0x000fe200078e020c */
[----:B------:R-:W-:Y:S02]  /*5160*/  FSEL R155, R38, -INF , !P1 ;  /* 0xff800000269b7808 */ /* 0x000fe40004800000 */
[----:B------:R-:W-:-:S02]  /*5170*/  PLOP3.LUT P6, PT, PT, PT, UP2, 0x40, 0x0 ;  /* 0x000000000000781c */ /* 0x000fc40003fce828 */
[----:B------:R-:W-:Y:S02]  /*5180*/  PLOP3.LUT P2, PT, PT, PT, UP4, 0x40, 0x0 ;  /* 0x000000000000781c */ /* 0x000fe40003f4e848 */
[----:B------:R-:W-:Y:S02]  /*5190*/  PLOP3.LUT P1, PT, PT, PT, UP2, 0x40, 0x0 ;  /* 0x000000000000781c */ /* 0x000fe40003f2e828 */
[C---:B------:R-:W-:Y:S02]  /*51a0*/  ISETP.GT.AND P0, PT, R3.reuse, 0x58, P0 ;  /* 0x000000580300780c */ /* 0x040fe40000704270 */
[----:B------:R-:W-:Y:S02]  /*51b0*/  ISETP.GT.AND P6, PT, R3, 0x51, P6 ;  /* 0x000000510300780c */ /* 0x000fe400037c4270 */
[C---:B------:R-:W-:Y:S02]  /*51c0*/  ISETP.GT.AND P2, PT, R36.reuse, 0x49, P2 ;  /* 0x000000492400780c */ /* 0x040fe40001744270 */
[----:B------:R-:W-:-:S02]  /*51d0*/  ISETP.GT.AND P1, PT, R36, 0x51, P1 ;  /* 0x000000512400780c */ /* 0x000fc40000f24270 */
[C---:B------:R-:W-:Y:S02]  /*51e0*/  ISETP.LT.OR P0, PT, R91.reuse, 0x59, P0 ;  /* 0x000000595b00780c */ /* 0x040fe40000701670 */
[----:B------:R-:W-:Y:S02]  /*51f0*/  ISETP.LT.OR P6, PT, R91, 0x52, P6 ;  /* 0x000000525b00780c */ /* 0x000fe400037c1670 */
[C---:B------:R-:W-:Y:S02]  /*5200*/  ISETP.LT.OR P2, PT, R93.reuse, 0x4a, P2 ;  /* 0x0000004a5d00780c */ /* 0x040fe40001741670 */
[----:B------:R-:W-:Y:S02]  /*5210*/  ISETP.LT.OR P1, PT, R93, 0x52, P1 ;  /* 0x000000525d00780c */ /* 0x000fe40000f21670 */
[----:B------:R-:W-:Y:S02]  /*5220*/  FSEL R152, R30, -INF , !P0 ;  /* 0xff8000001e987808 */ /* 0x000fe40004000000 */
        /* <DEDUP_REMOVED lines=9> */
[----:B------:R-:W-:Y:S02]  /*52c0*/  ISETP.GT.AND P1, PT, R36, 0x59, P1 ;  /* 0x000000592400780c */ /* 0x000fe40000f24270 */
[----:B------:R-:W-:Y:S02]  /*52d0*/  ISETP.GT.AND P6, PT, R3, 0x59, P6 ;  /* 0x000000590300780c */ /* 0x000fe400037c4270 */
[C---:B------:R-:W-:Y:S02]  /*52e0*/  ISETP.LT.OR P2, PT, R93.reuse, 0x59, P2 ;  /* 0x000000595d00780c */ /* 0x040fe40001741670 */
[----:B------:R-:W-:Y:S02]  /*52f0*/  ISETP.LT.OR P1, PT, R93, 0x5a, P1 ;  /* 0x0000005a5d00780c */ /* 0x000fe40000f21670 */
        /* <DEDUP_REMOVED lines=18> */
.L_x_267:
[----:B------:R-:W-:-:S04]  /*5420*/  MOV R3, c[0x0][0x32c] ;  /* 0x0000cb0000037a02 */ /* 0x000fc80000000f00 */
[----:B------:R-:W-:-:S13]  /*5430*/  ISETP.NE.AND P0, PT, R3, 0x1, PT ;  /* 0x000000010300780c */ /* 0x000fda0003f05270 */
[----:B------:R-:W-:-:S05]  /*5440*/  @P0 IMAD.HI.U32 R3, R12, c[0x0][0x330], RZ ;  /* 0x0000cc000c030a27 */ /* 0x000fca00078e00ff */
[----:B------:R-:W-:Y:S02]  /*5450*/  @P0 SHF.R.U32.HI R12, RZ, c[0x0][0x334], R3 ;  /* 0x0000cd00ff0c0a19 */ /* 0x000fe40000011603 */
.L_x_268:
[----:B------:R-:W-:Y:S05]  /*5460*/  BSYNC B0 ;  /* 0x0000000000007941 */ /* 0x000fea0003800000 */
.L_x_266:
[----:B------:R-:W-:-:S05]  /*5470*/  IMAD R12, R12, c[0x0][0x32c], R2 ;  /* 0x0000cb000c0c7a24 */ /* 0x000fca00078e0202 */
[----:B------:R-:W-:Y:S02]  /*5480*/  IADD3 R2, R12, c[0x0][0x32c], RZ ;  /* 0x0000cb000c027a10 */ /* 0x000fe40007ffe0ff */
[----:B------:R-:W-:Y:S02]  /*5490*/  IMNMX R9, R9, R12, !PT ;  /* 0x0000000c09097217 */ /* 0x000fe40007800200 */
[----:B------:R-:W-:Y:S02]  /*54a0*/  IMNMX R8, R8, R2, PT ;  /* 0x0000000208087217 */ /* 0x000fe40003800200 */
.L_x_265:
        /* <DEDUP_REMOVED lines=22> */
[----:B------:R-:W-:-:S02]  /*5610*/  FMNMX.FTZ R12, R70, R12, !PT ;  /* 0x0000000c460c7209 */ /* 0x000fc40007810000 */
[----:B------:R-:W-:Y:S01]  /*5620*/  FMNMX.FTZ R3, R76, R3, !PT ;  /* 0x000000034c037209 */ /* 0x000fe20007810000 */
[--C-:B------:R-:W-:Y:S01]  /*5630*/  IMAD R219, R4, 0x2, R225.reuse ;  /* 0x0000000204db7824 */ /* 0x100fe200078e02e1 */
[----:B------:R-:W-:Y:S01]  /*5640*/  FMNMX.FTZ R12, R71, R12, !PT ;  /* 0x0000000c470c7209 */ /* 0x000fe20007810000 */
[C---:B------:R-:W-:Y:S01]  /*5650*/  IMAD R220, R0.reuse, 0x2, R225 ;  /* 0x0000000200dc7824 */ /* 0x040fe200078e02e1 */
[----:B------:R-:W-:Y:S01]  /*5660*/  FMNMX.FTZ R3, R73, R3, !PT ;  /* 0x0000000349037209 */ /* 0x000fe20007810000 */
[----:B------:R-:W-:Y:S01]  /*5670*/  IMAD R218, R0, 0x2, R219 ;  /* 0x0000000200da7824 */ /* 0x000fe200078e02db */
[----:B------:R-:W-:Y:S01]  /*5680*/  FMNMX.FTZ R12, R49, R12, !PT ;  /* 0x0000000c310c7209 */ /* 0x000fe20007810000 */
[----:B------:R-:W-:Y:S01]  /*5690*/  LDSM.16.MT88.4 R28, [R219+0x100] ;  /* 0x00010000db1c783b */ /* 0x000fe20000004200 */
[----:B------:R-:W-:Y:S02]  /*56a0*/  FMNMX.FTZ R3, R7, R3, !PT ;  /* 0x0000000307037209 */ /* 0x000fe40007810000 */
[----:B------:R-:W-:Y:S01]  /*56b0*/  FMNMX.FTZ R12, R48, R12, !PT ;  /* 0x0000000c300c7209 */ /* 0x000fe20007810000 */
[----:B------:R-:W-:Y:S01]  /*56c0*/  LDSM.16.MT88.4 R36, [R220+0x100] ;  /* 0x00010000dc24783b */ /* 0x000fe20000004200 */
[----:B------:R-:W-:-:S02]  /*56d0*/  FMNMX.FTZ R3, R6, R3, !PT ;  /* 0x0000000306037209 */ /* 0x000fc40007810000 */
[----:B------:R-:W-:Y:S01]  /*56e0*/  FMNMX.FTZ R12, R67, R12, !PT ;  /* 0x0000000c430c7209 */ /* 0x000fe20007810000 */
[----:B------:R-:W-:Y:S01]  /*56f0*/  LDSM.16.MT88.4 R88, [R225+0x900] ;  /* 0x00090000e158783b */ /* 0x000fe20000004200 */
        /* <DEDUP_REMOVED lines=26> */
[----:B------:R-:W-:Y:S01]  /*58a0*/  PLOP3.LUT P2, PT, PT, PT, UP2, 0x40, 0x0 ;  /* 0x000000000000781c */ /* 0x000fe20003f4e828 */
[----:B------:R-:W1:Y:S01]  /*58b0*/  SHFL.BFLY PT, R13, R3, 0x2, 0x1f ;  /* 0x0c401f00030d7f89 */ /* 0x000e6200000e0000 */
[----:B------:R-:W-:Y:S01]  /*58c0*/  PLOP3.LUT P1, PT, PT, PT, UP3, 0x40, 0x0 ;  /* 0x000000000000781c */ /* 0x000fe20003f2e838 */
[----:B------:R-:W-:Y:S01]  /*58d0*/  UISETP.NE.AND UP3, UPT, UR29, URZ, UPT ;  /* 0x0000003f1d00728c */ /* 0x000fe2000bf65270 */
[C---:B------:R-:W-:Y:S01]  /*58e0*/  ISETP.GT.AND P2, PT, R9.reuse, RZ, P2 ;  /* 0x000000ff0900720c */ /* 0x040fe20001744270 */
[----:B------:R-:W2:Y:S01]  /*58f0*/  SHFL.BFLY PT, R2, R12, 0x2, 0x1f ;  /* 0x0c401f000c027f89 */ /* 0x000ea200000e0000 */
[----:B------:R-:W-:Y:S01]  /*5900*/  PLOP3.LUT P0, PT, PT, PT, UP4, 0x40, 0x0 ;  /* 0x000000000000781c */ /* 0x000fe20003f0e848 */
[----:B------:R-:W-:Y:S01]  /*5910*/  UISETP.NE.AND UP2, UPT, UR28, URZ, UPT ;  /* 0x0000003f1c00728c */ /* 0x000fe2000bf45270 */
[----:B------:R-:W-:Y:S01]  /*5920*/  ISETP.LT.OR P2, PT, R8, 0x1, P2 ;  /* 0x000000010800780c */ /* 0x000fe20001741670 */
[----:B------:R-:W-:Y:S01]  /*5930*/  UISETP.NE.AND UP4, UPT, UR21, URZ, UPT ;  /* 0x0000003f1500728c */ /* 0x000fe2000bf85270 */
[----:B------:R-:W-:-:S02]  /*5940*/  ISETP.GT.AND P0, PT, R9, 0x8, P0 ;  /* 0x000000080900780c */ /* 0x000fc40000704270 */
[----:B------:R-:W-:Y:S02]  /*5950*/  FSEL R191, R26, -INF , !P2 ;  /* 0xff8000001abf7808 */ /* 0x000fe40005000000 */
[----:B------:R-:W-:Y:S01]  /*5960*/  PLOP3.LUT P2, PT, PT, PT, UP3, 0x40, 0x0 ;  /* 0x000000000000781c */ /* 0x000fe20003f4e838 */
[----:B------:R-:W-:Y:S01]  /*5970*/  UISETP.NE.AND UP3, UPT, UR25, URZ, UPT ;  /* 0x0000003f1900728c */ /* 0x000fe2000bf65270 */
[----:B------:R-:W-:Y:S02]  /*5980*/  ISETP.LT.OR P0, PT, R8, 0x9, P0 ;  /* 0x000000090800780c */ /* 0x000fe40000701670 */
[----:B------:R-:W-:Y:S02]  /*5990*/  ISETP.GT.AND P2, PT, R9, 0x10, P2 ;  /* 0x000000100900780c */ /* 0x000fe40001744270 */
[----:B------:R-:W-:Y:S02]  /*59a0*/  FSEL R54, R134, -INF , !P0 ;  /* 0xff80000086367808 */ /* 0x000fe40004000000 */
[----:B------:R-:W-:-:S02]  /*59b0*/  ISETP.LT.OR P2, PT, R8, 0x11, P2 ;  /* 0x000000110800780c */ /* 0x000fc40001741670 */
[----:B------:R-:W-:Y:S01]  /*59c0*/  PLOP3.LUT P0, PT, PT, PT, UP1, 0x40, 0x0 ;  /* 0x000000000000781c */ /* 0x000fe20003f0e818 */
[----:B------:R-:W-:Y:S01]  /*59d0*/  UISETP.NE.AND UP1, UPT, UR23, URZ, UPT ;  /* 0x0000003f1700728c */ /* 0x000fe2000bf25270 */
[----:B-1----:R-:W-:Y:S02]  /*59e0*/  FMNMX.FTZ R3, R3, R13, !PT ;  /* 0x0000000d03037209 */ /* 0x002fe40007810000 */
[----:B------:R-:W-:Y:S02]  /*59f0*/  FSEL R42, R22, -INF , !P2 ;  /* 0xff800000162a7808 */ /* 0x000fe40005000000 */
[----:B--2---:R-:W-:Y:S01]  /*5a00*/  FMNMX.FTZ R12, R12, R2, !PT ;  /* 0x000000020c0c7209 */ /* 0x004fe20007810000 */
[----:B------:R-:W1:Y:S01]  /*5a10*/  SHFL.BFLY PT, R13, R3, 0x1, 0x1f ;  /* 0x0c201f00030d7f89 */ /* 0x000e6200000e0000 */
[----:B------:R-:W-:Y:S01]  /*5a20*/  PLOP3.LUT P2, PT, PT, PT, UP3, 0x40, 0x0 ;  /* 0x000000000000781c */ /* 0x000fe20003f4e838 */
[----:B------:R-:W-:Y:S01]  /*5a30*/  UISETP.NE.AND UP3, UPT, UR20, URZ, UPT ;  /* 0x0000003f1400728c */ /* 0x000fe2000bf65270 */
[C---:B------:R-:W-:Y:S01]  /*5a40*/  ISETP.GT.AND P0, PT, R9.reuse, 0x18, P0 ;  /* 0x000000180900780c */ /* 0x040fe20000704270 */
[----:B------:R-:W2:Y:S01]  /*5a50*/  SHFL.BFLY PT, R2, R12, 0x1, 0x1f ;  /* 0x0c201f000c027f89 */ /* 0x000ea200000e0000 */
[----:B------:R-:W-:-:S02]  /*5a60*/  ISETP.GT.AND P1, PT, R9, 0x1, P1 ;  /* 0x000000010900780c */ /* 0x000fc40000f24270 */
[----:B------:R-:W-:Y:S02]  /*5a70*/  ISETP.GT.AND P2, PT, R9, 0x20, P2 ;  /* 0x000000200900780c */ /* 0x000fe40001744270 */
[----:B------:R-:W-:Y:S02]  /*5a80*/  FMNMX.FTZ R0, R61, R60, !PT ;  /* 0x0000003c3d007209 */ /* 0x000fe40007810000 */
[C---:B------:R-:W-:Y:S02]  /*5a90*/  ISETP.LT.OR P0, PT, R8.reuse, 0x19, P0 ;  /* 0x000000190800780c */ /* 0x040fe40000701670 */
[C---:B------:R-:W-:Y:S02]  /*5aa0*/  ISETP.LT.OR P1, PT, R8.reuse, 0x2, P1 ;  /* 0x000000020800780c */ /* 0x040fe40000f21670 */
[----:B------:R-:W-:Y:S02]  /*5ab0*/  ISETP.LT.OR P2, PT, R8, 0x21, P2 ;  /* 0x000000210800780c */ /* 0x000fe40001741670 */
[----:B------:R-:W-:-:S02]  /*5ac0*/  FMNMX.FTZ R0, R57, R0, !PT ;  /* 0x0000000039007209 */ /* 0x000fc40007810000 */
[----:B------:R-:W-:Y:S02]  /*5ad0*/  FSEL R32, R130, -INF , !P0 ;  /* 0xff80000082207808 */ /* 0x000fe40004000000 */
[----:B------:R-:W-:Y:S02]  /*5ae0*/  FSEL R55, R27, -INF , !P1 ;  /* 0xff8000001b377808 */ /* 0x000fe40004800000 */
[----:B------:R-:W-:Y:S01]  /*5af0*/  PLOP3.LUT P0, PT, PT, PT, UP1, 0x40, 0x0 ;  /* 0x000000000000781c */ /* 0x000fe20003f0e818 */
[----:B------:R-:W-:Y:S01]  /*5b00*/  UISETP.NE.AND UP1, UPT, UR18, URZ, UPT ;  /* 0x0000003f1200728c */ /* 0x000fe2000bf25270 */
[----:B-1----:R-:W-:Y:S02]  /*5b10*/  FMNMX.FTZ R3, R3, R13, !PT ;  /* 0x0000000d03037209 */ /* 0x002fe40007810000 */
[----:B------:R-:W-:Y:S02]  /*5b20*/  FSEL R246, R18, -INF , !P2 ;  /* 0xff80000012f67808 */ /* 0x000fe40005000000 */
[----:B--2---:R-:W-:Y:S01]  /*5b30*/  FMNMX.FTZ R2, R12, R2, !PT ;  /* 0x000000020c027209 */ /* 0x004fe20007810000 */
[C---:B------:R-:W-:Y:S01]  /*5b40*/  FMUL.FTZ R210, R3.reuse, c[0x0][0x2d0] ;  /* 0x0000b40003d27a20 */ /* 0x040fe20000410000 */
[----:B------:R-:W-:-:S02]  /*5b50*/  FSETP.NEU.FTZ.AND P6, PT, R3, -INF , PT ;  /* 0xff8000000300780b */ /* 0x000fc40003fdd000 */
[----:B------:R-:W-:Y:S01]  /*5b60*/  PLOP3.LUT P1, PT, PT, PT, UP2, 0x40, 0x0 ;  /* 0x000000000000781c */ /* 0x000fe20003f2e828 */
[----:B------:R-:W-:Y:S01]  /*5b70*/  FMUL.FTZ R139, R2, c[0x0][0x2d0] ;  /* 0x0000b400028b7a20 */ /* 0x000fe20000410000 */
[----:B------:R-:W-:Y:S01]  /*5b80*/  FSEL R210, R210, RZ, P6 ;  /* 0x000000ffd2d27208 */ /* 0x000fe20003000000 */
[----:B------:R-:W-:Y:S01]  /*5b90*/  UISETP.NE.AND UP2, UPT, UR24, URZ, UPT ;  /* 0x0000003f1800728c */ /* 0x000fe2000bf45270 */
[----:B------:R-:W-:Y:S02]  /*5ba0*/  FSETP.NEU.FTZ.AND P6, PT, R2, -INF , PT ;  /* 0xff8000000200780b */ /* 0x000fe40003fdd000 */
[----:B------:R-:W-:Y:S01]  /*5bb0*/  PLOP3.LUT P2, PT, PT, PT, UP4, 0x40, 0x0 ;  /* 0x000000000000781c */ /* 0x000fe20003f4e848 */
[----:B------:R-:W-:Y:S01]  /*5bc0*/  UISETP.NE.AND UP4, UPT, UR36, URZ, UPT ;  /* 0x0000003f2400728c */ /* 0x000fe2000bf85270 */
[----:B------:R-:W-:Y:S01]  /*5bd0*/  FSEL R139, R139, RZ, P6 ;  /* 0x000000ff8b8b7208 */ /* 0x000fe20003000000 */
[--C-:B------:R-:W-:Y:S01]  /*5be0*/  FFMA.FTZ R167, R87, c[0x0][0x2d0], -R210.reuse ;  /* 0x0000b40057a77a23 */ /* 0x100fe200000108d2 */
[----:B------:R-:W-:Y:S01]  /*5bf0*/  PLOP3.LUT P6, PT, PT, PT, UP0, 0x40, 0x0 ;  /* 0x000000000000781c */ /* 0x000fe20003fce808 */
[----:B------:R-:W-:Y:S01]  /*5c00*/  UISETP.NE.AND UP0, UPT, UR26, URZ, UPT ;  /* 0x0000003f1a00728c */ /* 0x000fe2000bf05270 */
[----:B------:R-:W-:Y:S01]  /*5c10*/  FMNMX.FTZ R0, R56, R0, !PT ;  /* 0x0000000038007209 */ /* 0x000fe20007810000 */
[--C-:B------:R-:W-:Y:S01]  /*5c20*/  FFMA.FTZ R143, R86, c[0x0][0x2d0], -R210.reuse ;  /* 0x0000b400568f7a23 */ /* 0x100fe200000108d2 */
[----:B------:R-:W-:Y:S01]  /*5c30*/  ISETP.GT.AND P6, PT, R9, 0x9, P6 ;  /* 0x000000090900780c */ /* 0x000fe200037c4270 */
[--C-:B------:R-:W-:Y:S01]  /*5c40*/  FFMA.FTZ R142, R85, c[0x0][0x2d0], -R210.reuse ;  /* 0x0000b400558e7a23 */ /* 0x100fe200000108d2 */
[C---:B------:R-:W-:Y:S01]  /*5c50*/  ISETP.GT.AND P0, PT, R9.reuse, 0x28, P0 ;  /* 0x000000280900780c */ /* 0x040fe20000704270 */
[--C-:B------:R-:W-:Y:S01]  /*5c60*/  FFMA.FTZ R108, R84, c[0x0][0x2d0], -R210.reuse ;  /* 0x0000b400546c7a23 */ /* 0x100fe200000108d2 */
[----:B------:R-:W-:Y:S01]  /*5c70*/  ISETP.LT.OR P6, PT, R8, 0xa, P6 ;  /* 0x0000000a0800780c */ /* 0x000fe200037c1670 */
[--C-:B------:R-:W-:Y:S01]  /*5c80*/  FFMA.FTZ R141, R82, c[0x0][0x2d0], -R139.reuse ;  /* 0x0000b400528d7a23 */ /* 0x100fe2000001088b */
[----:B------:R-:W-:Y:S01]  /*5c90*/  ISETP.GT.AND P1, PT, R9, 0x11, P1 ;  /* 0x000000110900780c */ /* 0x000fe20000f24270 */
[--C-:B------:R-:W-:Y:S01]  /*5ca0*/  FFMA.FTZ R140, R83, c[0x0][0x2d0], -R139.reuse ;  /* 0x0000b400538c7a23 */ /* 0x100fe2000001088b */
[----:B------:R-:W-:Y:S01]  /*5cb0*/  FSEL R43, R135, -INF , !P6 ;  /* 0xff800000872b7808 */ /* 0x000fe20007000000 */
[--C-:B------:R-:W-:Y:S01]  /*5cc0*/  FFMA.FTZ R109, R78, c[0x0][0x2d0], -R139.reuse ;  /* 0x0000b4004e6d7a23 */ /* 0x100fe2000001088b */
[----:B------:R-:W-:Y:S01]  /*5cd0*/  PLOP3.LUT P6, PT, PT, PT, UP0, 0x40, 0x0 ;  /* 0x000000000000781c */ /* 0x000fe20003fce808 */
[----:B------:R-:W-:Y:S01]  /*5ce0*/  UISETP.NE.AND UP0, UPT, UR22, URZ, UPT ;  /* 0x0000003f1600728c */ /* 0x000fe2000bf05270 */
[----:B------:R-:W-:Y:S01]  /*5cf0*/  ISETP.GT.AND P2, PT, R9, 0x30, P2 ;  /* 0x000000300900780c */ /* 0x000fe20001744270 */
[--C-:B------:R-:W-:Y:S01]  /*5d00*/  FFMA.FTZ R110, R79, c[0x0][0x2d0], -R139.reuse ;  /* 0x0000b4004f6e7a23 */ /* 0x100fe2000001088b */
[----:B------:R-:W-:Y:S01]  /*5d10*/  ISETP.GT.AND P6, PT, R9, 0x19, P6 ;  /* 0x000000190900780c */ /* 0x000fe200037c4270 */
[----:B------:R-:W-:Y:S01]  /*5d20*/  MUFU.EX2 R167, R167 ;  /* 0x000000a700a77308 */ /* 0x000fe20000000800 */
[----:B------:R-:W-:Y:S01]  /*5d30*/  FMNMX.FTZ R0, R53, R0, !PT ;  /* 0x0000000035007209 */ /* 0x000fe20007810000 */
[--C-:B------:R-:W-:Y:S01]  /*5d40*/  FFMA.FTZ R121, R77, c[0x0][0x2d0], -R210.reuse ;  /* 0x0000b4004d797a23 */ /* 0x100fe200000108d2 */
[----:B------:R-:W-:Y:S01]  /*5d50*/  ISETP.LT.OR P6, PT, R8, 0x1a, P6 ;  /* 0x0000001a0800780c */ /* 0x000fe200037c1670 */
[--C-:B------:R-:W-:Y:S01]  /*5d60*/  FFMA.FTZ R164, R76, c[0x0][0x2d0], -R210.reuse ;  /* 0x0000b4004ca47a23 */ /* 0x100fe200000108d2 */
[C---:B------:R-:W-:Y:S01]  /*5d70*/  ISETP.LT.OR P0, PT, R8.reuse, 0x29, P0 ;  /* 0x000000290800780c */ /* 0x040fe20000701670 */
[----:B------:R-:W-:Y:S01]  /*5d80*/  LDSM.16.MT88.4 R76, [R218+0x900] ;  /* 0x00090000da4c783b */ /* 0x000fe20000004200 */
[----:B------:R-:W-:Y:S01]  /*5d90*/  FSEL R200, R131, -INF , !P6 ;  /* 0xff80000083c87808 */ /* 0x000fe20007000000 */
[----:B------:R-:W1:Y:S01]  /*5da0*/  MUFU.EX2 R143, R143 ;  /* 0x0000008f008f7308 */ /* 0x000e620000000800 */
[----:B------:R-:W-:Y:S01]  /*5db0*/  PLOP3.LUT P6, PT, PT, PT, UP0, 0x40, 0x0 ;  /* 0x000000000000781c */ /* 0x000fe20003fce808 */
[----:B------:R-:W-:Y:S01]  /*5dc0*/  UISETP.NE.AND UP0, UPT, UR17, URZ, UPT ;  /* 0x0000003f1100728c */ /* 0x000fe2000bf05270 */
[C---:B------:R-:W-:Y:S01]  /*5dd0*/  ISETP.LT.OR P1, PT, R8.reuse, 0x12, P1 ;  /* 0x000000120800780c */ /* 0x040fe20000f21670 */
[--C-:B------:R-:W-:Y:S01]  /*5de0*/  FFMA.FTZ R97, R67, c[0x0][0x2d0], -R139.reuse ;  /* 0x0000b40043617a23 */ /* 0x100fe2000001088b */
[----:B------:R-:W-:Y:S01]  /*5df0*/  ISETP.LT.OR P2, PT, R8, 0x31, P2 ;  /* 0x000000310800780c */ /* 0x000fe20001741670 */
[--C-:B------:R-:W-:Y:S01]  /*5e00*/  FFMA.FTZ R168, R81, c[0x0][0x2d0], -R210.reuse ;  /* 0x0000b40051a87a23 */ /* 0x100fe200000108d2 */
[----:B------:R-:W-:Y:S01]  /*5e10*/  FMNMX.FTZ R0, R52, R0, !PT ;  /* 0x0000000034007209 */ /* 0x000fe20007810000 */
[----:B------:R-:W-:Y:S01]  /*5e20*/  MUFU.EX2 R142, R142 ;  /* 0x0000008e008e7308 */ /* 0x000fe20000000800 */
[----:B------:R-:W-:Y:S01]  /*5e30*/  FSEL R134, R126, -INF , !P0 ;  /* 0xff8000007e867808 */ /* 0x000fe20004000000 */
[--C-:B------:R-:W-:Y:S01]  /*5e40*/  FFMA.FTZ R111, R80, c[0x0][0x2d0], -R210.reuse ;  /* 0x0000b400506f7a23 */ /* 0x100fe200000108d2 */
[----:B------:R-:W-:Y:S01]  /*5e50*/  FSEL R33, R23, -INF , !P1 ;  /* 0xff80000017217808 */ /* 0x000fe20004800000 */
[--C-:B------:R-:W-:Y:S01]  /*5e60*/  FFMA.FTZ R166, R74, c[0x0][0x2d0], -R139.reuse ;  /* 0x0000b4004aa67a23 */ /* 0x100fe2000001088b */
[----:B------:R-:W-:Y:S01]  /*5e70*/  FSEL R126, R14, -INF , !P2 ;  /* 0xff8000000e7e7808 */ /* 0x000fe20005000000 */
[----:B------:R-:W2:Y:S01]  /*5e80*/  LDSM.16.MT88.4 R20, [R218+0x100] ;  /* 0x00010000da14783b */ /* 0x000ea20000004200 */
[----:B------:R-:W-:Y:S01]  /*5e90*/  FMNMX.FTZ R0, R41, R0, !PT ;  /* 0x0000000029007209 */ /* 0x000fe20007810000 */
[----:B------:R-:W3:Y:S01]  /*5ea0*/  MUFU.EX2 R108, R108 ;  /* 0x0000006c006c7308 */ /* 0x000ee20000000800 */
[----:B------:R-:W-:Y:S01]  /*5eb0*/  PLOP3.LUT P1, PT, PT, PT, UP2, 0x40, 0x0 ;  /* 0x000000000000781c */ /* 0x000fe20003f2e828 */
[----:B------:R-:W-:Y:S01]  /*5ec0*/  UISETP.NE.AND UP2, UPT, UR19, URZ, UPT ;  /* 0x0000003f1300728c */ /* 0x000fe2000bf45270 */
[----:B------:R-:W-:Y:S01]  /*5ed0*/  PLOP3.LUT P2, PT, PT, PT, UP0, 0x40, 0x0 ;  /* 0x000000000000781c */ /* 0x000fe20003f4e808 */
[----:B------:R-:W-:Y:S01]  /*5ee0*/  UISETP.NE.AND UP0, UPT, UR33, URZ, UPT ;  /* 0x0000003f2100728c */ /* 0x000fe2000bf05270 */
[----:B------:R-:W-:Y:S01]  /*5ef0*/  FMNMX.FTZ R0, R40, R0, !PT ;  /* 0x0000000028007209 */ /* 0x000fe20007810000 */
[--C-:B------:R-:W-:Y:S01]  /*5f00*/  FFMA.FTZ R165, R75, c[0x0][0x2d0], -R139.reuse ;  /* 0x0000b4004ba57a23 */ /* 0x100fe2000001088b */
[C---:B------:R-:W-:Y:S01]  /*5f10*/  ISETP.GT.AND P1, PT, R9.reuse, 0x21, P1 ;  /* 0x000000210900780c */ /* 0x040fe20000f24270 */
[----:B------:R-:W-:Y:S01]  /*5f20*/  MUFU.EX2 R141, R141 ;  /* 0x0000008d008d7308 */ /* 0x000fe20000000800 */
[----:B------:R-:W-:Y:S01]  /*5f30*/  ISETP.GT.AND P2, PT, R9, 0x40, P2 ;  /* 0x000000400900780c */ /* 0x000fe20001744270 */
[----:B------:R-:W-:Y:S01]  /*5f40*/  LDSM.16.MT88.4 R84, [R220+0x900] ;  /* 0x00090000dc54783b */ /* 0x000fe20000004200 */
[----:B------:R-:W-:Y:S01]  /*5f50*/  FMNMX.FTZ R0, R244, R0, !PT ;  /* 0x00000000f4007209 */ /* 0x000fe20007810000 */
[--C-:B------:R-:W-:Y:S01]  /*5f60*/  FFMA.FTZ R120, R73, c[0x0][0x2d0], -R210.reuse ;  /* 0x0000b40049787a23 */ /* 0x100fe200000108d2 */
[C---:B------:R-:W-:Y:S01]  /*5f70*/  ISETP.LT.OR P1, PT, R8.reuse, 0x22, P1 ;  /* 0x000000220800780c */ /* 0x040fe20000f21670 */
[----:B------:R-:W-:Y:S01]  /*5f80*/  LDSM.16.MT88.4 R80, [R219+0x900] ;  /* 0x00090000db50783b */ /* 0x000fe20000004200 */
[----:B------:R-:W-:Y:S01]  /*5f90*/  ISETP.LT.OR P2, PT, R8, 0x41, P2 ;  /* 0x000000410800780c */ /* 0x000fe20001741670 */
[----:B------:R-:W4:Y:S01]  /*5fa0*/  MUFU.EX2 R140, R140 ;  /* 0x0000008c008c7308 */ /* 0x000f220000000800 */
[----:B------:R-:W-:Y:S01]  /*5fb0*/  FMNMX.FTZ R0, R243, R0, !PT ;  /* 0x00000000f3007209 */ /* 0x000fe20007810000 */
[--C-:B------:R-:W-:Y:S01]  /*5fc0*/  FFMA.FTZ R99, R7, c[0x0][0x2d0], -R210.reuse ;  /* 0x0000b40007637a23 */ /* 0x100fe200000108d2 */
[----:B------:R-:W-:Y:S01]  /*5fd0*/  FSEL R135, R19, -INF , !P1 ;  /* 0xff80000013877808 */ /* 0x000fe20004800000 */
[--C-:B------:R-:W-:Y:S01]  /*5fe0*/  FFMA.FTZ R96, R6, c[0x0][0x2d0], -R210.reuse ;  /* 0x0000b40006607a23 */ /* 0x100fe200000108d2 */
[----:B------:R-:W-:Y:S01]  /*5ff0*/  FSEL R178, R10, -INF , !P2 ;  /* 0xff8000000ab27808 */ /* 0x000fe20005000000 */
[----:B------:R-:W5:Y:S01]  /*6000*/  LDSM.16.MT88.4 R16, [R225+0x100] ;  /* 0x00010000e110783b */ /* 0x000f620000004200 */
[----:B------:R-:W-:Y:S01]  /*6010*/  PLOP3.LUT P1, PT, PT, PT, UP3, 0x40, 0x0 ;  /* 0x000000000000781c */ /* 0x000fe20003f2e838 */
[----:B------:R-:W-:Y:S01]  /*6020*/  UISETP.NE.AND UP3, UPT, UR31, URZ, UPT ;  /* 0x0000003f1f00728c */ /* 0x000fe2000bf65270 */
[----:B------:R-:W-:Y:S01]  /*6030*/  FMNMX.FTZ R10, R191, R55, !PT ;  /* 0x00000037bf0a7209 */ /* 0x000fe20007810000 */
[----:B------:R-:W-:Y:S01]  /*6040*/  MUFU.EX2 R109, R109 ;  /* 0x0000006d006d7308 */ /* 0x000fe20000000800 */
[----:B------:R-:W-:Y:S01]  /*6050*/  FMNMX.FTZ R0, R242, R0, !PT ;  /* 0x00000000f2007209 */ /* 0x000fe20007810000 */
[--C-:B------:R-:W-:Y:S01]  /*6060*/  FFMA.FTZ R98, R49, c[0x0][0x2d0], -R139.reuse ;  /* 0x0000b40031627a23 */ /* 0x100fe2000001088b */
[----:B------:R-:W-:Y:S01]  /*6070*/  ISETP.GT.AND P1, PT, R9, 0x31, P1 ;  /* 0x000000310900780c */ /* 0x000fe20000f24270 */
[--C-:B------:R-:W-:Y:S01]  /*6080*/  FFMA.FTZ R92, R48, c[0x0][0x2d0], -R139.reuse ;  /* 0x0000b400305c7a23 */ /* 0x100fe2000001088b */
[----:B------:R-:W-:Y:S01]  /*6090*/  FMNMX.FTZ R10, R54, R10, !PT ;  /* 0x0000000a360a7209 */ /* 0x000fe20007810000 */
[----:B------:R-:W-:Y:S01]  /*60a0*/  LDSM.16.MT88.4 R48, [R225+0x1100] ;  /* 0x00110000e130783b */ /* 0x000fe20000004200 */
[----:B------:R-:W-:Y:S01]  /*60b0*/  FMNMX.FTZ R0, R245, R0, !PT ;  /* 0x00000000f5007209 */ /* 0x000fe20007810000 */
[----:B------:R-:W1:Y:S01]  /*60c0*/  MUFU.EX2 R110, R110 ;  /* 0x0000006e006e7308 */ /* 0x000e620000000800 */
[----:B------:R-:W-:Y:S01]  /*60d0*/  ISETP.LT.OR P1, PT, R8, 0x32, P1 ;  /* 0x000000320800780c */ /* 0x000fe20000f21670 */
[--C-:B------:R-:W-:Y:S01]  /*60e0*/  FFMA.FTZ R45, R69, c[0x0][0x2d0], -R210.reuse ;  /* 0x0000b400452d7a23 */ /* 0x100fe200000108d2 */
[----:B------:R-:W-:Y:S01]  /*60f0*/  FMNMX.FTZ R10, R43, R10, !PT ;  /* 0x0000000a2b0a7209 */ /* 0x000fe20007810000 */
[--C-:B------:R-:W-:Y:S01]  /*6100*/  FFMA.FTZ R95, R68, c[0x0][0x2d0], -R210.reuse ;  /* 0x0000b400445f7a23 */ /* 0x100fe200000108d2 */
[----:B------:R-:W-:Y:S01]  /*6110*/  FMNMX.FTZ R0, R133, R0, !PT ;  /* 0x0000000085007209 */ /* 0x000fe20007810000 */
[--C-:B------:R-:W-:Y:S01]  /*6120*/  FFMA.FTZ R94, R65, c[0x0][0x2d0], -R210.reuse ;  /* 0x0000b400415e7a23 */ /* 0x100fe200000108d2 */
[----:B------:R-:W-:Y:S01]  /*6130*/  FSEL R204, R15, -INF , !P1 ;  /* 0xff8000000fcc7808 */ /* 0x000fe20004800000 */
[----:B------:R-:W-:Y:S01]  /*6140*/  MUFU.EX2 R168, R168 ;  /* 0x000000a800a87308 */ /* 0x000fe20000000800 */
[----:B------:R-:W-:Y:S01]  /*6150*/  FMNMX.FTZ R10, R42, R10, !PT ;  /* 0x0000000a2a0a7209 */ /* 0x000fe20007810000 */
[----:B------:R-:W-:Y:S01]  /*6160*/  LDSM.16.MT88.4 R12, [R220+0x1100] ;  /* 0x00110000dc0c783b */ /* 0x000fe20000004200 */
[----:B------:R-:W-:Y:S01]  /*6170*/  PLOP3.LUT P0, PT, PT, PT, UP2, 0x40, 0x0 ;  /* 0x000000000000781c */ /* 0x000fe20003f0e828 */
[----:B------:R-:W-:Y:S01]  /*6180*/  UISETP.NE.AND UP2, UPT, UR32, URZ, UPT ;  /* 0x0000003f2000728c */ /* 0x000fe2000bf45270 */
[----:B------:R-:W-:Y:S01]  /*6190*/  PLOP3.LUT P1, PT, PT, PT, UP6, 0x40, 0x0 ;  /* 0x000000000000781c */ /* 0x000fe20003f2e868 */
[--C-:B------:R-:W-:Y:S01]  /*61a0*/  FFMA.FTZ R93, R64, c[0x0][0x2d0], -R210.reuse ;  /* 0x0000b400405d7a23 */ /* 0x100fe200000108d2 */
[----:B------:R-:W-:Y:S01]  /*61b0*/  FMNMX.FTZ R0, R132, R0, !PT ;  /* 0x0000000084007209 */ /* 0x000fe20007810000 */
[----:B------:R-:W1:Y:S01]  /*61c0*/  MUFU.EX2 R111, R111 ;  /* 0x0000006f006f7308 */ /* 0x000e620000000800 */
[----:B------:R-:W-:Y:S01]  /*61d0*/  FMNMX.FTZ R10, R33, R10, !PT ;  /* 0x0000000a210a7209 */ /* 0x000fe20007810000 */
[--C-:B------:R-:W-:Y:S01]  /*61e0*/  FFMA.FTZ R169, R63, c[0x0][0x2d0], -R139.reuse ;  /* 0x0000b4003fa97a23 */ /* 0x100fe2000001088b */
[----:B------:R-:W-:Y:S01]  /*61f0*/  ISETP.GT.AND P6, PT, R9, 0x29, P6 ;  /* 0x000000290900780c */ /* 0x000fe200037c4270 */
[--C-:B------:R-:W-:Y:S01]  /*6200*/  FFMA.FTZ R170, R59, c[0x0][0x2d0], -R139.reuse ;  /* 0x0000b4003baa7a23 */ /* 0x100fe2000001088b */
[C---:B------:R-:W-:Y:S01]  /*6210*/  ISETP.GT.AND P0, PT, R9.reuse, 0x38, P0 ;  /* 0x000000380900780c */ /* 0x040fe20000704270 */
[--C-:B------:R-:W-:Y:S01]  /*6220*/  FFMA.FTZ R171, R62, c[0x0][0x2d0], -R139.reuse ;  /* 0x0000b4003eab7a23 */ /* 0x100fe2000001088b */
[----:B------:R-:W-:Y:S01]  /*6230*/  ISETP.GT.AND P1, PT, R9, 0x41, P1 ;  /* 0x000000410900780c */ /* 0x000fe20000f24270 */
[----:B------:R-:W-:Y:S01]  /*6240*/  MUFU.EX2 R121, R121 ;  /* 0x0000007900797308 */ /* 0x000fe20000000800 */
[----:B------:R-:W-:Y:S01]  /*6250*/  FMNMX.FTZ R0, R125, R0, !PT ;  /* 0x000000007d007209 */ /* 0x000fe20007810000 */
[----:B------:R-:W-:Y:S01]  /*6260*/  FFMA.FTZ R172, R58, c[0x0][0x2d0], -R139 ;  /* 0x0000b4003aac7a23 */ /* 0x000fe2000001088b */
[----:B------:R-:W-:Y:S01]  /*6270*/  FMNMX.FTZ R10, R32, R10, !PT ;  /* 0x0000000a200a7209 */ /* 0x000fe20007810000 */
[----:B------:R-:W-:Y:S01]  /*6280*/  FFMA.FTZ R209, R209, c[0x0][0x2d0], -R210 ;  /* 0x0000b400d1d17a23 */ /* 0x000fe200000108d2 */
[C---:B------:R-:W-:Y:S01]  /*6290*/  ISETP.LT.OR P6, PT, R8.reuse, 0x2a, P6 ;  /* 0x0000002a0800780c */ /* 0x040fe200037c1670 */
[----:B------:R-:W-:Y:S01]  /*62a0*/  ULDC.64 UR18, c[0x0][0x2c8] ;  /* 0x0000b20000127ab9 */ /* 0x000fe20000000a00 */
[C---:B------:R-:W-:Y:S01]  /*62b0*/  ISETP.LT.OR P0, PT, R8.reuse, 0x39, P0 ;  /* 0x000000390800780c */ /* 0x040fe20000701670 */
[----:B------:R-:W-:Y:S01]  /*62c0*/  MUFU.EX2 R164, R164 ;  /* 0x000000a400a47308 */ /* 0x000fe20000000800 */
[----:B------:R-:W-:Y:S01]  /*62d0*/  ISETP.LT.OR P1, PT, R8, 0x42, P1 ;  /* 0x000000420800780c */ /* 0x000fe20000f21670 */
[----:B------:R-:W-:Y:S01]  /*62e0*/  UISETP.NE.AND UP6, UPT, UR34, URZ, UPT ;  /* 0x0000003f2200728c */ /* 0x000fe2000bfc5270 */
[----:B------:R-:W-:Y:S01]  /*62f0*/  FMNMX.FTZ R0, R124, R0, !PT ;  /* 0x000000007c007209 */ /* 0x000fe20007810000 */
[----:B------:R-:W-:Y:S01]  /*6300*/  UIMAD.WIDE.U32 UR20, UR13, UR18, URZ ;  /* 0x000000120d1472a5 */ /* 0x000fe2000f8e003f */
[----:B------:R-:W-:-:S02]  /*6310*/  FMNMX.FTZ R10, R200, R10, !PT ;  /* 0x0000000ac80a7209 */ /* 0x000fc40007810000 */
[----:B------:R-:W-:Y:S01]  /*6320*/  FSEL R127, R127, -INF , !P6 ;  /* 0xff8000007f7f7808 */ /* 0x000fe20007000000 */
[----:B------:R-:W-:Y:S01]  /*6330*/  MUFU.EX2 R166, R166 ;  /* 0x000000a600a67308 */ /* 0x000fe20000000800 */
[----:B------:R-:W-:Y:S01]  /*6340*/  FSEL R202, R122, -INF , !P0 ;  /* 0xff8000007aca7808 */ /* 0x000fe20004000000 */
[----:B------:R-:W-:Y:S01]  /*6350*/  FFMA.FTZ R122, R71, c[0x0][0x2d0], -R139 ;  /* 0x0000b400477a7a23 */ /* 0x000fe2000001088b */
[----:B------:R-:W-:Y:S02]  /*6360*/  FSEL R179, R11, -INF , !P1 ;  /* 0xff8000000bb37808 */ /* 0x000fe40004800000 */
[----:B------:R-:W-:Y:S01]  /*6370*/  PLOP3.LUT P6, PT, PT, PT, UP1, 0x40, 0x0 ;  /* 0x000000000000781c */ /* 0x000fe20003fce818 */
[----:B------:R-:W-:Y:S01]  /*6380*/  UISETP.NE.AND UP1, UPT, UR37, URZ, UPT ;  /* 0x0000003f2500728c */ /* 0x000fe2000bf25270 */
[----:B------:R-:W-:Y:S01]  /*6390*/  PLOP3.LUT P0, PT, PT, PT, UP5, 0x40, 0x0 ;  /* 0x000000000000781c */ /* 0x000fe20003f0e858 */
[----:B------:R-:W1:Y:S01]  /*63a0*/  MUFU.EX2 R165, R165 ;  /* 0x000000a500a57308 */ /* 0x000e620000000800 */
[----:B------:R-:W-:Y:S01]  /*63b0*/  PLOP3.LUT P1, PT, PT, PT, UP4, 0x40, 0x0 ;  /* 0x000000000000781c */ /* 0x000fe20003f2e848 */
[----:B------:R-:W-:Y:S01]  /*63c0*/  UISETP.NE.AND UP5, UPT, UR35, URZ, UPT ;  /* 0x0000003f2300728c */ /* 0x000fe2000bfa5270 */
[----:B------:R-:W-:-:S02]  /*63d0*/  FMNMX.FTZ R0, R158, R0, !PT ;  /* 0x000000009e007209 */ /* 0x000fc40007810000 */
[----:B------:R-:W-:Y:S02]  /*63e0*/  FMNMX.FTZ R10, R246, R10, !PT ;  /* 0x0000000af60a7209 */ /* 0x000fe40007810000 */
[C---:B------:R-:W-:Y:S01]  /*63f0*/  ISETP.GT.AND P6, PT, R9.reuse, 0x39, P6 ;  /* 0x000000390900780c */ /* 0x040fe200037c4270 */
[----:B------:R-:W-:Y:S01]  /*6400*/  MUFU.EX2 R122, R122 ;  /* 0x0000007a007a7308 */ /* 0x000fe20000000800 */
[C---:B------:R-:W-:Y:S02]  /*6410*/  ISETP.GT.AND P0, PT, R9.reuse, 0x48, P0 ;  /* 0x000000480900780c */ /* 0x040fe40000704270 */
[----:B------:R-:W-:Y:S02]  /*6420*/  ISETP.GT.AND P1, PT, R9, 0x49, P1 ;  /* 0x000000490900780c */ /* 0x000fe40000f24270 */
[----:B------:R-:W-:Y:S01]  /*6430*/  FMNMX.FTZ R0, R159, R0, !PT ;  /* 0x000000009f007209 */ /* 0x000fe20007810000 */
[----:B------:R-:W-:Y:S01]  /*6440*/  @UP5 UMOV UR17, UR21 ;  /* 0x0000001500115c82 */ /* 0x000fe20008000000 */
[----:B------:R-:W-:Y:S01]  /*6450*/  FMNMX.FTZ R10, R135, R10, !PT ;  /* 0x0000000a870a7209 */ /* 0x000fe20007810000 */
[----:B------:R-:W-:Y:S01]  /*6460*/  MUFU.EX2 R120, R120 ;  /* 0x0000007800787308 */ /* 0x000fe20000000800 */
[C---:B------:R-:W-:Y:S01]  /*6470*/  ISETP.LT.OR P6, PT, R8.reuse, 0x3a, P6 ;  /* 0x0000003a0800780c */ /* 0x040fe200037c1670 */
[----:B------:R-:W-:Y:S01]  /*6480*/  @UP5 USHF.R.U32.HI UR13, URZ, UR19, UR17 ;  /* 0x000000133f0d5299 */ /* 0x000fe20008011611 */
[C---:B------:R-:W-:Y:S01]  /*6490*/  ISETP.LT.OR P0, PT, R8.reuse, 0x49, P0 ;  /* 0x000000490800780c */ /* 0x040fe20000701670 */
[----:B------:R-:W-:Y:S01]  /*64a0*/  UIADD3 UR17, UR7, -0x2, URZ ;  /* 0xfffffffe07117890 */ /* 0x000fe2000fffe03f */
[----:B------:R-:W-:Y:S01]  /*64b0*/  ISETP.LT.OR P1, PT, R8, 0x4a, P1 ;  /* 0x0000004a0800780c */ /* 0x000fe20000f21670 */
[----:B------:R-:W-:Y:S01]  /*64c0*/  UIADD3 UR6, UR6, UR13, URZ ;  /* 0x0000000d06067290 */ /* 0x000fe2000fffe03f */
[----:B------:R-:W-:Y:S01]  /*64d0*/  FMNMX.FTZ R0, R173, R0, !PT ;  /* 0x00000000ad007209 */ /* 0x000fe20007810000 */
[----:B------:R-:W-:Y:S01]  /*64e0*/  MUFU.EX2 R99, R99 ;  /* 0x0000006300637308 */ /* 0x000fe20000000800 */
[----:B------:R-:W-:Y:S01]  /*64f0*/  FMNMX.FTZ R10, R134, R10, !PT ;  /* 0x0000000a860a7209 */ /* 0x000fe20007810000 */
[----:B------:R-:W-:Y:S01]  /*6500*/  ULDC UR13, c[0x0][0x328] ;  /* 0x0000ca00000d7ab9 */ /* 0x000fe20000000800 */
[----:B------:R-:W-:Y:S01]  /*6510*/  FSEL R201, R123, -INF , !P6 ;  /* 0xff8000007bc97808 */ /* 0x000fe20007000000 */
[--C-:B------:R-:W-:Y:S01]  /*6520*/  FFMA.FTZ R123, R70, c[0x0][0x2d0], -R139.reuse ;  /* 0x0000b400467b7a23 */ /* 0x100fe2000001088b */
[----:B------:R-:W-:Y:S01]  /*6530*/  FSEL R180, R46, -INF , !P0 ;  /* 0xff8000002eb47808 */ /* 0x000fe20004000000 */
[----:B------:R-:W-:Y:S01]  /*6540*/  FFMA.FTZ R46, R72, c[0x0][0x2d0], -R210 ;  /* 0x0000b400482e7a23 */ /* 0x000fe200000108d2 */
[----:B------:R-:W-:Y:S01]  /*6550*/  FSEL R177, R47, -INF , !P1 ;  /* 0xff8000002fb17808 */ /* 0x000fe20004800000 */
[----:B------:R-:W-:Y:S01]  /*6560*/  FFMA.FTZ R47, R66, c[0x0][0x2d0], -R139 ;  /* 0x0000b400422f7a23 */ /* 0x000fe2000001088b */
[----:B------:R-:W-:Y:S01]  /*6570*/  FMNMX.FTZ R0, R174, R0, !PT ;  /* 0x00000000ae007209 */ /* 0x000fe20007810000 */
[----:B------:R-:W1:Y:S01]  /*6580*/  MUFU.EX2 R123, R123 ;  /* 0x0000007b007b7308 */ /* 0x000e620000000800 */
[----:B------:R-:W-:Y:S01]  /*6590*/  PLOP3.LUT P6, PT, PT, PT, UP3, 0x40, 0x0 ;  /* 0x000000000000781c */ /* 0x000fe20003fce838 */
[----:B------:R-:W-:Y:S01]  /*65a0*/  LDSM.16.MT88.4 R72, [R218+0x1100] ;  /* 0x00110000da48783b */ /* 0x000fe20000004200 */
[----:B------:R-:W-:Y:S01]  /*65b0*/  PLOP3.LUT P2, PT, PT, PT, UP2, 0x40, 0x0 ;  /* 0x000000000000781c */ /* 0x000fe20003f4e828 */
[----:B------:R-:W-:Y:S01]  /*65c0*/  UIADD3 UR13, UR6, UR13, URZ ;  /* 0x0000000d060d7290 */ /* 0x000fe2000fffe03f */
[----:B------:R-:W-:Y:S01]  /*65d0*/  PLOP3.LUT P1, PT, PT, PT, UP1, 0x40, 0x0 ;  /* 0x000000000000781c */ /* 0x000fe20003f2e818 */
[----:B------:R-:W-:Y:S01]  /*65e0*/  LDSM.16.MT88.4 R68, [R225+0x1900] ;  /* 0x00190000e144783b */ /* 0x000fe20000004200 */
[----:B------:R-:W-:Y:S01]  /*65f0*/  PLOP3.LUT P0, PT, PT, PT, UP0, 0x40, 0x0 ;  /* 0x000000000000781c */ /* 0x000fe20003f0e808 */
[----:B------:R-:W-:Y:S01]  /*6600*/  MUFU.EX2 R96, R96 ;  /* 0x0000006000607308 */ /* 0x000fe20000000800 */
[----:B------:R-:W-:-:S02]  /*6610*/  FMNMX.FTZ R10, R127, R10, !PT ;  /* 0x0000000a7f0a7209 */ /* 0x000fc40007810000 */
[----:B------:R-:W-:Y:S02]  /*6620*/  FMNMX.FTZ R0, R175, R0, !PT ;  /* 0x00000000af007209 */ /* 0x000fe40007810000 */
[C---:B------:R-:W-:Y:S02]  /*6630*/  ISETP.GT.AND P6, PT, R9.reuse, 0x50, P6 ;  /* 0x000000500900780c */ /* 0x040fe400037c4270 */
[C---:B------:R-:W-:Y:S01]  /*6640*/  ISETP.GT.AND P2, PT, R9.reuse, 0x51, P2 ;  /* 0x000000510900780c */ /* 0x040fe20001744270 */
[----:B------:R-:W-:Y:S01]  /*6650*/  MUFU.EX2 R46, R46 ;  /* 0x0000002e002e7308 */ /* 0x000fe20000000800 */
[C---:B------:R-:W-:Y:S02]  /*6660*/  ISETP.GT.AND P1, PT, R9.reuse, 0x58, P1 ;  /* 0x000000580900780c */ /* 0x040fe40000f24270 */
[----:B------:R-:W-:Y:S02]  /*6670*/  ISETP.GT.AND P0, PT, R9, 0x59, P0 ;  /* 0x000000590900780c */ /* 0x000fe40000704270 */
[----:B------:R-:W-:-:S02]  /*6680*/  FMNMX.FTZ R9, R126, R10, !PT ;  /* 0x0000000a7e097209 */ /* 0x000fc40007810000 */
[----:B------:R-:W-:Y:S01]  /*6690*/  FMNMX.FTZ R0, R176, R0, !PT ;  /* 0x00000000b0007209 */ /* 0x000fe20007810000 */
[----:B------:R-:W-:Y:S01]  /*66a0*/  MUFU.EX2 R98, R98 ;  /* 0x0000006200627308 */ /* 0x000fe20000000800 */
[----:B------:R-:W-:Y:S02]  /*66b0*/  FMNMX.FTZ R9, R204, R9, !PT ;  /* 0x00000009cc097209 */ /* 0x000fe40007810000 */
[----:B------:R-:W-:Y:S02]  /*66c0*/  FMNMX.FTZ R0, R156, R0, !PT ;  /* 0x000000009c007209 */ /* 0x000fe40007810000 */
[----:B------:R-:W-:Y:S02]  /*66d0*/  FMNMX.FTZ R9, R202, R9, !PT ;  /* 0x00000009ca097209 */ /* 0x000fe40007810000 */
[----:B------:R-:W-:Y:S01]  /*66e0*/  FMNMX.FTZ R0, R157, R0, !PT ;  /* 0x000000009d007209 */ /* 0x000fe20007810000 */
[----:B------:R-:W2:Y:S01]  /*66f0*/  MUFU.EX2 R92, R92 ;  /* 0x0000005c005c7308 */ /* 0x000ea20000000800 */
[----:B------:R-:W-:-:S02]  /*6700*/  FMNMX.FTZ R9, R201, R9, !PT ;  /* 0x00000009c9097209 */ /* 0x000fc40007810000 */
[----:B------:R-:W-:Y:S01]  /*6710*/  ISETP.LT.OR P6, PT, R8, 0x51, P6 ;  /* 0x000000510800780c */ /* 0x000fe200037c1670 */
[----:B------:R-:W2:Y:S01]  /*6720*/  SHFL.BFLY PT, R44, R0, 0x2, 0x1f ;  /* 0x0c401f00002c7f89 */ /* 0x000ea200000e0000 */
[----:B------:R-:W-:Y:S02]  /*6730*/  FMNMX.FTZ R9, R178, R9, !PT ;  /* 0x00000009b2097209 */ /* 0x000fe40007810000 */
[C---:B------:R-:W-:Y:S01]  /*6740*/  ISETP.LT.OR P2, PT, R8.reuse, 0x52, P2 ;  /* 0x000000520800780c */ /* 0x040fe20001741670 */
[----:B------:R-:W-:Y:S01]  /*6750*/  MUFU.EX2 R97, R97 ;  /* 0x0000006100617308 */ /* 0x000fe20000000800 */
[C---:B------:R-:W-:Y:S02]  /*6760*/  ISETP.LT.OR P1, PT, R8.reuse, 0x59, P1 ;  /* 0x000000590800780c */ /* 0x040fe40000f21670 */
[----:B------:R-:W-:Y:S02]  /*6770*/  ISETP.LT.OR P0, PT, R8, 0x5a, P0 ;  /* 0x0000005a0800780c */ /* 0x000fe40000701670 */
[----:B------:R-:W-:-:S02]  /*6780*/  FMNMX.FTZ R8, R179, R9, !PT ;  /* 0x00000009b3087209 */ /* 0x000fc40007810000 */
[----:B-1----:R-:W-:Y:S01]  /*6790*/  F2FP.BF16.PACK_AB R128, R143, R167 ;  /* 0x000000a78f80723e */ /* 0x002fe200000010ff */
[----:B------:R-:W1:Y:S01]  /*67a0*/  MUFU.EX2 R47, R47 ;  /* 0x0000002f002f7308 */ /* 0x000e620000000800 */
[----:B---3--:R-:W-:Y:S01]  /*67b0*/  F2FP.BF16.PACK_AB R130, R108, R142 ;  /* 0x0000008e6c82723e */ /* 0x008fe200000010ff */
[----:B------:R-:W-:Y:S01]  /*67c0*/  FADD.FTZ R143, R167, R143 ;  /* 0x0000008fa78f7221 */ /* 0x000fe20000010000 */
[----:B----4-:R-:W-:Y:S02]  /*67d0*/  F2FP.BF16.PACK_AB R129, R140, R141 ;  /* 0x0000008d8c81723e */ /* 0x010fe400000010ff */
[----:B------:R-:W-:Y:S02]  /*67e0*/  F2FP.BF16.PACK_AB R131, R110, R109 ;  /* 0x0000006d6e83723e */ /* 0x000fe400000010ff */
[----:B------:R-:W-:Y:S01]  /*67f0*/  FMNMX.FTZ R67, R180, R8, !PT ;  /* 0x00000008b4437209 */ /* 0x000fe20007810000 */
[----:B------:R-:W-:Y:S01]  /*6800*/  MUFU.EX2 R45, R45 ;  /* 0x0000002d002d7308 */ /* 0x000fe20000000800 */
[----:B------:R-:W-:Y:S01]  /*6810*/  FSEL R187, R118, -INF , !P6 ;  /* 0xff80000076bb7808 */ /* 0x000fe20007000000 */
[----:B------:R-:W-:Y:S01]  /*6820*/  LDSM.16.MT88.4 R8, [R219+0x1100] ;  /* 0x00110000db08783b */ /* 0x000fe20000004200 */
[----:B------:R-:W-:Y:S01]  /*6830*/  FMNMX.FTZ R67, R177, R67, !PT ;  /* 0x00000043b1437209 */ /* 0x000fe20007810000 */
[----:B--2---:R-:W-:Y:S01]  /*6840*/  HMMA.16816.F32.BF16 R24, R128, R20, RZ ;  /* 0x000000148018723c */ /* 0x004fe200000418ff */
[----:B------:R-:W-:-:S02]  /*6850*/  FSEL R182, R119, -INF , !P2 ;  /* 0xff80000077b67808 */ /* 0x000fc40005000000 */
[----:B------:R-:W-:Y:S01]  /*6860*/  FMNMX.FTZ R66, R187, R67, !PT ;  /* 0x00000043bb427209 */ /* 0x000fe20007810000 */
[----:B------:R-:W2:Y:S01]  /*6870*/  MUFU.EX2 R95, R95 ;  /* 0x0000005f005f7308 */ /* 0x000ea20000000800 */
[----:B------:R-:W-:Y:S02]  /*6880*/  FSEL R183, R34, -INF , !P1 ;  /* 0xff80000022b77808 */ /* 0x000fe40004800000 */
[----:B------:R-:W-:Y:S01]  /*6890*/  FMNMX.FTZ R66, R182, R66, !PT ;  /* 0x00000042b6427209 */ /* 0x000fe20007810000 */
[C---:B-----5:R-:W-:Y:S01]  /*68a0*/  HMMA.16816.F32.BF16 R160, R128.reuse, R16, RZ ;  /* 0x0000001080a0723c */ /* 0x060fe200000418ff */
[----:B------:R-:W-:Y:S02]  /*68b0*/  FMNMX.FTZ R0, R0, R44, !PT ;  /* 0x0000002c00007209 */ /* 0x000fe40007810000 */
[----:B------:R-:W-:Y:S01]  /*68c0*/  FSEL R184, R35, -INF , !P0 ;  /* 0xff80000023b87808 */ /* 0x000fe20004000000 */
[----:B------:R-:W-:Y:S01]  /*68d0*/  MUFU.EX2 R94, R94 ;  /* 0x0000005e005e7308 */ /* 0x000fe20000000800 */
[----:B------:R-:W-:Y:S01]  /*68e0*/  FMNMX.FTZ R44, R183, R66, !PT ;  /* 0x00000042b72c7209 */ /* 0x000fe20007810000 */
[----:B------:R-:W3:Y:S01]  /*68f0*/  SHFL.BFLY PT, R34, R0, 0x1, 0x1f ;  /* 0x0c201f0000227f89 */ /* 0x000ee200000e0000 */
[----:B------:R-:W-:Y:S01]  /*6900*/  F2FP.BF16.PACK_AB R4, R111, R168 ;  /* 0x000000a86f04723e */ /* 0x000fe200000010ff */
[C---:B------:R-:W-:Y:S01]  /*6910*/  HMMA.16816.F32.BF16 R144, R128.reuse, R36, RZ ;  /* 0x000000248090723c */ /* 0x040fe200000418ff */
[----:B------:R-:W-:Y:S01]  /*6920*/  FMNMX.FTZ R44, R184, R44, !PT ;  /* 0x0000002cb82c7209 */ /* 0x000fe20007810000 */
[----:B------:R-:W-:Y:S01]  /*6930*/  LDSM.16.MT88.4 R64, [R220+0x1900] ;  /* 0x00190000dc40783b */ /* 0x000fe20000004200 */
[----:B------:R-:W-:Y:S01]  /*6940*/  F2FP.BF16.PACK_AB R5, R165, R166 ;  /* 0x000000a6a505723e */ /* 0x000fe200000010ff */
[----:B------:R-:W-:Y:S01]  /*6950*/  MUFU.EX2 R93, R93 ;  /* 0x0000005d005d7308 */ /* 0x000fe20000000800 */
[----:B------:R-:W-:Y:S01]  /*6960*/  F2FP.BF16.PACK_AB R6, R164, R121 ;  /* 0x00000079a406723e */ /* 0x000fe200000010ff */
[----:B------:R-:W4:Y:S01]  /*6970*/  SHFL.BFLY PT, R35, R44, 0x2, 0x1f ;  /* 0x0c401f002c237f89 */ /* 0x000f2200000e0000 */
[----:B------:R-:W-:Y:S01]  /*6980*/  F2FP.BF16.PACK_AB R7, R122, R123 ;  /* 0x0000007b7a07723e */ /* 0x000fe200000010ff */
[C---:B------:R-:W-:Y:S04]  /*6990*/  HMMA.16816.F32.BF16 R104, R128.reuse, R28, RZ ;  /* 0x0000001c8068723c */ /* 0x040fe800000418ff */
[----:B------:R-:W-:Y:S04]  /*69a0*/  MUFU.EX2 R169, R169 ;  /* 0x000000a900a97308 */ /* 0x000fe80000000800 */
[----:B------:R-:W-:Y:S04]  /*69b0*/  HMMA.16816.F32.BF16 R148, R128, R18, RZ ;  /* 0x000000128094723c */ /* 0x000fe800000418ff */
[----:B------:R-:W5:Y:S01]  /*69c0*/  MUFU.EX2 R170, R170 ;  /* 0x000000aa00aa7308 */ /* 0x000f620000000800 */
[----:B---3--:R-:W-:-:S03]  /*69d0*/  FMNMX.FTZ R0, R0, R34, !PT ;  /* 0x0000002200007209 */ /* 0x008fc60007810000 */
[----:B------:R-:W-:Y:S01]  /*69e0*/  HMMA.16816.F32.BF16 R100, R128, R38, RZ ;  /* 0x000000268064723c */ /* 0x000fe200000418ff */
[C---:B------:R-:W-:Y:S01]  /*69f0*/  FSETP.NEU.FTZ.AND P0, PT, R0.reuse, -INF , PT ;  /* 0xff8000000000780b */ /* 0x040fe20003f1d000 */
[----:B------:R-:W-:Y:S02]  /*6a00*/  FMUL.FTZ R203, R0, c[0x0][0x2d0] ;  /* 0x0000b40000cb7a20 */ /* 0x000fe40000410000 */
[----:B------:R-:W-:Y:S01]  /*6a10*/  MUFU.EX2 R171, R171 ;  /* 0x000000ab00ab7308 */ /* 0x000fe20000000800 */
[----:B----4-:R-:W-:-:S03]  /*6a20*/  FMNMX.FTZ R44, R44, R35, !PT ;  /* 0x000000232c2c7209 */ /* 0x010fc60007810000 */
[----:B------:R-:W-:Y:S01]  /*6a30*/  HMMA.16816.F32.BF16 R112, R128, R30, RZ ;  /* 0x0000001e8070723c */ /* 0x000fe200000418ff */
[----:B------:R-:W-:-:S03]  /*6a40*/  FSEL R203, R203, RZ, P0 ;  /* 0x000000ffcbcb7208 */ /* 0x000fc60000000000 */
[----:B------:R-:W3:Y:S02]  /*6a50*/  MUFU.EX2 R172, R172 ;  /* 0x000000ac00ac7308 */ /* 0x000ee40000000800 */
[--C-:B------:R-:W-:Y:S02]  /*6a60*/  FFMA.FTZ R181, R61, c[0x0][0x2d0], -R203.reuse ;  /* 0x0000b4003db57a23 */ /* 0x100fe400000108cb */
[----:B------:R-:W-:Y:S01]  /*6a70*/  HMMA.16816.F32.BF16 R128, R128, R22, RZ ;  /* 0x000000168080723c */ /* 0x000fe200000418ff */
[--C-:B------:R-:W-:Y:S02]  /*6a80*/  FFMA.FTZ R186, R60, c[0x0][0x2d0], -R203.reuse ;  /* 0x0000b4003cba7a23 */ /* 0x100fe400000108cb */
[--C-:B------:R-:W-:Y:S01]  /*6a90*/  FFMA.FTZ R185, R57, c[0x0][0x2d0], -R203.reuse ;  /* 0x0000b40039b97a23 */ /* 0x100fe200000108cb */
[----:B------:R-:W-:Y:S01]  /*6aa0*/  LDSM.16.MT88.4 R60, [R219+0x1900] ;  /* 0x00190000db3c783b */ /* 0x000fe20000004200 */
[--C-:B------:R-:W-:Y:S01]  /*6ab0*/  FFMA.FTZ R189, R56, c[0x0][0x2d0], -R203.reuse ;  /* 0x0000b40038bd7a23 */ /* 0x100fe200000108cb */
[----:B------:R-:W-:Y:S01]  /*6ac0*/  MUFU.EX2 R181, R181 ;  /* 0x000000b500b57308 */ /* 0x000fe20000000800 */
[--C-:B------:R-:W-:Y:S01]  /*6ad0*/  FFMA.FTZ R188, R53, c[0x0][0x2d0], -R203.reuse ;  /* 0x0000b40035bc7a23 */ /* 0x100fe200000108cb */
[----:B------:R-:W-:Y:S01]  /*6ae0*/  HMMA.16816.F32.BF16 R24, R4, R76, R24 ;  /* 0x0000004c0418723c */ /* 0x000fe20000041818 */
[----:B------:R-:W-:Y:S01]  /*6af0*/  LDSM.16.MT88.4 R56, [R218+0x1900] ;  /* 0x00190000da38783b */ /* 0x000fe20000004200 */
[----:B------:R-:W-:-:S02]  /*6b00*/  FFMA.FTZ R190, R52, c[0x0][0x2d0], -R203 ;  /* 0x0000b40034be7a23 */ /* 0x000fc400000108cb */
[--C-:B------:R-:W-:Y:S02]  /*6b10*/  FFMA.FTZ R195, R41, c[0x0][0x2d0], -R203.reuse ;  /* 0x0000b40029c37a23 */ /* 0x100fe400000108cb */
[----:B------:R-:W4:Y:S01]  /*6b20*/  MUFU.EX2 R186, R186 ;  /* 0x000000ba00ba7308 */ /* 0x000f220000000800 */
[----:B------:R-:W-:Y:S01]  /*6b30*/  FFMA.FTZ R196, R40, c[0x0][0x2d0], -R203 ;  /* 0x0000b40028c47a23 */ /* 0x000fe200000108cb */
[C---:B------:R-:W-:Y:S06]  /*6b40*/  HMMA.16816.F32.BF16 R160, R4.reuse, R88, R160 ;  /* 0x0000005804a0723c */ /* 0x040fec00000418a0 */
[----:B------:R-:W-:Y:S02]  /*6b50*/  MUFU.EX2 R185, R185 ;  /* 0x000000b900b97308 */ /* 0x000fe40000000800 */
[C---:B------:R-:W-:Y:S06]  /*6b60*/  HMMA.16816.F32.BF16 R144, R4.reuse, R84, R144 ;  /* 0x000000540490723c */ /* 0x040fec0000041890 */
[----:B------:R-:W1:Y:S02]  /*6b70*/  MUFU.EX2 R189, R189 ;  /* 0x000000bd00bd7308 */ /* 0x000e640000000800 */
[C---:B------:R-:W-:Y:S06]  /*6b80*/  HMMA.16816.F32.BF16 R104, R4.reuse, R80, R104 ;  /* 0x000000500468723c */ /* 0x040fec0000041868 */
[----:B------:R-:W-:Y:S02]  /*6b90*/  MUFU.EX2 R188, R188 ;  /* 0x000000bc00bc7308 */ /* 0x000fe40000000800 */
[C---:B------:R-:W-:Y:S06]  /*6ba0*/  HMMA.16816.F32.BF16 R148, R4.reuse, R90, R148 ;  /* 0x0000005a0494723c */ /* 0x040fec0000041894 */
[----:B------:R-:W-:Y:S02]  /*6bb0*/  MUFU.EX2 R190, R190 ;  /* 0x000000be00be7308 */ /* 0x000fe40000000800 */
[C---:B------:R-:W-:Y:S06]  /*6bc0*/  HMMA.16816.F32.BF16 R100, R4.reuse, R86, R100 ;  /* 0x000000560464723c */ /* 0x040fec0000041864 */
[----:B------:R-:W-:Y:S02]  /*6bd0*/  MUFU.EX2 R195, R195 ;  /* 0x000000c300c37308 */ /* 0x000fe40000000800 */
[C---:B------:R-:W-:Y:S06]  /*6be0*/  HMMA.16816.F32.BF16 R112, R4.reuse, R82, R112 ;  /* 0x000000520470723c */ /* 0x040fec0000041870 */
[----:B------:R-:W-:Y:S02]  /*6bf0*/  MUFU.EX2 R196, R196 ;  /* 0x000000c400c47308 */ /* 0x000fe40000000800 */
[----:B------:R-:W-:Y:S07]  /*6c00*/  HMMA.16816.F32.BF16 R128, R4, R78, R128 ;  /* 0x0000004e0480723c */ /* 0x000fee0000041880 */
[----:B------:R-:W-:-:S02]  /*6c10*/  F2FP.BF16.PACK_AB R4, R99, R120 ;  /* 0x000000786304723e */ /* 0x000fc400000010ff */
[----:B------:R-:W-:Y:S02]  /*6c20*/  F2FP.BF16.PACK_AB R5, R92, R98 ;  /* 0x000000625c05723e */ /* 0x000fe400000010ff */
[----:B------:R-:W-:Y:S02]  /*6c30*/  F2FP.BF16.PACK_AB R6, R46, R96 ;  /* 0x000000602e06723e */ /* 0x000fe400000010ff */
[----:B-1----:R-:W-:-:S07]  /*6c40*/  F2FP.BF16.PACK_AB R7, R47, R97 ;  /* 0x000000612f07723e */ /* 0x002fce00000010ff */
[C---:B------:R-:W-:Y:S01]  /*6c50*/  HMMA.16816.F32.BF16 R116, R4.reuse, R72, R24 ;  /* 0x000000480474723c */ /* 0x040fe20000041818 */
[----:B------:R-:W1:Y:S07]  /*6c60*/  SHFL.BFLY PT, R24, R44, 0x1, 0x1f ;  /* 0x0c201f002c187f89 */ /* 0x000e6e00000e0000 */
[C---:B------:R-:W-:Y:S08]  /*6c70*/  HMMA.16816.F32.BF16 R160, R4.reuse, R48, R160 ;  /* 0x0000003004a0723c */ /* 0x040ff000000418a0 */
[C---:B------:R-:W-:Y:S08]  /*6c80*/  HMMA.16816.F32.BF16 R144, R4.reuse, R12, R144 ;  /* 0x0000000c0490723c */ /* 0x040ff00000041890 */
[----:B------:R-:W-:Y:S01]  /*6c90*/  HMMA.16816.F32.BF16 R104, R4, R8, R104 ;  /* 0x000000080468723c */ /* 0x000fe20000041868 */
[----:B-1----:R-:W-:-:S04]  /*6ca0*/  FMNMX.FTZ R44, R24, R44, !PT ;  /* 0x0000002c182c7209 */ /* 0x002fc80007810000 */
[C---:B------:R-:W-:Y:S01]  /*6cb0*/  FSETP.NEU.FTZ.AND P0, PT, R44.reuse, -INF , PT ;  /* 0xff8000002c00780b */ /* 0x040fe20003f1d000 */
[----:B------:R-:W-:Y:S02]  /*6cc0*/  FMUL.FTZ R205, R44, c[0x0][0x2d0] ;  /* 0x0000b4002ccd7a20 */ /* 0x000fe40000410000 */
[----:B------:R-:W-:Y:S03]  /*6cd0*/  HMMA.16816.F32.BF16 R148, R4, R50, R148 ;  /* 0x000000320494723c */ /* 0x000fe60000041894 */
[----:B------:R-:W-:Y:S02]  /*6ce0*/  FSEL R205, R205, RZ, P0 ;  /* 0x000000ffcdcd7208 */ /* 0x000fe40000000000 */
[----:B------:R-:W-:-:S03]  /*6cf0*/  PLOP3.LUT P0, PT, PT, PT, UP6, 0x40, 0x0 ;  /* 0x000000000000781c */ /* 0x000fc60003f0e868 */
[C---:B------:R-:W-:Y:S01]  /*6d00*/  HMMA.16816.F32.BF16 R100, R4.reuse, R14, R100 ;  /* 0x0000000e0464723c */ /* 0x040fe20000041864 */
[--C-:B------:R-:W-:Y:S02]  /*6d10*/  FFMA.FTZ R191, R191, c[0x0][0x2d0], -R205.reuse ;  /* 0x0000b400bfbf7a23 */ /* 0x100fe400000108cd */
[--C-:B------:R-:W-:Y:S02]  /*6d20*/  FFMA.FTZ R193, R55, c[0x0][0x2d0], -R205.reuse ;  /* 0x0000b40037c17a23 */ /* 0x100fe400000108cd */
[--C-:B------:R-:W-:Y:S02]  /*6d30*/  FFMA.FTZ R192, R54, c[0x0][0x2d0], -R205.reuse ;  /* 0x0000b40036c07a23 */ /* 0x100fe400000108cd */
[--C-:B------:R-:W-:Y:S01]  /*6d40*/  FFMA.FTZ R194, R43, c[0x0][0x2d0], -R205.reuse ;  /* 0x0000b4002bc27a23 */ /* 0x100fe200000108cd */
[----:B------:R-:W-:Y:S01]  /*6d50*/  HMMA.16816.F32.BF16 R112, R4, R10, R112 ;  /* 0x0000000a0470723c */ /* 0x000fe20000041870 */
[----:B------:R-:W-:Y:S01]  /*6d60*/  MUFU.EX2 R191, R191 ;  /* 0x000000bf00bf7308 */ /* 0x000fe20000000800 */
[----:B------:R-:W-:-:S02]  /*6d70*/  FFMA.FTZ R198, R42, c[0x0][0x2d0], -R205 ;  /* 0x0000b4002ac67a23 */ /* 0x000fc400000108cd */
[--C-:B------:R-:W-:Y:S02]  /*6d80*/  FFMA.FTZ R199, R33, c[0x0][0x2d0], -R205.reuse ;  /* 0x0000b40021c77a23 */ /* 0x100fe400000108cd */
[--C-:B------:R-:W-:Y:S02]  /*6d90*/  FFMA.FTZ R197, R32, c[0x0][0x2d0], -R205.reuse ;  /* 0x0000b40020c57a23 */ /* 0x100fe400000108cd */
[----:B------:R-:W-:Y:S01]  /*6da0*/  HMMA.16816.F32.BF16 R128, R4, R74, R128 ;  /* 0x0000004a0480723c */ /* 0x000fe20000041880 */
[----:B------:R-:W1:Y:S01]  /*6db0*/  MUFU.EX2 R193, R193 ;  /* 0x000000c100c17308 */ /* 0x000e620000000800 */
[--C-:B------:R-:W-:Y:S02]  /*6dc0*/  FFMA.FTZ R200, R200, c[0x0][0x2d0], -R205.reuse ;  /* 0x0000b400c8c87a23 */ /* 0x100fe400000108cd */
[--C-:B------:R-:W-:Y:S02]  /*6dd0*/  FFMA.FTZ R204, R204, c[0x0][0x2d0], -R205.reuse ;  /* 0x0000b400cccc7a23 */ /* 0x100fe400000108cd */
[--C-:B------:R-:W-:Y:S01]  /*6de0*/  FFMA.FTZ R202, R202, c[0x0][0x2d0], -R205.reuse ;  /* 0x0000b400caca7a23 */ /* 0x100fe200000108cd */
[----:B--2---:R-:W-:Y:S01]  /*6df0*/  F2FP.BF16.PACK_AB R4, R95, R45 ;  /* 0x0000002d5f04723e */ /* 0x004fe200000010ff */
[--C-:B------:R-:W-:Y:S01]  /*6e00*/  FFMA.FTZ R201, R201, c[0x0][0x2d0], -R205.reuse ;  /* 0x0000b400c9c97a23 */ /* 0x100fe200000108cd */
[----:B------:R-:W-:Y:S01]  /*6e10*/  MUFU.EX2 R192, R192 ;  /* 0x000000c000c07308 */ /* 0x000fe20000000800 */
[----:B-----5:R-:W-:Y:S01]  /*6e20*/  F2FP.BF16.PACK_AB R5, R170, R169 ;  /* 0x000000a9aa05723e */ /* 0x020fe200000010ff */
[----:B------:R-:W-:Y:S01]  /*6e30*/  FFMA.FTZ R184, R184, c[0x0][0x2d0], -R205 ;  /* 0x0000b400b8b87a23 */ /* 0x000fe200000108cd */
[----:B------:R-:W-:-:S02]  /*6e40*/  F2FP.BF16.PACK_AB R6, R93, R94 ;  /* 0x0000005e5d06723e */ /* 0x000fc400000010ff */
[----:B---3--:R-:W-:-:S03]  /*6e50*/  F2FP.BF16.PACK_AB R7, R172, R171 ;  /* 0x000000abac07723e */ /* 0x008fc600000010ff */
[----:B------:R-:W2:Y:S04]  /*6e60*/  MUFU.EX2 R194, R194 ;  /* 0x000000c200c27308 */ /* 0x000ea80000000800 */
[C---:B------:R-:W-:Y:S04]  /*6e70*/  HMMA.16816.F32.BF16 R160, R4.reuse, R68, R160 ;  /* 0x0000004404a0723c */ /* 0x040fe800000418a0 */
[----:B------:R-:W3:Y:S04]  /*6e80*/  MUFU.EX2 R198, R198 ;  /* 0x000000c600c67308 */ /* 0x000ee80000000800 */
[C---:B------:R-:W-:Y:S04]  /*6e90*/  HMMA.16816.F32.BF16 R148, R4.reuse, R70, R148 ;  /* 0x000000460494723c */ /* 0x040fe80000041894 */
[----:B------:R-:W5:Y:S04]  /*6ea0*/  MUFU.EX2 R199, R199 ;  /* 0x000000c700c77308 */ /* 0x000f680000000800 */
[C---:B------:R-:W-:Y:S04]  /*6eb0*/  HMMA.16816.F32.BF16 R144, R4.reuse, R64, R144 ;  /* 0x000000400490723c */ /* 0x040fe80000041890 */
[----:B------:R-:W1:Y:S04]  /*6ec0*/  MUFU.EX2 R197, R197 ;  /* 0x000000c500c57308 */ /* 0x000e680000000800 */
[C---:B------:R-:W-:Y:S04]  /*6ed0*/  HMMA.16816.F32.BF16 R100, R4.reuse, R66, R100 ;  /* 0x000000420464723c */ /* 0x040fe80000041864 */
[----:B------:R-:W1:Y:S04]  /*6ee0*/  MUFU.EX2 R200, R200 ;  /* 0x000000c800c87308 */ /* 0x000e680000000800 */
[C---:B------:R-:W-:Y:S04]  /*6ef0*/  HMMA.16816.F32.BF16 R104, R4.reuse, R60, R104 ;  /* 0x0000003c0468723c */ /* 0x040fe80000041868 */
[----:B------:R-:W-:Y:S04]  /*6f00*/  MUFU.EX2 R204, R204 ;  /* 0x000000cc00cc7308 */ /* 0x000fe80000000800 */
[C---:B------:R-:W-:Y:S04]  /*6f10*/  HMMA.16816.F32.BF16 R112, R4.reuse, R62, R112 ;  /* 0x0000003e0470723c */ /* 0x040fe80000041870 */
[----:B------:R-:W-:Y:S04]  /*6f20*/  MUFU.EX2 R202, R202 ;  /* 0x000000ca00ca7308 */ /* 0x000fe80000000800 */
[C---:B------:R-:W-:Y:S04]  /*6f30*/  HMMA.16816.F32.BF16 R116, R4.reuse, R56, R116 ;  /* 0x000000380474723c */ /* 0x040fe80000041874 */
[----:B------:R-:W-:Y:S04]  /*6f40*/  MUFU.EX2 R201, R201 ;  /* 0x000000c900c97308 */ /* 0x000fe80000000800 */
[----:B------:R-:W-:Y:S07]  /*6f50*/  HMMA.16816.F32.BF16 R128, R4, R58, R128 ;  /* 0x0000003a0480723c */ /* 0x000fee0000041880 */
[----:B----4-:R-:W-:Y:S01]  /*6f60*/  F2FP.BF16.PACK_AB R4, R186, R181 ;  /* 0x000000b5ba04723e */ /* 0x010fe200000010ff */
[----:B------:R-:W-:Y:S01]  /*6f70*/  FADD.FTZ R181, R181, R186 ;  /* 0x000000bab5b57221 */ /* 0x000fe20000010000 */
[----:B------:R-:W-:-:S02]  /*6f80*/  F2FP.BF16.PACK_AB R6, R189, R185 ;  /* 0x000000b9bd06723e */ /* 0x000fc400000010ff */
[----:B-1----:R-:W-:Y:S01]  /*6f90*/  F2FP.BF16.PACK_AB R5, R193, R191 ;  /* 0x000000bfc105723e */ /* 0x002fe200000010ff */
[----:B------:R-:W-:Y:S01]  /*6fa0*/  FADD.FTZ R191, R191, R193 ;  /* 0x000000c1bfbf7221 */ /* 0x000fe20000010000 */
[----:B--2---:R-:W-:Y:S01]  /*6fb0*/  F2FP.BF16.PACK_AB R7, R194, R192 ;  /* 0x000000c0c207723e */ /* 0x004fe200000010ff */
[----:B------:R-:W-:Y:S02]  /*6fc0*/  FADD.FTZ R181, R185, R181 ;  /* 0x000000b5b9b57221 */ /* 0x000fe40000010000 */
[----:B------:R-:W-:Y:S02]  /*6fd0*/  FADD.FTZ R191, R192, R191 ;  /* 0x000000bfc0bf7221 */ /* 0x000fe40000010000 */
[----:B------:R-:W-:Y:S02]  /*6fe0*/  FADD.FTZ R181, R189, R181 ;  /* 0x000000b5bdb57221 */ /* 0x000fe40000010000 */
[----:B------:R-:W-:Y:S01]  /*6ff0*/  HMMA.16816.F32.BF16 R40, R4, R36, RZ ;  /* 0x000000240428723c */ /* 0x000fe200000418ff */
[----:B------:R-:W-:-:S02]  /*7000*/  FADD.FTZ R191, R194, R191 ;  /* 0x000000bfc2bf7221 */ /* 0x000fc40000010000 */
[----:B------:R-:W-:Y:S02]  /*7010*/  FADD.FTZ R181, R188, R181 ;  /* 0x000000b5bcb57221 */ /* 0x000fe40000010000 */
[----:B---3--:R-:W-:Y:S02]  /*7020*/  FADD.FTZ R191, R198, R191 ;  /* 0x000000bfc6bf7221 */ /* 0x008fe40000010000 */
        /* <DEDUP_REMOVED lines=22> */
[----:B------:R-:W1:Y:S02]  /*7190*/  MUFU.EX2 R88, R88 ;  /* 0x0000005800587308 */ /* 0x000e640000000800 */
[--C-:B------:R-:W-:Y:S01]  /*71a0*/  FFMA.FTZ R84, R245, c[0x0][0x2d0], -R203.reuse ;  /* 0x0000b400f5547a23 */ /* 0x100fe200000108cb */
[C---:B------:R-:W-:Y:S01]  /*71b0*/  HMMA.16816.F32.BF16 R32, R4.reuse, R80, R32 ;  /* 0x000000500420723c */ /* 0x040fe20000041820 */
[----:B------:R-:W-:Y:S02]  /*71c0*/  FFMA.FTZ R85, R239, c[0x0][0x2d0], -R210 ;  /* 0x0000b400ef557a23 */ /* 0x000fe400000108d2 */
[----:B------:R-:W-:Y:S02]  /*71d0*/  FFMA.FTZ R239, R132, c[0x0][0x2d0], -R203 ;  /* 0x0000b40084ef7a23 */ /* 0x000fe400000108cb */
[----:B------:R-:W-:Y:S02]  /*71e0*/  MUFU.EX2 R84, R84 ;  /* 0x0000005400547308 */ /* 0x000fe40000000800 */
[--C-:B------:R-:W-:Y:S01]  /*71f0*/  FFMA.FTZ R81, R246, c[0x0][0x2d0], -R205.reuse ;  /* 0x0000b400f6517a23 */ /* 0x100fe200000108cd */
[----:B------:R-:W-:Y:S01]  /*7200*/  HMMA.16816.F32.BF16 R24, R4, R76, R24 ;  /* 0x0000004c0418723c */ /* 0x000fe20000041818 */
[----:B------:R-:W-:-:S04]  /*7210*/  FFMA.FTZ R80, R135, c[0x0][0x2d0], -R205 ;  /* 0x0000b40087507a23 */ /* 0x000fc800000108cd */
[----:B------:R-:W-:Y:S01]  /*7220*/  MUFU.EX2 R81, R81 ;  /* 0x0000005100517308 */ /* 0x000fe20000000800 */
[----:B-1----:R-:W-:Y:S02]  /*7230*/  FADD.FTZ R181, R88, R181 ;  /* 0x000000b558b57221 */ /* 0x002fe40000010000 */
        /* <DEDUP_REMOVED lines=10> */
[----:B------:R-:W-:Y:S01]  /*72e0*/  HMMA.16816.F32.BF16 R28, R4, R82, R28 ;  /* 0x00000052041c723c */ /* 0x000fe2000004181c */
[--C-:B------:R-:W-:Y:S01]  /*72f0*/  FFMA.FTZ R90, R241, c[0x0][0x2d0], -R139.reuse ;  /* 0x0000b400f15a7a23 */ /* 0x100fe2000001088b */
[----:B------:R-:W-:Y:S01]  /*7300*/  LDSM.16.MT88.4 R124, [R218+0x2900] ;  /* 0x00290000da7c783b */ /* 0x000fe20000004200 */
[----:B------:R-:W-:Y:S02]  /*7310*/  FFMA.FTZ R91, R238, c[0x0][0x2d0], -R139 ;  /* 0x0000b400ee5b7a23 */ /* 0x000fe4000001088b */
[----:B------:R-:W2:Y:S01]  /*7320*/  MUFU.EX2 R86, R86 ;  /* 0x0000005600567308 */ /* 0x000ea20000000800 */
[----:B------:R-:W-:-:S02]  /*7330*/  FFMA.FTZ R241, R136, c[0x0][0x2d0], -R210 ;  /* 0x0000b40088f17a23 */ /* 0x000fc400000108d2 */
[----:B------:R-:W-:Y:S01]  /*7340*/  HMMA.16816.F32.BF16 R20, R4, R78, R20 ;  /* 0x0000004e0414723c */ /* 0x000fe20000041814 */
[--C-:B------:R-:W-:Y:S02]  /*7350*/  FFMA.FTZ R83, R206, c[0x0][0x2d0], -R210.reuse ;  /* 0x0000b400ce537a23 */ /* 0x100fe400000108d2 */
[--C-:B------:R-:W-:Y:S02]  /*7360*/  FFMA.FTZ R82, R208, c[0x0][0x2d0], -R210.reuse ;  /* 0x0000b400d0527a23 */ /* 0x100fe400000108d2 */
[----:B------:R-:W-:Y:S01]  /*7370*/  MUFU.EX2 R77, R77 ;  /* 0x0000004d004d7308 */ /* 0x000fe20000000800 */
[--C-:B------:R-:W-:Y:S01]  /*7380*/  FFMA.FTZ R206, R240, c[0x0][0x2d0], -R139.reuse ;  /* 0x0000b400f0ce7a23 */ /* 0x100fe2000001088b */
[----:B-1----:R-:W-:Y:S01]  /*7390*/  F2FP.BF16.PACK_AB R4, R87, R88 ;  /* 0x000000585704723e */ /* 0x002fe200000010ff */
[----:B------:R-:W-:Y:S01]  /*73a0*/  FFMA.FTZ R79, R207, c[0x0][0x2d0], -R210 ;  /* 0x0000b400cf4f7a23 */ /* 0x000fe200000108d2 */
[----:B------:R-:W-:Y:S01]  /*73b0*/  F2FP.BF16.PACK_AB R5, R80, R81 ;  /* 0x000000515005723e */ /* 0x000fe200000010ff */
[----:B------:R-:W-:-:S02]  /*73c0*/  FFMA.FTZ R207, R211, c[0x0][0x2d0], -R139 ;  /* 0x0000b400d3cf7a23 */ /* 0x000fc4000001088b */
[----:B------:R-:W-:Y:S01]  /*73d0*/  FFMA.FTZ R208, R137, c[0x0][0x2d0], -R210 ;  /* 0x0000b40089d07a23 */ /* 0x000fe200000108d2 */
[----:B------:R-:W1:Y:S01]  /*73e0*/  MUFU.EX2 R76, R76 ;  /* 0x0000004c004c7308 */ /* 0x000e620000000800 */
[----:B--2---:R-:W-:Y:S01]  /*73f0*/  F2FP.BF16.PACK_AB R6, R84, R86 ;  /* 0x000000565406723e */ /* 0x004fe200000010ff */
[--C-:B------:R-:W-:Y:S02]  /*7400*/  FFMA.FTZ R210, R153, c[0x0][0x2d0], -R139.reuse ;  /* 0x0000b40099d27a23 */ /* 0x100fe4000001088b */
[--C-:B------:R-:W-:Y:S02]  /*7410*/  FFMA.FTZ R211, R152, c[0x0][0x2d0], -R139.reuse ;  /* 0x0000b40098d37a23 */ /* 0x100fe4000001088b */
[----:B------:R-:W-:Y:S02]  /*7420*/  FFMA.FTZ R240, R138, c[0x0][0x2d0], -R139 ;  /* 0x0000b4008af07a23 */ /* 0x000fe4000001088b */
[----:B------:R-:W-:Y:S01]  /*7430*/  MUFU.EX2 R85, R85 ;  /* 0x0000005500557308 */ /* 0x000fe20000000800 */
[----:B------:R-:W-:-:S02]  /*7440*/  FFMA.FTZ R238, R133, c[0x0][0x2d0], -R203 ;  /* 0x0000b40085ee7a23 */ /* 0x000fc400000108cb */
[----:B------:R-:W-:Y:S01]  /*7450*/  LDSM.16.MT88.4 R132, [R219+0x2900] ;  /* 0x00290000db84783b */ /* 0x000fe20000004200 */
[----:B------:R-:W-:Y:S02]  /*7460*/  FADD.FTZ R191, R81, R191 ;  /* 0x000000bf51bf7221 */ /* 0x000fe40000010000 */
[----:B------:R-:W-:Y:S01]  /*7470*/  FADD.FTZ R181, R87, R181 ;  /* 0x000000b557b57221 */ /* 0x000fe20000010000 */
[----:B-1----:R-:W-:Y:S01]  /*7480*/  F2FP.BF16.PACK_AB R7, R76, R77 ;  /* 0x0000004d4c07723e */ /* 0x002fe200000010ff */
[----:B------:R-:W1:Y:S01]  /*7490*/  MUFU.EX2 R82, R82 ;  /* 0x0000005200527308 */ /* 0x000e620000000800 */
[----:B------:R-:W-:Y:S02]  /*74a0*/  FADD.FTZ R191, R80, R191 ;  /* 0x000000bf50bf7221 */ /* 0x000fe40000010000 */
[----:B------:R-:W-:Y:S02]  /*74b0*/  FADD.FTZ R181, R86, R181 ;  /* 0x000000b556b57221 */ /* 0x000fe40000010000 */
[----:B------:R-:W-:Y:S01]  /*74c0*/  FADD.FTZ R191, R77, R191 ;  /* 0x000000bf4dbf7221 */ /* 0x000fe20000010000 */
[----:B------:R-:W-:Y:S01]  /*74d0*/  HMMA.16816.F32.BF16 R52, R4, R48, R52 ;  /* 0x000000300434723c */ /* 0x000fe20000041834 */
[----:B------:R-:W-:Y:S01]  /*74e0*/  FADD.FTZ R181, R84, R181 ;  /* 0x000000b554b57221 */ /* 0x000fe20000010000 */
[----:B------:R2:W-:Y:S01]  /*74f0*/  MUFU.EX2 R78, R209 ;  /* 0x000000d1004e7308 */ /* 0x0005e20000000800 */
[----:B------:R-:W-:-:S05]  /*7500*/  FADD.FTZ R191, R76, R191 ;  /* 0x000000bf4cbf7221 */ /* 0x000fca0000010000 */
[C---:B------:R-:W-:Y:S01]  /*7510*/  HMMA.16816.F32.BF16 R48, R4.reuse, R50, R16 ;  /* 0x000000320430723c */ /* 0x040fe20000041810 */
[----:B------:R-:W3:Y:S01]  /*7520*/  LDSM.16.MT88.4 R16, [R225+0x2100] ;  /* 0x00210000e110783b */ /* 0x000ee20000004200 */
[----:B------:R-:W-:Y:S06]  /*7530*/  MUFU.EX2 R79, R79 ;  /* 0x0000004f004f7308 */ /* 0x000fec0000000800 */
[----:B------:R-:W-:Y:S02]  /*7540*/  HMMA.16816.F32.BF16 R40, R4, R12, R40 ;  /* 0x0000000c0428723c */ /* 0x000fe40000041828 */
[----:B------:R-:W-:Y:S01]  /*7550*/  MUFU.EX2 R90, R90 ;  /* 0x0000005a005a7308 */ /* 0x000fe20000000800 */
[----:B--2---:R-:W-:-:S02]  /*7560*/  FFMA.FTZ R209, R155, c[0x0][0x2d0], -R139 ;  /* 0x0000b4009bd17a23 */ /* 0x004fc4000001088b */
[----:B------:R-:W-:Y:S03]  /*7570*/  LDSM.16.MT88.4 R152, [R225+0x2900] ;  /* 0x00290000e198783b */ /* 0x000fe60000004200 */
[C---:B------:R-:W-:Y:S01]  /*7580*/  HMMA.16816.F32.BF16 R36, R4.reuse, R14, R36 ;  /* 0x0000000e0424723c */ /* 0x040fe20000041824 */
[----:B------:R-:W2:Y:S01]  /*7590*/  LDSM.16.MT88.4 R12, [R220+0x2100] ;  /* 0x00210000dc0c783b */ /* 0x000ea20000004200 */
[----:B------:R-:W4:Y:S03]  /*75a0*/  MUFU.EX2 R91, R91 ;  /* 0x0000005b005b7308 */ /* 0x000f260000000800 */
[----:B------:R-:W-:Y:S03]  /*75b0*/  LDSM.16.MT88.4 R136, [R220+0x2900] ;  /* 0x00290000dc88783b */ /* 0x000fe60000004200 */
[C---:B------:R-:W-:Y:S02]  /*75c0*/  HMMA.16816.F32.BF16 R32, R4.reuse, R8, R32 ;  /* 0x000000080420723c */ /* 0x040fe40000041820 */
[----:B------:R-:W-:Y:S06]  /*75d0*/  MUFU.EX2 R206, R206 ;  /* 0x000000ce00ce7308 */ /* 0x000fec0000000800 */
[C---:B------:R-:W-:Y:S01]  /*75e0*/  HMMA.16816.F32.BF16 R28, R4.reuse, R10, R28 ;  /* 0x0000000a041c723c */ /* 0x040fe2000004181c */
[----:B------:R-:W5:Y:S01]  /*75f0*/  LDSM.16.MT88.4 R8, [R219+0x2100] ;  /* 0x00210000db08783b */ /* 0x000f620000004200 */
[----:B------:R-:W2:Y:S06]  /*7600*/  MUFU.EX2 R207, R207 ;  /* 0x000000cf00cf7308 */ /* 0x000eac0000000800 */
[C---:B------:R-:W-:Y:S02]  /*7610*/  HMMA.16816.F32.BF16 R24, R4.reuse, R72, R24 ;  /* 0x000000480418723c */ /* 0x040fe40000041818 */
[----:B------:R-:W-:Y:S05]  /*7620*/  MUFU.EX2 R83, R83 ;  /* 0x0000005300537308 */ /* 0x000fea0000000800 */
[----:B-1----:R-:W-:Y:S01]  /*7630*/  F2FP.BF16.PACK_AB R72, R82, R85 ;  /* 0x000000555248723e */ /* 0x002fe200000010ff */
[----:B------:R-:W-:Y:S01]  /*7640*/  HMMA.16816.F32.BF16 R20, R4, R74, R20 ;  /* 0x0000004a0414723c */ /* 0x000fe20000041814 */
[----:B------:R-:W1:Y:S01]  /*7650*/  LDSM.16.MT88.4 R4, [R218+0x2100] ;  /* 0x00210000da04783b */ /* 0x000e620000004200 */
[----:B----4-:R-:W-:Y:S01]  /*7660*/  F2FP.BF16.PACK_AB R73, R91, R90 ;  /* 0x0000005a5b49723e */ /* 0x010fe200000010ff */
[----:B------:R-:W-:Y:S04]  /*7670*/  MUFU.EX2 R89, R89 ;  /* 0x0000005900597308 */ /* 0x000fe80000000800 */
[----:B------:R-:W-:-:S02]  /*7680*/  F2FP.BF16.PACK_AB R74, R79, R78 ;  /* 0x0000004e4f4a723e */ /* 0x000fc400000010ff */
[----:B--2---:R-:W-:Y:S02]  /*7690*/  F2FP.BF16.PACK_AB R75, R207, R206 ;  /* 0x000000cecf4b723e */ /* 0x004fe400000010ff */
[----:B------:R-:W-:Y:S05]  /*76a0*/  MUFU.EX2 R208, R208 ;  /* 0x000000d000d07308 */ /* 0x000fea0000000800 */
[C---:B---3--:R-:W-:Y:S03]  /*76b0*/  HMMA.16816.F32.BF16 R160, R72.reuse, R16, R160 ;  /* 0x0000001048a0723c */ /* 0x048fe600000418a0 */
[----:B------:R-:W-:Y:S05]  /*76c0*/  MUFU.EX2 R241, R241 ;  /* 0x000000f100f17308 */ /* 0x000fea0000000800 */
[C---:B------:R-:W-:Y:S03]  /*76d0*/  HMMA.16816.F32.BF16 R148, R72.reuse, R18, R148 ;  /* 0x000000124894723c */ /* 0x040fe60000041894 */
[----:B------:R-:W-:Y:S05]  /*76e0*/  MUFU.EX2 R209, R209 ;  /* 0x000000d100d17308 */ /* 0x000fea0000000800 */
[C---:B------:R-:W-:Y:S03]  /*76f0*/  HMMA.16816.F32.BF16 R144, R72.reuse, R12, R144 ;  /* 0x0000000c4890723c */ /* 0x040fe60000041890 */
[----:B------:R-:W-:Y:S05]  /*7700*/  MUFU.EX2 R210, R210 ;  /* 0x000000d200d27308 */ /* 0x000fea0000000800 */
[C---:B------:R-:W-:Y:S03]  /*7710*/  HMMA.16816.F32.BF16 R100, R72.reuse, R14, R100 ;  /* 0x0000000e4864723c */ /* 0x040fe60000041864 */
[----:B------:R-:W-:Y:S05]  /*7720*/  MUFU.EX2 R211, R211 ;  /* 0x000000d300d37308 */ /* 0x000fea0000000800 */
[C---:B-----5:R-:W-:Y:S03]  /*7730*/  HMMA.16816.F32.BF16 R104, R72.reuse, R8, R104 ;  /* 0x000000084868723c */ /* 0x060fe60000041868 */
[----:B------:R-:W-:Y:S05]  /*7740*/  MUFU.EX2 R240, R240 ;  /* 0x000000f000f07308 */ /* 0x000fea0000000800 */
[C---:B------:R-:W-:Y:S03]  /*7750*/  HMMA.16816.F32.BF16 R112, R72.reuse, R10, R112 ;  /* 0x0000000a4870723c */ /* 0x040fe60000041870 */
[----:B------:R-:W2:Y:S05]  /*7760*/  MUFU.EX2 R238, R238 ;  /* 0x000000ee00ee7308 */ /* 0x000eaa0000000800 */
[C---:B-1----:R-:W-:Y:S03]  /*7770*/  HMMA.16816.F32.BF16 R116, R72.reuse, R4, R116 ;  /* 0x000000044874723c */ /* 0x042fe60000041874 */
[----:B------:R-:W1:Y:S05]  /*7780*/  MUFU.EX2 R239, R239 ;  /* 0x000000ef00ef7308 */ /* 0x000e6a0000000800 */
[----:B------:R-:W-:Y:S03]  /*7790*/  HMMA.16816.F32.BF16 R128, R72, R6, R128 ;  /* 0x000000064880723c */ /* 0x000fe60000041880 */
[----:B------:R-:W3:Y:S01]  /*77a0*/  MUFU.EX2 R242, R242 ;  /* 0x000000f200f27308 */ /* 0x000ee20000000800 */
[----:B--2---:R-:W-:-:S03]  /*77b0*/  FADD.FTZ R181, R238, R181 ;  /* 0x000000b5eeb57221 */ /* 0x004fc60000010000 */
[----:B------:R-:W-:Y:S02]  /*77c0*/  F2FP.BF16.PACK_AB R72, R89, R83 ;  /* 0x000000535948723e */ /* 0x000fe400000010ff */
[----:B------:R-:W-:Y:S02]  /*77d0*/  F2FP.BF16.PACK_AB R73, R210, R209 ;  /* 0x000000d1d249723e */ /* 0x000fe400000010ff */
[----:B------:R-:W2:Y:S01]  /*77e0*/  MUFU.EX2 R243, R243 ;  /* 0x000000f300f37308 */ /* 0x000ea20000000800 */
[----:B------:R-:W-:Y:S01]  /*77f0*/  F2FP.BF16.PACK_AB R74, R241, R208 ;  /* 0x000000d0f14a723e */ /* 0x000fe200000010ff */
[----:B-1----:R-:W-:Y:S01]  /*7800*/  FADD.FTZ R181, R239, R181 ;  /* 0x000000b5efb57221 */ /* 0x002fe20000010000 */
[----:B------:R-:W-:-:S05]  /*7810*/  F2FP.BF16.PACK_AB R75, R240, R211 ;  /* 0x000000d3f04b723e */ /* 0x000fca00000010ff */
[----:B------:R-:W1:Y:S01]  /*7820*/  MUFU.EX2 R244, R244 ;  /* 0x000000f400f47308 */ /* 0x000e620000000800 */
[----:B---3--:R-:W-:Y:S01]  /*7830*/  FADD.FTZ R181, R242, R181 ;  /* 0x000000b5f2b57221 */ /* 0x008fe20000010000 */
[----:B------:R-:W-:Y:S03]  /*7840*/  HMMA.16816.F32.BF16 R160, R72, R152, R160 ;  /* 0x0000009848a0723c */ /* 0x000fe600000418a0 */
[----:B--2---:R-:W-:-:S05]  /*7850*/  FADD.FTZ R181, R243, R181 ;  /* 0x000000b5f3b57221 */ /* 0x004fca0000010000 */
[----:B------:R-:W-:Y:S01]  /*7860*/  HMMA.16816.F32.BF16 R148, R72, R154, R148 ;  /* 0x0000009a4894723c */ /* 0x000fe20000041894 */
[----:B-1----:R-:W-:-:S07]  /*7870*/  FADD.FTZ R191, R244, R191 ;  /* 0x000000bff4bf7221 */ /* 0x002fce0000010000 */
        /* <DEDUP_REMOVED lines=8> */
[----:B------:R-:W-:Y:S07]  /*7900*/  HMMA.16816.F32.BF16 R128, R72, R126, R128 ;  /* 0x0000007e4880723c */ /* 0x000fee0000041880 */
[----:B------:R-:W-:-:S02]  /*7910*/  F2FP.BF16.PACK_AB R72, R239, R238 ;  /* 0x000000eeef48723e */ /* 0x000fc400000010ff */
[----:B------:R-:W-:Y:S02]  /*7920*/  F2FP.BF16.PACK_AB R74, R243, R242 ;  /* 0x000000f2f34a723e */ /* 0x000fe400000010ff */
[----:B------:R-:W-:Y:S02]  /*7930*/  F2FP.BF16.PACK_AB R73, R204, R244 ;  /* 0x000000f4cc49723e */ /* 0x000fe400000010ff */
[----:B------:R-:W-:-:S07]  /*7940*/  F2FP.BF16.PACK_AB R75, R201, R202 ;  /* 0x000000cac94b723e */ /* 0x000fce00000010ff */
[C---:B------:R-:W-:Y:S07]  /*7950*/  HMMA.16816.F32.BF16 R52, R72.reuse, R68, R52 ;  /* 0x000000444834723c */ /* 0x040fee0000041834 */
[--C-:B------:R-:W-:Y:S01]  /*7960*/  FFMA.FTZ R68, R178, c[0x0][0x2d0], -R205.reuse ;  /* 0x0000b400b2447a23 */ /* 0x100fe200000108cd */
[----:B------:R-:W-:Y:S01]  /*7970*/  HMMA.16816.F32.BF16 R48, R72, R70, R48 ;  /* 0x000000464830723c */ /* 0x000fe20000041830 */
[----:B------:R-:W-:-:S04]  /*7980*/  FFMA.FTZ R69, R179, c[0x0][0x2d0], -R205 ;  /* 0x0000b400b3457a23 */ /* 0x000fc800000108cd */
[----:B------:R-:W1:Y:S02]  /*7990*/  MUFU.EX2 R68, R68 ;  /* 0x0000004400447308 */ /* 0x000e640000000800 */
[----:B------:R-:W-:Y:S01]  /*79a0*/  FFMA.FTZ R70, R180, c[0x0][0x2d0], -R205 ;  /* 0x0000b400b4467a23 */ /* 0x000fe200000108cd */
[----:B------:R-:W-:Y:S01]  /*79b0*/  HMMA.16816.F32.BF16 R40, R72, R64, R40 ;  /* 0x000000404828723c */ /* 0x000fe20000041828 */
[----:B------:R-:W-:-:S04]  /*79c0*/  FFMA.FTZ R71, R157, c[0x0][0x2d0], -R203 ;  /* 0x0000b4009d477a23 */ /* 0x000fc800000108cb */
[----:B------:R-:W2:Y:S02]  /*79d0*/  MUFU.EX2 R69, R69 ;  /* 0x0000004500457308 */ /* 0x000ea40000000800 */
        /* <DEDUP_REMOVED lines=8> */
[----:B------:R-:W1:Y:S01]  /*7a60*/  MUFU.EX2 R65, R65 ;  /* 0x0000004100417308 */ /* 0x000e620000000800 */
[----:B--2---:R-:W-:Y:S02]  /*7a70*/  FADD.FTZ R191, R69, R191 ;  /* 0x000000bf45bf7221 */ /* 0x004fe40000010000 */
[----:B------:R-:W-:Y:S01]  /*7a80*/  FFMA.FTZ R62, R177, c[0x0][0x2d0], -R205 ;  /* 0x0000b400b13e7a23 */ /* 0x000fe200000108cd */
[----:B------:R-:W-:Y:S01]  /*7a90*/  HMMA.16816.F32.BF16 R24, R72, R56, R24 ;  /* 0x000000384818723c */ /* 0x000fe20000041818 */
[----:B------:R-:W-:-:S03]  /*7aa0*/  FFMA.FTZ R63, R156, c[0x0][0x2d0], -R203 ;  /* 0x0000b4009c3f7a23 */ /* 0x000fc600000108cb */
[----:B------:R-:W2:Y:S03]  /*7ab0*/  MUFU.EX2 R60, R60 ;  /* 0x0000003c003c7308 */ /* 0x000ea60000000800 */
[----:B------:R-:W-:Y:S01]  /*7ac0*/  F2FP.BF16.PACK_AB R57, R69, R68 ;  /* 0x000000444539723e */ /* 0x000fe200000010ff */
[C---:B------:R-:W-:Y:S04]  /*7ad0*/  HMMA.16816.F32.BF16 R20, R72.reuse, R58, R20 ;  /* 0x0000003a4814723c */ /* 0x040fe80000041814 */
[----:B------:R-:W3:Y:S03]  /*7ae0*/  MUFU.EX2 R61, R61 ;  /* 0x0000003d003d7308 */ /* 0x000ee60000000800 */
[----:B-1----:R-:W-:Y:S01]  /*7af0*/  F2FP.BF16.PACK_AB R58, R65, R64 ;  /* 0x00000040413a723e */ /* 0x002fe200000010ff */
[----:B------:R-:W-:Y:S04]  /*7b00*/  HMMA.16816.F32.BF16 R36, R72, R66, R36 ;  /* 0x000000424824723c */ /* 0x000fe80000041824 */
[----:B------:R-:W1:Y:S01]  /*7b10*/  MUFU.EX2 R70, R70 ;  /* 0x0000004600467308 */ /* 0x000e620000000800 */
[----:B--2---:R-:W-:-:S02]  /*7b20*/  FADD.FTZ R181, R60, R181 ;  /* 0x000000b53cb57221 */ /* 0x004fc40000010000 */
[----:B------:R-:W-:Y:S02]  /*7b30*/  FFMA.FTZ R66, R175, c[0x0][0x2d0], -R203 ;  /* 0x0000b400af427a23 */ /* 0x000fe400000108cb */
[----:B------:R-:W-:Y:S02]  /*7b40*/  FFMA.FTZ R72, R187, c[0x0][0x2d0], -R205 ;  /* 0x0000b400bb487a23 */ /* 0x000fe400000108cd */
[----:B------:R-:W-:Y:S01]  /*7b50*/  FFMA.FTZ R67, R176, c[0x0][0x2d0], -R203 ;  /* 0x0000b400b0437a23 */ /* 0x000fe200000108cb */
[----:B------:R-:W2:Y:S01]  /*7b60*/  MUFU.EX2 R62, R62 ;  /* 0x0000003e003e7308 */ /* 0x000ea20000000800 */
[C---:B---3--:R-:W-:Y:S01]  /*7b70*/  F2FP.BF16.PACK_AB R56, R61.reuse, R60 ;  /* 0x0000003c3d38723e */ /* 0x048fe200000010ff */
[----:B------:R-:W-:-:S04]  /*7b80*/  FADD.FTZ R181, R61, R181 ;  /* 0x000000b53db57221 */ /* 0x000fc80000010000 */
[----:B------:R-:W-:Y:S02]  /*7b90*/  FADD.FTZ R181, R64, R181 ;  /* 0x000000b540b57221 */ /* 0x000fe40000010000 */
[----:B------:R-:W3:Y:S01]  /*7ba0*/  MUFU.EX2 R66, R66 ;  /* 0x0000004200427308 */ /* 0x000ee20000000800 */
[----:B-1----:R-:W-:Y:S02]  /*7bb0*/  FADD.FTZ R191, R70, R191 ;  /* 0x000000bf46bf7221 */ /* 0x002fe40000010000 */
[----:B------:R-:W-:Y:S01]  /*7bc0*/  FADD.FTZ R181, R65, R181 ;  /* 0x000000b541b57221 */ /* 0x000fe20000010000 */
[----:B--2---:R-:W-:-:S04]  /*7bd0*/  F2FP.BF16.PACK_AB R59, R62, R70 ;  /* 0x000000463e3b723e */ /* 0x004fc800000010ff */
[----:B------:R-:W-:Y:S01]  /*7be0*/  MUFU.EX2 R72, R72 ;  /* 0x0000004800487308 */ /* 0x000fe20000000800 */
[----:B------:R-:W-:Y:S02]  /*7bf0*/  FADD.FTZ R191, R62, R191 ;  /* 0x000000bf3ebf7221 */ /* 0x000fe40000010000 */
[----:B------:R-:W-:Y:S01]  /*7c00*/  HMMA.16816.F32.BF16 R32, R56, R8, R32 ;  /* 0x000000083820723c */ /* 0x000fe20000041820 */
[----:B---3--:R-:W-:-:S04]  /*7c10*/  FADD.FTZ R181, R66, R181 ;  /* 0x000000b542b57221 */ /* 0x008fc80000010000 */
[----:B------:R-:W1:Y:S02]  /*7c20*/  MUFU.EX2 R67, R67 ;  /* 0x0000004300437308 */ /* 0x000e640000000800 */
[----:B------:R-:W-:Y:S01]  /*7c30*/  FADD.FTZ R8, R141, R140 ;  /* 0x0000008c8d087221 */ /* 0x000fe20000010000 */
[----:B------:R-:W-:Y:S01]  /*7c40*/  HMMA.16816.F32.BF16 R52, R56, R16, R52 ;  /* 0x000000103834723c */ /* 0x000fe20000041834 */
[----:B------:R-:W-:-:S04]  /*7c50*/  FADD.FTZ R9, R142, R143 ;  /* 0x0000008f8e097221 */ /* 0x000fc80000010000 */
[----:B------:R-:W-:Y:S01]  /*7c60*/  MUFU.EX2 R63, R63 ;  /* 0x0000003f003f7308 */ /* 0x000fe20000000800 */
[----:B------:R-:W-:Y:S02]  /*7c70*/  FADD.FTZ R8, R109, R8 ;  /* 0x000000086d087221 */ /* 0x000fe40000010000 */
[----:B------:R-:W-:Y:S02]  /*7c80*/  FADD.FTZ R9, R108, R9 ;  /* 0x000000096c097221 */ /* 0x000fe40000010000 */
[----:B------:R-:W-:Y:S01]  /*7c90*/  FADD.FTZ R8, R110, R8 ;  /* 0x000000086e087221 */ /* 0x000fe20000010000 */
[----:B------:R-:W-:Y:S01]  /*7ca0*/  HMMA.16816.F32.BF16 R40, R56, R12, R40 ;  /* 0x0000000c3828723c */ /* 0x000fe20000041828 */
[----:B------:R-:W-:Y:S01]  /*7cb0*/  FADD.FTZ R9, R168, R9 ;  /* 0x00000009a8097221 */ /* 0x000fe20000010000 */
[----:B------:R-:W2:Y:S01]  /*7cc0*/  MUFU.EX2 R71, R71 ;  /* 0x0000004700477308 */ /* 0x000ea20000000800 */
[----:B------:R-:W-:Y:S02]  /*7cd0*/  FADD.FTZ R8, R166, R8 ;  /* 0x00000008a6087221 */ /* 0x000fe40000010000 */
[----:B------:R-:W-:-:S02]  /*7ce0*/  FADD.FTZ R9, R111, R9 ;  /* 0x000000096f097221 */ /* 0x000fc40000010000 */
        /* <DEDUP_REMOVED lines=9> */
[----:B-1----:R-:W-:Y:S01]  /*7d80*/  F2FP.BF16.PACK_AB R4, R67, R66 ;  /* 0x000000424304723e */ /* 0x002fe200000010ff */
        /* <DEDUP_REMOVED lines=18> */
[----:B--2---:R-:W-:Y:S01]  /*7eb0*/  F2FP.BF16.PACK_AB R6, R71, R63 ;  /* 0x0000003f4706723e */ /* 0x004fe200000010ff */
        /* <DEDUP_REMOVED lines=39> */
[----:B------:R-:W-:-:S12]  /*8130*/  UIADD3 UR18, UR6, -0x1, URZ ;  /* 0xffffffff06127890 */ /* 0x000fd8000fffe03f */
[----:B------:R-:W-:Y:S05]  /*8140*/  @P0 BRA `(.L_x_270) ;  /* 0x000000a000000947 */ /* 0x000fea0003800000 */
[----:B------:R-:W-:Y:S02]  /*8150*/  UMOV UR18, 0x1 ;  /* 0x0000000100127882 */ /* 0x000fe40000000000 */
        /* <DEDUP_REMOVED lines=9> */
.L_x_270:
[----:B------:R-:W-:Y:S02]  /*81f0*/  UMOV UR7, 0x1 ;  /* 0x0000000100077882 */ /* 0x000fe40000000000 */
[----:B------:R-:W-:Y:S02]  /*8200*/  ULDC UR6, c[0x0][0x32c] ;  /* 0x0000cb0000067ab9 */ /* 0x000fe40000000800 */
[----:B------:R-:W-:-:S03]  /*8210*/  UISETP.NE.AND UP0, UPT, UR7, UR6, UPT ;  /* 0x000000060700728c */ /* 0x000fc6000bf05270 */
[----:B------:R-:W-:Y:S02]  /*8220*/  ULDC.64 UR6, c[0x0][0x330] ;  /* 0x0000cc0000067ab9 */ /* 0x000fe40000000a00 */
[----:B------:R-:W-:-:S07]  /*8230*/  UIMAD.WIDE.U32 UR20, UR18, UR6, URZ ;  /* 0x00000006121472a5 */ /* 0x000fce000f8e003f */
[----:B------:R-:W-:Y:S02]  /*8240*/  @UP0 UMOV UR19, UR21 ;  /* 0x0000001500130c82 */ /* 0x000fe40008000000 */
[----:B------:R-:W-:Y:S02]  /*8250*/  @UP0 USHF.R.U32.HI UR18, URZ, UR7, UR19 ;  /* 0x000000073f120299 */ /* 0x000fe40008011613 */
.L_x_271:
[----:B------:R-:W-:Y:S02]  /*8260*/  ULDC UR6, c[0x0][0x32c] ;  /* 0x0000cb0000067ab9 */ /* 0x000fe40000000800 */
[----:B------:R-:W-:-:S04]  /*8270*/  UIMAD UR6, UR18, UR6, UR6 ;  /* 0x00000006120672a4 */ /* 0x000fc8000f8e0206 */
[----:B------:R-:W-:-:S04]  /*8280*/  UISETP.LT.AND UP0, UPT, UR13, UR6, UPT ;  /* 0x000000060d00728c */ /* 0x000fc8000bf01270 */
[----:B------:R-:W-:-:S04]  /*8290*/  USEL UR13, UR13, UR6, UP0 ;  /* 0x000000060d0d7287 */ /* 0x000fc80008000000 */
.L_x_269:
[----:B------:R-:W-:-:S04]  /*82a0*/  UIMAD.WIDE UR6, UR13, 0x2aaaaaab, URZ ;  /* 0x2aaaaaab0d0678a5 */ /* 0x000fc8000f8e023f */
[----:B------:R-:W-:-:S04]  /*82b0*/  USHF.R.U32.HI UR6, URZ, 0x1f, UR7 ;  /* 0x0000001f3f067899 */ /* 0x000fc80008011607 */
[----:B------:R-:W-:-:S04]  /*82c0*/  ULEA.HI.SX32 UR6, UR7, UR6, 0x1c ;  /* 0x0000000607067291 */ /* 0x000fc8000f8fe23f */
[----:B------:R-:W-:-:S04]  /*82d0*/  UISETP.LT.AND UP0, UPT, UR5, UR6, UPT ;  /* 0x000000060500728c */ /* 0x000fc8000bf01270 */
[----:B------:R-:W-:-:S04]  /*82e0*/  USEL UR7, UR5, UR6, !UP0 ;  /* 0x0000000605077287 */ /* 0x000fc8000c000000 */
[----:B------:R-:W-:-:S06]  /*82f0*/  UISETP.GE.AND UP0, UPT, UR17, UR7, UPT ;  /* 0x000000071100728c */ /* 0x000fcc000bf06270 */
[----:B------:R-:W-:-:S13]  /*8300*/  PLOP3.LUT P0, PT, PT, PT, UP0, 0x80, 0x0 ;  /* 0x000000000000781c */ /* 0x000fda0003f0f008 */
[----:B------:R-:W-:Y:S05]  /*8310*/  @!P0 BRA `(.L_x_272) ;  /* 0x000064a000008947 */ /* 0x000fea0003800000 */
[----:B------:R-:W-:Y:S01]  /*8320*/  IMAD.MOV.U32 R166, RZ, RZ, R2 ;  /* 0x000000ffffa67224 */ /* 0x000fe200078e0002 */
[----:B------:R-:W-:Y:S01]  /*8330*/  MOV R164, R44 ;  /* 0x0000002c00a47202 */ /* 0x000fe20000000f00 */
[----:B------:R-:W-:Y:S01]  /*8340*/  IMAD.MOV.U32 R167, RZ, RZ, R3 ;  /* 0x000000ffffa77224 */ /* 0x000fe200078e0003 */
[----:B------:R-:W-:Y:S01]  /*8350*/  MOV R165, R0 ;  /* 0x0000000000a57202 */ /* 0x000fe20000000f00 */
[----:B------:R-:W-:Y:S02]  /*8360*/  UMOV UR13, UR17 ;  /* 0x00000011000d7c82 */ /* 0x000fe40008000000 */
.L_x_291:
[----:B------:R-:W-:Y:S04]  /*8370*/  DEPBAR.LE SB0, 0x0 ;  /* 0x000080000000791a */ /* 0x000fe80000000000 */
[----:B------:R-:W-:Y:S01]  /*8380*/  BAR.SYNC.DEFER_BLOCKING 0x0 ;  /* 0x0000000000007b1d */ /* 0x000fe20000010000 */
[----:B------:R-:W-:Y:S06]  /*8390*/  UISETP.GT.AND UP0, UPT, UR5, UR13, UPT ;  /* 0x0000000d0500728c */ /* 0x000fec000bf04270 */
[----:B------:R-:W-:Y:S01]  /*83a0*/  PLOP3.LUT P0, PT, PT, PT, UP0, 0x80, 0x0 ;  /* 0x000000000000781c */ /* 0x000fe20003f0f008 */
        /* <DEDUP_REMOVED lines=60> */
.L_x_273:
[-C--:B--234-:R-:W-:Y:S01]  /*8770*/  HMMA.16816.F32.BF16 R4, R96, R16.reuse, RZ ;  /* 0x000000106004723c */ /* 0x09cfe200000418ff */
[----:B------:R-:W-:Y:S01]  /*8780*/  LDSM.16.M88.4 R204, [R222+0x4100] ;  /* 0x00410000decc783b */ /* 0x000fe20000000200 */
[----:B------:R-:W-:Y:S06]  /*8790*/  UISETP.GT.AND UP0, UPT, UR13, UR5, UPT ;  /* 0x000000050d00728c */ /* 0x000fec000bf04270 */
[C---:B-1----:R-:W-:Y:S01]  /*87a0*/  HMMA.16816.F32.BF16 R8, R92.reuse, R16, RZ ;  /* 0x000000105c08723c */ /* 0x042fe200000418ff */
[----:B------:R-:W0:Y:S01]  /*87b0*/  LDGDEPBAR ;  /* 0x00000000000079af */ /* 0x000e220000000000 */
[----:B------:R-:W-:Y:S06]  /*87c0*/  PLOP3.LUT P0, PT, PT, PT, UP0, 0x80, 0x0 ;  /* 0x000000000000781c */ /* 0x000fec0003f0f008 */
        /* <DEDUP_REMOVED lines=112> */
[----:B------:R-:W-:Y:S01]  /*8ed0*/  UIMAD UR6, UR13, 0x60, UR14 ;  /* 0x000000600d0678a4 */ /* 0x000fe2000f8e020e */
[----:B------:R-:W-:Y:S05]  /*8ee0*/  IMAD.MOV.U32 R230, RZ, RZ, RZ ;  /* 0x000000ffffe67224 */ /* 0x000fea00078e00ff */
[----:B------:R-:W-:Y:S05]  /*8ef0*/  IMAD.U32 R231, RZ, RZ, UR6 ;  /* 0x00000006ffe77e24 */ /* 0x000fea000f8e00ff */
[----:B------:R-:W-:Y:S05]  /*8f00*/  IADD3 R231, R231, -0x60, R232 ;  /* 0xffffffa0e7e77810 */ /* 0x000fea0007ffe0e8 */
[----:B------:R-:W-:Y:S04]  /*8f10*/  @P4 IMAD.HI.U32 R2, R231, c[0x0][0x2bc], RZ ;  /* 0x0000af00e7024a27 */ /* 0x000fe800078e00ff */
[--C-:B------:R-:W-:Y:S01]  /*8f20*/  IMAD.MOV.U32 R0, RZ, RZ, R231.reuse ;  /* 0x000000ffff007224 */ /* 0x100fe200078e00e7 */
        /* <DEDUP_REMOVED lines=29> */
[----:B------:R-:W-:Y:S01]  /*9100*/  SHFL.IDX PT, R3, R180, 0x4, 0x181f ;  /* 0x00981f00b4037f89 */ /* 0x000fe200000e0000 */
[-C--:B--2---:R-:W-:Y:S03]  /*9110*/  IADD3.X R179, R176, R233.reuse, RZ, P0, !PT ;  /* 0x000000e9b0b37210 */ /* 0x084fe600007fe4ff */
[----:B------:R-:W1:Y:S01]  /*9120*/  SHFL.IDX PT, R170, R0, 0x3, 0x181f ;  /* 0x00781f0000aa7f89 */ /* 0x000e6200000e0000 */
[-C--:B---3--:R-:W-:Y:S03]  /*9130*/  IADD3 R176, P0, R173, R234.reuse, RZ ;  /* 0x000000eaadb07210 */ /* 0x088fe60007f1e0ff */
[----:B------:R2:W-:Y:S04]  /*9140*/  LDGSTS.E.BYPASS.LTC128B.128 [R229+0x3100], [R178.64], !P5 ;  /* 0x03100000b2e57fae */ /* 0x0005e8000e901d74 */
[----:B------:R3:W3:Y:S01]  /*9150*/  SHFL.IDX PT, R2, R180, 0x5, 0x181f ;  /* 0x00b81f00b4027f89 */ /* 0x0006e200000e0000 */
[--C-:B----4-:R-:W-:Y:S03]  /*9160*/  IMAD.X R177, R174, 0x1, R233.reuse, P0 ;  /* 0x00000001aeb17824 */ /* 0x110fe600000e06e9 */
[----:B------:R-:W4:Y:S01]  /*9170*/  SHFL.IDX PT, R168, R0, 0x4, 0x181f ;  /* 0x00981f0000a87f89 */ /* 0x000f2200000e0000 */
[-C--:B-----5:R-:W-:Y:S03]  /*9180*/  IADD3 R174, P2, R169, R234.reuse, RZ ;  /* 0x000000eaa9ae7210 */ /* 0x0a0fe60007f5e0ff */
[----:B------:R-:W5:Y:S04]  /*9190*/  SHFL.IDX PT, R0, R0, 0x5, 0x181f ;  /* 0x00b81f0000007f89 */ /* 0x000f6800000e0000 */
[----:B------:R5:W-:Y:S01]  /*91a0*/  LDGSTS.E.BYPASS.LTC128B.128 [R229+0x3900], [R176.64], !P5 ;  /* 0x03900000b0e57fae */ /* 0x000be2000e901d74 */
[--C-:B-1----:R-:W-:Y:S01]  /*91b0*/  IMAD.X R175, R170, 0x1, R233.reuse, P2 ;  /* 0x00000001aaaf7824 */ /* 0x102fe200010e06e9 */
[-C--:B--2---:R-:W-:Y:S02]  /*91c0*/  IADD3 R178, P6, R171, R234.reuse, RZ ;  /* 0x000000eaabb27210 */ /* 0x084fe40007fde0ff */
[-C--:B---3--:R-:W-:Y:S02]  /*91d0*/  IADD3 R180, P1, R3, R234.reuse, RZ ;  /* 0x000000ea03b47210 */ /* 0x088fe40007f3e0ff */
[----:B------:R-:W-:Y:S01]  /*91e0*/  IADD3 R2, P0, R2, R234, RZ ;  /* 0x000000ea02027210 */ /* 0x000fe20007f1e0ff */
[--C-:B------:R-:W-:Y:S01]  /*91f0*/  IMAD.X R179, R172, 0x1, R233.reuse, P6 ;  /* 0x00000001acb37824 */ /* 0x100fe200030e06e9 */
[----:B----4-:R-:W-:Y:S03]  /*9200*/  IADD3.X R181, R168, R233, RZ, P1, !PT ;  /* 0x000000e9a8b57210 */ /* 0x010fe60000ffe4ff */
[----:B-----5:R-:W-:Y:S01]  /*9210*/  IMAD.X R3, R0, 0x1, R233, P0 ;  /* 0x0000000100037824 */ /* 0x020fe200000e06e9 */
[----:B------:R1:W-:Y:S04]  /*9220*/  LDGSTS.E.BYPASS.LTC128B.128 [R229+0x4100], [R178.64], !P5 ;  /* 0x04100000b2e57fae */ /* 0x0003e8000e901d74 */
[----:B------:R1:W-:Y:S04]  /*9230*/  LDGSTS.E.BYPASS.LTC128B.128 [R229+0x4900], [R174.64], !P5 ;  /* 0x04900000aee57fae */ /* 0x0003e8000e901d74 */
[----:B------:R1:W-:Y:S04]  /*9240*/  LDGSTS.E.BYPASS.LTC128B.128 [R229+0x5100], [R180.64], !P5 ;  /* 0x05100000b4e57fae */ /* 0x0003e8000e901d74 */
[----:B------:R1:W-:Y:S02]  /*9250*/  LDGSTS.E.BYPASS.LTC128B.128 [R229+0x5900], [R2.64], !P5 ;  /* 0x0590000002e57fae */ /* 0x0003e4000e901d74 */
.L_x_274:
[----:B------:R-:W0:Y:S01]  /*9260*/  LDGDEPBAR ;  /* 0x00000000000079af */ /* 0x000e220000000000 */
[----:B------:R-:W-:Y:S01]  /*9270*/  UISETP.NE.AND UP1, UPT, UR35, URZ, UPT ;  /* 0x0000003f2300728c */ /* 0x000fe2000bf25270 */
[----:B------:R-:W-:Y:S01]  /*9280*/  IMAD.MOV.U32 R173, RZ, RZ, R235 ;  /* 0x000000ffffad7224 */ /* 0x000fe200078e00eb */
[----:B------:R-:W-:Y:S01]  /*9290*/  UIMAD UR6, UR13, -0x60, URZ ;  /* 0xffffffa00d0678a4 */ /* 0x000fe2000f8e023f */
[----:B-1----:R-:W-:Y:S01]  /*92a0*/  IMAD.U32 R2, RZ, RZ, UR15 ;  /* 0x0000000fff027e24 */ /* 0x002fe2000f8e00ff */
[----:B------:R-:W-:Y:S02]  /*92b0*/  UISETP.NE.AND UP0, UPT, UR34, URZ, UPT ;  /* 0x0000003f2200728c */ /* 0x000fe4000bf05270 */
[----:B------:R-:W-:Y:S02]  /*92c0*/  PLOP3.LUT P1, PT, PT, PT, UP1, 0x80, 0x0 ;  /* 0x000000000000781c */ /* 0x000fe40003f2f018 */
[----:B------:R-:W-:Y:S01]  /*92d0*/  PLOP3.LUT P0, PT, PT, PT, UP1, 0x80, 0x0 ;  /* 0x000000000000781c */ /* 0x000fe20003f0f018 */
[----:B------:R-:W-:Y:S05]  /*92e0*/  IMAD.U32 R3, RZ, RZ, UR6 ;  /* 0x00000006ff037e24 */ /* 0x000fea000f8e00ff */
[----:B------:R-:W-:Y:S04]  /*92f0*/  IADD3 R3, -R236, 0x1, R3 ;  /* 0x00000001ec037810 */ /* 0x000fe80007ffe103 */
[----:B------:R-:W-:Y:S01]  /*9300*/  IADD3 R2, -R2, UR8, R3 ;  /* 0x0000000802027c10 */ /* 0x000fe2000fffe103 */
[----:B------:R-:W-:Y:S03]  /*9310*/  @P1 IMAD.HI.U32 R0, R235, c[0x0][0x2c8], RZ ;  /* 0x0000b200eb001a27 */ /* 0x000fe600078e00ff */
[C---:B------:R-:W-:Y:S02]  /*9320*/  IADD3 R170, R2.reuse, c[0x0][0x328], RZ ;  /* 0x0000ca0002aa7a10 */ /* 0x040fe40007ffe0ff */
[----:B------:R-:W-:Y:S02]  /*9330*/  @P0 SHF.R.U32.HI R173, RZ, c[0x0][0x2cc], R0 ;  /* 0x0000b300ffad0a19 */ /* 0x000fe40000011600 */
[----:B------:R-:W-:Y:S02]  /*9340*/  PLOP3.LUT P0, PT, PT, PT, UP0, 0x40, 0x0 ;  /* 0x000000000000781c */ /* 0x000fe40003f0e808 */
[----:B------:R-:W-:Y:S01]  /*9350*/  IADD3 R3, R2, UR12, RZ ;  /* 0x0000000c02037c10 */ /* 0x000fe2000fffe0ff */
[----:B------:R-:W1:Y:S02]  /*9360*/  SHFL.IDX PT, R0, R173, RZ, 0x1c1f ;  /* 0x001c1fffad007589 */ /* 0x000e6400000e0000 */
[--C-:B-1----:R-:W-:Y:S02]  /*9370*/  IMAD.IADD R177, R170, 0x1, R0.reuse ;  /* 0x00000001aab17824 */ /* 0x102fe400078e0200 */
[----:B------:R-:W-:Y:S06]  /*9380*/  IMAD.IADD R176, R3, 0x1, R0 ;  /* 0x0000000103b07824 */ /* 0x000fec00078e0200 */
[----:B------:R-:W-:-:S05]  /*9390*/  @P0 BRA `(.L_x_275) ;  /* 0x0000019000000947 */ /* 0x000fca0003800000 */
[----:B------:R-:W-:Y:S01]  /*93a0*/  IMAD.U32 R2, RZ, RZ, UR15 ;  /* 0x0000000fff027e24 */ /* 0x000fe2000f8e00ff */
[----:B------:R-:W-:Y:S04]  /*93b0*/  BSSY B0, `(.L_x_276) ;  /* 0x0000012000007945 */ /* 0x000fe80003800000 */
[----:B------:R-:W-:Y:S04]  /*93c0*/  IADD3 R2, -R2, UR8, R0 ;  /* 0x0000000802027c10 */ /* 0x000fe8000fffe100 */
        /* <DEDUP_REMOVED lines=11> */
.L_x_277:
[----:B------:R-:W-:Y:S04]  /*9480*/  MOV R0, c[0x0][0x32c] ;  /* 0x0000cb0000007a02 */ /* 0x000fe80000000f00 */
[----:B------:R-:W-:Y:S11]  /*9490*/  ISETP.NE.AND P0, PT, R0, 0x1, PT ;  /* 0x000000010000780c */ /* 0x000ff60003f05270 */
[----:B------:R-:W-:Y:S02]  /*94a0*/  @!UPT UIADD3 URZ, URZ, URZ, URZ ;  /* 0x0000003f3f3ff290 */ /* 0x000fe4000fffe03f */
[----:B------:R-:W-:Y:S05]  /*94b0*/  @P0 IMAD.HI.U32 R0, R2, c[0x0][0x330], RZ ;  /* 0x0000cc0002000a27 */ /* 0x000fea00078e00ff */
[----:B------:R-:W-:Y:S02]  /*94c0*/  @P0 SHF.R.U32.HI R2, RZ, c[0x0][0x334], R0 ;  /* 0x0000cd00ff020a19 */ /* 0x000fe40000011600 */
.L_x_278:
[----:B------:R-:W-:Y:S05]  /*94d0*/  BSYNC B0 ;  /* 0x0000000000007941 */ /* 0x000fea0003800000 */
.L_x_276:
[----:B------:R-:W-:Y:S05]  /*94e0*/  IADD3 R0, -R236, UR6, RZ ;  /* 0x00000006ec007c10 */ /* 0x000fea000fffe1ff */
[----:B------:R-:W-:Y:S05]  /*94f0*/  IMAD R2, R2, c[0x0][0x32c], R0 ;  /* 0x0000cb0002027a24 */ /* 0x000fea00078e0200 */
[----:B------:R-:W-:Y:S02]  /*9500*/  IADD3 R0, R2, c[0x0][0x32c], RZ ;  /* 0x0000cb0002007a10 */ /* 0x000fe40007ffe0ff */
[----:B------:R-:W-:Y:S02]  /*9510*/  IMNMX R176, R176, R2, !PT ;  /* 0x00000002b0b07217 */ /* 0x000fe40007800200 */
[----:B------:R-:W-:Y:S02]  /*9520*/  IMNMX R177, R177, R0, PT ;  /* 0x00000000b1b17217 */ /* 0x000fe40003800200 */
.L_x_275:
[----:B------:R-:W1:Y:S01]  /*9530*/  SHFL.IDX PT, R0, R173, 0x1, 0x1c1f ;  /* 0x003c1f00ad007f89 */ /* 0x000e6200000e0000 */
[----:B------:R-:W-:Y:S06]  /*9540*/  UISETP.NE.AND UP0, UPT, UR34, URZ, UPT ;  /* 0x0000003f2200728c */ /* 0x000fec000bf05270 */
[----:B------:R-:W-:Y:S02]  /*9550*/  PLOP3.LUT P0, PT, PT, PT, UP0, 0x40, 0x0 ;  /* 0x000000000000781c */ /* 0x000fe40003f0e808 */
[----:B-1----:R-:W-:Y:S01]  /*9560*/  IADD3 R174, R3, R0, RZ ;  /* 0x0000000003ae7210 */ /* 0x002fe20007ffe0ff */
[----:B------:R-:W-:Y:S10]  /*9570*/  IMAD.IADD R175, R170, 0x1, R0 ;  /* 0x00000001aaaf7824 */ /* 0x000ff400078e0200 */
        /* <DEDUP_REMOVED lines=15> */
.L_x_281:
[----:B------:R-:W-:Y:S04]  /*9670*/  MOV R0, c[0x0][0x32c] ;  /* 0x0000cb0000007a02 */ /* 0x000fe80000000f00 */
[----:B------:R-:W-:Y:S11]  /*9680*/  ISETP.NE.AND P0, PT, R0, 0x1, PT ;  /* 0x000000010000780c */ /* 0x000ff60003f05270 */
[----:B------:R-:W-:Y:S02]  /*9690*/  @!UPT UIADD3 URZ, URZ, URZ, URZ ;  /* 0x0000003f3f3ff290 */ /* 0x000fe4000fffe03f */
[----:B------:R-:W-:Y:S05]  /*96a0*/  @P0 IMAD.HI.U32 R0, R2, c[0x0][0x330], RZ ;  /* 0x0000cc0002000a27 */ /* 0x000fea00078e00ff */
[----:B------:R-:W-:Y:S02]  /*96b0*/  @P0 SHF.R.U32.HI R2, RZ, c[0x0][0x334], R0 ;  /* 0x0000cd00ff020a19 */ /* 0x000fe40000011600 */
.L_x_282:
[----:B------:R-:W-:Y:S05]  /*96c0*/  BSYNC B0 ;  /* 0x0000000000007941 */ /* 0x000fea0003800000 */
.L_x_280:
[----:B------:R-:W-:Y:S05]  /*96d0*/  IADD3 R0, -R236, UR6, RZ ;  /* 0x00000006ec007c10 */ /* 0x000fea000fffe1ff */
[----:B------:R-:W-:Y:S05]  /*96e0*/  IMAD R0, R2, c[0x0][0x32c], R0 ;  /* 0x0000cb0002007a24 */ /* 0x000fea00078e0200 */
[----:B------:R-:W-:Y:S02]  /*96f0*/  IADD3 R2, R0, c[0x0][0x32c], RZ ;  /* 0x0000cb0000027a10 */ /* 0x000fe40007ffe0ff */
[----:B------:R-:W-:Y:S02]  /*9700*/  IMNMX R174, R174, R0, !PT ;  /* 0x00000000aeae7217 */ /* 0x000fe40007800200 */
[----:B------:R-:W-:Y:S02]  /*9710*/  IMNMX R175, R175, R2, PT ;  /* 0x00000002afaf7217 */ /* 0x000fe40003800200 */
.L_x_279:
        /* <DEDUP_REMOVED lines=20> */
.L_x_285:
[----:B------:R-:W-:Y:S04]  /*9860*/  MOV R0, c[0x0][0x32c] ;  /* 0x0000cb0000007a02 */ /* 0x000fe80000000f00 */
[----:B------:R-:W-:Y:S11]  /*9870*/  ISETP.NE.AND P0, PT, R0, 0x1, PT ;  /* 0x000000010000780c */ /* 0x000ff60003f05270 */
[----:B------:R-:W-:Y:S02]  /*9880*/  @!UPT UIADD3 URZ, URZ, URZ, URZ ;  /* 0x0000003f3f3ff290 */ /* 0x000fe4000fffe03f */
[----:B------:R-:W-:Y:S05]  /*9890*/  @P0 IMAD.HI.U32 R0, R2, c[0x0][0x330], RZ ;  /* 0x0000cc0002000a27 */ /* 0x000fea00078e00ff */
[----:B------:R-:W-:Y:S02]  /*98a0*/  @P0 SHF.R.U32.HI R2, RZ, c[0x0][0x334], R0 ;  /* 0x0000cd00ff020a19 */ /* 0x000fe40000011600 */
.L_x_286:
[----:B------:R-:W-:Y:S05]  /*98b0*/  BSYNC B0 ;  /* 0x0000000000007941 */ /* 0x000fea0003800000 */
.L_x_284:
[----:B------:R-:W-:Y:S05]  /*98c0*/  IADD3 R0, -R236, UR6, RZ ;  /* 0x00000006ec007c10 */ /* 0x000fea000fffe1ff */
[----:B------:R-:W-:Y:S05]  /*98d0*/  IMAD R0, R2, c[0x0][0x32c], R0 ;  /* 0x0000cb0002007a24 */ /* 0x000fea00078e0200 */
[----:B------:R-:W-:Y:S02]  /*98e0*/  IADD3 R2, R0, c[0x0][0x32c], RZ ;  /* 0x0000cb0000027a10 */ /* 0x000fe40007ffe0ff */
[----:B------:R-:W-:Y:S02]  /*98f0*/  IMNMX R171, R171, R0, !PT ;  /* 0x00000000abab7217 */ /* 0x000fe40007800200 */
[----:B------:R-:W-:Y:S02]  /*9900*/  IMNMX R172, R172, R2, PT ;  /* 0x00000002acac7217 */ /* 0x000fe40003800200 */
.L_x_283:
[----:B------:R-:W-:Y:S02]  /*9910*/  UISETP.GE.AND UP1, UPT, UR6, 0x2, UPT ;  /* 0x000000020600788c */ /* 0x000fe4000bf26270 */
[----:B------:R-:W-:Y:S02]  /*9920*/  UISETP.GE.AND UP3, UPT, UR6, 0x1, UPT ;  /* 0x000000010600788c */ /* 0x000fe4000bf66270 */
[----:B------:R-:W-:Y:S02]  /*9930*/  UISETP.GE.AND UP0, UPT, UR6, 0xa, UPT ;  /* 0x0000000a0600788c */ /* 0x000fe4000bf06270 */
[----:B------:R-:W-:Y:S01]  /*9940*/  PLOP3.LUT P0, PT, PT, PT, UP1, 0x40, 0x0 ;  /* 0x000000000000781c */ /* 0x000fe20003f0e818 */
[----:B------:R-:W-:Y:S01]  /*9950*/  UISETP.GE.AND UP2, UPT, UR6, 0x9, UPT ;  /* 0x000000090600788c */ /* 0x000fe2000bf46270 */
[----:B------:R-:W-:Y:S01]  /*9960*/  PLOP3.LUT P6, PT, PT, PT, UP3, 0x40, 0x0 ;  /* 0x000000000000781c */ /* 0x000fe20003fce838 */
[----:B------:R-:W-:Y:S01]  /*9970*/  UP2UR UR30, UPR, URZ, 0x1 ;  /* 0x000000013f1e7883 */ /* 0x000fe20008000000 */
[----:B------:R-:W-:Y:S01]  /*9980*/  PLOP3.LUT P2, PT, PT, PT, UP1, 0x40, 0x0 ;  /* 0x000000000000781c */ /* 0x000fe20003f4e818 */
[----:B------:R-:W-:Y:S01]  /*9990*/  UP2UR UR32, UPR, URZ, 0x2 ;  /* 0x000000023f207883 */ /* 0x000fe20008000000 */
[----:B------:R-:W-:Y:S01]  /*99a0*/  ISETP.GT.AND P0, PT, R174, 0x1, P0 ;  /* 0x00000001ae00780c */ /* 0x000fe20000704270 */
[----:B------:R-:W-:Y:S01]  /*99b0*/  UISETP.GE.AND UP1, UPT, UR6, 0x11, UPT ;  /* 0x000000110600788c */ /* 0x000fe2000bf26270 */
[C---:B------:R-:W-:Y:S01]  /*99c0*/  ISETP.GT.AND P6, PT, R176.reuse, RZ, P6 ;  /* 0x000000ffb000720c */ /* 0x040fe200037c4270 */
[----:B------:R-:W-:Y:S01]  /*99d0*/  UISETP.GE.AND UP6, UPT, UR6, 0x42, UPT ;  /* 0x000000420600788c */ /* 0x000fe2000bfc6270 */
[----:B------:R-:W-:Y:S01]  /*99e0*/  ISETP.GT.AND P2, PT, R176, 0x1, P2 ;  /* 0x00000001b000780c */ /* 0x000fe20001744270 */
[----:B------:R-:W-:Y:S01]  /*99f0*/  UP2UR UR29, UPR, URZ, 0x2 ;  /* 0x000000023f1d7883 */ /* 0x000fe20008000000 */
[----:B------:R-:W-:Y:S01]  /*9a00*/  ISETP.LT.OR P0, PT, R175, 0x2, P0 ;  /* 0x00000002af00780c */ /* 0x000fe20000701670 */
[----:B------:R-:W-:Y:S01]  /*9a10*/  UISETP.GE.AND UP4, UPT, UR6, 0x4a, UPT ;  /* 0x0000004a0600788c */ /* 0x000fe2000bf86270 */
[----:B------:R-:W-:Y:S01]  /*9a20*/  PLOP3.LUT P1, PT, PT, PT, UP3, 0x40, 0x0 ;  /* 0x000000000000781c */ /* 0x000fe20003f2e838 */
[----:B------:R-:W-:Y:S01]  /*9a30*/  UISETP.GE.AND UP5, UPT, UR6, 0x49, UPT ;  /* 0x000000490600788c */ /* 0x000fe2000bfa6270 */
[C---:B------:R-:W-:Y:S01]  /*9a40*/  ISETP.LT.OR P6, PT, R177.reuse, 0x1, P6 ;  /* 0x00000001b100780c */ /* 0x040fe200037c1670 */
[----:B------:R-:W-:Y:S01]  /*9a50*/  UP2UR UR31, UPR, URZ, 0x4 ;  /* 0x000000043f1f7883 */ /* 0x000fe20008000000 */
[----:B------:R-:W-:Y:S01]  /*9a60*/  ISETP.LT.OR P2, PT, R177, 0x2, P2 ;  /* 0x00000002b100780c */ /* 0x000fe20001741670 */
[----:B------:R-:W-:Y:S01]  /*9a70*/  UP2UR UR33, UPR, URZ, 0x8 ;  /* 0x000000083f217883 */ /* 0x000fe20008000000 */
[----:B------:R-:W-:Y:S01]  /*9a80*/  FSEL R0, R7, -INF , !P0 ;  /* 0xff80000007007808 */ /* 0x000fe20004000000 */
[----:B------:R-:W-:Y:S01]  /*9a90*/  UISETP.GE.AND UP3, UPT, UR6, 0x51, UPT ;  /* 0x000000510600788c */ /* 0x000fe2000bf66270 */
[----:B------:R-:W-:Y:S01]  /*9aa0*/  PLOP3.LUT P0, PT, PT, PT, UP0, 0x40, 0x0 ;  /* 0x000000000000781c */ /* 0x000fe20003f0e808 */
[----:B------:R-:W-:Y:S01]  /*9ab0*/  UP2UR UR37, UPR, URZ, 0x20 ;  /* 0x000000203f257883 */ /* 0x000fe20008000000 */
[----:B------:R-:W-:Y:S01]  /*9ac0*/  ISETP.GT.AND P1, PT, R174, RZ, P1 ;  /* 0x000000ffae00720c */ /* 0x000fe20000f24270 */
[----:B------:R-:W-:Y:S01]  /*9ad0*/  UP2UR UR36, UPR, URZ, 0x40 ;  /* 0x000000403f247883 */ /* 0x000fe20008000000 */
[----:B------:R-:W-:Y:S01]  /*9ae0*/  FSEL R169, R4, -INF , !P6 ;  /* 0xff80000004a97808 */ /* 0x000fe20007000000 */
[----:B------:R-:W-:Y:S01]  /*9af0*/  UP2UR UR39, UPR, URZ, 0x8 ;  /* 0x000000083f277883 */ /* 0x000fe20008000000 */
[----:B------:R-:W-:Y:S01]  /*9b00*/  FSEL R5, R5, -INF , !P2 ;  /* 0xff80000005057808 */ /* 0x000fe20005000000 */
[----:B------:R-:W-:Y:S01]  /*9b10*/  UP2UR UR38, UPR, URZ, 0x10 ;  /* 0x000000103f267883 */ /* 0x000fe20008000000 */
[----:B------:R-:W-:Y:S02]  /*9b20*/  PLOP3.LUT P6, PT, PT, PT, UP2, 0x40, 0x0 ;  /* 0x000000000000781c */ /* 0x000fe40003fce828 */
[----:B------:R-:W-:Y:S01]  /*9b30*/  PLOP3.LUT P2, PT, PT, PT, UP0, 0x40, 0x0 ;  /* 0x000000000000781c */ /* 0x000fe20003f4e808 */
[----:B------:R-:W-:Y:S01]  /*9b40*/  UISETP.GE.AND UP0, UPT, UR6, 0x12, UPT ;  /* 0x000000120600788c */ /* 0x000fe2000bf06270 */
[----:B------:R-:W-:Y:S02]  /*9b50*/  ISETP.GT.AND P0, PT, R174, 0x9, P0 ;  /* 0x00000009ae00780c */ /* 0x000fe40000704270 */
[C---:B------:R-:W-:Y:S01]  /*9b60*/  ISETP.LT.OR P1, PT, R175.reuse, 0x1, P1 ;  /* 0x00000001af00780c */ /* 0x040fe20000f21670 */
[----:B------:R-:W-:Y:S01]  /*9b70*/  UP2UR UR28, UPR, URZ, 0x1 ;  /* 0x000000013f1c7883 */ /* 0x000fe20008000000 */
[C---:B------:R-:W-:Y:S02]  /*9b80*/  ISETP.GT.AND P6, PT, R176.reuse, 0x8, P6 ;  /* 0x00000008b000780c */ /* 0x040fe400037c4270 */
[----:B------:R-:W-:Y:S02]  /*9b90*/  ISETP.GT.AND P2, PT, R176, 0x9, P2 ;  /* 0x00000009b000780c */ /* 0x000fe40001744270 */
[----:B------:R-:W-:Y:S02]  /*9ba0*/  ISETP.LT.OR P0, PT, R175, 0xa, P0 ;  /* 0x0000000aaf00780c */ /* 0x000fe40000701670 */
[----:B------:R-:W-:Y:S02]  /*9bb0*/  FSEL R168, R6, -INF , !P1 ;  /* 0xff80000006a87808 */ /* 0x000fe40004800000 */
[----:B------:R-:W-:Y:S01]  /*9bc0*/  PLOP3.LUT P1, PT, PT, PT, UP2, 0x40, 0x0 ;  /* 0x000000000000781c */ /* 0x000fe20003f2e828 */
[----:B------:R-:W-:Y:S01]  /*9bd0*/  UISETP.GE.AND UP2, UPT, UR6, 0x52, UPT ;  /* 0x000000520600788c */ /* 0x000fe2000bf46270 */
[C---:B------:R-:W-:Y:S02]  /*9be0*/  ISETP.LT.OR P6, PT, R177.reuse, 0x9, P6 ;  /* 0x00000009b100780c */ /* 0x040fe400037c1670 */
[----:B------:R-:W-:Y:S01]  /*9bf0*/  ISETP.LT.OR P2, PT, R177, 0xa, P2 ;  /* 0x0000000ab100780c */ /* 0x000fe20001741670 */
[----:B------:R-:W-:Y:S01]  /*9c00*/  UP2UR UR40, UPR, URZ, 0x4 ;  /* 0x000000043f287883 */ /* 0x000fe20008000000 */
[----:B------:R-:W-:Y:S02]  /*9c10*/  FSEL R19, R19, -INF , !P0 ;  /* 0xff80000013137808 */ /* 0x000fe40004000000 */
[----:B------:R-:W-:Y:S02]  /*9c20*/  PLOP3.LUT P0, PT, PT, PT, UP0, 0x40, 0x0 ;  /* 0x000000000000781c */ /* 0x000fe40003f0e808 */
[----:B------:R-:W-:Y:S02]  /*9c30*/  ISETP.GT.AND P1, PT, R174, 0x8, P1 ;  /* 0x00000008ae00780c */ /* 0x000fe40000f24270 */
[----:B------:R-:W-:Y:S02]  /*9c40*/  FSEL R2, R16, -INF , !P6 ;  /* 0xff80000010027808 */ /* 0x000fe40007000000 */
[----:B------:R-:W-:Y:S02]  /*9c50*/  FSEL R4, R17, -INF , !P2 ;  /* 0xff80000011047808 */ /* 0x000fe40005000000 */
        /* <DEDUP_REMOVED lines=16> */
[----:B------:R-:W-:Y:S01]  /*9d60*/  PLOP3.LUT P0, PT, PT, PT, UP0, 0x40, 0x0 ;  /* 0x000000000000781c */ /* 0x000fe20003f0e808 */
[----:B------:R-:W1:Y:S01]  /*9d70*/  SHFL.IDX PT, R23, R173, 0x3, 0x1c1f ;  /* 0x007c1f00ad177f89 */ /* 0x000e6200000e0000 */
        /* <DEDUP_REMOVED lines=15> */
[C---:B------:R-:W-:Y:S01]  /*9e70*/  ISETP.LT.OR P6, PT, R177.reuse, 0x19, P6 ;  /* 0x00000019b100780c */ /* 0x040fe200037c1670 */
[--C-:B-1----:R-:W-:Y:S01]  /*9e80*/  IMAD.IADD R21, R170, 0x1, R23.reuse ;  /* 0x00000001aa157824 */ /* 0x102fe200078e0217 */
[----:B------:R-:W-:Y:S01]  /*9e90*/  ISETP.LT.OR P2, PT, R177, 0x1a, P2 ;  /* 0x0000001ab100780c */ /* 0x000fe20001741670 */
[----:B------:R-:W-:Y:S01]  /*9ea0*/  UP2UR UR25, UPR, URZ, 0x2 ;  /* 0x000000023f197883 */ /* 0x000fe20008000000 */
[----:B------:R-:W-:Y:S01]  /*9eb0*/  FSEL R35, R35, -INF , !P0 ;  /* 0xff80000023237808 */ /* 0x000fe20004000000 */
[----:B------:R-:W-:Y:S01]  /*9ec0*/  IMAD.IADD R22, R3, 0x1, R23 ;  /* 0x0000000103167824 */ /* 0x000fe200078e0217 */
        /* <DEDUP_REMOVED lines=61> */
[----:B------:R-:W-:Y:S02]  /*a2a0*/  FSEL R250, R52, -INF , !P6 ;  /* 0xff80000034fa7808 */ /* 0x000fe40007000000 */
[----:B------:R-:W-:Y:S02]  /*a2b0*/  FSEL R53, R53, -INF , !P2 ;  /* 0xff80000035357808 */ /* 0x000fe40005000000 */
[----:B------:R-:W-:Y:S02]  /*a2c0*/  PLOP3.LUT P6, PT, PT, PT, UP1, 0x40, 0x0 ;  /* 0x000000000000781c */ /* 0x000fe40003fce818 */
[----:B------:R-:W-:Y:S01]  /*a2d0*/  PLOP3.LUT P2, PT, PT, PT, UP0, 0x40, 0x0 ;  /* 0x000000000000781c */ /* 0x000fe20003f4e808 */
[----:B------:R-:W-:Y:S01]  /*a2e0*/  UISETP.GE.AND UP0, UPT, UR6, 0x41, UPT ;  /* 0x000000410600788c */ /* 0x000fe2000bf06270 */
[C---:B------:R-:W-:Y:S02]  /*a2f0*/  ISETP.GT.AND P0, PT, R174.reuse, 0x39, P0 ;  /* 0x00000039ae00780c */ /* 0x040fe40000704270 */
[----:B------:R-:W-:Y:S01]  /*a300*/  ISETP.GT.AND P1, PT, R174, 0x30, P1 ;  /* 0x00000030ae00780c */ /* 0x000fe20000f24270 */
[----:B------:R-:W-:Y:S01]  /*a310*/  UP2UR UR17, UPR, URZ, 0x1 ;  /* 0x000000013f117883 */ /* 0x000fe20008000000 */
[C---:B------:R-:W-:Y:S02]  /*a320*/  ISETP.GT.AND P6, PT, R176.reuse, 0x38, P6 ;  /* 0x00000038b000780c */ /* 0x040fe400037c4270 */
[----:B------:R-:W-:Y:S02]  /*a330*/  ISETP.GT.AND P2, PT, R176, 0x39, P2 ;  /* 0x00000039b000780c */ /* 0x000fe40001744270 */
[C---:B------:R-:W-:Y:S02]  /*a340*/  ISETP.LT.OR P0, PT, R175.reuse, 0x3a, P0 ;  /* 0x0000003aaf00780c */ /* 0x040fe40000701670 */
[----:B------:R-:W-:Y:S02]  /*a350*/  ISETP.LT.OR P1, PT, R175, 0x31, P1 ;  /* 0x00000031af00780c */ /* 0x000fe40000f21670 */
[C---:B------:R-:W-:Y:S02]  /*a360*/  ISETP.LT.OR P6, PT, R177.reuse, 0x39, P6 ;  /* 0x00000039b100780c */ /* 0x040fe400037c1670 */
[----:B------:R-:W-:Y:S02]  /*a370*/  ISETP.LT.OR P2, PT, R177, 0x3a, P2 ;  /* 0x0000003ab100780c */ /* 0x000fe40001741670 */
[----:B------:R-:W-:Y:S02]  /*a380*/  FSEL R247, R67, -INF , !P0 ;  /* 0xff80000043f77808 */ /* 0x000fe40004000000 */
[----:B------:R-:W-:Y:S02]  /*a390*/  PLOP3.LUT P0, PT, PT, PT, UP6, 0x40, 0x0 ;  /* 0x000000000000781c */ /* 0x000fe40003f0e868 */
[----:B------:R-:W-:Y:S02]  /*a3a0*/  FSEL R54, R54, -INF , !P1 ;  /* 0xff80000036367808 */ /* 0x000fe40004800000 */
[----:B------:R-:W-:Y:S01]  /*a3b0*/  PLOP3.LUT P1, PT, PT, PT, UP1, 0x40, 0x0 ;  /* 0x000000000000781c */ /* 0x000fe20003f2e818 */
[----:B------:R-:W-:Y:S01]  /*a3c0*/  UISETP.GE.AND UP1, UPT, UR6, 0x59, UPT ;  /* 0x000000590600788c */ /* 0x000fe2000bf26270 */
[----:B------:R-:W-:Y:S02]  /*a3d0*/  FSEL R64, R64, -INF , !P6 ;  /* 0xff80000040407808 */ /* 0x000fe40007000000 */
[----:B------:R-:W-:Y:S01]  /*a3e0*/  FSEL R249, R65, -INF , !P2 ;  /* 0xff80000041f97808 */ /* 0x000fe20005000000 */
[----:B------:R-:W-:Y:S01]  /*a3f0*/  UP2UR UR41, UPR, URZ, 0x2 ;  /* 0x000000023f297883 */ /* 0x000fe20008000000 */
[----:B------:R-:W-:Y:S02]  /*a400*/  PLOP3.LUT P6, PT, PT, PT, UP0, 0x40, 0x0 ;  /* 0x000000000000781c */ /* 0x000fe40003fce808 */
[----:B------:R-:W-:Y:S01]  /*a410*/  PLOP3.LUT P2, PT, PT, PT, UP6, 0x40, 0x0 ;  /* 0x000000000000781c */ /* 0x000fe20003f4e868 */
[----:B------:R-:W-:Y:S01]  /*a420*/  UISETP.NE.AND UP6, UPT, UR31, URZ, UPT ;  /* 0x0000003f1f00728c */ /* 0x000fe2000bfc5270 */
[C---:B------:R-:W-:Y:S02]  /*a430*/  ISETP.GT.AND P0, PT, R174.reuse, 0x41, P0 ;  /* 0x00000041ae00780c */ /* 0x040fe40000704270 */
[----:B------:R-:W-:Y:S02]  /*a440*/  ISETP.GT.AND P1, PT, R174, 0x38, P1 ;  /* 0x00000038ae00780c */ /* 0x000fe40000f24270 */
        /* <DEDUP_REMOVED lines=29> */
[----:B------:R-:W-:Y:S01]  /*a620*/  UISETP.NE.AND UP5, UPT, UR33, URZ, UPT ;  /* 0x0000003f2100728c */ /* 0x000fe2000bfa5270 */
[----:B------:R-:W-:Y:S02]  /*a630*/  FSEL R211, R80, -INF , !P6 ;  /* 0xff80000050d37808 */ /* 0x000fe40007000000 */
[----:B------:R-:W-:Y:S02]  /*a640*/  FSEL R205, R81, -INF , !P2 ;  /* 0xff80000051cd7808 */ /* 0x000fe40005000000 */
        /* <DEDUP_REMOVED lines=18> */
[----:B------:R-:W-:Y:S01]  /*a770*/  PLOP3.LUT P6, PT, PT, PT, UP1, 0x40, 0x0 ;  /* 0x000000000000781c */ /* 0x000fe20003fce818 */
[----:B------:R-:W-:Y:S01]  /*a780*/  UISETP.NE.AND UP1, UPT, UR30, URZ, UPT ;  /* 0x0000003f1e00728c */ /* 0x000fe2000bf25270 */
[----:B------:R-:W-:Y:S02]  /*a790*/  PLOP3.LUT P2, PT, PT, PT, UP0, 0x40, 0x0 ;  /* 0x000000000000781c */ /* 0x000fe40003f4e808 */
        /* <DEDUP_REMOVED lines=9> */
[----:B------:R-:W-:Y:S01]  /*a830*/  PLOP3.LUT P0, PT, PT, PT, UP5, 0x40, 0x0 ;  /* 0x000000000000781c */ /* 0x000fe20003f0e858 */
[----:B------:R-:W-:Y:S01]  /*a840*/  UISETP.NE.AND UP5, UPT, UR26, URZ, UPT ;  /* 0x0000003f1a00728c */ /* 0x000fe2000bfa5270 */
[----:B------:R-:W-:Y:S02]  /*a850*/  FSEL R193, R86, -INF , !P1 ;  /* 0xff80000056c17808 */ /* 0x000fe40004800000 */
[----:B------:R-:W-:Y:S01]  /*a860*/  PLOP3.LUT P1, PT, PT, PT, UP0, 0x40, 0x0 ;  /* 0x000000000000781c */ /* 0x000fe20003f2e808 */
[----:B------:R-:W-:Y:S01]  /*a870*/  UISETP.NE.AND UP0, UPT, UR32, URZ, UPT ;  /* 0x0000003f2000728c */ /* 0x000fe2000bf05270 */
[----:B------:R-:W-:Y:S02]  /*a880*/  ISETP.GT.AND P0, PT, R171, RZ, P0 ;  /* 0x000000ffab00720c */ /* 0x000fe40000704270 */
[----:B------:R-:W-:Y:S02]  /*a890*/  ISETP.GT.AND P1, PT, R174, 0x59, P1 ;  /* 0x00000059ae00780c */ /* 0x000fe40000f24270 */
[----:B------:R-:W-:Y:S02]  /*a8a0*/  ISETP.LT.OR P0, PT, R172, 0x1, P0 ;  /* 0x00000001ac00780c */ /* 0x000fe40000701670 */
[----:B------:R-:W-:Y:S02]  /*a8b0*/  FSEL R188, R96, -INF , !P6 ;  /* 0xff80000060bc7808 */ /* 0x000fe40007000000 */
[----:B------:R-:W-:Y:S01]  /*a8c0*/  PLOP3.LUT P6, PT, PT, PT, UP0, 0x40, 0x0 ;  /* 0x000000000000781c */ /* 0x000fe20003fce808 */
[----:B------:R-:W-:Y:S01]  /*a8d0*/  UISETP.NE.AND UP0, UPT, UR23, URZ, UPT ;  /* 0x0000003f1700728c */ /* 0x000fe2000bf05270 */
[----:B------:R-:W-:Y:S02]  /*a8e0*/  ISETP.LT.OR P1, PT, R175, 0x5a, P1 ;  /* 0x0000005aaf00780c */ /* 0x000fe40000f21670 */
[----:B------:R-:W-:Y:S01]  /*a8f0*/  FSEL R8, R8, -INF , !P0 ;  /* 0xff80000008087808 */ /* 0x000fe20004000000 */
[----:B------:R-:W-:Y:S01]  /*a900*/  UP2UR UR43, UPR, URZ, 0x1 ;  /* 0x000000013f2b7883 */ /* 0x000fe20008000000 */
[----:B------:R-:W-:Y:S01]  /*a910*/  PLOP3.LUT P0, PT, PT, PT, UP2, 0x40, 0x0 ;  /* 0x000000000000781c */ /* 0x000fe20003f0e828 */
[----:B------:R-:W-:Y:S01]  /*a920*/  UISETP.NE.AND UP0, UPT, UR24, URZ, UPT ;  /* 0x0000003f1800728c */ /* 0x000fe2000bf05270 */
[----:B------:R-:W-:Y:S01]  /*a930*/  ISETP.GT.AND P6, PT, R171, 0x1, P6 ;  /* 0x00000001ab00780c */ /* 0x000fe200037c4270 */
[----:B------:R-:W-:Y:S01]  /*a940*/  UISETP.NE.AND UP2, UPT, UR21, URZ, UPT ;  /* 0x0000003f1500728c */ /* 0x000fe2000bf45270 */
[----:B------:R-:W-:Y:S02]  /*a950*/  FSEL R176, R99, -INF , !P1 ;  /* 0xff80000063b07808 */ /* 0x000fe40004800000 */
[----:B------:R-:W-:Y:S02]  /*a960*/  FSEL R182, R97, -INF , !P2 ;  /* 0xff80000061b67808 */ /* 0x000fe40005000000 */
[----:B------:R-:W-:Y:S01]  /*a970*/  PLOP3.LUT P2, PT, PT, PT, UP6, 0x40, 0x0 ;  /* 0x000000000000781c */ /* 0x000fe20003f4e868 */
[----:B------:R-:W-:Y:S01]  /*a980*/  UISETP.NE.AND UP6, UPT, UR25, URZ, UPT ;  /* 0x0000003f1900728c */ /* 0x000fe2000bfc5270 */
[----:B------:R-:W-:Y:S01]  /*a990*/  PLOP3.LUT P1, PT, PT, PT, UP1, 0x40, 0x0 ;  /* 0x000000000000781c */ /* 0x000fe20003f2e818 */
[----:B------:R-:W-:Y:S01]  /*a9a0*/  UISETP.NE.AND UP1, UPT, UR22, URZ, UPT ;  /* 0x0000003f1600728c */ /* 0x000fe2000bf25270 */
[C---:B------:R-:W-:Y:S02]  /*a9b0*/  ISETP.GT.AND P0, PT, R171.reuse, 0x10, P0 ;  /* 0x00000010ab00780c */ /* 0x040fe40000704270 */
[C---:B------:R-:W-:Y:S02]  /*a9c0*/  ISETP.LT.OR P6, PT, R172.reuse, 0x2, P6 ;  /* 0x00000002ac00780c */ /* 0x040fe400037c1670 */
[C---:B------:R-:W-:Y:S02]  /*a9d0*/  ISETP.GT.AND P2, PT, R171.reuse, 0x8, P2 ;  /* 0x00000008ab00780c */ /* 0x040fe40001744270 */
[----:B------:R-:W-:Y:S02]  /*a9e0*/  ISETP.GT.AND P1, PT, R171, 0x9, P1 ;  /* 0x00000009ab00780c */ /* 0x000fe40000f24270 */
[C---:B------:R-:W-:Y:S02]  /*a9f0*/  ISETP.LT.OR P0, PT, R172.reuse, 0x11, P0 ;  /* 0x00000011ac00780c */ /* 0x040fe40000701670 */
[----:B------:R-:W-:Y:S02]  /*aa00*/  FSEL R9, R9, -INF , !P6 ;  /* 0xff80000009097808 */ /* 0x000fe40007000000 */
[----:B------:R-:W-:Y:S01]  /*aa10*/  PLOP3.LUT P6, PT, PT, PT, UP3, 0x40, 0x0 ;  /* 0x000000000000781c */ /* 0x000fe20003fce838 */
[----:B------:R-:W-:Y:S01]  /*aa20*/  UISETP.NE.AND UP3, UPT, UR20, URZ, UPT ;  /* 0x0000003f1400728c */ /* 0x000fe2000bf65270 */
[C---:B------:R-:W-:Y:S02]  /*aa30*/  ISETP.LT.OR P2, PT, R172.reuse, 0x9, P2 ;  /* 0x00000009ac00780c */ /* 0x040fe40001741670 */
[----:B------:R-:W-:Y:S02]  /*aa40*/  ISETP.LT.OR P1, PT, R172, 0xa, P1 ;  /* 0x0000000aac00780c */ /* 0x000fe40000f21670 */
[----:B------:R-:W-:Y:S02]  /*aa50*/  FSEL R32, R24, -INF , !P0 ;  /* 0xff80000018207808 */ /* 0x000fe40004000000 */
[----:B------:R-:W-:Y:S01]  /*aa60*/  PLOP3.LUT P0, PT, PT, PT, UP6, 0x40, 0x0 ;  /* 0x000000000000781c */ /* 0x000fe20003f0e868 */
[----:B------:R-:W-:Y:S01]  /*aa70*/  UISETP.NE.AND UP6, UPT, UR17, URZ, UPT ;  /* 0x0000003f1100728c */ /* 0x000fe2000bfc5270 */
[----:B------:R-:W-:Y:S02]  /*aa80*/  ISETP.GT.AND P6, PT, R171, 0x11, P6 ;  /* 0x00000011ab00780c */ /* 0x000fe400037c4270 */
[----:B------:R-:W-:Y:S02]  /*aa90*/  FSEL R12, R12, -INF , !P2 ;  /* 0xff8000000c0c7808 */ /* 0x000fe40005000000 */
[----:B------:R-:W-:Y:S01]  /*aaa0*/  PLOP3.LUT P2, PT, PT, PT, UP4, 0x40, 0x0 ;  /* 0x000000000000781c */ /* 0x000fe20003f4e848 */
[----:B------:R-:W-:Y:S01]  /*aab0*/  UISETP.NE.AND UP4, UPT, UR19, URZ, UPT ;  /* 0x0000003f1300728c */ /* 0x000fe2000bf85270 */
[----:B------:R-:W-:Y:S02]  /*aac0*/  FSEL R13, R13, -INF , !P1 ;  /* 0xff8000000d0d7808 */ /* 0x000fe40004800000 */
        /* <DEDUP_REMOVED lines=18> */
[----:B------:R-:W-:Y:S02]  /*abf0*/  FSEL R48, R29, -INF , !P1 ;  /* 0xff8000001d307808 */ /* 0x000fe40004800000 */
[----:B------:R-:W-:Y:S01]  /*ac00*/  PLOP3.LUT P1, PT, PT, PT, UP1, 0x40, 0x0 ;  /* 0x000000000000781c */ /* 0x000fe20003f2e818 */
[----:B------:R-:W-:Y:S01]  /*ac10*/  UISETP.NE.AND UP1, UPT, UR41, URZ, UPT ;  /* 0x0000003f2900728c */ /* 0x000fe2000bf25270 */
[C---:B------:R-:W-:Y:S02]  /*ac20*/  ISETP.GT.AND P0, PT, R171.reuse, 0x30, P0 ;  /* 0x00000030ab00780c */ /* 0x040fe40000704270 */
[C---:B------:R-:W-:Y:S02]  /*ac30*/  ISETP.GT.AND P6, PT, R171.reuse, 0x21, P6 ;  /* 0x00000021ab00780c */ /* 0x040fe400037c4270 */
[C---:B------:R-:W-:Y:S02]  /*ac40*/  ISETP.GT.AND P2, PT, R171.reuse, 0x28, P2 ;  /* 0x00000028ab00780c */ /* 0x040fe40001744270 */
[----:B------:R-:W-:Y:S02]  /*ac50*/  ISETP.GT.AND P1, PT, R171, 0x29, P1 ;  /* 0x00000029ab00780c */ /* 0x000fe40000f24270 */
[C---:B------:R-:W-:Y:S02]  /*ac60*/  ISETP.LT.OR P0, PT, R172.reuse, 0x31, P0 ;  /* 0x00000031ac00780c */ /* 0x040fe40000701670 */
[C---:B------:R-:W-:Y:S02]  /*ac70*/  ISETP.LT.OR P6, PT, R172.reuse, 0x22, P6 ;  /* 0x00000022ac00780c */ /* 0x040fe400037c1670 */
        /* <DEDUP_REMOVED lines=8> */
[----:B------:R-:W-:Y:S01]  /*ad00*/  FSEL R185, R44, -INF , !P2 ;  /* 0xff8000002cb97808 */ /* 0x000fe20005000000 */
[----:B------:R-:W-:Y:S01]  /*ad10*/  UP2UR UR36, UPR, URZ, 0x40 ;  /* 0x000000403f247883 */ /* 0x000fe20008000000 */
        /* <DEDUP_REMOVED lines=19> */
[----:B------:R-:W-:Y:S02]  /*ae50*/  PLOP3.LUT P2, PT, PT, PT, UP5, 0x40, 0x0 ;  /* 0x000000000000781c */ /* 0x000fe40003f4e858 */
[----:B------:R-:W-:Y:S02]  /*ae60*/  FSEL R252, R61, -INF , !P1 ;  /* 0xff8000003dfc7808 */ /* 0x000fe40004800000 */
[----:B------:R-:W-:Y:S02]  /*ae70*/  PLOP3.LUT P1, PT, PT, PT, UP4, 0x40, 0x0 ;  /* 0x000000000000781c */ /* 0x000fe40003f2e848 */
        /* <DEDUP_REMOVED lines=12> */
[----:B------:R-:W-:Y:S02]  /*af40*/  PLOP3.LUT P6, PT, PT, PT, UP2, 0x40, 0x0 ;  /* 0x000000000000781c */ /* 0x000fe40003fce828 */
[----:B------:R-:W-:Y:S02]  /*af50*/  FSEL R207, R76, -INF , !P2 ;  /* 0xff8000004ccf7808 */ /* 0x000fe40005000000 */
[----:B------:R-:W-:Y:S02]  /*af60*/  PLOP3.LUT P2, PT, PT, PT, UP1, 0x40, 0x0 ;  /* 0x000000000000781c */ /* 0x000fe40003f4e818 */
[----:B------:R-:W-:Y:S02]  /*af70*/  FSEL R204, R77, -INF , !P1 ;  /* 0xff8000004dcc7808 */ /* 0x000fe40004800000 */
[----:B------:R-:W-:Y:S02]  /*af80*/  PLOP3.LUT P1, PT, PT, PT, UP0, 0x40, 0x0 ;  /* 0x000000000000781c */ /* 0x000fe40003f2e808 */
[C---:B------:R-:W-:Y:S02]  /*af90*/  ISETP.GT.AND P6, PT, R171.reuse, 0x51, P6 ;  /* 0x00000051ab00780c */ /* 0x040fe400037c4270 */
[C---:B------:R-:W-:Y:S02]  /*afa0*/  ISETP.GT.AND P2, PT, R171.reuse, 0x58, P2 ;  /* 0x00000058ab00780c */ /* 0x040fe40001744270 */
[----:B------:R-:W-:Y:S02]  /*afb0*/  ISETP.GT.AND P1, PT, R171, 0x59, P1 ;  /* 0x00000059ab00780c */ /* 0x000fe40000f24270 */
[C---:B------:R-:W-:Y:S02]  /*afc0*/  ISETP.LT.OR P6, PT, R172.reuse, 0x52, P6 ;  /* 0x00000052ac00780c */ /* 0x040fe400037c1670 */
[C---:B------:R-:W-:Y:S02]  /*afd0*/  ISETP.LT.OR P2, PT, R172.reuse, 0x59, P2 ;  /* 0x00000059ac00780c */ /* 0x040fe40001741670 */
[----:B------:R-:W-:Y:S02]  /*afe0*/  ISETP.LT.OR P1, PT, R172, 0x5a, P1 ;  /* 0x0000005aac00780c */ /* 0x000fe40000f21670 */
[----:B------:R-:W-:Y:S02]  /*aff0*/  FSEL R183, R89, -INF , !P6 ;  /* 0xff80000059b77808 */ /* 0x000fe40007000000 */
[----:B------:R-:W-:Y:S02]  /*b000*/  FSEL R181, R92, -INF , !P2 ;  /* 0xff8000005cb57808 */ /* 0x000fe40005000000 */
[----:B------:R-:W-:Y:S01]  /*b010*/  FSEL R179, R93, -INF , !P1 ;  /* 0xff8000005db37808 */ /* 0x000fe20004800000 */
        /* <DEDUP_REMOVED lines=15> */
.L_x_289:
[----:B------:R-:W-:Y:S04]  /*b110*/  MOV R3, c[0x0][0x32c] ;  /* 0x0000cb0000037a02 */ /* 0x000fe80000000f00 */
[----:B------:R-:W-:Y:S11]  /*b120*/  ISETP.NE.AND P0, PT, R3, 0x1, PT ;  /* 0x000000010300780c */ /* 0x000ff60003f05270 */
[----:B------:R-:W-:Y:S02]  /*b130*/  @!UPT UIADD3 URZ, URZ, URZ, URZ ;  /* 0x0000003f3f3ff290 */ /* 0x000fe4000fffe03f */
[----:B------:R-:W-:Y:S05]  /*b140*/  @P0 IMAD.HI.U32 R3, R24, c[0x0][0x330], RZ ;  /* 0x0000cc0018030a27 */ /* 0x000fea00078e00ff */
[----:B------:R-:W-:Y:S02]  /*b150*/  @P0 SHF.R.U32.HI R24, RZ, c[0x0][0x334], R3 ;  /* 0x0000cd00ff180a19 */ /* 0x000fe40000011603 */
.L_x_290:
[----:B------:R-:W-:Y:S05]  /*b160*/  BSYNC B0 ;  /* 0x0000000000007941 */ /* 0x000fea0003800000 */
.L_x_288:
[----:B------:R-:W-:Y:S02]  /*b170*/  IMAD.U32 R21, RZ, RZ, UR6 ;  /* 0x00000006ff157e24 */ /* 0x000fe4000f8e00ff */
[----:B------:R-:W-:Y:S03]  /*b180*/  IMAD.U32 R3, RZ, RZ, UR15 ;  /* 0x0000000fff037e24 */ /* 0x000fe6000f8e00ff */
[----:B------:R-:W-:Y:S04]  /*b190*/  IADD3 R21, -R236, 0x1, R21 ;  /* 0x00000001ec157810 */ /* 0x000fe80007ffe115 */
[----:B------:R-:W-:Y:S02]  /*b1a0*/  IADD3 R22, R21, -0x1, RZ ;  /* 0xffffffff15167810 */ /* 0x000fe40007ffe0ff */
[----:B------:R-:W-:Y:S03]  /*b1b0*/  IADD3 R3, -R3, UR8, R21 ;  /* 0x0000000803037c10 */ /* 0x000fe6000fffe115 */
[----:B------:R-:W-:Y:S01]  /*b1c0*/  IMAD R22, R24, c[0x0][0x32c], R22 ;  /* 0x0000cb0018167a24 */ /* 0x000fe200078e0216 */
[C-C-:B------:R-:W-:Y:S02]  /*b1d0*/  IADD3 R21, R23.reuse, UR12, R3.reuse ;  /* 0x0000000c17157c10 */ /* 0x140fe4000fffe003 */
[----:B------:R-:W-:Y:S02]  /*b1e0*/  IADD3 R23, R23, c[0x0][0x328], R3 ;  /* 0x0000ca0017177a10 */ /* 0x000fe40007ffe003 */
[----:B------:R-:W-:Y:S02]  /*b1f0*/  IADD3 R3, R22, c[0x0][0x32c], RZ ;  /* 0x0000cb0016037a10 */ /* 0x000fe40007ffe0ff */
[----:B------:R-:W-:Y:S02]  /*b200*/  IMNMX R22, R21, R22, !PT ;  /* 0x0000001615167217 */ /* 0x000fe40007800200 */
[----:B------:R-:W-:Y:S02]  /*b210*/  IMNMX R21, R23, R3, PT ;  /* 0x0000000317157217 */ /* 0x000fe40003800200 */
.L_x_287:
[----:B------:R-:W-:Y:S01]  /*b220*/  UP2UR UR6, UPR, URZ, 0x20 ;  /* 0x000000203f067883 */ /* 0x000fe20008000000 */
[----:B------:R-:W-:Y:S01]  /*b230*/  FMNMX.FTZ R3, R169, R167, !PT ;  /* 0x000000a7a9037209 */ /* 0x000fe20007810000 */
[----:B------:R-:W-:Y:S01]  /*b240*/  UISETP.NE.AND UP5, UPT, UR33, URZ, UPT ;  /* 0x0000003f2100728c */ /* 0x000fe2000bfa5270 */
[----:B------:R-:W-:Y:S01]  /*b250*/  IMAD.MOV.U32 R89, RZ, RZ, R37 ;  /* 0x000000ffff597224 */ /* 0x000fe200078e0025 */
[----:B------:R-:W-:Y:S01]  /*b260*/  UP2UR UR33, UPR, URZ, 0x10 ;  /* 0x000000103f217883 */ /* 0x000fe20008000000 */
[----:B------:R-:W-:Y:S01]  /*b270*/  FMNMX.FTZ R3, R5, R3, !PT ;  /* 0x0000000305037209 */ /* 0x000fe20007810000 */
[----:B------:R-:W-:Y:S01]  /*b280*/  UISETP.NE.AND UP4, UPT, UR28, URZ, UPT ;  /* 0x0000003f1c00728c */ /* 0x000fe2000bf85270 */
[----:B------:R-:W-:Y:S01]  /*b290*/  MOV R84, R64 ;  /* 0x0000004000547202 */ /* 0x000fe20000000f00 */
[----:B------:R-:W-:Y:S01]  /*b2a0*/  UP2UR UR28, UPR, URZ, 0x8 ;  /* 0x000000083f1c7883 */ /* 0x000fe20008000000 */
[----:B------:R-:W-:Y:S01]  /*b2b0*/  PLOP3.LUT P0, PT, PT, PT, UP5, 0x40, 0x0 ;  /* 0x000000000000781c */ /* 0x000fe20003f0e858 */
[----:B------:R-:W-:Y:S01]  /*b2c0*/  UISETP.NE.AND UP3, UPT, UR29, URZ, UPT ;  /* 0x0000003f1d00728c */ /* 0x000fe2000bf65270 */
[----:B------:R-:W-:Y:S01]  /*b2d0*/  FMNMX.FTZ R3, R2, R3, !PT ;  /* 0x0000000302037209 */ /* 0x000fe20007810000 */
[----:B------:R-:W-:Y:S01]  /*b2e0*/  UP2UR UR29, UPR, URZ, 0x4 ;  /* 0x000000043f1d7883 */ /* 0x000fe20008000000 */
[----:B------:R-:W-:Y:S01]  /*b2f0*/  ISETP.GT.AND P0, PT, R22, RZ, P0 ;  /* 0x000000ff1600720c */ /* 0x000fe20000704270 */
[----:B------:R-:W-:Y:S01]  /*b300*/  UISETP.NE.AND UP2, UPT, UR30, URZ, UPT ;  /* 0x0000003f1e00728c */ /* 0x000fe2000bf45270 */
[----:B------:R-:W-:Y:S01]  /*b310*/  FMNMX.FTZ R3, R4, R3, !PT ;  /* 0x0000000304037209 */ /* 0x000fe20007810000 */
[----:B------:R-:W-:Y:S01]  /*b320*/  UP2UR UR30, UPR, URZ, 0x2 ;  /* 0x000000023f1e7883 */ /* 0x000fe20008000000 */
[----:B------:R-:W-:Y:S01]  /*b330*/  ISETP.LT.OR P0, PT, R21, 0x1, P0 ;  /* 0x000000011500780c */ /* 0x000fe20000701670 */
[----:B------:R-:W-:Y:S01]  /*b340*/  UISETP.NE.AND UP1, UPT, UR32, URZ, UPT ;  /* 0x0000003f2000728c */ /* 0x000fe2000bf25270 */
[----:B------:R-:W-:Y:S01]  /*b350*/  FMNMX.FTZ R3, R20, R3, !PT ;  /* 0x0000000314037209 */ /* 0x000fe20007810000 */
[----:B------:R-:W-:Y:S01]  /*b360*/  UP2UR UR32, UPR, URZ, 0x1 ;  /* 0x000000013f207883 */ /* 0x000fe20008000000 */
[----:B------:R-:W-:Y:S01]  /*b370*/  FSEL R10, R10, -INF , !P0 ;  /* 0xff8000000a0a7808 */ /* 0x000fe20004000000 */
[----:B------:R-:W-:Y:S01]  /*b380*/  UISETP.NE.AND UP0, UPT, UR31, URZ, UPT ;  /* 0x0000003f1f00728c */ /* 0x000fe2000bf05270 */
[----:B------:R-:W-:Y:S01]  /*b390*/  PLOP3.LUT P0, PT, PT, PT, UP3, 0x40, 0x0 ;  /* 0x000000000000781c */ /* 0x000fe20003f0e838 */
[----:B------:R-:W-:Y:S01]  /*b3a0*/  IMAD.MOV.U32 R45, RZ, RZ, R39 ;  /* 0x000000ffff2d7224 */ /* 0x000fe200078e0027 */
[----:B------:R-:W-:Y:S01]  /*b3b0*/  FMNMX.FTZ R3, R7, R3, !PT ;  /* 0x0000000307037209 */ /* 0x000fe20007810000 */
[----:B------:R-:W-:Y:S01]  /*b3c0*/  IMAD.MOV.U32 R87, RZ, RZ, R55 ;  /* 0x000000ffff577224 */ /* 0x000fe200078e0037 */
[----:B------:R-:W-:Y:S01]  /*b3d0*/  ISETP.GT.AND P0, PT, R22, 0x10, P0 ;  /* 0x000000101600780c */ /* 0x000fe20000704270 */
[----:B------:R-:W-:Y:S01]  /*b3e0*/  UISETP.NE.AND UP3, UPT, UR25, URZ, UPT ;  /* 0x0000003f1900728c */ /* 0x000fe2000bf65270 */
[----:B------:R-:W-:Y:S01]  /*b3f0*/  FMNMX.FTZ R3, R17, R3, !PT ;  /* 0x0000000311037209 */ /* 0x000fe20007810000 */
[----:B------:R-:W-:Y:S01]  /*b400*/  UISETP.NE.AND UP5, UPT, UR6, URZ, UPT ;  /* 0x0000003f0600728c */ /* 0x000fe2000bfa5270 */
[----:B------:R-:W-:Y:S01]  /*b410*/  ISETP.LT.OR P0, PT, R21, 0x11, P0 ;  /* 0x000000111500780c */ /* 0x000fe20000701670 */
[----:B------:R-:W-:Y:S01]  /*b420*/  LDSM.16.MT88.4 R80, [R218+0x100] ;  /* 0x00010000da50783b */ /* 0x000fe20000004200 */
[----:B------:R-:W-:Y:S01]  /*b430*/  PLOP3.LUT P2, PT, PT, PT, UP2, 0x40, 0x0 ;  /* 0x000000000000781c */ /* 0x000fe20003f4e828 */
[----:B------:R-:W-:Y:S01]  /*b440*/  UISETP.NE.AND UP2, UPT, UR24, URZ, UPT ;  /* 0x0000003f1800728c */ /* 0x000fe2000bf45270 */
[----:B------:R-:W-:Y:S02]  /*b450*/  FSEL R57, R26, -INF , !P0 ;  /* 0xff8000001a397808 */ /* 0x000fe40004000000 */
[----:B------:R-:W-:Y:S02]  /*b460*/  FMNMX.FTZ R3, R33, R3, !PT ;  /* 0x0000000321037209 */ /* 0x000fe40007810000 */
[----:B------:R-:W-:Y:S02]  /*b470*/  FMNMX.FTZ R26, R168, R166, !PT ;  /* 0x000000a6a81a7209 */ /* 0x000fe40007810000 */
[----:B------:R-:W-:Y:S02]  /*b480*/  ISETP.GT.AND P2, PT, R22, 0x9, P2 ;  /* 0x000000091600780c */ /* 0x000fe40001744270 */
[----:B------:R-:W-:Y:S02]  /*b490*/  FMNMX.FTZ R3, R180, R3, !PT ;  /* 0x00000003b4037209 */ /* 0x000fe40007810000 */
[----:B------:R-:W-:Y:S02]  /*b4a0*/  FMNMX.FTZ R26, R0, R26, !PT ;  /* 0x0000001a001a7209 */ /* 0x000fe40007810000 */
[----:B------:R-:W-:Y:S01]  /*b4b0*/  PLOP3.LUT P1, PT, PT, PT, UP0, 0x40, 0x0 ;  /* 0x000000000000781c */ /* 0x000fe20003f2e808 */
[----:B------:R-:W-:Y:S01]  /*b4c0*/  UISETP.NE.AND UP0, UPT, UR26, URZ, UPT ;  /* 0x0000003f1a00728c */ /* 0x000fe2000bf05270 */
[----:B------:R-:W-:Y:S02]  /*b4d0*/  ISETP.LT.OR P2, PT, R21, 0xa, P2 ;  /* 0x0000000a1500780c */ /* 0x000fe40001741670 */
[----:B------:R-:W-:Y:S02]  /*b4e0*/  FMNMX.FTZ R3, R89, R3, !PT ;  /* 0x0000000359037209 */ /* 0x000fe40007810000 */
[----:B------:R-:W-:Y:S02]  /*b4f0*/  FMNMX.FTZ R26, R18, R26, !PT ;  /* 0x0000001a121a7209 */ /* 0x000fe40007810000 */
[----:B------:R-:W-:Y:S02]  /*b500*/  FSEL R15, R15, -INF , !P2 ;  /* 0xff8000000f0f7808 */ /* 0x000fe40005000000 */
[----:B------:R-:W-:Y:S01]  /*b510*/  PLOP3.LUT P2, PT, PT, PT, UP0, 0x40, 0x0 ;  /* 0x000000000000781c */ /* 0x000fe20003f4e808 */
[----:B------:R-:W-:Y:S01]  /*b520*/  UISETP.NE.AND UP0, UPT, UR22, URZ, UPT ;  /* 0x0000003f1600728c */ /* 0x000fe2000bf05270 */
[----:B------:R-:W-:Y:S02]  /*b530*/  FMNMX.FTZ R3, R184, R3, !PT ;  /* 0x00000003b8037209 */ /* 0x000fe40007810000 */
[----:B------:R-:W-:Y:S02]  /*b540*/  FMNMX.FTZ R26, R19, R26, !PT ;  /* 0x0000001a131a7209 */ /* 0x000fe40007810000 */
[----:B------:R-:W-:Y:S02]  /*b550*/  ISETP.GT.AND P2, PT, R22, 0x19, P2 ;  /* 0x000000191600780c */ /* 0x000fe40001744270 */
[----:B------:R-:W-:Y:S02]  /*b560*/  FMNMX.FTZ R3, R189, R3, !PT ;  /* 0x00000003bd037209 */ /* 0x000fe40007810000 */
[----:B------:R-:W-:Y:S02]  /*b570*/  FMNMX.FTZ R26, R6, R26, !PT ;  /* 0x0000001a061a7209 */ /* 0x000fe40007810000 */
[----:B------:R-:W-:Y:S02]  /*b580*/  ISETP.LT.OR P2, PT, R21, 0x1a, P2 ;  /* 0x0000001a1500780c */ /* 0x000fe40001741670 */
[----:B------:R-:W-:Y:S02]  /*b590*/  FMNMX.FTZ R3, R250, R3, !PT ;  /* 0x00000003fa037209 */ /* 0x000fe40007810000 */
[----:B------:R-:W-:Y:S02]  /*b5a0*/  FMNMX.FTZ R26, R16, R26, !PT ;  /* 0x0000001a101a7209 */ /* 0x000fe40007810000 */
[----:B------:R-:W-:Y:S02]  /*b5b0*/  FSEL R88, R31, -INF , !P2 ;  /* 0xff8000001f587808 */ /* 0x000fe40005000000 */
[----:B------:R-:W-:Y:S02]  /*b5c0*/  FMNMX.FTZ R3, R53, R3, !PT ;  /* 0x0000000335037209 */ /* 0x000fe40007810000 */
[----:B------:R-:W-:Y:S01]  /*b5d0*/  PLOP3.LUT P2, PT, PT, PT, UP0, 0x40, 0x0 ;  /* 0x000000000000781c */ /* 0x000fe20003f4e808 */
[----:B------:R-:W-:Y:S01]  /*b5e0*/  UISETP.NE.AND UP0, UPT, UR17, URZ, UPT ;  /* 0x0000003f1100728c */ /* 0x000fe2000bf05270 */
[----:B------:R-:W-:Y:S01]  /*b5f0*/  FMNMX.FTZ R26, R34, R26, !PT ;  /* 0x0000001a221a7209 */ /* 0x000fe20007810000 */
[----:B------:R-:W-:Y:S01]  /*b600*/  UIADD3 UR17, UR13, -0x1, URZ ;  /* 0xffffffff0d117890 */ /* 0x000fe2000fffe03f */
[----:B------:R-:W-:Y:S02]  /*b610*/  MOV R44, R38 ;  /* 0x00000026002c7202 */ /* 0x000fe40000000f00 */
[----:B------:R-:W-:Y:S01]  /*b620*/  ISETP.GT.AND P2, PT, R22, 0x29, P2 ;  /* 0x000000291600780c */ /* 0x000fe20001744270 */
[----:B------:R-:W-:Y:S01]  /*b630*/  LDSM.16.MT88.4 R36, [R220+0x100] ;  /* 0x00010000dc24783b */ /* 0x000fe20000004200 */
[----:B------:R-:W-:Y:S02]  /*b640*/  FMNMX.FTZ R3, R84, R3, !PT ;  /* 0x0000000354037209 */ /* 0x000fe40007810000 */
[----:B------:R-:W-:Y:S02]  /*b650*/  FMNMX.FTZ R26, R35, R26, !PT ;  /* 0x0000001a231a7209 */ /* 0x000fe40007810000 */
[----:B------:R-:W-:Y:S02]  /*b660*/  ISETP.LT.OR P2, PT, R21, 0x2a, P2 ;  /* 0x0000002a1500780c */ /* 0x000fe40001741670 */
[----:B------:R-:W-:Y:S02]  /*b670*/  FMNMX.FTZ R26, R44, R26, !PT ;  /* 0x0000001a2c1a7209 */ /* 0x000fe40007810000 */
[----:B------:R-:W-:Y:S02]  /*b680*/  FMNMX.FTZ R3, R249, R3, !PT ;  /* 0x00000003f9037209 */ /* 0x000fe40007810000 */
[----:B------:R-:W-:Y:S02]  /*b690*/  FSEL R93, R47, -INF , !P2 ;  /* 0xff8000002f5d7808 */ /* 0x000fe40005000000 */
[----:B------:R-:W-:Y:S02]  /*b6a0*/  MOV R47, R191 ;  /* 0x000000bf002f7202 */ /* 0x000fe40000000f00 */
        /* <DEDUP_REMOVED lines=26> */
[----:B------:R-:W-:Y:S01]  /*b850*/  PLOP3.LUT P6, PT, PT, PT, UP1, 0x40, 0x0 ;  /* 0x000000000000781c */ /* 0x000fe20003fce818 */
[----:B------:R-:W-:Y:S01]  /*b860*/  UISETP.NE.AND UP1, UPT, UR27, URZ, UPT ;  /* 0x0000003f1b00728c */ /* 0x000fe2000bf25270 */
[----:B------:R-:W-:Y:S02]  /*b870*/  FMNMX.FTZ R26, R202, R26, !PT ;  /* 0x0000001aca1a7209 */ /* 0x000fe40007810000 */
[----:B------:R-:W-:Y:S02]  /*b880*/  MOV R92, R41 ;  /* 0x00000029005c7202 */ /* 0x000fe40000000f00 */
        /* <DEDUP_REMOVED lines=12> */
[C---:B------:R-:W-:Y:S02]  /*b950*/  ISETP.GT.AND P6, PT, R22.reuse, 0x11, P6 ;  /* 0x000000111600780c */ /* 0x040fe400037c4270 */
[----:B------:R-:W-:Y:S02]  /*b960*/  FMNMX.FTZ R26, R177, R26, !PT ;  /* 0x0000001ab11a7209 */ /* 0x000fe40007810000 */
[----:B------:R-:W-:Y:S02]  /*b970*/  ISETP.GT.AND P1, PT, R22, 0x8, P1 ;  /* 0x000000081600780c */ /* 0x000fe40000f24270 */
[----:B------:R-:W-:Y:S02]  /*b980*/  FMNMX.FTZ R24, R178, R24, !PT ;  /* 0x00000018b2187209 */ /* 0x000fe40007810000 */
[----:B------:R-:W-:Y:S02]  /*b990*/  ISETP.LT.OR P6, PT, R21, 0x12, P6 ;  /* 0x000000121500780c */ /* 0x000fe400037c1670 */
[----:B------:R-:W-:Y:S02]  /*b9a0*/  FMNMX.FTZ R26, R176, R26, !PT ;  /* 0x0000001ab01a7209 */ /* 0x000fe40007810000 */
[----:B-1----:R-:W-:Y:S02]  /*b9b0*/  FMNMX.FTZ R3, R3, R23, !PT ;  /* 0x0000001703037209 */ /* 0x002fe40007810000 */
[----:B------:R-:W-:Y:S01]  /*b9c0*/  ISETP.LT.OR P1, PT, R21, 0x9, P1 ;  /* 0x000000091500780c */ /* 0x000fe20000f21670 */
[----:B------:R-:W1:Y:S01]  /*b9d0*/  SHFL.BFLY PT, R23, R26, 0x2, 0x1f ;  /* 0x0c401f001a177f89 */ /* 0x000e6200000e0000 */
[----:B------:R-:W-:Y:S02]  /*b9e0*/  FMNMX.FTZ R24, R192, R24, !PT ;  /* 0x00000018c0187209 */ /* 0x000fe40007810000 */
[----:B------:R-:W-:Y:S02]  /*b9f0*/  FSEL R56, R27, -INF , !P6 ;  /* 0xff8000001b387808 */ /* 0x000fe40007000000 */
[----:B------:R-:W-:Y:S02]  /*ba00*/  FMNMX.FTZ R25, R10, R164, !PT ;  /* 0x000000a40a197209 */ /* 0x000fe40007810000 */
[----:B------:R-:W-:Y:S01]  /*ba10*/  FSEL R14, R14, -INF , !P1 ;  /* 0xff8000000e0e7808 */ /* 0x000fe20004800000 */
[----:B------:R-:W2:Y:S01]  /*ba20*/  SHFL.BFLY PT, R27, R3, 0x1, 0x1f ;  /* 0x0c201f00031b7f89 */ /* 0x000ea200000e0000 */
        /* <DEDUP_REMOVED lines=14> */
[----:B------:R-:W-:Y:S01]  /*bb10*/  PLOP3.LUT P0, PT, PT, PT, UP3, 0x40, 0x0 ;  /* 0x000000000000781c */ /* 0x000fe20003f0e838 */
[----:B------:R-:W-:Y:S01]  /*bb20*/  UISETP.NE.AND UP3, UPT, UR20, URZ, UPT ;  /* 0x0000003f1400728c */ /* 0x000fe2000bf65270 */
[----:B------:R-:W-:Y:S01]  /*bb30*/  PLOP3.LUT P6, PT, PT, PT, UP2, 0x40, 0x0 ;  /* 0x000000000000781c */ /* 0x000fe20003fce828 */
[----:B------:R-:W-:Y:S01]  /*bb40*/  UISETP.NE.AND UP2, UPT, UR19, URZ, UPT ;  /* 0x0000003f1300728c */ /* 0x000fe2000bf45270 */
[----:B------:R-:W-:Y:S02]  /*bb50*/  FMNMX.FTZ R25, R57, R25, !PT ;  /* 0x0000001939197209 */ /* 0x000fe40007810000 */
[----:B------:R-:W-:Y:S02]  /*bb60*/  FMNMX.FTZ R24, R207, R24, !PT ;  /* 0x00000018cf187209 */ /* 0x000fe40007810000 */
[----:B------:R-:W-:Y:S01]  /*bb70*/  PLOP3.LUT P2, PT, PT, PT, UP1, 0x40, 0x0 ;  /* 0x000000000000781c */ /* 0x000fe20003f4e818 */
[----:B------:R-:W-:Y:S01]  /*bb80*/  UISETP.NE.AND UP1, UPT, UR30, URZ, UPT ;  /* 0x0000003f1e00728c */ /* 0x000fe2000bf25270 */
[C---:B------:R-:W-:Y:S02]  /*bb90*/  ISETP.GT.AND P0, PT, R22.reuse, 0x20, P0 ;  /* 0x000000201600780c */ /* 0x040fe40000704270 */
[----:B------:R-:W-:Y:S02]  /*bba0*/  ISETP.GT.AND P6, PT, R22, 0x21, P6 ;  /* 0x000000211600780c */ /* 0x000fe400037c4270 */
[----:B------:R-:W-:Y:S02]  /*bbb0*/  FMNMX.FTZ R25, R56, R25, !PT ;  /* 0x0000001938197209 */ /* 0x000fe40007810000 */
[----:B------:R-:W-:Y:S02]  /*bbc0*/  FMNMX.FTZ R24, R204, R24, !PT ;  /* 0x00000018cc187209 */ /* 0x000fe40007810000 */
[----:B------:R-:W-:Y:S02]  /*bbd0*/  ISETP.GT.AND P2, PT, R22, 0x39, P2 ;  /* 0x000000391600780c */ /* 0x000fe40001744270 */
[----:B-1----:R-:W-:Y:S02]  /*bbe0*/  FMNMX.FTZ R26, R26, R23, !PT ;  /* 0x000000171a1a7209 */ /* 0x002fe40007810000 */
[C---:B------:R-:W-:Y:S02]  /*bbf0*/  ISETP.LT.OR P0, PT, R21.reuse, 0x21, P0 ;  /* 0x000000211500780c */ /* 0x040fe40000701670 */
[----:B------:R-:W-:Y:S02]  /*bc00*/  ISETP.LT.OR P6, PT, R21, 0x22, P6 ;  /* 0x000000221500780c */ /* 0x000fe400037c1670 */
[----:B--2---:R-:W-:Y:S02]  /*bc10*/  FMNMX.FTZ R3, R3, R27, !PT ;  /* 0x0000001b03037209 */ /* 0x004fe40007810000 */
[----:B------:R-:W-:Y:S02]  /*bc20*/  FMNMX.FTZ R27, R60, R25, !PT ;  /* 0x000000193c1b7209 */ /* 0x000fe40007810000 */
[----:B------:R-:W-:Y:S01]  /*bc30*/  FMNMX.FTZ R24, R190, R24, !PT ;  /* 0x00000018be187209 */ /* 0x000fe20007810000 */
[----:B------:R-:W1:Y:S01]  /*bc40*/  SHFL.BFLY PT, R25, R26, 0x1, 0x1f ;  /* 0x0c201f001a197f89 */ /* 0x000e6200000e0000 */
[----:B------:R-:W-:Y:S01]  /*bc50*/  ISETP.LT.OR P2, PT, R21, 0x3a, P2 ;  /* 0x0000003a1500780c */ /* 0x000fe20001741670 */
[----:B------:R-:W-:Y:S01]  /*bc60*/  FMUL.FTZ R199, R3, c[0x0][0x2d0] ;  /* 0x0000b40003c77a20 */ /* 0x000fe20000410000 */
[----:B------:R-:W-:Y:S02]  /*bc70*/  FSEL R85, R43, -INF , !P6 ;  /* 0xff8000002b557808 */ /* 0x000fe40007000000 */
[----:B------:R-:W-:Y:S02]  /*bc80*/  ISETP.GT.AND P1, PT, R22, 0x28, P1 ;  /* 0x000000281600780c */ /* 0x000fe40000f24270 */
[----:B------:R-:W-:Y:S02]  /*bc90*/  FMNMX.FTZ R27, R88, R27, !PT ;  /* 0x0000001b581b7209 */ /* 0x000fe40007810000 */
[----:B------:R-:W-:Y:S01]  /*bca0*/  PLOP3.LUT P6, PT, PT, PT, UP3, 0x40, 0x0 ;  /* 0x000000000000781c */ /* 0x000fe20003fce838 */
[----:B------:R-:W-:Y:S01]  /*bcb0*/  UISETP.NE.AND UP3, UPT, UR28, URZ, UPT ;  /* 0x0000003f1c00728c */ /* 0x000fe2000bf65270 */
[----:B------:R-:W-:Y:S02]  /*bcc0*/  FSEL R61, R42, -INF , !P0 ;  /* 0xff8000002a3d7808 */ /* 0x000fe40004000000 */
[----:B------:R-:W-:Y:S01]  /*bcd0*/  PLOP3.LUT P0, PT, PT, PT, UP4, 0x40, 0x0 ;  /* 0x000000000000781c */ /* 0x000fe20003f0e848 */
[----:B------:R-:W-:Y:S01]  /*bce0*/  UISETP.NE.AND UP4, UPT, UR33, URZ, UPT ;  /* 0x0000003f2100728c */ /* 0x000fe2000bf85270 */
[----:B------:R-:W-:Y:S02]  /*bcf0*/  FMNMX.FTZ R23, R183, R24, !PT ;  /* 0x00000018b7177209 */ /* 0x000fe40007810000 */
[----:B------:R-:W-:Y:S01]  /*bd00*/  FSEL R251, R63, -INF , !P2 ;  /* 0xff8000003ffb7808 */ /* 0x000fe20005000000 */
[----:B------:R-:W-:Y:S01]  /*bd10*/  IMAD.MOV.U32 R63, RZ, RZ, R186 ;  /* 0x000000ffff3f7224 */ /* 0x000fe200078e00ba */
[----:B------:R-:W-:Y:S02]  /*bd20*/  FSETP.NEU.FTZ.AND P2, PT, R3, -INF , PT ;  /* 0xff8000000300780b */ /* 0x000fe40003f5d000 */
[----:B------:R-:W-:Y:S02]  /*bd30*/  ISETP.LT.OR P1, PT, R21, 0x29, P1 ;  /* 0x000000291500780c */ /* 0x000fe40000f21670 */
[C---:B------:R-:W-:Y:S02]  /*bd40*/  ISETP.GT.AND P0, PT, R22.reuse, 0x30, P0 ;  /* 0x000000301600780c */ /* 0x040fe40000704270 */
[----:B------:R-:W-:Y:S02]  /*bd50*/  ISETP.GT.AND P6, PT, R22, 0x31, P6 ;  /* 0x000000311600780c */ /* 0x000fe400037c4270 */
[----:B------:R-:W-:Y:S02]  /*bd60*/  FMNMX.FTZ R27, R61, R27, !PT ;  /* 0x0000001b3d1b7209 */ /* 0x000fe40007810000 */
[----:B------:R-:W-:Y:S02]  /*bd70*/  FMNMX.FTZ R23, R181, R23, !PT ;  /* 0x00000017b5177209 */ /* 0x000fe40007810000 */
[----:B------:R-:W-:Y:S02]  /*bd80*/  FSEL R199, R199, RZ, P2 ;  /* 0x000000ffc7c77208 */ /* 0x000fe40001000000 */
[C---:B------:R-:W-:Y:S02]  /*bd90*/  ISETP.LT.OR P0, PT, R21.reuse, 0x31, P0 ;  /* 0x000000311500780c */ /* 0x040fe40000701670 */
[----:B------:R-:W-:Y:S01]  /*bda0*/  ISETP.LT.OR P6, PT, R21, 0x32, P6 ;  /* 0x000000321500780c */ /* 0x000fe200037c1670 */
[--C-:B------:R-:W-:Y:S01]  /*bdb0*/  FFMA.FTZ R96, R5, c[0x0][0x2d0], -R199.reuse ;  /* 0x0000b40005607a23 */ /* 0x100fe200000108c7 */
[----:B------:R-:W-:Y:S01]  /*bdc0*/  FMNMX.FTZ R27, R85, R27, !PT ;  /* 0x0000001b551b7209 */ /* 0x000fe20007810000 */
[--C-:B------:R-:W-:Y:S01]  /*bdd0*/  FFMA.FTZ R173, R20, c[0x0][0x2d0], -R199.reuse ;  /* 0x0000b40014ad7a23 */ /* 0x100fe200000108c7 */
[----:B------:R-:W-:Y:S01]  /*bde0*/  FSEL R46, R46, -INF , !P1 ;  /* 0xff8000002e2e7808 */ /* 0x000fe20004800000 */
[--C-:B------:R-:W-:Y:S01]  /*bdf0*/  FFMA.FTZ R249, R249, c[0x0][0x2d0], -R199.reuse ;  /* 0x0000b400f9f97a23 */ /* 0x100fe200000108c7 */
[----:B------:R-:W-:Y:S01]  /*be00*/  FMNMX.FTZ R23, R179, R23, !PT ;  /* 0x00000017b3177209 */ /* 0x000fe20007810000 */
[----:B------:R-:W-:Y:S01]  /*be10*/  MUFU.EX2 R96, R96 ;  /* 0x0000006000607308 */ /* 0x000fe20000000800 */
[----:B------:R-:W-:Y:S01]  /*be20*/  PLOP3.LUT P1, PT, PT, PT, UP2, 0x40, 0x0 ;  /* 0x000000000000781c */ /* 0x000fe20003f2e828 */
[----:B------:R-:W-:Y:S01]  /*be30*/  UISETP.NE.AND UP2, UPT, UR29, URZ, UPT ;  /* 0x0000003f1d00728c */ /* 0x000fe2000bf45270 */
[----:B------:R-:W-:Y:S01]  /*be40*/  FMNMX.FTZ R5, R46, R27, !PT ;  /* 0x0000001b2e057209 */ /* 0x000fe20007810000 */
[----:B------:R-:W2:Y:S01]  /*be50*/  SHFL.BFLY PT, R24, R23, 0x2, 0x1f ;  /* 0x0c401f0017187f89 */ /* 0x000ea200000e0000 */
[----:B------:R-:W-:Y:S01]  /*be60*/  FSEL R58, R58, -INF , !P0 ;  /* 0xff8000003a3a7808 */ /* 0x000fe20004000000 */
[--C-:B------:R-:W-:Y:S01]  /*be70*/  FFMA.FTZ R246, R246, c[0x0][0x2d0], -R199.reuse ;  /* 0x0000b400f6f67a23 */ /* 0x100fe200000108c7 */
[----:B------:R-:W-:Y:S01]  /*be80*/  PLOP3.LUT P0, PT, PT, PT, UP0, 0x40, 0x0 ;  /* 0x000000000000781c */ /* 0x000fe20003f0e808 */
[----:B------:R-:W-:Y:S01]  /*be90*/  UISETP.NE.AND UP0, UPT, UR32, URZ, UPT ;  /* 0x0000003f2000728c */ /* 0x000fe2000bf05270 */
[----:B------:R-:W-:Y:S01]  /*bea0*/  FSEL R59, R59, -INF , !P6 ;  /* 0xff8000003b3b7808 */ /* 0x000fe20007000000 */
[----:B------:R-:W-:Y:S01]  /*beb0*/  MUFU.EX2 R173, R173 ;  /* 0x000000ad00ad7308 */ /* 0x000fe20000000800 */
[----:B------:R-:W-:Y:S01]  /*bec0*/  PLOP3.LUT P6, PT, PT, PT, UP6, 0x40, 0x0 ;  /* 0x000000000000781c */ /* 0x000fe20003fce868 */
[--C-:B------:R-:W-:Y:S01]  /*bed0*/  FFMA.FTZ R245, R245, c[0x0][0x2d0], -R199.reuse ;  /* 0x0000b400f5f57a23 */ /* 0x100fe200000108c7 */
[C---:B------:R-:W-:Y:S01]  /*bee0*/  ISETP.GT.AND P1, PT, R22.reuse, 0x38, P1 ;  /* 0x000000381600780c */ /* 0x040fe20000f24270 */
[--C-:B------:R-:W-:Y:S01]  /*bef0*/  FFMA.FTZ R211, R211, c[0x0][0x2d0], -R199.reuse ;  /* 0x0000b400d3d37a23 */ /* 0x100fe200000108c7 */
[C---:B------:R-:W-:Y:S01]  /*bf00*/  ISETP.GT.AND P0, PT, R22.reuse, 0x40, P0 ;  /* 0x000000401600780c */ /* 0x040fe20000704270 */
[--C-:B------:R-:W-:Y:S01]  /*bf10*/  FFMA.FTZ R205, R205, c[0x0][0x2d0], -R199.reuse ;  /* 0x0000b400cdcd7a23 */ /* 0x100fe200000108c7 */
[----:B------:R-:W-:Y:S01]  /*bf20*/  ISETP.GT.AND P6, PT, R22, 0x41, P6 ;  /* 0x000000411600780c */ /* 0x000fe200037c4270 */
[--C-:B------:R-:W-:Y:S01]  /*bf30*/  FFMA.FTZ R200, R200, c[0x0][0x2d0], -R199.reuse ;  /* 0x0000b400c8c87a23 */ /* 0x100fe200000108c7 */
[----:B------:R-:W-:Y:S01]  /*bf40*/  FMNMX.FTZ R5, R93, R5, !PT ;  /* 0x000000055d057209 */ /* 0x000fe20007810000 */
[----:B------:R-:W-:Y:S01]  /*bf50*/  MUFU.EX2 R249, R249 ;  /* 0x000000f900f97308 */ /* 0x000fe20000000800 */
[----:B------:R-:W-:Y:S01]  /*bf60*/  ISETP.LT.OR P1, PT, R21, 0x39, P1 ;  /* 0x000000391500780c */ /* 0x000fe20000f21670 */
[--C-:B------:R-:W-:Y:S01]  /*bf70*/  FFMA.FTZ R170, R169, c[0x0][0x2d0], -R199.reuse ;  /* 0x0000b400a9aa7a23 */ /* 0x100fe200000108c7 */
[----:B------:R-:W-:Y:S01]  /*bf80*/  ISETP.LT.OR P0, PT, R21, 0x41, P0 ;  /* 0x000000411500780c */ /* 0x000fe20000701670 */
[--C-:B------:R-:W-:Y:S01]  /*bf90*/  FFMA.FTZ R197, R197, c[0x0][0x2d0], -R199.reuse ;  /* 0x0000b400c5c57a23 */ /* 0x100fe200000108c7 */
[----:B------:R-:W-:Y:S01]  /*bfa0*/  ISETP.LT.OR P6, PT, R21, 0x42, P6 ;  /* 0x000000421500780c */ /* 0x000fe200037c1670 */
[--C-:B------:R-:W-:Y:S01]  /*bfb0*/  FFMA.FTZ R188, R188, c[0x0][0x2d0], -R199.reuse ;  /* 0x0000b400bcbc7a23 */ /* 0x100fe200000108c7 */
[----:B------:R-:W-:Y:S02]  /*bfc0*/  FMNMX.FTZ R5, R58, R5, !PT ;  /* 0x000000053a057209 */ /* 0x000fe40007810000 */
[----:B------:R-:W-:Y:S01]  /*bfd0*/  FSEL R62, R62, -INF , !P1 ;  /* 0xff8000003e3e7808 */ /* 0x000fe20004800000 */
[----:B------:R-:W3:Y:S01]  /*bfe0*/  MUFU.EX2 R170, R170 ;  /* 0x000000aa00aa7308 */ /* 0x000ee20000000800 */
[----:B------:R-:W-:Y:S01]  /*bff0*/  FSEL R242, R74, -INF , !P0 ;  /* 0xff8000004af27808 */ /* 0x000fe20004000000 */
[--C-:B------:R-:W-:Y:S01]  /*c000*/  FFMA.FTZ R74, R4, c[0x0][0x2d0], -R199.reuse ;  /* 0x0000b400044a7a23 */ /* 0x100fe200000108c7 */
[----:B------:R-:W-:Y:S02]  /*c010*/  PLOP3.LUT P0, PT, PT, PT, UP4, 0x40, 0x0 ;  /* 0x000000000000781c */ /* 0x000fe40003f0e848 */
[----:B------:R-:W-:Y:S01]  /*c020*/  FSEL R208, R75, -INF , !P6 ;  /* 0xff8000004bd07808 */ /* 0x000fe20007000000 */
[--C-:B------:R-:W-:Y:S01]  /*c030*/  FFMA.FTZ R75, R2, c[0x0][0x2d0], -R199.reuse ;  /* 0x0000b400024b7a23 */ /* 0x100fe200000108c7 */
[----:B-1----:R-:W-:Y:S02]  /*c040*/  FMNMX.FTZ R2, R26, R25, !PT ;  /* 0x000000191a027209 */ /* 0x002fe40007810000 */
[----:B------:R-:W-:Y:S01]  /*c050*/  FMNMX.FTZ R25, R59, R5, !PT ;  /* 0x000000053b197209 */ /* 0x000fe20007810000 */
[----:B------:R-:W-:Y:S01]  /*c060*/  MUFU.EX2 R74, R74 ;  /* 0x0000004a004a7308 */ /* 0x000fe20000000800 */
[----:B------:R-:W-:Y:S01]  /*c070*/  ISETP.GT.AND P0, PT, R22, 0x49, P0 ;  /* 0x000000491600780c */ /* 0x000fe20000704270 */
[----:B------:R-:W-:Y:S01]  /*c080*/  FMUL.FTZ R198, R2, c[0x0][0x2d0] ;  /* 0x0000b40002c67a20 */ /* 0x000fe20000410000 */
[----:B------:R-:W-:Y:S02]  /*c090*/  PLOP3.LUT P1, PT, PT, PT, UP5, 0x40, 0x0 ;  /* 0x000000000000781c */ /* 0x000fe40003f2e858 */
[----:B------:R-:W-:Y:S02]  /*c0a0*/  FMNMX.FTZ R25, R62, R25, !PT ;  /* 0x000000193e197209 */ /* 0x000fe40007810000 */
[C---:B------:R-:W-:Y:S02]  /*c0b0*/  ISETP.GT.AND P1, PT, R22.reuse, 0x48, P1 ;  /* 0x000000481600780c */ /* 0x040fe40000f24270 */
[----:B------:R-:W-:Y:S01]  /*c0c0*/  ISETP.LT.OR P0, PT, R21, 0x4a, P0 ;  /* 0x0000004a1500780c */ /* 0x000fe20000701670 */
[----:B------:R-:W1:Y:S01]  /*c0d0*/  MUFU.EX2 R75, R75 ;  /* 0x0000004b004b7308 */ /* 0x000e620000000800 */
[----:B------:R-:W-:Y:S02]  /*c0e0*/  PLOP3.LUT P6, PT, PT, PT, UP3, 0x40, 0x0 ;  /* 0x000000000000781c */ /* 0x000fe40003fce838 */
[----:B------:R-:W-:Y:S02]  /*c0f0*/  FMNMX.FTZ R4, R251, R25, !PT ;  /* 0x00000019fb047209 */ /* 0x000fe40007810000 */
[----:B------:R-:W-:Y:S02]  /*c100*/  ISETP.LT.OR P1, PT, R21, 0x49, P1 ;  /* 0x000000491500780c */ /* 0x000fe40000f21670 */
[----:B------:R-:W-:Y:S02]  /*c110*/  ISETP.GT.AND P6, PT, R22, 0x50, P6 ;  /* 0x000000501600780c */ /* 0x000fe400037c4270 */
[----:B------:R-:W-:Y:S01]  /*c120*/  FSEL R203, R79, -INF , !P0 ;  /* 0xff8000004fcb7808 */ /* 0x000fe20004000000 */
[----:B------:R-:W-:Y:S01]  /*c130*/  MUFU.EX2 R246, R246 ;  /* 0x000000f600f67308 */ /* 0x000fe20000000800 */
[----:B------:R-:W-:Y:S02]  /*c140*/  PLOP3.LUT P0, PT, PT, PT, UP2, 0x40, 0x0 ;  /* 0x000000000000781c */ /* 0x000fe40003f0e828 */
[----:B------:R-:W-:Y:S02]  /*c150*/  FMNMX.FTZ R4, R242, R4, !PT ;  /* 0x00000004f2047209 */ /* 0x000fe40007810000 */
[----:B--2---:R-:W-:Y:S02]  /*c160*/  FMNMX.FTZ R5, R23, R24, !PT ;  /* 0x0000001817057209 */ /* 0x004fe40007810000 */
[----:B------:R-:W-:Y:S02]  /*c170*/  ISETP.GT.AND P0, PT, R22, 0x51, P0 ;  /* 0x000000511600780c */ /* 0x000fe40000704270 */
[C---:B------:R-:W-:Y:S01]  /*c180*/  ISETP.LT.OR P6, PT, R21.reuse, 0x51, P6 ;  /* 0x000000511500780c */ /* 0x040fe200037c1670 */
[----:B------:R-:W-:Y:S01]  /*c190*/  MUFU.EX2 R245, R245 ;  /* 0x000000f500f57308 */ /* 0x000fe20000000800 */
[----:B------:R-:W-:Y:S01]  /*c1a0*/  FSEL R206, R78, -INF , !P1 ;  /* 0xff8000004ece7808 */ /* 0x000fe20004800000 */
[----:B------:R-:W2:Y:S01]  /*c1b0*/  SHFL.BFLY PT, R23, R5, 0x1, 0x1f ;  /* 0x0c201f0005177f89 */ /* 0x000ea200000e0000 */
[----:B------:R-:W-:Y:S02]  /*c1c0*/  FMNMX.FTZ R4, R208, R4, !PT ;  /* 0x00000004d0047209 */ /* 0x000fe40007810000 */
[----:B------:R-:W-:Y:S02]  /*c1d0*/  FSETP.NEU.FTZ.AND P1, PT, R2, -INF , PT ;  /* 0xff8000000200780b */ /* 0x000fe40003f3d000 */
[----:B------:R-:W-:Y:S02]  /*c1e0*/  ISETP.LT.OR P0, PT, R21, 0x52, P0 ;  /* 0x000000521500780c */ /* 0x000fe40000701670 */
[----:B------:R-:W-:Y:S01]  /*c1f0*/  FSEL R191, R90, -INF , !P6 ;  /* 0xff8000005abf7808 */ /* 0x000fe20007000000 */
[----:B------:R-:W-:Y:S01]  /*c200*/  MUFU.EX2 R211, R211 ;  /* 0x000000d300d37308 */ /* 0x000fe20000000800 */
[----:B------:R-:W-:Y:S02]  /*c210*/  PLOP3.LUT P6, PT, PT, PT, UP1, 0x40, 0x0 ;  /* 0x000000000000781c */ /* 0x000fe40003fce818 */
[----:B------:R-:W-:Y:S02]  /*c220*/  FMNMX.FTZ R4, R206, R4, !PT ;  /* 0x00000004ce047209 */ /* 0x000fe40007810000 */
[----:B------:R-:W-:Y:S02]  /*c230*/  FSEL R198, R198, RZ, P1 ;  /* 0x000000ffc6c67208 */ /* 0x000fe40000800000 */
[----:B------:R-:W-:Y:S02]  /*c240*/  ISETP.GT.AND P6, PT, R22, 0x58, P6 ;  /* 0x000000581600780c */ /* 0x000fe400037c4270 */
[----:B------:R-:W-:Y:S01]  /*c250*/  FSEL R186, R91, -INF , !P0 ;  /* 0xff8000005bba7808 */ /* 0x000fe20004000000 */
[----:B------:R-:W-:Y:S01]  /*c260*/  MUFU.EX2 R205, R205 ;  /* 0x000000cd00cd7308 */ /* 0x000fe20000000800 */
[----:B------:R-:W-:Y:S01]  /*c270*/  PLOP3.LUT P0, PT, PT, PT, UP0, 0x40, 0x0 ;  /* 0x000000000000781c */ /* 0x000fe20003f0e808 */
[--C-:B------:R-:W-:Y:S01]  /*c280*/  FFMA.FTZ R171, R0, c[0x0][0x2d0], -R198.reuse ;  /* 0x0000b40000ab7a23 */ /* 0x100fe200000108c6 */
[----:B------:R-:W-:Y:S01]  /*c290*/  FMNMX.FTZ R4, R203, R4, !PT ;  /* 0x00000004cb047209 */ /* 0x000fe20007810000 */
[--C-:B------:R-:W-:Y:S01]  /*c2a0*/  FFMA.FTZ R97, R18, c[0x0][0x2d0], -R198.reuse ;  /* 0x0000b40012617a23 */ /* 0x100fe200000108c6 */
[----:B------:R-:W-:Y:S01]  /*c2b0*/  ISETP.GT.AND P0, PT, R22, 0x59, P0 ;  /* 0x000000591600780c */ /* 0x000fe20000704270 */
[--C-:B------:R-:W-:Y:S01]  /*c2c0*/  FFMA.FTZ R169, R168, c[0x0][0x2d0], -R198.reuse ;  /* 0x0000b400a8a97a23 */ /* 0x100fe200000108c6 */
[----:B------:R-:W-:Y:S01]  /*c2d0*/  ISETP.LT.OR P6, PT, R21, 0x59, P6 ;  /* 0x000000591500780c */ /* 0x000fe200037c1670 */
[----:B------:R-:W-:Y:S01]  /*c2e0*/  FFMA.FTZ R168, R19, c[0x0][0x2d0], -R198 ;  /* 0x0000b40013a87a23 */ /* 0x000fe200000108c6 */
[----:B------:R-:W-:Y:S01]  /*c2f0*/  FMNMX.FTZ R0, R191, R4, !PT ;  /* 0x00000004bf007209 */ /* 0x000fe20007810000 */
[----:B------:R-:W-:Y:S01]  /*c300*/  MUFU.EX2 R171, R171 ;  /* 0x000000ab00ab7308 */ /* 0x000fe20000000800 */
[----:B------:R-:W-:Y:S01]  /*c310*/  MOV R90, R184 ;  /* 0x000000b8005a7202 */ /* 0x000fe20000000f00 */
[----:B------:R-:W-:Y:S01]  /*c320*/  IMAD.MOV.U32 R91, RZ, RZ, R54 ;  /* 0x000000ffff5b7224 */ /* 0x000fe200078e0036 */
[----:B------:R-:W-:Y:S01]  /*c330*/  ISETP.LT.OR P0, PT, R21, 0x5a, P0 ;  /* 0x0000005a1500780c */ /* 0x000fe20000701670 */
[--C-:B------:R-:W-:Y:S01]  /*c340*/  FFMA.FTZ R195, R35, c[0x0][0x2d0], -R198.reuse ;  /* 0x0000b40023c37a23 */ /* 0x100fe200000108c6 */
[----:B------:R-:W-:Y:S01]  /*c350*/  FSEL R184, R94, -INF , !P6 ;  /* 0xff8000005eb87808 */ /* 0x000fe20007000000 */
[--C-:B------:R-:W-:Y:S01]  /*c360*/  FFMA.FTZ R248, R248, c[0x0][0x2d0], -R198.reuse ;  /* 0x0000b400f8f87a23 */ /* 0x100fe200000108c6 */
[----:B------:R-:W-:Y:S01]  /*c370*/  FMNMX.FTZ R0, R186, R0, !PT ;  /* 0x00000000ba007209 */ /* 0x000fe20007810000 */
[----:B------:R-:W-:Y:S01]  /*c380*/  FFMA.FTZ R247, R247, c[0x0][0x2d0], -R198 ;  /* 0x0000b400f7f77a23 */ /* 0x000fe200000108c6 */
[----:B------:R-:W-:Y:S01]  /*c390*/  FSEL R73, R95, -INF , !P0 ;  /* 0xff8000005f497808 */ /* 0x000fe20004000000 */
[----:B------:R-:W4:Y:S01]  /*c3a0*/  MUFU.EX2 R169, R169 ;  /* 0x000000a900a97308 */ /* 0x000f220000000800 */
[----:B------:R-:W-:Y:S01]  /*c3b0*/  FMNMX.FTZ R4, R184, R0, !PT ;  /* 0x00000000b8047209 */ /* 0x000fe20007810000 */
[----:B------:R-:W-:Y:S01]  /*c3c0*/  IMAD.MOV.U32 R95, RZ, RZ, R178 ;  /* 0x000000ffff5f7224 */ /* 0x000fe200078e00b2 */
[----:B--2---:R-:W-:Y:S01]  /*c3d0*/  FMNMX.FTZ R0, R5, R23, !PT ;  /* 0x0000001705007209 */ /* 0x004fe20007810000 */
[----:B------:R-:W-:Y:S01]  /*c3e0*/  FFMA.FTZ R178, R7, c[0x0][0x2d0], -R199 ;  /* 0x0000b40007b27a23 */ /* 0x000fe200000108c7 */
[----:B------:R-:W-:Y:S01]  /*c3f0*/  FMNMX.FTZ R4, R73, R4, !PT ;  /* 0x0000000449047209 */ /* 0x000fe20007810000 */
[----:B------:R-:W-:Y:S01]  /*c400*/  LDSM.16.MT88.4 R20, [R225+0x100] ;  /* 0x00010000e114783b */ /* 0x000fe20000004200 */
[C---:B------:R-:W-:Y:S01]  /*c410*/  FSETP.NEU.FTZ.AND P0, PT, R0.reuse, -INF , PT ;  /* 0xff8000000000780b */ /* 0x040fe20003f1d000 */
[----:B------:R-:W-:Y:S01]  /*c420*/  FMUL.FTZ R196, R0, c[0x0][0x2d0] ;  /* 0x0000b40000c47a20 */ /* 0x000fe20000410000 */
[----:B------:R-:W-:Y:S01]  /*c430*/  FSEL R71, R3, RZ, P2 ;  /* 0x000000ff03477208 */ /* 0x000fe20001000000 */
[----:B------:R-:W-:Y:S01]  /*c440*/  MUFU.EX2 R97, R97 ;  /* 0x0000006100617308 */ /* 0x000fe20000000800 */
[----:B------:R-:W-:Y:S01]  /*c450*/  FSEL R70, R2, RZ, P1 ;  /* 0x000000ff02467208 */ /* 0x000fe20000800000 */
[----:B------:R-:W-:Y:S01]  /*c460*/  FFMA.FTZ R244, R244, c[0x0][0x2d0], -R198 ;  /* 0x0000b400f4f47a23 */ /* 0x000fe200000108c6 */
[----:B------:R-:W-:Y:S01]  /*c470*/  FSEL R196, R196, RZ, P0 ;  /* 0x000000ffc4c47208 */ /* 0x000fe20000000000 */
[----:B------:R-:W2:Y:S01]  /*c480*/  SHFL.BFLY PT, R5, R4, 0x2, 0x1f ;  /* 0x0c401f0004057f89 */ /* 0x000ea200000e0000 */
[----:B------:R-:W-:Y:S01]  /*c490*/  FADD.FTZ R71, -R71, R167 ;  /* 0x000000a747477221 */ /* 0x000fe20000010100 */
[----:B------:R-:W-:Y:S01]  /*c4a0*/  MOV R94, R194 ;  /* 0x000000c2005e7202 */ /* 0x000fe20000000f00 */
[----:B------:R-:W-:Y:S01]  /*c4b0*/  FADD.FTZ R70, -R70, R166 ;  /* 0x000000a646467221 */ /* 0x000fe20000010100 */
[----:B---3--:R-:W-:Y:S01]  /*c4c0*/  F2FP.BF16.PACK_AB R76, R96, R170 ;  /* 0x000000aa604c723e */ /* 0x008fe200000010ff */
[----:B------:R-:W-:Y:S01]  /*c4d0*/  FMUL.FTZ R71, R71, c[0x0][0x2d0] ;  /* 0x0000b40047477a20 */ /* 0x000fe20000410000 */
[----:B------:R-:W3:Y:S01]  /*c4e0*/  MUFU.EX2 R168, R168 ;  /* 0x000000a800a87308 */ /* 0x000ee20000000800 */
[----:B------:R-:W-:Y:S01]  /*c4f0*/  FMUL.FTZ R70, R70, c[0x0][0x2d0] ;  /* 0x0000b40046467a20 */ /* 0x000fe20000410000 */
[----:B-1----:R-:W-:Y:S01]  /*c500*/  F2FP.BF16.PACK_AB R78, R74, R75 ;  /* 0x0000004b4a4e723e */ /* 0x002fe200000010ff */
[--C-:B------:R-:W-:Y:S01]  /*c510*/  FFMA.FTZ R174, R8, c[0x0][0x2d0], -R196.reuse ;  /* 0x0000b40008ae7a23 */ /* 0x100fe200000108c4 */
[----:B----4-:R-:W-:Y:S01]  /*c520*/  F2FP.BF16.PACK_AB R77, R171, R169 ;  /* 0x000000a9ab4d723e */ /* 0x010fe200000010ff */
[--C-:B------:R-:W-:Y:S01]  /*c530*/  FFMA.FTZ R99, R9, c[0x0][0x2d0], -R196.reuse ;  /* 0x0000b40009637a23 */ /* 0x100fe200000108c4 */
[----:B------:R-:W-:Y:S01]  /*c540*/  UISETP.GT.AND UP0, UPT, UR13, UR7, UPT ;  /* 0x000000070d00728c */ /* 0x000fe2000bf04270 */
[--C-:B------:R-:W-:Y:S02]  /*c550*/  FFMA.FTZ R98, R12, c[0x0][0x2d0], -R196.reuse ;  /* 0x0000b4000c627a23 */ /* 0x100fe400000108c4 */
[--C-:B------:R-:W-:Y:S01]  /*c560*/  FFMA.FTZ R172, R13, c[0x0][0x2d0], -R196.reuse ;  /* 0x0000b4000dac7a23 */ /* 0x100fe200000108c4 */
[----:B------:R-:W1:Y:S01]  /*c570*/  MUFU.EX2 R71, R71 ;  /* 0x0000004700477308 */ /* 0x000e620000000800 */
[--C-:B------:R-:W-:Y:S01]  /*c580*/  FFMA.FTZ R32, R32, c[0x0][0x2d0], -R196.reuse ;  /* 0x0000b40020207a23 */ /* 0x100fe200000108c4 */
[----:B------:R-:W-:Y:S01]  /*c590*/  UMOV UR13, UR17 ;  /* 0x00000011000d7c82 */ /* 0x000fe20008000000 */
[--C-:B------:R-:W-:Y:S02]  /*c5a0*/  FFMA.FTZ R49, R49, c[0x0][0x2d0], -R196.reuse ;  /* 0x0000b40031317a23 */ /* 0x100fe400000108c4 */
[--C-:B------:R-:W-:Y:S02]  /*c5b0*/  FFMA.FTZ R252, R252, c[0x0][0x2d0], -R196.reuse ;  /* 0x0000b400fcfc7a23 */ /* 0x100fe400000108c4 */
[--C-:B------:R-:W-:Y:S01]  /*c5c0*/  FFMA.FTZ R243, R243, c[0x0][0x2d0], -R196.reuse ;  /* 0x0000b400f3f37a23 */ /* 0x100fe200000108c4 */
[----:B--2---:R-:W-:Y:S01]  /*c5d0*/  FMNMX.FTZ R4, R4, R5, !PT ;  /* 0x0000000504047209 */ /* 0x004fe20007810000 */
[--C-:B------:R-:W-:Y:S01]  /*c5e0*/  FFMA.FTZ R209, R209, c[0x0][0x2d0], -R196.reuse ;  /* 0x0000b400d1d17a23 */ /* 0x100fe200000108c4 */
[----:B------:R-:W2:Y:S01]  /*c5f0*/  MUFU.EX2 R70, R70 ;  /* 0x0000004600467308 */ /* 0x000ea20000000800 */
[----:B------:R-:W-:Y:S01]  /*c600*/  FSEL R5, R0, RZ, P0 ;  /* 0x000000ff00057208 */ /* 0x000fe20000000000 */
[--C-:B------:R-:W-:Y:S01]  /*c610*/  FFMA.FTZ R207, R207, c[0x0][0x2d0], -R196.reuse ;  /* 0x0000b400cfcf7a23 */ /* 0x100fe200000108c4 */
[----:B------:R-:W4:Y:S01]  /*c620*/  SHFL.BFLY PT, R72, R4, 0x1, 0x1f ;  /* 0x0c201f0004487f89 */ /* 0x000f2200000e0000 */
[----:B---3--:R-:W-:Y:S01]  /*c630*/  F2FP.BF16.PACK_AB R79, R168, R97 ;  /* 0x00000061a84f723e */ /* 0x008fe200000010ff */
[----:B------:R-:W-:Y:S02]  /*c640*/  FFMA.FTZ R204, R204, c[0x0][0x2d0], -R196 ;  /* 0x0000b400cccc7a23 */ /* 0x000fe400000108c4 */
[----:B------:R-:W-:Y:S02]  /*c650*/  FADD.FTZ R5, -R5, R165 ;  /* 0x000000a505057221 */ /* 0x000fe40000010100 */
[--C-:B------:R-:W-:Y:S01]  /*c660*/  FFMA.FTZ R210, R210, c[0x0][0x2d0], -R198.reuse ;  /* 0x0000b400d2d27a23 */ /* 0x100fe200000108c6 */
[----:B------:R-:W-:Y:S01]  /*c670*/  MUFU.EX2 R174, R174 ;  /* 0x000000ae00ae7308 */ /* 0x000fe20000000800 */
[----:B------:R-:W-:Y:S02]  /*c680*/  FMUL.FTZ R5, R5, c[0x0][0x2d0] ;  /* 0x0000b40005057a20 */ /* 0x000fe40000410000 */
[--C-:B------:R-:W-:Y:S02]  /*c690*/  FFMA.FTZ R202, R202, c[0x0][0x2d0], -R198.reuse ;  /* 0x0000b400caca7a23 */ /* 0x100fe400000108c6 */
[--C-:B------:R-:W-:Y:S02]  /*c6a0*/  FFMA.FTZ R201, R201, c[0x0][0x2d0], -R198.reuse ;  /* 0x0000b400c9c97a23 */ /* 0x100fe400000108c6 */
[--C-:B------:R-:W-:Y:S02]  /*c6b0*/  FFMA.FTZ R193, R193, c[0x0][0x2d0], -R198.reuse ;  /* 0x0000b400c1c17a23 */ /* 0x100fe400000108c6 */
[--C-:B------:R-:W-:Y:S01]  /*c6c0*/  FFMA.FTZ R187, R187, c[0x0][0x2d0], -R198.reuse ;  /* 0x0000b400bbbb7a23 */ /* 0x100fe200000108c6 */
[----:B------:R3:W5:Y:S01]  /*c6d0*/  MUFU.EX2 R69, R5 ;  /* 0x0000000500457308 */ /* 0x0007620000000800 */
[----:B------:R-:W-:Y:S02]  /*c6e0*/  FFMA.FTZ R177, R177, c[0x0][0x2d0], -R198 ;  /* 0x0000b400b1b17a23 */ /* 0x000fe400000108c6 */
[----:B-1----:R-:W-:Y:S02]  /*c6f0*/  FFMA.FTZ R170, R71, R241, R170 ;  /* 0x000000f147aa7223 */ /* 0x002fe400000100aa */
[C---:B--2---:R-:W-:Y:S01]  /*c700*/  FMUL.FTZ R18, R70.reuse, R150 ;  /* 0x0000009646127220 */ /* 0x044fe20000410000 */
[----:B------:R-:W-:Y:S01]  /*c710*/  MOV R150, R94 ;  /* 0x0000005e00967202 */ /* 0x000fe20000000f00 */
[----:B------:R-:W-:Y:S01]  /*c720*/  FMUL.FTZ R19, R70, R151 ;  /* 0x0000009746137220 */ /* 0x000fe20000410000 */
[----:B----4-:R-:W-:Y:S01]  /*c730*/  FMNMX.FTZ R72, R72, R4, !PT ;  /* 0x0000000448487209 */ /* 0x010fe20007810000 */
[C---:B------:R-:W-:Y:S01]  /*c740*/  FMUL.FTZ R35, R70.reuse, R103 ;  /* 0x0000006746237220 */ /* 0x040fe20000410000 */
[----:B------:R-:W1:Y:S01]  /*c750*/  MUFU.EX2 R99, R99 ;  /* 0x0000006300637308 */ /* 0x000e620000000800 */
[----:B------:R-:W-:Y:S01]  /*c760*/  MOV R94, R90 ;  /* 0x0000005a005e7202 */ /* 0x000fe20000000f00 */
[----:B------:R-:W-:Y:S01]  /*c770*/  FMUL.FTZ R7, R70, R163 ;  /* 0x000000a346077220 */ /* 0x000fe20000410000 */
[C---:B------:R-:W-:Y:S01]  /*c780*/  FSETP.NEU.FTZ.AND P0, PT, R72.reuse, -INF , PT ;  /* 0xff8000004800780b */ /* 0x040fe20003f1d000 */
[C---:B------:R-:W-:Y:S02]  /*c790*/  FMUL.FTZ R194, R72.reuse, c[0x0][0x2d0] ;  /* 0x0000b40048c27a20 */ /* 0x040fe40000410000 */
[----:B------:R-:W-:Y:S01]  /*c7a0*/  IMAD.MOV.U32 R163, RZ, RZ, R185 ;  /* 0x000000ffffa37224 */ /* 0x000fe200078e00b9 */
[----:B------:R-:W-:Y:S01]  /*c7b0*/  FSEL R4, R72, RZ, P0 ;  /* 0x000000ff48047208 */ /* 0x000fe20000000000 */
[----:B------:R-:W-:Y:S01]  /*c7c0*/  FFMA.FTZ R185, R17, c[0x0][0x2d0], -R199 ;  /* 0x0000b40011b97a23 */ /* 0x000fe200000108c7 */
[----:B------:R-:W-:Y:S01]  /*c7d0*/  FSEL R194, R194, RZ, P0 ;  /* 0x000000ffc2c27208 */ /* 0x000fe20000000000 */
[----:B------:R-:W-:Y:S01]  /*c7e0*/  MUFU.EX2 R98, R98 ;  /* 0x0000006200627308 */ /* 0x000fe20000000800 */
[----:B------:R-:W-:Y:S01]  /*c7f0*/  IMAD.MOV.U32 R151, RZ, RZ, R163 ;  /* 0x000000ffff977224 */ /* 0x000fe200078e00a3 */
[----:B------:R-:W-:Y:S01]  /*c800*/  PLOP3.LUT P0, PT, PT, PT, UP0, 0x80, 0x0 ;  /* 0x000000000000781c */ /* 0x000fe20003f0f008 */
[----:B------:R-:W-:Y:S02]  /*c810*/  FADD.FTZ R4, -R4, R164 ;  /* 0x000000a404047221 */ /* 0x000fe40000010100 */
[--C-:B------:R-:W-:Y:S02]  /*c820*/  FFMA.FTZ R175, R10, c[0x0][0x2d0], -R194.reuse ;  /* 0x0000b4000aaf7a23 */ /* 0x100fe400000108c2 */
[----:B------:R-:W-:Y:S02]  /*c830*/  FMUL.FTZ R4, R4, c[0x0][0x2d0] ;  /* 0x0000b40004047a20 */ /* 0x000fe40000410000 */
[----:B---3--:R-:W-:Y:S01]  /*c840*/  FMUL.FTZ R5, R71, R161 ;  /* 0x000000a147057220 */ /* 0x008fe20000410000 */
[----:B------:R-:W2:Y:S01]  /*c850*/  MUFU.EX2 R172, R172 ;  /* 0x000000ac00ac7308 */ /* 0x000ea20000000800 */
[----:B------:R-:W-:Y:S02]  /*c860*/  IMAD.MOV.U32 R161, RZ, RZ, R53 ;  /* 0x000000ffffa17224 */ /* 0x000fe400078e0035 */
[----:B------:R-:W3:Y:S01]  /*c870*/  LDSM.16.MT88.4 R52, [R219+0x100] ;  /* 0x00010000db34783b */ /* 0x000ee20000004200 */
[----:B-----5:R-:W-:Y:S01]  /*c880*/  FMUL.FTZ R12, R69, R152 ;  /* 0x00000098450c7220 */ /* 0x020fe20000410000 */
[----:B-1----:R-:W-:Y:S01]  /*c890*/  F2FP.BF16.PACK_AB R64, R99, R174 ;  /* 0x000000ae6340723e */ /* 0x002fe200000010ff */
[----:B------:R-:W-:Y:S02]  /*c8a0*/  IMAD.MOV.U32 R152, RZ, RZ, R91 ;  /* 0x000000ffff987224 */ /* 0x000fe400078e005b */
[----:B------:R-:W-:Y:S02]  /*c8b0*/  IMAD.MOV.U32 R163, RZ, RZ, R63 ;  /* 0x000000ffffa37224 */ /* 0x000fe400078e003f */
[----:B------:R1:W4:Y:S01]  /*c8c0*/  MUFU.EX2 R68, R4 ;  /* 0x0000000400447308 */ /* 0x0003220000000800 */
[--C-:B------:R-:W-:Y:S02]  /*c8d0*/  FFMA.FTZ R167, R11, c[0x0][0x2d0], -R194.reuse ;  /* 0x0000b4000ba77a23 */ /* 0x100fe400000108c2 */
[--C-:B------:R-:W-:Y:S02]  /*c8e0*/  FFMA.FTZ R166, R14, c[0x0][0x2d0], -R194.reuse ;  /* 0x0000b4000ea67a23 */ /* 0x100fe400000108c2 */
[----:B------:R-:W-:Y:S02]  /*c8f0*/  FFMA.FTZ R165, R15, c[0x0][0x2d0], -R194 ;  /* 0x0000b4000fa57a23 */ /* 0x000fe400000108c2 */
[C---:B------:R-:W-:Y:S01]  /*c900*/  FMUL.FTZ R8, R69.reuse, R156 ;  /* 0x0000009c45087220 */ /* 0x040fe20000410000 */
[----:B------:R-:W-:Y:S01]  /*c910*/  MOV R156, R180 ;  /* 0x000000b4009c7202 */ /* 0x000fe20000000f00 */
[C---:B------:R-:W-:Y:S01]  /*c920*/  FMUL.FTZ R9, R69.reuse, R157 ;  /* 0x0000009d45097220 */ /* 0x040fe20000410000 */
[----:B------:R-:W-:Y:S01]  /*c930*/  MUFU.EX2 R175, R175 ;  /* 0x000000af00af7308 */ /* 0x000fe20000000800 */
[----:B------:R-:W-:Y:S02]  /*c940*/  IMAD.MOV.U32 R157, RZ, RZ, R95 ;  /* 0x000000ffff9d7224 */ /* 0x000fe400078e005f */
[----:B------:R-:W-:Y:S01]  /*c950*/  IMAD.MOV.U32 R95, RZ, RZ, R62 ;  /* 0x000000ffff5f7224 */ /* 0x000fe200078e003e */
[----:B--2---:R-:W-:Y:S01]  /*c960*/  F2FP.BF16.PACK_AB R66, R172, R98 ;  /* 0x00000062ac42723e */ /* 0x004fe200000010ff */
[----:B------:R-:W-:Y:S02]  /*c970*/  FMUL.FTZ R13, R69, R153 ;  /* 0x00000099450d7220 */ /* 0x000fe40000410000 */
[----:B------:R-:W-:Y:S02]  /*c980*/  IMAD.MOV.U32 R153, RZ, RZ, R161 ;  /* 0x000000ffff997224 */ /* 0x000fe400078e00a1 */
[----:B------:R-:W-:Y:S01]  /*c990*/  IMAD.MOV.U32 R161, RZ, RZ, R87 ;  /* 0x000000ffffa17224 */ /* 0x000fe200078e0057 */
[----:B------:R-:W2:Y:S01]  /*c9a0*/  MUFU.EX2 R167, R167 ;  /* 0x000000a700a77308 */ /* 0x000ea20000000800 */
[----:B------:R-:W-:Y:S02]  /*c9b0*/  FFMA.FTZ R164, R6, c[0x0][0x2d0], -R198 ;  /* 0x0000b40006a47a23 */ /* 0x000fe400000108c6 */
[----:B------:R-:W-:Y:S01]  /*c9c0*/  FMUL.FTZ R6, R70, R162 ;  /* 0x000000a246067220 */ /* 0x000fe20000410000 */
[----:B------:R-:W-:Y:S01]  /*c9d0*/  MOV R162, R189 ;  /* 0x000000bd00a27202 */ /* 0x000fe20000000f00 */
[C---:B-1----:R-:W-:Y:S01]  /*c9e0*/  FMUL.FTZ R4, R71.reuse, R160 ;  /* 0x000000a047047220 */ /* 0x042fe20000410000 */
[----:B------:R-:W-:Y:S01]  /*c9f0*/  MOV R160, R192 ;  /* 0x000000c000a07202 */ /* 0x000fe20000000f00 */
[C---:B----4-:R-:W-:Y:S02]  /*ca00*/  FMUL.FTZ R10, R68.reuse, R158 ;  /* 0x0000009e440a7220 */ /* 0x050fe40000410000 */
[----:B------:R-:W-:Y:S01]  /*ca10*/  IMAD.MOV.U32 R158, RZ, RZ, R84 ;  /* 0x000000ffff9e7224 */ /* 0x000fe200078e0054 */
[----:B------:R-:W-:Y:S01]  /*ca20*/  MUFU.EX2 R166, R166 ;  /* 0x000000a600a67308 */ /* 0x000fe20000000800 */
[C---:B------:R-:W-:Y:S01]  /*ca30*/  FMUL.FTZ R11, R68.reuse, R159 ;  /* 0x0000009f440b7220 */ /* 0x040fe20000410000 */
[-C--:B------:R-:W-:Y:S01]  /*ca40*/  HMMA.16816.F32.BF16 R4, R76, R20.reuse, R4 ;  /* 0x000000144c04723c */ /* 0x080fe20000041804 */
[C---:B------:R-:W-:Y:S01]  /*ca50*/  FMUL.FTZ R15, R68.reuse, R155 ;  /* 0x0000009b440f7220 */ /* 0x040fe20000410000 */
[----:B------:R-:W-:Y:S01]  /*ca60*/  MOV R159, R85 ;  /* 0x00000055009f7202 */ /* 0x000fe20000000f00 */
[----:B------:R-:W-:Y:S01]  /*ca70*/  FMUL.FTZ R14, R68, R154 ;  /* 0x0000009a440e7220 */ /* 0x000fe20000410000 */
[----:B------:R-:W-:Y:S01]  /*ca80*/  MOV R155, R86 ;  /* 0x00000056009b7202 */ /* 0x000fe20000000f00 */
[C---:B------:R-:W-:Y:S01]  /*ca90*/  FMUL.FTZ R17, R71.reuse, R149 ;  /* 0x0000009547117220 */ /* 0x040fe20000410000 */
[----:B------:R-:W-:Y:S01]  /*caa0*/  MOV R149, R51 ;  /* 0x0000003300957202 */ /* 0x000fe20000000f00 */
[----:B------:R-:W-:Y:S01]  /*cab0*/  FFMA.FTZ R180, R16, c[0x0][0x2d0], -R198 ;  /* 0x0000b40010b47a23 */ /* 0x000fe200000108c6 */
[----:B------:R-:W1:Y:S01]  /*cac0*/  MUFU.EX2 R165, R165 ;  /* 0x000000a500a57308 */ /* 0x000e620000000800 */
[----:B------:R-:W-:Y:S01]  /*cad0*/  FMUL.FTZ R16, R71, R148 ;  /* 0x0000009447107220 */ /* 0x000fe20000410000 */
[----:B------:R-:W4:Y:S02]  /*cae0*/  LDSM.16.MT88.4 R84, [R225+0x900] ;  /* 0x00090000e154783b */ /* 0x000f240000004200 */
[----:B--2---:R-:W-:Y:S01]  /*caf0*/  F2FP.BF16.PACK_AB R65, R167, R175 ;  /* 0x000000afa741723e */ /* 0x004fe200000010ff */
[C---:B------:R-:W-:Y:S02]  /*cb00*/  FMUL.FTZ R28, R69.reuse, R136 ;  /* 0x00000088451c7220 */ /* 0x040fe40000410000 */
[C---:B------:R-:W-:Y:S02]  /*cb10*/  FMUL.FTZ R24, R69.reuse, R140 ;  /* 0x0000008c45187220 */ /* 0x040fe40000410000 */
[C---:B------:R-:W-:Y:S01]  /*cb20*/  FMUL.FTZ R25, R69.reuse, R141 ;  /* 0x0000008d45197220 */ /* 0x040fe20000410000 */
[----:B------:R2:W-:Y:S01]  /*cb30*/  MUFU.EX2 R136, R32 ;  /* 0x0000002000887308 */ /* 0x0005e20000000800 */
[C---:B------:R-:W-:Y:S02]  /*cb40*/  FMUL.FTZ R26, R68.reuse, R142 ;  /* 0x0000008e441a7220 */ /* 0x040fe40000410000 */
[C---:B------:R-:W-:Y:S02]  /*cb50*/  FMUL.FTZ R27, R68.reuse, R143 ;  /* 0x0000008f441b7220 */ /* 0x040fe40000410000 */
[----:B------:R-:W-:Y:S02]  /*cb60*/  FMUL.FTZ R29, R69, R137 ;  /* 0x00000089451d7220 */ /* 0x000fe40000410000 */
[C---:B------:R-:W-:Y:S02]  /*cb70*/  FMUL.FTZ R30, R68.reuse, R138 ;  /* 0x0000008a441e7220 */ /* 0x040fe40000410000 */
[C---:B------:R-:W-:Y:S01]  /*cb80*/  FMUL.FTZ R31, R68.reuse, R139 ;  /* 0x0000008b441f7220 */ /* 0x040fe20000410000 */
[----:B------:R-:W-:Y:S01]  /*cb90*/  MUFU.EX2 R178, R178 ;  /* 0x000000b200b27308 */ /* 0x000fe20000000800 */
[--C-:B------:R-:W-:Y:S02]  /*cba0*/  FFMA.FTZ R189, R33, c[0x0][0x2d0], -R199.reuse ;  /* 0x0000b40021bd7a23 */ /* 0x100fe400000108c7 */
[----:B------:R-:W-:Y:S01]  /*cbb0*/  FMUL.FTZ R33, R71, R101 ;  /* 0x0000006547217220 */ /* 0x000fe20000410000 */
[----:B-1----:R-:W-:Y:S01]  /*cbc0*/  F2FP.BF16.PACK_AB R67, R165, R166 ;  /* 0x000000a6a543723e */ /* 0x002fe200000010ff */
[----:B------:R-:W-:Y:S02]  /*cbd0*/  FMUL.FTZ R42, R68, R110 ;  /* 0x0000006e442a7220 */ /* 0x000fe40000410000 */
[----:B------:R-:W-:Y:S02]  /*cbe0*/  FFMA.FTZ R110, R88, c[0x0][0x2d0], -R194 ;  /* 0x0000b400586e7a23 */ /* 0x000fe400000108c2 */
[----:B------:R-:W-:Y:S01]  /*cbf0*/  FMUL.FTZ R43, R68, R111 ;  /* 0x0000006f442b7220 */ /* 0x000fe20000410000 */
[----:B------:R-:W-:Y:S01]  /*cc00*/  MUFU.EX2 R164, R164 ;  /* 0x000000a400a47308 */ /* 0x000fe20000000800 */
[C---:B------:R-:W-:Y:S01]  /*cc10*/  HMMA.16816.F32.BF16 R8, R64.reuse, R20, R8 ;  /* 0x000000144008723c */ /* 0x040fe20000041808 */
[----:B------:R-:W-:Y:S02]  /*cc20*/  FFMA.FTZ R111, R89, c[0x0][0x2d0], -R199 ;  /* 0x0000b400596f7a23 */ /* 0x000fe400000108c7 */
[----:B------:R-:W1:Y:S01]  /*cc30*/  LDSM.16.MT88.4 R88, [R220+0x900] ;  /* 0x00090000dc58783b */ /* 0x000e620000004200 */
[----:B--2---:R-:W-:Y:S02]  /*cc40*/  FMUL.FTZ R32, R71, R100 ;  /* 0x0000006447207220 */ /* 0x004fe40000410000 */
[----:B------:R-:W-:Y:S02]  /*cc50*/  IMAD.MOV.U32 R154, RZ, RZ, R46 ;  /* 0x000000ffff9a7224 */ /* 0x000fe400078e002e */
[-C--:B------:R-:W-:Y:S01]  /*cc60*/  HMMA.16816.F32.BF16 R12, R64, R22.reuse, R12 ;  /* 0x00000016400c723c */ /* 0x080fe2000004180c */
[----:B------:R-:W-:Y:S01]  /*cc70*/  FMUL.FTZ R51, R70, R115 ;  /* 0x0000007346337220 */ /* 0x000fe20000410000 */
[----:B------:R-:W-:Y:S02]  /*cc80*/  MUFU.EX2 R180, R180 ;  /* 0x000000b400b47308 */ /* 0x000fe40000000800 */
[----:B------:R-:W-:Y:S02]  /*cc90*/  IMAD.MOV.U32 R148, RZ, RZ, R61 ;  /* 0x000000ffff947224 */ /* 0x000fe400078e003d */
[----:B------:R-:W-:Y:S02]  /*cca0*/  FMUL.FTZ R61, R69, R125 ;  /* 0x0000007d453d7220 */ /* 0x000fe40000410000 */
[C---:B------:R-:W-:Y:S01]  /*ccb0*/  HMMA.16816.F32.BF16 R16, R76.reuse, R22, R16 ;  /* 0x000000164c10723c */ /* 0x040fe20000041810 */
[C---:B------:R-:W-:Y:S03]  /*ccc0*/  FMUL.FTZ R20, R71.reuse, R144 ;  /* 0x0000009047147220 */ /* 0x040fe60000410000 */
[----:B------:R-:W-:Y:S01]  /*ccd0*/  FMUL.FTZ R21, R71, R145 ;  /* 0x0000009147157220 */ /* 0x000fe20000410000 */
[----:B------:R-:W-:Y:S01]  /*cce0*/  MOV R145, R162 ;  /* 0x000000a200917202 */ /* 0x000fe20000000f00 */
[----:B------:R-:W-:Y:S01]  /*ccf0*/  FFMA.FTZ R192, R34, c[0x0][0x2d0], -R198 ;  /* 0x0000b40022c07a23 */ /* 0x000fe200000108c6 */
[----:B------:R-:W-:Y:S01]  /*cd00*/  MOV R162, R58 ;  /* 0x0000003a00a27202 */ /* 0x000fe20000000f00 */
[C---:B------:R-:W-:Y:S01]  /*cd10*/  FMUL.FTZ R22, R70.reuse, R146 ;  /* 0x0000009246167220 */ /* 0x040fe20000410000 */
[----:B------:R-:W-:Y:S01]  /*cd20*/  MOV R146, R47 ;  /* 0x0000002f00927202 */ /* 0x000fe20000000f00 */
[----:B------:R-:W-:Y:S02]  /*cd30*/  MUFU.EX2 R185, R185 ;  /* 0x000000b900b97308 */ /* 0x000fe40000000800 */
[C---:B------:R-:W-:Y:S01]  /*cd40*/  FMUL.FTZ R23, R70.reuse, R147 ;  /* 0x0000009346177220 */ /* 0x040fe20000410000 */
[----:B------:R-:W-:Y:S01]  /*cd50*/  MOV R147, R44 ;  /* 0x0000002c00937202 */ /* 0x000fe20000000f00 */
[----:B------:R-:W-:Y:S01]  /*cd60*/  FMUL.FTZ R34, R70, R102 ;  /* 0x0000006646227220 */ /* 0x000fe20000410000 */
[----:B------:R-:W-:Y:S01]  /*cd70*/  MOV R140, R145 ;  /* 0x00000091008c7202 */ /* 0x000fe20000000f00 */
[----:B------:R-:W-:Y:S02]  /*cd80*/  IMAD.MOV.U32 R144, RZ, RZ, R45 ;  /* 0x000000ffff907224 */ /* 0x000fe400078e002d */
[----:B------:R-:W-:Y:S01]  /*cd90*/  FMUL.FTZ R44, R69, R132 ;  /* 0x00000084452c7220 */ /* 0x000fe20000410000 */
[-C--:B------:R-:W-:Y:S01]  /*cda0*/  HMMA.16816.F32.BF16 R20, R76, R36.reuse, R20 ;  /* 0x000000244c14723c */ /* 0x080fe20000041814 */
[--C-:B------:R-:W-:Y:S01]  /*cdb0*/  FFMA.FTZ R132, R151, c[0x0][0x2d0], -R196.reuse ;  /* 0x0000b40097847a23 */ /* 0x100fe200000108c4 */
[----:B------:R-:W-:Y:S01]  /*cdc0*/  MUFU.EX2 R189, R189 ;  /* 0x000000bd00bd7308 */ /* 0x000fe20000000800 */
[C---:B------:R-:W-:Y:S02]  /*cdd0*/  FMUL.FTZ R45, R69.reuse, R133 ;  /* 0x00000085452d7220 */ /* 0x040fe40000410000 */
[--C-:B------:R-:W-:Y:S02]  /*cde0*/  FFMA.FTZ R133, R150, c[0x0][0x2d0], -R196.reuse ;  /* 0x0000b40096857a23 */ /* 0x100fe400000108c4 */
[C---:B------:R-:W-:Y:S01]  /*cdf0*/  FMUL.FTZ R47, R68.reuse, R135 ;  /* 0x00000087442f7220 */ /* 0x040fe20000410000 */
[C---:B------:R-:W-:Y:S01]  /*ce00*/  HMMA.16816.F32.BF16 R24, R64.reuse, R36, R24 ;  /* 0x000000244018723c */ /* 0x040fe20000041818 */
[C---:B------:R-:W-:Y:S03]  /*ce10*/  FMUL.FTZ R63, R68.reuse, R127 ;  /* 0x0000007f443f7220 */ /* 0x040fe60000410000 */
[C---:B------:R-:W-:Y:S01]  /*ce20*/  FMUL.FTZ R40, R69.reuse, R108 ;  /* 0x0000006c45287220 */ /* 0x040fe20000410000 */
[----:B------:R-:W-:Y:S01]  /*ce30*/  MUFU.EX2 R192, R192 ;  /* 0x000000c000c07308 */ /* 0x000fe20000000800 */
[----:B------:R-:W-:Y:S02]  /*ce40*/  FMUL.FTZ R41, R69, R109 ;  /* 0x0000006d45297220 */ /* 0x000fe40000410000 */
[-C--:B------:R-:W-:Y:S01]  /*ce50*/  HMMA.16816.F32.BF16 R28, R64, R38.reuse, R28 ;  /* 0x00000026401c723c */ /* 0x080fe2000004181c */
[C---:B------:R-:W-:Y:S03]  /*ce60*/  FMUL.FTZ R36, R71.reuse, R104 ;  /* 0x0000006847247220 */ /* 0x040fe60000410000 */
[C---:B------:R-:W-:Y:S02]  /*ce70*/  FMUL.FTZ R37, R71.reuse, R105 ;  /* 0x0000006947257220 */ /* 0x040fe40000410000 */
[----:B------:R-:W-:Y:S01]  /*ce80*/  FMUL.FTZ R46, R68, R134 ;  /* 0x00000086442e7220 */ /* 0x000fe20000410000 */
[----:B------:R2:W-:Y:S01]  /*ce90*/  MUFU.EX2 R104, R49 ;  /* 0x0000003100687308 */ /* 0x0005e20000000800 */
[C---:B------:R-:W-:Y:S01]  /*cea0*/  HMMA.16816.F32.BF16 R32, R76.reuse, R38, R32 ;  /* 0x000000264c20723c */ /* 0x040fe20000041820 */
[--C-:B------:R-:W-:Y:S03]  /*ceb0*/  FFMA.FTZ R137, R50, c[0x0][0x2d0], -R196.reuse ;  /* 0x0000b40032897a23 */ /* 0x100fe600000108c4 */
[----:B------:R-:W-:Y:S02]  /*cec0*/  FMUL.FTZ R50, R70, R114 ;  /* 0x0000007246327220 */ /* 0x000fe40000410000 */
[----:B------:R-:W-:Y:S02]  /*ced0*/  FFMA.FTZ R105, R48, c[0x0][0x2d0], -R196 ;  /* 0x0000b40030697a23 */ /* 0x000fe400000108c4 */
[C---:B------:R-:W-:Y:S01]  /*cee0*/  FMUL.FTZ R38, R70.reuse, R106 ;  /* 0x0000006a46267220 */ /* 0x040fe20000410000 */
[----:B------:R-:W-:Y:S03]  /*cef0*/  MUFU.EX2 R195, R195 ;  /* 0x000000c300c37308 */ /* 0x000fe60000000800 */
[----:B------:R-:W-:Y:S02]  /*cf00*/  FMUL.FTZ R39, R70, R107 ;  /* 0x0000006b46277220 */ /* 0x000fe40000410000 */
[----:B------:R-:W-:Y:S02]  /*cf10*/  FMUL.FTZ R48, R71, R112 ;  /* 0x0000007047307220 */ /* 0x000fe40000410000 */
[--C-:B------:R-:W-:Y:S02]  /*cf20*/  FFMA.FTZ R134, R250, c[0x0][0x2d0], -R199.reuse ;  /* 0x0000b400fa867a23 */ /* 0x100fe400000108c7 */
[--C-:B------:R-:W-:Y:S01]  /*cf30*/  FFMA.FTZ R107, R57, c[0x0][0x2d0], -R194.reuse ;  /* 0x0000b400396b7a23 */ /* 0x100fe200000108c2 */
[-C--:B---3--:R-:W-:Y:S01]  /*cf40*/  HMMA.16816.F32.BF16 R36, R76, R52.reuse, R36 ;  /* 0x000000344c24723c */ /* 0x088fe20000041824 */
[--C-:B------:R-:W-:Y:S01]  /*cf50*/  FFMA.FTZ R108, R56, c[0x0][0x2d0], -R194.reuse ;  /* 0x0000b400386c7a23 */ /* 0x100fe200000108c2 */
[----:B------:R-:W3:Y:S01]  /*cf60*/  MUFU.EX2 R137, R137 ;  /* 0x0000008900897308 */ /* 0x000ee20000000800 */
[----:B------:R-:W-:Y:S02]  /*cf70*/  FMUL.FTZ R56, R69, R120 ;  /* 0x0000007845387220 */ /* 0x000fe40000410000 */
[----:B--2---:R-:W-:Y:S02]  /*cf80*/  FMUL.FTZ R49, R71, R113 ;  /* 0x0000007147317220 */ /* 0x004fe40000410000 */
[----:B------:R-:W-:Y:S01]  /*cf90*/  FMUL.FTZ R57, R69, R121 ;  /* 0x0000007945397220 */ /* 0x000fe20000410000 */
[C---:B------:R-:W-:Y:S01]  /*cfa0*/  HMMA.16816.F32.BF16 R40, R64.reuse, R52, R40 ;  /* 0x000000344028723c */ /* 0x040fe20000041828 */
[----:B------:R-:W-:Y:S03]  /*cfb0*/  FMUL.FTZ R58, R68, R122 ;  /* 0x0000007a443a7220 */ /* 0x000fe60000410000 */
[----:B------:R-:W-:Y:S01]  /*cfc0*/  MUFU.EX2 R134, R134 ;  /* 0x0000008600867308 */ /* 0x000fe20000000800 */
[----:B------:R-:W-:Y:S02]  /*cfd0*/  FFMA.FTZ R109, R60, c[0x0][0x2d0], -R194 ;  /* 0x0000b4003c6d7a23 */ /* 0x000fe400000108c2 */
[C---:B------:R-:W-:Y:S01]  /*cfe0*/  FMUL.FTZ R52, R71.reuse, R116 ;  /* 0x0000007447347220 */ /* 0x040fe20000410000 */
[-C--:B------:R-:W-:Y:S01]  /*cff0*/  HMMA.16816.F32.BF16 R44, R64, R54.reuse, R44 ;  /* 0x00000036402c723c */ /* 0x080fe2000004182c */
[----:B------:R-:W-:Y:S03]  /*d000*/  FFMA.FTZ R116, R144, c[0x0][0x2d0], -R198 ;  /* 0x0000b40090747a23 */ /* 0x000fe600000108c6 */
[----:B------:R-:W-:Y:S02]  /*d010*/  IMAD.MOV.U32 R144, RZ, RZ, R92 ;  /* 0x000000ffff907224 */ /* 0x000fe400078e005c */
[----:B------:R-:W-:Y:S01]  /*d020*/  FMUL.FTZ R53, R71, R117 ;  /* 0x0000007547357220 */ /* 0x000fe20000410000 */
[----:B------:R-:W-:Y:S01]  /*d030*/  MUFU.EX2 R105, R105 ;  /* 0x0000006900697308 */ /* 0x000fe20000000800 */
[C---:B------:R-:W-:Y:S01]  /*d040*/  HMMA.16816.F32.BF16 R48, R76.reuse, R54, R48 ;  /* 0x000000364c30723c */ /* 0x040fe20000041830 */
[--C-:B------:R-:W-:Y:S03]  /*d050*/  FFMA.FTZ R106, R156, c[0x0][0x2d0], -R199.reuse ;  /* 0x0000b4009c6a7a23 */ /* 0x100fe600000108c7 */
[----:B------:R-:W-:Y:S01]  /*d060*/  MOV R156, R160 ;  /* 0x000000a0009c7202 */ /* 0x000fe20000000f00 */
[----:B------:R-:W-:Y:S01]  /*d070*/  FMUL.FTZ R60, R69, R124 ;  /* 0x0000007c453c7220 */ /* 0x000fe20000410000 */
[----:B------:R-:W-:Y:S01]  /*d080*/  MOV R160, R59 ;  /* 0x0000003b00a07202 */ /* 0x000fe20000000f00 */
[C---:B------:R-:W-:Y:S02]  /*d090*/  FMUL.FTZ R55, R70.reuse, R119 ;  /* 0x0000007746377220 */ /* 0x040fe40000410000 */
[----:B------:R-:W-:Y:S01]  /*d0a0*/  FMUL.FTZ R54, R70, R118 ;  /* 0x0000007646367220 */ /* 0x000fe20000410000 */
[----:B------:R-:W-:Y:S02]  /*d0b0*/  MUFU.EX2 R107, R107 ;  /* 0x0000006b006b7308 */ /* 0x000fe40000000800 */
[----:B------:R-:W-:Y:S02]  /*d0c0*/  FFMA.FTZ R119, R94, c[0x0][0x2d0], -R199 ;  /* 0x0000b4005e777a23 */ /* 0x000fe400000108c7 */
[C---:B------:R-:W-:Y:S02]  /*d0d0*/  FMUL.FTZ R59, R68.reuse, R123 ;  /* 0x0000007b443b7220 */ /* 0x040fe40000410000 */
[-C--:B------:R-:W-:Y:S01]  /*d0e0*/  HMMA.16816.F32.BF16 R52, R76, R80.reuse, R52 ;  /* 0x000000504c34723c */ /* 0x080fe20000041834 */
[----:B------:R-:W-:Y:S02]  /*d0f0*/  FMUL.FTZ R62, R68, R126 ;  /* 0x0000007e443e7220 */ /* 0x000fe40000410000 */
[----:B------:R-:W-:Y:S01]  /*d100*/  IMAD.MOV.U32 R145, RZ, RZ, R155 ;  /* 0x000000ffff917224 */ /* 0x000fe200078e009b */
[----:B------:R-:W-:Y:S01]  /*d110*/  MOV R155, R154 ;  /* 0x0000009a009b7202 */ /* 0x000fe20000000f00 */
[----:B------:R-:W2:Y:S01]  /*d120*/  MUFU.EX2 R108, R108 ;  /* 0x0000006c006c7308 */ /* 0x000ea20000000800 */
[----:B------:R-:W-:Y:S01]  /*d130*/  MOV R154, R93 ;  /* 0x0000005d009a7202 */ /* 0x000fe20000000f00 */
[--C-:B------:R-:W-:Y:S01]  /*d140*/  FFMA.FTZ R122, R145, c[0x0][0x2d0], -R196.reuse ;  /* 0x0000b400917a7a23 */ /* 0x100fe200000108c4 */
[C---:B------:R-:W-:Y:S01]  /*d150*/  HMMA.16816.F32.BF16 R56, R64.reuse, R80, R56 ;  /* 0x000000504038723c */ /* 0x040fe20000041838 */
[----:B------:R-:W-:Y:S03]  /*d160*/  FFMA.FTZ R123, R144, c[0x0][0x2d0], -R196 ;  /* 0x0000b400907b7a23 */ /* 0x000fe600000108c4 */
[--C-:B------:R-:W-:Y:S02]  /*d170*/  FFMA.FTZ R251, R251, c[0x0][0x2d0], -R194.reuse ;  /* 0x0000b400fbfb7a23 */ /* 0x100fe400000108c2 */
[----:B------:R-:W-:Y:S01]  /*d180*/  FFMA.FTZ R242, R242, c[0x0][0x2d0], -R194 ;  /* 0x0000b400f2f27a23 */ /* 0x000fe200000108c2 */
[----:B---3--:R-:W-:Y:S01]  /*d190*/  F2FP.BF16.PACK_AB R80, R137, R136 ;  /* 0x000000888950723e */ /* 0x008fe200000010ff */
[-C--:B------:R-:W-:Y:S01]  /*d1a0*/  HMMA.16816.F32.BF16 R60, R64, R82.reuse, R60 ;  /* 0x00000052403c723c */ /* 0x080fe2000004183c */
[----:B------:R-:W-:Y:S03]  /*d1b0*/  MUFU.EX2 R109, R109 ;  /* 0x0000006d006d7308 */ /* 0x000fe60000000800 */
[----:B------:R-:W-:Y:S02]  /*d1c0*/  FFMA.FTZ R117, R147, c[0x0][0x2d0], -R198 ;  /* 0x0000b40093757a23 */ /* 0x000fe400000108c6 */
[----:B------:R-:W-:Y:S02]  /*d1d0*/  IMAD.MOV.U32 R147, RZ, RZ, R146 ;  /* 0x000000ffff937224 */ /* 0x000fe400078e0092 */
[C---:B------:R-:W-:Y:S03]  /*d1e0*/  FMUL.FTZ R64, R71.reuse, R128 ;  /* 0x0000008047407220 */ /* 0x040fe60000410000 */
[----:B------:R-:W3:Y:S01]  /*d1f0*/  MUFU.EX2 R110, R110 ;  /* 0x0000006e006e7308 */ /* 0x000ee20000000800 */
[----:B------:R-:W-:Y:S01]  /*d200*/  FMUL.FTZ R65, R71, R129 ;  /* 0x0000008147417220 */ /* 0x000fe20000410000 */
[----:B--2---:R-:W-:Y:S01]  /*d210*/  F2FP.BF16.PACK_AB R81, R108, R107 ;  /* 0x0000006b6c51723e */ /* 0x004fe200000010ff */
[C---:B------:R-:W-:Y:S02]  /*d220*/  FMUL.FTZ R66, R70.reuse, R130 ;  /* 0x0000008246427220 */ /* 0x040fe40000410000 */
[----:B------:R-:W-:Y:S02]  /*d230*/  FMUL.FTZ R67, R70, R131 ;  /* 0x0000008346437220 */ /* 0x000fe40000410000 */
[----:B------:R-:W-:Y:S01]  /*d240*/  IMAD.MOV.U32 R146, RZ, RZ, R149 ;  /* 0x000000ffff927224 */ /* 0x000fe200078e0095 */
[----:B------:R-:W-:Y:S01]  /*d250*/  MOV R149, R148 ;  /* 0x0000009400957202 */ /* 0x000fe20000000f00 */
[----:B------:R-:W-:Y:S01]  /*d260*/  IMAD.MOV.U32 R148, RZ, RZ, R159 ;  /* 0x000000ffff947224 */ /* 0x000fe200078e009f */
[----:B------:R-:W-:Y:S01]  /*d270*/  MOV R159, R161 ;  /* 0x000000a1009f7202 */ /* 0x000fe20000000f00 */
[----:B------:R-:W-:Y:S01]  /*d280*/  IMAD.MOV.U32 R161, RZ, RZ, R160 ;  /* 0x000000ffffa17224 */ /* 0x000fe200078e00a0 */
[----:B------:R-:W-:Y:S01]  /*d290*/  HMMA.16816.F32.BF16 R64, R76, R82, R64 ;  /* 0x000000524c40723c */ /* 0x000fe20000041840 */
[----:B------:R-:W-:Y:S01]  /*d2a0*/  MOV R160, R95 ;  /* 0x0000005f00a07202 */ /* 0x000fe20000000f00 */
[--C-:B------:R-:W-:Y:S01]  /*d2b0*/  FFMA.FTZ R135, R149, c[0x0][0x2d0], -R194.reuse ;  /* 0x0000b40095877a23 */ /* 0x100fe200000108c2 */
[----:B------:R-:W2:Y:S01]  /*d2c0*/  LDSM.16.MT88.4 R92, [R219+0x900] ;  /* 0x00090000db5c783b */ /* 0x000ea20000004200 */
[--C-:B------:R-:W-:Y:S01]  /*d2d0*/  FFMA.FTZ R250, R148, c[0x0][0x2d0], -R194.reuse ;  /* 0x0000b40094fa7a23 */ /* 0x100fe200000108c2 */
[----:B------:R-:W-:Y:S01]  /*d2e0*/  MUFU.EX2 R106, R106 ;  /* 0x0000006a006a7308 */ /* 0x000fe20000000800 */
[--C-:B------:R-:W-:Y:S01]  /*d2f0*/  FFMA.FTZ R208, R208, c[0x0][0x2d0], -R194.reuse ;  /* 0x0000b400d0d07a23 */ /* 0x100fe200000108c2 */
[----:B------:R-:W-:Y:S01]  /*d300*/  F2FP.BF16.PACK_AB R76, R178, R173 ;  /* 0x000000adb24c723e */ /* 0x000fe200000010ff */
[--C-:B------:R-:W-:Y:S01]  /*d310*/  FFMA.FTZ R206, R206, c[0x0][0x2d0], -R194.reuse ;  /* 0x0000b400cece7a23 */ /* 0x100fe200000108c2 */
[----:B------:R-:W-:Y:S02]  /*d320*/  F2FP.BF16.PACK_AB R77, R180, R164 ;  /* 0x000000a4b44d723e */ /* 0x000fe400000010ff */
[----:B------:R-:W-:Y:S01]  /*d330*/  LDSM.16.MT88.4 R148, [R225+0x2900] ;  /* 0x00290000e194783b */ /* 0x000fe20000004200 */
[----:B------:R-:W-:Y:S01]  /*d340*/  F2FP.BF16.PACK_AB R78, R189, R185 ;  /* 0x000000b9bd4e723e */ /* 0x000fe200000010ff */
[----:B------:R-:W-:Y:S01]  /*d350*/  FFMA.FTZ R203, R203, c[0x0][0x2d0], -R194 ;  /* 0x0000b400cbcb7a23 */ /* 0x000fe200000108c2 */
[----:B------:R-:W-:Y:S01]  /*d360*/  F2FP.BF16.PACK_AB R79, R195, R192 ;  /* 0x000000c0c34f723e */ /* 0x000fe200000010ff */
[----:B------:R-:W-:Y:S01]  /*d370*/  MUFU.EX2 R111, R111 ;  /* 0x0000006f006f7308 */ /* 0x000fe20000000800 */
[----:B------:R-:W-:Y:S01]  /*d380*/  F2FP.BF16.PACK_AB R82, R105, R104 ;  /* 0x000000686952723e */ /* 0x000fe200000010ff */
[----:B------:R-:W-:Y:S01]  /*d390*/  FFMA.FTZ R118, R140, c[0x0][0x2d0], -R199 ;  /* 0x0000b4008c767a23 */ /* 0x000fe200000108c7 */
[----:B---3--:R-:W-:Y:S01]  /*d3a0*/  F2FP.BF16.PACK_AB R83, R110, R109 ;  /* 0x0000006d6e53723e */ /* 0x008fe200000010ff */
[--C-:B------:R-:W-:Y:S02]  /*d3b0*/  FFMA.FTZ R120, R147, c[0x0][0x2d0], -R198.reuse ;  /* 0x0000b40093787a23 */ /* 0x100fe400000108c6 */
[-C--:B----4-:R-:W-:Y:S01]  /*d3c0*/  HMMA.16816.F32.BF16 R4, R76, R84.reuse, R4 ;  /* 0x000000544c04723c */ /* 0x090fe20000041804 */
[----:B------:R-:W-:Y:S02]  /*d3d0*/  FFMA.FTZ R121, R146, c[0x0][0x2d0], -R198 ;  /* 0x0000b40092797a23 */ /* 0x000fe400000108c6 */
[----:B------:R-:W-:Y:S01]  /*d3e0*/  FFMA.FTZ R174, R69, R239, R174 ;  /* 0x000000ef45ae7223 */ /* 0x000fe200000100ae */
[----:B------:R-:W-:Y:S01]  /*d3f0*/  MUFU.EX2 R117, R117 ;  /* 0x0000007500757308 */ /* 0x000fe20000000800 */
[----:B------:R-:W-:Y:S02]  /*d400*/  FADD.FTZ R170, R96, R170 ;  /* 0x000000aa60aa7221 */ /* 0x000fe40000010000 */
[----:B------:R-:W-:Y:S01]  /*d410*/  FFMA.FTZ R169, R70, R240, R169 ;  /* 0x000000f046a97223 */ /* 0x000fe200000100a9 */
[C---:B------:R-:W-:Y:S01]  /*d420*/  HMMA.16816.F32.BF16 R8, R80.reuse, R84, R8 ;  /* 0x000000545008723c */ /* 0x040fe20000041808 */
[----:B------:R-:W-:Y:S03]  /*d430*/  FADD.FTZ R174, R99, R174 ;  /* 0x000000ae63ae7221 */ /* 0x000fe60000010000 */
[----:B------:R-:W-:Y:S02]  /*d440*/  FADD.FTZ R170, R75, R170 ;  /* 0x000000aa4baa7221 */ /* 0x000fe40000010000 */
[----:B------:R-:W-:Y:S01]  /*d450*/  MUFU.EX2 R116, R116 ;  /* 0x0000007400747308 */ /* 0x000fe20000000800 */
[----:B------:R-:W-:Y:S01]  /*d460*/  FADD.FTZ R169, R171, R169 ;  /* 0x000000a9aba97221 */ /* 0x000fe20000010000 */
[-C--:B------:R-:W-:Y:S01]  /*d470*/  HMMA.16816.F32.BF16 R12, R80, R86.reuse, R12 ;  /* 0x00000056500c723c */ /* 0x080fe2000004180c */
[----:B------:R-:W-:Y:S03]  /*d480*/  FADD.FTZ R174, R98, R174 ;  /* 0x000000ae62ae7221 */ /* 0x000fe60000010000 */
[----:B------:R-:W-:Y:S02]  /*d490*/  FADD.FTZ R170, R74, R170 ;  /* 0x000000aa4aaa7221 */ /* 0x000fe40000010000 */
[----:B------:R-:W-:Y:S02]  /*d4a0*/  FADD.FTZ R169, R97, R169 ;  /* 0x000000a961a97221 */ /* 0x000fe40000010000 */
[C---:B------:R-:W-:Y:S01]  /*d4b0*/  HMMA.16816.F32.BF16 R16, R76.reuse, R86, R16 ;  /* 0x000000564c10723c */ /* 0x040fe20000041810 */
[----:B------:R-:W3:Y:S01]  /*d4c0*/  LDSM.16.MT88.4 R84, [R218+0x900] ;  /* 0x00090000da54783b */ /* 0x000ee20000004200 */
[----:B------:R-:W-:Y:S02]  /*d4d0*/  MUFU.EX2 R119, R119 ;  /* 0x0000007700777308 */ /* 0x000fe40000000800 */
[----:B------:R-:W-:Y:S02]  /*d4e0*/  FADD.FTZ R174, R172, R174 ;  /* 0x000000aeacae7221 */ /* 0x000fe40000010000 */
[----:B------:R-:W-:Y:S02]  /*d4f0*/  FFMA.FTZ R175, R68, R238, R175 ;  /* 0x000000ee44af7223 */ /* 0x000fe400000100af */
[-C--:B-1----:R-:W-:Y:S01]  /*d500*/  HMMA.16816.F32.BF16 R20, R76, R88.reuse, R20 ;  /* 0x000000584c14723c */ /* 0x082fe20000041814 */
[----:B------:R-:W-:Y:S03]  /*d510*/  FADD.FTZ R170, R173, R170 ;  /* 0x000000aaadaa7221 */ /* 0x000fe60000010000 */
[----:B------:R-:W-:Y:S01]  /*d520*/  MUFU.EX2 R118, R118 ;  /* 0x0000007600767308 */ /* 0x000fe20000000800 */
[----:B------:R-:W-:Y:S02]  /*d530*/  FADD.FTZ R169, R168, R169 ;  /* 0x000000a9a8a97221 */ /* 0x000fe40000010000 */
[----:B------:R-:W-:Y:S01]  /*d540*/  FADD.FTZ R174, R136, R174 ;  /* 0x000000ae88ae7221 */ /* 0x000fe20000010000 */
[C---:B------:R-:W-:Y:S01]  /*d550*/  HMMA.16816.F32.BF16 R24, R80.reuse, R88, R24 ;  /* 0x000000585018723c */ /* 0x040fe20000041818 */
[----:B------:R-:W-:Y:S03]  /*d560*/  FADD.FTZ R175, R167, R175 ;  /* 0x000000afa7af7221 */ /* 0x000fe60000010000 */
[----:B------:R-:W-:Y:S01]  /*d570*/  MOV R167, R3 ;  /* 0x0000000300a77202 */ /* 0x000fe20000000f00 */
[----:B------:R-:W-:Y:S01]  /*d580*/  FADD.FTZ R170, R178, R170 ;  /* 0x000000aab2aa7221 */ /* 0x000fe20000010000 */
[----:B------:R-:W-:Y:S01]  /*d590*/  MUFU.EX2 R120, R120 ;  /* 0x0000007800787308 */ /* 0x000fe20000000800 */
[----:B------:R-:W-:Y:S01]  /*d5a0*/  FADD.FTZ R169, R164, R169 ;  /* 0x000000a9a4a97221 */ /* 0x000fe20000010000 */
[-C--:B------:R-:W-:Y:S01]  /*d5b0*/  HMMA.16816.F32.BF16 R28, R80, R90.reuse, R28 ;  /* 0x0000005a501c723c */ /* 0x080fe2000004181c */
[----:B------:R-:W-:Y:S03]  /*d5c0*/  FADD.FTZ R174, R137, R174 ;  /* 0x000000ae89ae7221 */ /* 0x000fe60000010000 */
[----:B------:R-:W-:Y:S01]  /*d5d0*/  FADD.FTZ R175, R166, R175 ;  /* 0x000000afa6af7221 */ /* 0x000fe20000010000 */
[----:B------:R-:W-:Y:S01]  /*d5e0*/  MOV R166, R2 ;  /* 0x0000000200a67202 */ /* 0x000fe20000000f00 */
[----:B------:R-:W-:Y:S01]  /*d5f0*/  FADD.FTZ R170, R185, R170 ;  /* 0x000000aab9aa7221 */ /* 0x000fe20000010000 */
[----:B------:R-:W-:Y:S01]  /*d600*/  MOV R164, R72 ;  /* 0x0000004800a47202 */ /* 0x000fe20000000f00 */
[C---:B------:R-:W-:Y:S01]  /*d610*/  HMMA.16816.F32.BF16 R32, R76.reuse, R90, R32 ;  /* 0x0000005a4c20723c */ /* 0x040fe20000041820 */
[----:B------:R-:W1:Y:S01]  /*d620*/  LDSM.16.MT88.4 R88, [R225+0x1100] ;  /* 0x00110000e158783b */ /* 0x000e620000004200 */
[----:B------:R-:W-:Y:S02]  /*d630*/  MUFU.EX2 R121, R121 ;  /* 0x0000007900797308 */ /* 0x000fe40000000800 */
[----:B------:R-:W-:Y:S02]  /*d640*/  FADD.FTZ R169, R180, R169 ;  /* 0x000000a9b4a97221 */ /* 0x000fe40000010000 */
[----:B------:R-:W-:Y:S02]  /*d650*/  FADD.FTZ R175, R165, R175 ;  /* 0x000000afa5af7221 */ /* 0x000fe40000010000 */
[-C--:B--2---:R-:W-:Y:S01]  /*d660*/  HMMA.16816.F32.BF16 R36, R76, R92.reuse, R36 ;  /* 0x0000005c4c24723c */ /* 0x084fe20000041824 */
[----:B------:R-:W-:Y:S03]  /*d670*/  FADD.FTZ R170, R189, R170 ;  /* 0x000000aabdaa7221 */ /* 0x000fe60000010000 */
[----:B------:R-:W2:Y:S01]  /*d680*/  MUFU.EX2 R122, R122 ;  /* 0x0000007a007a7308 */ /* 0x000ea20000000800 */
[----:B------:R-:W-:Y:S02]  /*d690*/  FADD.FTZ R169, R192, R169 ;  /* 0x000000a9c0a97221 */ /* 0x000fe40000010000 */
[----:B------:R-:W-:Y:S01]  /*d6a0*/  FADD.FTZ R107, R107, R175 ;  /* 0x000000af6b6b7221 */ /* 0x000fe20000010000 */
[C---:B------:R-:W-:Y:S01]  /*d6b0*/  HMMA.16816.F32.BF16 R40, R80.reuse, R92, R40 ;  /* 0x0000005c5028723c */ /* 0x040fe20000041828 */
[----:B------:R-:W-:Y:S03]  /*d6c0*/  FADD.FTZ R174, R104, R174 ;  /* 0x000000ae68ae7221 */ /* 0x000fe60000010000 */
[----:B------:R-:W-:Y:S02]  /*d6d0*/  FADD.FTZ R169, R195, R169 ;  /* 0x000000a9c3a97221 */ /* 0x000fe40000010000 */
[----:B------:R-:W4:Y:S01]  /*d6e0*/  MUFU.EX2 R123, R123 ;  /* 0x0000007b007b7308 */ /* 0x000f220000000800 */
[----:B------:R-:W-:Y:S01]  /*d6f0*/  FFMA.FTZ R92, R155, c[0x0][0x2d0], -R194 ;  /* 0x0000b4009b5c7a23 */ /* 0x000fe200000108c2 */
[-C--:B------:R-:W-:Y:S01]  /*d700*/  HMMA.16816.F32.BF16 R44, R80, R94.reuse, R44 ;  /* 0x0000005e502c723c */ /* 0x080fe2000004182c */
[----:B------:R-:W-:Y:S03]  /*d710*/  FADD.FTZ R107, R108, R107 ;  /* 0x0000006b6c6b7221 */ /* 0x000fe60000010000 */
[----:B------:R-:W-:Y:S02]  /*d720*/  FADD.FTZ R174, R105, R174 ;  /* 0x000000ae69ae7221 */ /* 0x000fe40000010000 */
[----:B------:R-:W-:Y:S02]  /*d730*/  FADD.FTZ R109, R109, R107 ;  /* 0x0000006b6d6d7221 */ /* 0x000fe40000010000 */
[C---:B------:R-:W-:Y:S01]  /*d740*/  HMMA.16816.F32.BF16 R48, R76.reuse, R94, R48 ;  /* 0x0000005e4c30723c */ /* 0x040fe20000041830 */
[----:B------:R5:W-:Y:S03]  /*d750*/  MUFU.EX2 R103, R92 ;  /* 0x0000005c00677308 */ /* 0x000be60000000800 */
[----:B--2---:R-:W-:Y:S02]  /*d760*/  FADD.FTZ R174, R122, R174 ;  /* 0x000000ae7aae7221 */ /* 0x004fe40000010000 */
[----:B------:R-:W-:Y:S02]  /*d770*/  FADD.FTZ R109, R110, R109 ;  /* 0x0000006d6e6d7221 */ /* 0x000fe40000010000 */
[-C--:B---3--:R-:W-:Y:S01]  /*d780*/  HMMA.16816.F32.BF16 R52, R76, R84.reuse, R52 ;  /* 0x000000544c34723c */ /* 0x088fe20000041834 */
[----:B------:R-:W-:Y:S02]  /*d790*/  IMAD.MOV.U32 R165, RZ, RZ, R0 ;  /* 0x000000ffffa57224 */ /* 0x000fe400078e0000 */
[----:B------:R-:W2:Y:S01]  /*d7a0*/  MUFU.EX2 R132, R132 ;  /* 0x0000008400847308 */ /* 0x000ea20000000800 */
[----:B----4-:R-:W-:Y:S04]  /*d7b0*/  FADD.FTZ R174, R123, R174 ;  /* 0x000000ae7bae7221 */ /* 0x010fe80000010000 */
[C---:B------:R-:W-:Y:S05]  /*d7c0*/  HMMA.16816.F32.BF16 R56, R80.reuse, R84, R56 ;  /* 0x000000545038723c */ /* 0x040fea0000041838 */
[----:B------:R-:W3:Y:S02]  /*d7d0*/  MUFU.EX2 R133, R133 ;  /* 0x0000008500857308 */ /* 0x000ee40000000800 */
[----:B------:R-:W-:Y:S01]  /*d7e0*/  FFMA.FTZ R84, R154, c[0x0][0x2d0], -R194 ;  /* 0x0000b4009a547a23 */ /* 0x000fe200000108c2 */
[-C--:B------:R-:W-:Y:S01]  /*d7f0*/  HMMA.16816.F32.BF16 R60, R80, R86.reuse, R60 ;  /* 0x00000056503c723c */ /* 0x080fe2000004183c */
[----:B-----5:R-:W-:Y:S06]  /*d800*/  FFMA.FTZ R92, R159, c[0x0][0x2d0], -R198 ;  /* 0x0000b4009f5c7a23 */ /* 0x020fec00000108c6 */
[----:B------:R-:W-:Y:S01]  /*d810*/  FFMA.FTZ R80, R153, c[0x0][0x2d0], -R199 ;  /* 0x0000b40099507a23 */ /* 0x000fe200000108c7 */
[----:B------:R-:W-:Y:S01]  /*d820*/  HMMA.16816.F32.BF16 R64, R76, R86, R64 ;  /* 0x000000564c40723c */ /* 0x000fe20000041840 */
[----:B------:R4:W5:Y:S03]  /*d830*/  MUFU.EX2 R114, R84 ;  /* 0x0000005400727308 */ /* 0x0009660000000800 */
[----:B--2---:R-:W-:Y:S03]  /*d840*/  FADD.FTZ R174, R132, R174 ;  /* 0x000000ae84ae7221 */ /* 0x004fe60000010000 */
[C---:B------:R-:W-:Y:S01]  /*d850*/  F2FP.BF16.PACK_AB R76, R111.reuse, R106 ;  /* 0x0000006a6f4c723e */ /* 0x040fe200000010ff */
[----:B------:R-:W-:Y:S01]  /*d860*/  FADD.FTZ R106, R106, R170 ;  /* 0x000000aa6a6a7221 */ /* 0x000fe20000010000 */
[----:B------:R-:W-:Y:S02]  /*d870*/  F2FP.BF16.PACK_AB R77, R116, R117 ;  /* 0x00000075744d723e */ /* 0x000fe400000010ff */
[----:B------:R2:W-:Y:S01]  /*d880*/  MUFU.EX2 R102, R80 ;  /* 0x0000005000667308 */ /* 0x0005e20000000800 */
[----:B------:R-:W-:Y:S01]  /*d890*/  F2FP.BF16.PACK_AB R78, R118, R119 ;  /* 0x00000077764e723e */ /* 0x000fe200000010ff */
[----:B------:R-:W-:Y:S01]  /*d8a0*/  FADD.FTZ R106, R111, R106 ;  /* 0x0000006a6f6a7221 */ /* 0x000fe20000010000 */
[----:B------:R-:W-:Y:S01]  /*d8b0*/  F2FP.BF16.PACK_AB R79, R121, R120 ;  /* 0x00000078794f723e */ /* 0x000fe200000010ff */
[----:B------:R-:W-:Y:S01]  /*d8c0*/  FADD.FTZ R117, R117, R169 ;  /* 0x000000a975757221 */ /* 0x000fe20000010000 */
[----:B---3--:R-:W-:Y:S01]  /*d8d0*/  F2FP.BF16.PACK_AB R82, R133, R132 ;  /* 0x000000848552723e */ /* 0x008fe200000010ff */
[----:B------:R-:W-:Y:S02]  /*d8e0*/  FADD.FTZ R119, R119, R106 ;  /* 0x0000006a77777221 */ /* 0x000fe40000010000 */
[----:B------:R-:W-:Y:S02]  /*d8f0*/  FADD.FTZ R117, R116, R117 ;  /* 0x0000007574757221 */ /* 0x000fe40000010000 */
[-C--:B-1----:R-:W-:Y:S01]  /*d900*/  HMMA.16816.F32.BF16 R4, R76, R88.reuse, R4 ;  /* 0x000000584c04723c */ /* 0x082fe20000041804 */
[----:B------:R-:W-:Y:S01]  /*d910*/  MUFU.EX2 R135, R135 ;  /* 0x0000008700877308 */ /* 0x000fe20000000800 */
[----:B------:R-:W-:Y:S01]  /*d920*/  FADD.FTZ R117, R120, R117 ;  /* 0x0000007578757221 */ /* 0x000fe20000010000 */
[----:B----4-:R-:W1:Y:S01]  /*d930*/  LDSM.16.MT88.4 R84, [R220+0x1100] ;  /* 0x00110000dc54783b */ /* 0x010e620000004200 */
[----:B-----5:R-:W-:Y:S01]  /*d940*/  F2FP.BF16.PACK_AB R83, R114, R103 ;  /* 0x000000677253723e */ /* 0x020fe200000010ff */
[----:B------:R-:W-:Y:S02]  /*d950*/  FADD.FTZ R119, R118, R119 ;  /* 0x0000007776777221 */ /* 0x000fe40000010000 */
[----:B------:R-:W-:Y:S04]  /*d960*/  FADD.FTZ R117, R121, R117 ;  /* 0x0000007579757221 */ /* 0x000fe80000010000 */
[----:B------:R-:W3:Y:S01]  /*d970*/  MUFU.EX2 R250, R250 ;  /* 0x000000fa00fa7308 */ /* 0x000ee20000000800 */
[----:B------:R-:W-:Y:S02]  /*d980*/  FADD.FTZ R174, R133, R174 ;  /* 0x000000ae85ae7221 */ /* 0x000fe40000010000 */
[--C-:B--2---:R-:W-:Y:S02]  /*d990*/  FFMA.FTZ R80, R152, c[0x0][0x2d0], -R198.reuse ;  /* 0x0000b40098507a23 */ /* 0x104fe400000108c6 */
[----:B------:R-:W-:Y:S02]  /*d9a0*/  FFMA.FTZ R198, R176, c[0x0][0x2d0], -R198 ;  /* 0x0000b400b0c67a23 */ /* 0x000fe400000108c6 */
[----:B------:R-:W-:Y:S03]  /*d9b0*/  FADD.FTZ R119, R134, R119 ;  /* 0x0000007786777221 */ /* 0x000fe60000010000 */
[----:B------:R2:W-:Y:S10]  /*d9c0*/  MUFU.EX2 R100, R80 ;  /* 0x0000005000647308 */ /* 0x0005f40000000800 */
[----:B------:R4:W-:Y:S01]  /*d9d0*/  MUFU.EX2 R112, R92 ;  /* 0x0000005c00707308 */ /* 0x0009e20000000800 */
[C---:B---3--:R-:W-:Y:S01]  /*d9e0*/  F2FP.BF16.PACK_AB R81, R250.reuse, R135 ;  /* 0x00000087fa51723e */ /* 0x048fe200000010ff */
[----:B------:R-:W-:Y:S04]  /*d9f0*/  FADD.FTZ R135, R135, R109 ;  /* 0x0000006d87877221 */ /* 0x000fe80000010000 */
[----:B------:R-:W-:Y:S04]  /*da00*/  FADD.FTZ R135, R250, R135 ;  /* 0x00000087fa877221 */ /* 0x000fe80000010000 */
[----:B------:R-:W-:Y:S01]  /*da10*/  MUFU.EX2 R248, R248 ;  /* 0x000000f800f87308 */ /* 0x000fe20000000800 */
[----:B--2---:R-:W-:Y:S09]  /*da20*/  F2FP.BF16.PACK_AB R80, R123, R122 ;  /* 0x0000007a7b50723e */ /* 0x004ff200000010ff */
[----:B------:R-:W-:Y:S01]  /*da30*/  MUFU.EX2 R247, R247 ;  /* 0x000000f700f77308 */ /* 0x000fe20000000800 */
[C---:B------:R-:W-:Y:S01]  /*da40*/  HMMA.16816.F32.BF16 R8, R80.reuse, R88, R8 ;  /* 0x000000585008723c */ /* 0x040fe20000041808 */
[----:B----4-:R-:W2:Y:S06]  /*da50*/  LDSM.16.MT88.4 R92, [R219+0x1100] ;  /* 0x00110000db5c783b */ /* 0x010eac0000004200 */
[--C-:B------:R-:W-:Y:S01]  /*da60*/  FFMA.FTZ R88, R158, c[0x0][0x2d0], -R199.reuse ;  /* 0x0000b4009e587a23 */ /* 0x100fe200000108c7 */
[-C--:B------:R-:W-:Y:S01]  /*da70*/  HMMA.16816.F32.BF16 R12, R80, R90.reuse, R12 ;  /* 0x0000005a500c723c */ /* 0x080fe2000004180c */
[----:B------:R-:W-:Y:S03]  /*da80*/  MUFU.EX2 R252, R252 ;  /* 0x000000fc00fc7308 */ /* 0x000fe60000000800 */
[----:B------:R-:W-:Y:S04]  /*da90*/  FFMA.FTZ R199, R182, c[0x0][0x2d0], -R199 ;  /* 0x0000b400b6c77a23 */ /* 0x000fe800000108c7 */
[C---:B------:R-:W-:Y:S03]  /*daa0*/  HMMA.16816.F32.BF16 R16, R76.reuse, R90, R16 ;  /* 0x0000005a4c10723c */ /* 0x040fe60000041810 */
[----:B------:R3:W-:Y:S05]  /*dab0*/  MUFU.EX2 R115, R88 ;  /* 0x0000005800737308 */ /* 0x0007ea0000000800 */
[-C--:B-1----:R-:W-:Y:S05]  /*dac0*/  HMMA.16816.F32.BF16 R20, R76, R84.reuse, R20 ;  /* 0x000000544c14723c */ /* 0x082fea0000041814 */
[----:B------:R-:W-:Y:S03]  /*dad0*/  MUFU.EX2 R251, R251 ;  /* 0x000000fb00fb7308 */ /* 0x000fe60000000800 */
[C---:B------:R-:W-:Y:S07]  /*dae0*/  HMMA.16816.F32.BF16 R24, R80.reuse, R84, R24 ;  /* 0x000000545018723c */ /* 0x040fee0000041818 */
[----:B------:R-:W-:Y:S01]  /*daf0*/  FFMA.FTZ R84, R157, c[0x0][0x2d0], -R196 ;  /* 0x0000b4009d547a23 */ /* 0x000fe200000108c4 */
[-C--:B------:R-:W-:Y:S01]  /*db00*/  HMMA.16816.F32.BF16 R28, R80, R86.reuse, R28 ;  /* 0x00000056501c723c */ /* 0x080fe2000004181c */
[----:B------:R-:W-:Y:S01]  /*db10*/  MUFU.EX2 R244, R244 ;  /* 0x000000f400f47308 */ /* 0x000fe20000000800 */
[----:B---3--:R-:W1:Y:S06]  /*db20*/  LDSM.16.MT88.4 R88, [R218+0x1100] ;  /* 0x00110000da58783b */ /* 0x008e6c0000004200 */
[C---:B------:R-:W-:Y:S03]  /*db30*/  HMMA.16816.F32.BF16 R32, R76.reuse, R86, R32 ;  /* 0x000000564c20723c */ /* 0x040fe60000041820 */
[----:B------:R3:W-:Y:S05]  /*db40*/  MUFU.EX2 R101, R84 ;  /* 0x0000005400657308 */ /* 0x0007ea0000000800 */
[-C--:B--2---:R-:W-:Y:S05]  /*db50*/  HMMA.16816.F32.BF16 R36, R76, R92.reuse, R36 ;  /* 0x0000005c4c24723c */ /* 0x084fea0000041824 */
[----:B------:R-:W-:Y:S03]  /*db60*/  MUFU.EX2 R210, R210 ;  /* 0x000000d200d27308 */ /* 0x000fe60000000800 */
[C---:B------:R-:W-:Y:S07]  /*db70*/  HMMA.16816.F32.BF16 R40, R80.reuse, R92, R40 ;  /* 0x0000005c5028723c */ /* 0x040fee0000041828 */
[----:B------:R-:W-:Y:S01]  /*db80*/  FFMA.FTZ R92, R161, c[0x0][0x2d0], -R194 ;  /* 0x0000b400a15c7a23 */ /* 0x000fe200000108c2 */
[-C--:B------:R-:W-:Y:S01]  /*db90*/  HMMA.16816.F32.BF16 R44, R80, R94.reuse, R44 ;  /* 0x0000005e502c723c */ /* 0x080fe2000004182c */
[----:B------:R-:W-:Y:S03]  /*dba0*/  MUFU.EX2 R202, R202 ;  /* 0x000000ca00ca7308 */ /* 0x000fe60000000800 */
[--C-:B---3--:R-:W-:Y:S04]  /*dbb0*/  FFMA.FTZ R84, R156, c[0x0][0x2d0], -R196.reuse ;  /* 0x0000b4009c547a23 */ /* 0x108fe800000108c4 */
[C---:B------:R-:W-:Y:S03]  /*dbc0*/  HMMA.16816.F32.BF16 R48, R76.reuse, R94, R48 ;  /* 0x0000005e4c30723c */ /* 0x040fe60000041830 */
[----:B------:R2:W3:Y:S05]  /*dbd0*/  MUFU.EX2 R113, R84 ;  /* 0x0000005400717308 */ /* 0x0004ea0000000800 */
[-C--:B-1----:R-:W-:Y:S05]  /*dbe0*/  HMMA.16816.F32.BF16 R52, R76, R88.reuse, R52 ;  /* 0x000000584c34723c */ /* 0x082fea0000041834 */
[----:B------:R1:W4:Y:S03]  /*dbf0*/  MUFU.EX2 R126, R92 ;  /* 0x0000005c007e7308 */ /* 0x0003260000000800 */
[C---:B------:R-:W-:Y:S07]  /*dc00*/  HMMA.16816.F32.BF16 R56, R80.reuse, R88, R56 ;  /* 0x000000585038723c */ /* 0x040fee0000041838 */
[----:B------:R-:W-:Y:S01]  /*dc10*/  MUFU.EX2 R201, R201 ;  /* 0x000000c900c97308 */ /* 0x000fe20000000800 */
[-C--:B------:R-:W-:Y:S01]  /*dc20*/  HMMA.16816.F32.BF16 R60, R80, R90.reuse, R60 ;  /* 0x0000005a503c723c */ /* 0x080fe2000004183c */
[----:B--2---:R-:W-:Y:S06]  /*dc30*/  FFMA.FTZ R84, R163, c[0x0][0x2d0], -R196 ;  /* 0x0000b400a3547a23 */ /* 0x004fec00000108c4 */
[----:B---3--:R-:W-:Y:S01]  /*dc40*/  F2FP.BF16.PACK_AB R80, R113, R101 ;  /* 0x000000657150723e */ /* 0x008fe200000010ff */
[----:B------:R-:W-:Y:S01]  /*dc50*/  HMMA.16816.F32.BF16 R64, R76, R90, R64 ;  /* 0x0000005a4c40723c */ /* 0x000fe20000041840 */
[----:B------:R2:W3:Y:S01]  /*dc60*/  MUFU.EX2 R124, R84 ;  /* 0x00000054007c7308 */ /* 0x0004e20000000800 */
[----:B------:R-:W-:Y:S02]  /*dc70*/  LDSM.16.MT88.4 R88, [R220+0x1900] ;  /* 0x00190000dc58783b */ /* 0x000fe40000004200 */
[--C-:B-1----:R-:W-:Y:S01]  /*dc80*/  FFMA.FTZ R92, R160, c[0x0][0x2d0], -R194.reuse ;  /* 0x0000b400a05c7a23 */ /* 0x102fe200000108c2 */
[----:B----4-:R-:W-:Y:S02]  /*dc90*/  MOV R176, R126 ;  /* 0x0000007e00b07202 */ /* 0x010fe40000000f00 */
[----:B------:R-:W-:Y:S04]  /*dca0*/  F2FP.BF16.PACK_AB R76, R102, R134 ;  /* 0x00000086664c723e */ /* 0x000fe800000010ff */
[----:B------:R-:W1:Y:S01]  /*dcb0*/  MUFU.EX2 R127, R92 ;  /* 0x0000005c007f7308 */ /* 0x000e620000000800 */
[----:B------:R-:W-:Y:S02]  /*dcc0*/  F2FP.BF16.PACK_AB R77, R112, R100 ;  /* 0x00000064704d723e */ /* 0x000fe400000010ff */
[----:B------:R-:W-:Y:S02]  /*dcd0*/  F2FP.BF16.PACK_AB R78, R249, R115 ;  /* 0x00000073f94e723e */ /* 0x000fe400000010ff */
[----:B------:R-:W-:Y:S05]  /*dce0*/  F2FP.BF16.PACK_AB R79, R247, R248 ;  /* 0x000000f8f74f723e */ /* 0x000fea00000010ff */
[----:B------:R-:W-:Y:S01]  /*dcf0*/  MUFU.EX2 R243, R243 ;  /* 0x000000f300f37308 */ /* 0x000fe20000000800 */
[----:B--2---:R-:W-:Y:S01]  /*dd00*/  FFMA.FTZ R84, R162, c[0x0][0x2d0], -R194 ;  /* 0x0000b400a2547a23 */ /* 0x004fe200000108c2 */
[----:B---3--:R-:W-:Y:S08]  /*dd10*/  F2FP.BF16.PACK_AB R82, R252, R124 ;  /* 0x0000007cfc52723e */ /* 0x008ff000000010ff */
[----:B------:R2:W3:Y:S01]  /*dd20*/  MUFU.EX2 R125, R84 ;  /* 0x00000054007d7308 */ /* 0x0004e20000000800 */
[-C--:B-1----:R-:W-:Y:S01]  /*dd30*/  F2FP.BF16.PACK_AB R83, R251, R127.reuse ;  /* 0x0000007ffb53723e */ /* 0x082fe200000010ff */
[----:B------:R-:W-:Y:S01]  /*dd40*/  LDSM.16.MT88.4 R92, [R219+0x1900] ;  /* 0x00190000db5c783b */ /* 0x000fe20000004200 */
[----:B------:R-:W-:Y:S07]  /*dd50*/  MOV R182, R127 ;  /* 0x0000007f00b67202 */ /* 0x000fee0000000f00 */
[----:B------:R-:W-:Y:S10]  /*dd60*/  MUFU.EX2 R209, R209 ;  /* 0x000000d100d17308 */ /* 0x000ff40000000800 */
[----:B------:R-:W-:Y:S01]  /*dd70*/  MUFU.EX2 R207, R207 ;  /* 0x000000cf00cf7308 */ /* 0x000fe20000000800 */
[----:B--2---:R-:W1:Y:S01]  /*dd80*/  LDSM.16.MT88.4 R84, [R225+0x1900] ;  /* 0x00190000e154783b */ /* 0x004e620000004200 */
[----:B---3--:R-:W-:Y:S08]  /*dd90*/  F2FP.BF16.PACK_AB R81, R126, R125 ;  /* 0x0000007d7e51723e */ /* 0x008ff000000010ff */
        /* <DEDUP_REMOVED lines=54> */
[--C-:B------:R-:W-:Y:S03]  /*e100*/  FFMA.FTZ R85, R183, c[0x0][0x2d0], -R196.reuse ;  /* 0x0000b400b7557a23 */ /* 0x100fe600000108c4 */
[----:B------:R-:W-:Y:S01]  /*e110*/  IMAD.MOV.U32 R190, RZ, RZ, R125 ;  /* 0x000000ffffbe7224 */ /* 0x000fe200078e007d */
[----:B------:R-:W-:Y:S01]  /*e120*/  MUFU.EX2 R84, R84 ;  /* 0x0000005400547308 */ /* 0x000fe20000000800 */
[----:B------:R-:W-:Y:S02]  /*e130*/  MOV R183, R124 ;  /* 0x0000007c00b77202 */ /* 0x000fe40000000f00 */
[C---:B------:R-:W-:Y:S07]  /*e140*/  HMMA.16816.F32.BF16 R32, R76.reuse, R86, R32 ;  /* 0x000000564c20723c */ /* 0x040fee0000041820 */
[--C-:B------:R-:W-:Y:S01]  /*e150*/  FFMA.FTZ R86, R181, c[0x0][0x2d0], -R196.reuse ;  /* 0x0000b400b5567a23 */ /* 0x100fe200000108c4 */
[-C--:B------:R-:W-:Y:S01]  /*e160*/  HMMA.16816.F32.BF16 R36, R76, R92.reuse, R36 ;  /* 0x0000005c4c24723c */ /* 0x080fe20000041824 */
[----:B------:R-:W-:Y:S01]  /*e170*/  MOV R181, R115 ;  /* 0x0000007300b57202 */ /* 0x000fe20000000f00 */
[----:B------:R-:W1:Y:S02]  /*e180*/  MUFU.EX2 R85, R85 ;  /* 0x0000005500557308 */ /* 0x000e640000000800 */
[----:B------:R-:W-:Y:S02]  /*e190*/  FFMA.FTZ R196, R179, c[0x0][0x2d0], -R196 ;  /* 0x0000b400b3c47a23 */ /* 0x000fe400000108c4 */
[----:B------:R-:W-:Y:S02]  /*e1a0*/  IMAD.MOV.U32 R179, RZ, RZ, R114 ;  /* 0x000000ffffb37224 */ /* 0x000fe400078e0072 */
[C---:B------:R-:W-:Y:S01]  /*e1b0*/  HMMA.16816.F32.BF16 R40, R80.reuse, R92, R40 ;  /* 0x0000005c5028723c */ /* 0x040fe20000041828 */
[--C-:B------:R-:W-:Y:S03]  /*e1c0*/  FFMA.FTZ R87, R191, c[0x0][0x2d0], -R194.reuse ;  /* 0x0000b400bf577a23 */ /* 0x100fe600000108c2 */
[----:B------:R-:W-:Y:S01]  /*e1d0*/  MOV R191, R113 ;  /* 0x0000007100bf7202 */ /* 0x000fe20000000f00 */
[----:B------:R-:W-:Y:S02]  /*e1e0*/  MUFU.EX2 R86, R86 ;  /* 0x0000005600567308 */ /* 0x000fe40000000800 */
[--C-:B------:R-:W-:Y:S01]  /*e1f0*/  FFMA.FTZ R92, R186, c[0x0][0x2d0], -R194.reuse ;  /* 0x0000b400ba5c7a23 */ /* 0x100fe200000108c2 */
[-C--:B------:R-:W-:Y:S01]  /*e200*/  HMMA.16816.F32.BF16 R44, R80, R94.reuse, R44 ;  /* 0x0000005e502c723c */ /* 0x080fe2000004182c */
[----:B------:R-:W-:Y:S02]  /*e210*/  MOV R186, R112 ;  /* 0x0000007000ba7202 */ /* 0x000fe40000000f00 */
[----:B------:R-:W-:Y:S01]  /*e220*/  LDSM.16.MT88.4 R112, [R219+0x2900] ;  /* 0x00290000db70783b */ /* 0x000fe20000004200 */
[--C-:B------:R-:W-:Y:S01]  /*e230*/  FFMA.FTZ R93, R184, c[0x0][0x2d0], -R194.reuse ;  /* 0x0000b400b85d7a23 */ /* 0x100fe200000108c2 */
[----:B------:R-:W-:Y:S01]  /*e240*/  MOV R184, R101 ;  /* 0x0000006500b87202 */ /* 0x000fe20000000f00 */
[----:B------:R-:W-:Y:S01]  /*e250*/  FFMA.FTZ R194, R73, c[0x0][0x2d0], -R194 ;  /* 0x0000b40049c27a23 */ /* 0x000fe200000108c2 */
[----:B------:R-:W3:Y:S01]  /*e260*/  MUFU.EX2 R196, R196 ;  /* 0x000000c400c47308 */ /* 0x000ee20000000800 */
[C---:B------:R-:W-:Y:S01]  /*e270*/  HMMA.16816.F32.BF16 R48, R76.reuse, R94, R48 ;  /* 0x0000005e4c30723c */ /* 0x040fe20000041830 */
[----:B------:R-:W-:Y:S03]  /*e280*/  IMAD.MOV.U32 R73, RZ, RZ, R100 ;  /* 0x000000ffff497224 */ /* 0x000fe600078e0064 */
[----:B-1----:R-:W-:Y:S01]  /*e290*/  F2FP.BF16.PACK_AB R124, R85, R84 ;  /* 0x00000054557c723e */ /* 0x002fe200000010ff */
[----:B------:R-:W-:Y:S02]  /*e2a0*/  FADD.FTZ R117, R73, R117 ;  /* 0x0000007549757221 */ /* 0x000fe40000010000 */
[----:B------:R-:W-:Y:S01]  /*e2b0*/  IMAD.MOV.U32 R95, RZ, RZ, R103 ;  /* 0x000000ffff5f7224 */ /* 0x000fe200078e0067 */
[-C--:B--2---:R-:W-:Y:S01]  /*e2c0*/  HMMA.16816.F32.BF16 R52, R76, R88.reuse, R52 ;  /* 0x000000584c34723c */ /* 0x084fe20000041834 */
[----:B------:R-:W-:Y:S01]  /*e2d0*/  MOV R94, R102 ;  /* 0x00000066005e7202 */ /* 0x000fe20000000f00 */
[----:B------:R-:W-:Y:S01]  /*e2e0*/  MUFU.EX2 R87, R87 ;  /* 0x0000005700577308 */ /* 0x000fe20000000800 */
[----:B------:R-:W1:Y:S01]  /*e2f0*/  LDSM.16.MT88.4 R100, [R220+0x2900] ;  /* 0x00290000dc64783b */ /* 0x000e620000004200 */
[----:B------:R-:W-:Y:S02]  /*e300*/  FADD.FTZ R117, R186, R117 ;  /* 0x00000075ba757221 */ /* 0x000fe40000010000 */
[----:B------:R-:W-:Y:S02]  /*e310*/  FADD.FTZ R119, R94, R119 ;  /* 0x000000775e777221 */ /* 0x000fe40000010000 */
[C---:B------:R-:W-:Y:S01]  /*e320*/  HMMA.16816.F32.BF16 R56, R80.reuse, R88, R56 ;  /* 0x000000585038723c */ /* 0x040fe20000041838 */
[----:B------:R-:W-:Y:S03]  /*e330*/  FADD.FTZ R117, R248, R117 ;  /* 0x00000075f8757221 */ /* 0x000fe60000010000 */
[----:B------:R-:W2:Y:S01]  /*e340*/  MUFU.EX2 R92, R92 ;  /* 0x0000005c005c7308 */ /* 0x000ea20000000800 */
[----:B------:R-:W-:Y:S01]  /*e350*/  FADD.FTZ R119, R181, R119 ;  /* 0x00000077b5777221 */ /* 0x000fe20000010000 */
[----:B---3--:R-:W-:Y:S02]  /*e360*/  F2FP.BF16.PACK_AB R126, R196, R86 ;  /* 0x00000056c47e723e */ /* 0x008fe400000010ff */
[-C--:B------:R-:W-:Y:S01]  /*e370*/  HMMA.16816.F32.BF16 R60, R80, R90.reuse, R60 ;  /* 0x0000005a503c723c */ /* 0x080fe2000004183c */
[----:B------:R-:W-:Y:S03]  /*e380*/  FADD.FTZ R119, R249, R119 ;  /* 0x00000077f9777221 */ /* 0x000fe60000010000 */
[----:B------:R-:W-:Y:S02]  /*e390*/  FADD.FTZ R117, R247, R117 ;  /* 0x00000075f7757221 */ /* 0x000fe40000010000 */
        /* <DEDUP_REMOVED lines=9> */
[----:B--2---:R-:W-:Y:S01]  /*e430*/  F2FP.BF16.PACK_AB R125, R92, R87 ;  /* 0x000000575c7d723e */ /* 0x004fe200000010ff */
        /* <DEDUP_REMOVED lines=27> */
[-C--:B-1----:R-:W-:Y:S01]  /*e5f0*/  HMMA.16816.F32.BF16 R144, R128, R100.reuse, R20 ;  /* 0x000000648090723c */ /* 0x082fe20000041814 */
        /* <DEDUP_REMOVED lines=15> */
[----:B------:R-:W-:Y:S04]  /*e6f0*/  FADD.FTZ R8, R87, R8 ;  /* 0x0000000857087221 */ /* 0x000fe80000010000 */
[----:B------:R-:W-:Y:S03]  /*e700*/  FADD.FTZ R8, R92, R8 ;  /* 0x000000085c087221 */ /* 0x000fe60000010000 */
[C---:B------:R-:W-:Y:S01]  /*e710*/  HMMA.16816.F32.BF16 R108, R124.reuse, R112, R40 ;  /* 0x000000707c6c723c */ /* 0x040fe20000041828 */
[----:B------:R-:W-:Y:S04]  /*e720*/  FADD.FTZ R8, R93, R8 ;  /* 0x000000085d087221 */ /* 0x000fe80000010000 */
[----:B------:R-:W-:Y:S03]  /*e730*/  FADD.FTZ R238, R194, R8 ;  /* 0x00000008c2ee7221 */ /* 0x000fe60000010000 */
[-C--:B------:R-:W-:Y:S07]  /*e740*/  HMMA.16816.F32.BF16 R132, R124, R114.reuse, R44 ;  /* 0x000000727c84723c */ /* 0x080fee000004182c */
[----:B------:R-:W-:Y:S01]  /*e750*/  MOV R44, R72 ;  /* 0x00000048002c7202 */ /* 0x000fe20000000f00 */
[C---:B------:R-:W-:Y:S08]  /*e760*/  HMMA.16816.F32.BF16 R112, R128.reuse, R114, R48 ;  /* 0x000000728070723c */ /* 0x040ff00000041830 */
[-C--:B----4-:R-:W-:Y:S08]  /*e770*/  HMMA.16816.F32.BF16 R116, R128, R4.reuse, R52 ;  /* 0x000000048074723c */ /* 0x090ff00000041834 */
[C---:B------:R-:W-:Y:S08]  /*e780*/  HMMA.16816.F32.BF16 R120, R124.reuse, R4, R56 ;  /* 0x000000047c78723c */ /* 0x040ff00000041838 */
[-C--:B------:R-:W-:Y:S08]  /*e790*/  HMMA.16816.F32.BF16 R124, R124, R6.reuse, R60 ;  /* 0x000000067c7c723c */ /* 0x080ff0000004183c */
[----:B------:R-:W-:Y:S01]  /*e7a0*/  HMMA.16816.F32.BF16 R128, R128, R6, R64 ;  /* 0x000000068080723c */ /* 0x000fe20000041840 */
[----:B------:R-:W-:-:S07]  /*e7b0*/  @P0 BRA `(.L_x_291) ;  /* 0xffff9bb000000947 */ /* 0x000fce000383ffff */
.L_x_272:
[----:B------:R-:W1:Y:S01]  /*e7c0*/  S2UR UR13, SR_CTAID.X ;  /* 0x00000000000d79c3 */ /* 0x000e620000002500 */
[----:B------:R-:W-:-:S02]  /*e7d0*/  UISETP.NE.AND UP1, UPT, UR35, URZ, UPT ;  /* 0x0000003f2300728c */ /* 0x000fc4000bf25270 */
[----:B------:R-:W-:Y:S02]  /*e7e0*/  ULDC.64 UR6, c[0x0][0x2c8] ;  /* 0x0000b20000067ab9 */ /* 0x000fe40000000a00 */
[----:B------:R-:W-:-:S06]  /*e7f0*/  UISETP.NE.AND UP0, UPT, UR34, URZ, UPT ;  /* 0x0000003f2200728c */ /* 0x000fcc000bf05270 */
[----:B------:R-:W-:Y:S01]  /*e800*/  PLOP3.LUT P0, PT, PT, PT, UP0, 0x40, 0x0 ;  /* 0x000000000000781c */ /* 0x000fe20003f0e808 */
[----:B-1----:R-:W-:-:S04]  /*e810*/  ULEA UR13, UR13, 0x7f, 0x7 ;  /* 0x0000007f0d0d7891 */ /* 0x002fc8000f8e383f */
[----:B------:R-:W-:Y:S02]  /*e820*/  UIMAD.WIDE.U32 UR20, UR13, UR6, URZ ;  /* 0x000000060d1472a5 */ /* 0x000fe4000f8e003f */
[----:B------:R-:W-:Y:S02]  /*e830*/  UIADD3 UR6, UR8, 0x1, -UR15 ;  /* 0x0000000108067890 */ /* 0x000fe4000fffe80f */
[----:B------:R-:W-:-:S03]  /*e840*/  UMOV UR18, UR13 ;  /* 0x0000000d00127c82 */ /* 0x000fc60008000000 */
[----:B------:R-:W-:Y:S02]  /*e850*/  @UP1 UMOV UR13, UR21 ;  /* 0x00000015000d1c82 */ /* 0x000fe40008000000 */
[----:B------:R-:W-:-:S03]  /*e860*/  @UP1 USHF.R.U32.HI UR18, URZ, UR7, UR13 ;  /* 0x000000073f121299 */ /* 0x000fc6000801160d */
[----:B------:R-:W-:Y:S02]  /*e870*/  ULDC UR13, c[0x0][0x324] ;  /* 0x0000c900000d7ab9 */ /* 0x000fe40000000800 */
[----:B------:R-:W-:-:S04]  /*e880*/  UIADD3 UR18, UR6, UR18, URZ ;  /* 0x0000001206127290 */ /* 0x000fc8000fffe03f */
[----:B------:R-:W-:Y:S01]  /*e890*/  UIADD3 UR13, UR18, -UR13, URZ ;  /* 0x8000000d120d7290 */ /* 0x000fe2000fffe03f */
[----:B------:R-:W-:Y:S05]  /*e8a0*/  @P0 BRA `(.L_x_292) ;  /* 0x0000018000000947 */ /* 0x000fea0003800000 */
[----:B------:R-:W-:-:S06]  /*e8b0*/  UISETP.GT.AND UP0, UPT, UR18, -0x1, UPT ;  /* 0xffffffff1200788c */ /* 0x000fcc000bf04270 */
[----:B------:R-:W-:-:S13]  /*e8c0*/  PLOP3.LUT P0, PT, PT, PT, UP0, 0x80, 0x0 ;  /* 0x000000000000781c */ /* 0x000fda0003f0f008 */
[----:B------:R-:W-:Y:S05]  /*e8d0*/  @P0 BRA `(.L_x_293) ;  /* 0x000000a000000947 */ /* 0x000fea0003800000 */
[----:B------:R-:W-:Y:S02]  /*e8e0*/  UMOV UR7, 0x1 ;  /* 0x0000000100077882 */ /* 0x000fe40000000000 */
[----:B------:R-:W-:Y:S02]  /*e8f0*/  ULDC UR6, c[0x0][0x32c] ;  /* 0x0000cb0000067ab9 */ /* 0x000fe40000000800 */
[----:B------:R-:W-:Y:S02]  /*e900*/  UISETP.NE.AND UP0, UPT, UR7, UR6, UPT ;  /* 0x000000060700728c */ /* 0x000fe4000bf05270 */
[----:B------:R-:W-:Y:S02]  /*e910*/  ULOP3.LUT UR18, URZ, UR18, URZ, 0x33, !UPT ;  /* 0x000000123f127292 */ /* 0x000fe4000f8e333f */
[----:B------:R-:W-:Y:S02]  /*e920*/  ULDC.64 UR6, c[0x0][0x330] ;  /* 0x0000cc0000067ab9 */ /* 0x000fe40000000a00 */
[----:B------:R-:W-:-:S07]  /*e930*/  UIMAD.WIDE.U32 UR20, UR18, UR6, URZ ;  /* 0x00000006121472a5 */ /* 0x000fce000f8e003f */
[----:B------:R-:W-:Y:S02]  /*e940*/  @UP0 UMOV UR19, UR21 ;  /* 0x0000001500130c82 */ /* 0x000fe40008000000 */
[----:B------:R-:W-:-:S04]  /*e950*/  @UP0 USHF.R.U32.HI UR18, URZ, UR7, UR19 ;  /* 0x000000073f120299 */ /* 0x000fc80008011613 */
[----:B------:R-:W-:Y:S01]  /*e960*/  ULOP3.LUT UR18, URZ, UR18, URZ, 0x33, !UPT ;  /* 0x000000123f127292 */ /* 0x000fe2000f8e333f */
[----:B------:R-:W-:Y:S05]  /*e970*/  BRA `(.L_x_294) ;  /* 0x0000007000007947 */ /* 0x000fea0003800000 */
.L_x_293:
[----:B------:R-:W-:Y:S02]  /*e980*/  UMOV UR7, 0x1 ;  /* 0x0000000100077882 */ /* 0x000fe40000000000 */
[----:B------:R-:W-:Y:S02]  /*e990*/  ULDC UR6, c[0x0][0x32c] ;  /* 0x0000cb0000067ab9 */ /* 0x000fe40000000800 */
[----:B------:R-:W-:-:S03]  /*e9a0*/  UISETP.NE.AND UP0, UPT, UR7, UR6, UPT ;  /* 0x000000060700728c */ /* 0x000fc6000bf05270 */
[----:B------:R-:W-:Y:S02]  /*e9b0*/  ULDC.64 UR6, c[0x0][0x330] ;  /* 0x0000cc0000067ab9 */ /* 0x000fe40000000a00 */
[----:B------:R-:W-:-:S07]  /*e9c0*/  UIMAD.WIDE.U32 UR20, UR18, UR6, URZ ;  /* 0x00000006121472a5 */ /* 0x000fce000f8e003f */
[----:B------:R-:W-:Y:S02]  /*e9d0*/  @UP0 UMOV UR19, UR21 ;  /* 0x0000001500130c82 */ /* 0x000fe40008000000 */
[----:B------:R-:W-:Y:S02]  /*e9e0*/  @UP0 USHF.R.U32.HI UR18, URZ, UR7, UR19 ;  /* 0x000000073f120299 */ /* 0x000fe40008011613 */
.L_x_294:
[----:B------:R-:W-:Y:S02]  /*e9f0*/  ULDC UR6, c[0x0][0x32c] ;  /* 0x0000cb0000067ab9 */ /* 0x000fe40000000800 */
[----:B------:R-:W-:-:S04]  /*ea00*/  UIMAD UR6, UR18, UR6, URZ ;  /* 0x00000006120672a4 */ /* 0x000fc8000f8e023f */
[----:B------:R-:W-:-:S04]  /*ea10*/  UISETP.LT.AND UP0, UPT, UR13, UR6, UPT ;  /* 0x000000060d00728c */ /* 0x000fc8000bf01270 */
[----:B------:R-:W-:-:S04]  /*ea20*/  USEL UR13, UR13, UR6, !UP0 ;  /* 0x000000060d0d7287 */ /* 0x000fc8000c000000 */
.L_x_292:
[----:B------:R-:W-:-:S04]  /*ea30*/  UIADD3 UR13, UR13, 0x5f, URZ ;  /* 0x0000005f0d0d7890 */ /* 0x000fc8000fffe03f */
        /* <DEDUP_REMOVED lines=11> */
[----:B------:R-:W-:Y:S02]  /*eaf0*/  MOV R165, R0 ;  /* 0x0000000000a57202 */ /* 0x000fe40000000f00 */
.L_x_298:
        /* <DEDUP_REMOVED lines=64> */
.L_x_296:
        /* <DEDUP_REMOVED lines=175> */
.L_x_297:
[----:B------:R-:W-:Y:S01]  /*f9f0*/  FMNMX.FTZ R169, R8, R165, !PT ;  /* 0x000000a508a97209 */ /* 0x000fe20007810000 */
[----:B-1----:R-:W-:Y:S01]  /*fa00*/  LDSM.16.MT88.4 R172, [R225+0x100] ;  /* 0x00010000e1ac783b */ /* 0x002fe20000004200 */
[----:B------:R-:W-:Y:S01]  /*fa10*/  FMNMX.FTZ R3, R4, R167, !PT ;  /* 0x000000a704037209 */ /* 0x000fe20007810000 */
[----:B------:R-:W-:Y:S01]  /*fa20*/  UISETP.GT.AND UP0, UPT, UR17, UR6, UPT ;  /* 0x000000061100728c */ /* 0x000fe2000bf04270 */
[----:B------:R-:W-:Y:S01]  /*fa30*/  FMNMX.FTZ R169, R9, R169, !PT ;  /* 0x000000a909a97209 */ /* 0x000fe20007810000 */
[----:B------:R-:W-:Y:S01]  /*fa40*/  UIADD3 UR17, UR17, -0x1, URZ ;  /* 0xffffffff11117890 */ /* 0x000fe2000fffe03f */
        /* <DEDUP_REMOVED lines=86> */
[----:B------:R-:W-:Y:S02]  /*ffb0*/  PLOP3.LUT P0, PT, PT, PT, UP0, 0x80, 0x0 ;  /* 0x000000000000781c */ /* 0x000fe40003f0f008 */
[----:B------:R-:W-:Y:S04]  /*ffc0*/  FMNMX.FTZ R169, R89, R169, !PT ;  /* 0x000000a959a97209 */ /* 0x000fe80007810000 */
[----:B------:R-:W-:Y:S01]  /*ffd0*/  FMNMX.FTZ R169, R92, R169, !PT ;  /* 0x000000a95ca97209 */ /* 0x000fe20007810000 */
[----:B------:R-:W-:Y:S03]  /*ffe0*/  SHFL.BFLY PT, R2, R170, 0x2, 0x1f ;  /* 0x0c401f00aa027f89 */ /* 0x000fe600000e0000 */
[----:B------:R-:W-:Y:S05]  /*fff0*/  FMNMX.FTZ R169, R93, R169, !PT ;  /* 0x000000a95da97209 */ /* 0x000fea0007810000 */
[----:B------:R-:W1:Y:S02]  /*10000*/  SHFL.BFLY PT, R168, R169, 0x2, 0x1f ;  /* 0x0c401f00a9a87f89 */ /* 0x000e6400000e0000 */
[----:B-1----:R-:W-:Y:S02]  /*10010*/  FMNMX.FTZ R169, R169, R168, !PT ;  /* 0x000000a8a9a97209 */ /* 0x002fe40007810000 */
[----:B------:R-:W-:Y:S02]  /*10020*/  FMNMX.FTZ R168, R75, R0, !PT ;  /* 0x000000004ba87209 */ /* 0x000fe40007810000 */
[----:B------:R-:W-:Y:S02]  /*10030*/  FMNMX.FTZ R3, R3, R171, !PT ;  /* 0x000000ab03037209 */ /* 0x000fe40007810000 */
[----:B------:R-:W1:Y:S01]  /*10040*/  SHFL.BFLY PT, R0, R169, 0x1, 0x1f ;  /* 0x0c201f00a9007f89 */ /* 0x000e6200000e0000 */
[----:B------:R-:W-:Y:S02]  /*10050*/  FMNMX.FTZ R168, R78, R168, !PT ;  /* 0x000000a84ea87209 */ /* 0x000fe40007810000 */
[----:B------:R-:W-:Y:S02]  /*10060*/  FMNMX.FTZ R170, R170, R2, !PT ;  /* 0x00000002aaaa7209 */ /* 0x000fe40007810000 */
[----:B------:R-:W-:Y:S03]  /*10070*/  FMNMX.FTZ R168, R79, R168, !PT ;  /* 0x000000a84fa87209 */ /* 0x000fe60007810000 */
[----:B------:R-:W2:Y:S01]  /*10080*/  SHFL.BFLY PT, R171, R3, 0x1, 0x1f ;  /* 0x0c201f0003ab7f89 */ /* 0x000ea200000e0000 */
[----:B------:R-:W-:Y:S04]  /*10090*/  FMNMX.FTZ R168, R90, R168, !PT ;  /* 0x000000a85aa87209 */ /* 0x000fe80007810000 */
[----:B------:R-:W-:Y:S03]  /*100a0*/  FMNMX.FTZ R168, R91, R168, !PT ;  /* 0x000000a85ba87209 */ /* 0x000fe60007810000 */
[----:B------:R-:W3:Y:S01]  /*100b0*/  SHFL.BFLY PT, R2, R170, 0x1, 0x1f ;  /* 0x0c201f00aa027f89 */ /* 0x000ee200000e0000 */
[----:B------:R-:W-:Y:S04]  /*100c0*/  FMNMX.FTZ R168, R94, R168, !PT ;  /* 0x000000a85ea87209 */ /* 0x000fe80007810000 */
[----:B------:R-:W-:Y:S02]  /*100d0*/  FMNMX.FTZ R168, R95, R168, !PT ;  /* 0x000000a85fa87209 */ /* 0x000fe40007810000 */
[----:B-1----:R-:W-:Y:S03]  /*100e0*/  FMNMX.FTZ R0, R169, R0, !PT ;  /* 0x00000000a9007209 */ /* 0x002fe60007810000 */
[----:B------:R-:W1:Y:S02]  /*100f0*/  SHFL.BFLY PT, R169, R168, 0x2, 0x1f ;  /* 0x0c401f00a8a97f89 */ /* 0x000e6400000e0000 */
[C---:B------:R-:W-:Y:S02]  /*10100*/  FMUL.FTZ R201, R0.reuse, c[0x0][0x2d0] ;  /* 0x0000b40000c97a20 */ /* 0x040fe40000410000 */
[----:B------:R-:W-:Y:S01]  /*10110*/  FADD.FTZ R165, -R0, R165 ;  /* 0x000000a500a57221 */ /* 0x000fe20000010100 */
[----:B--2---:R-:W-:Y:S01]  /*10120*/  FMNMX.FTZ R3, R3, R171, !PT ;  /* 0x000000ab03037209 */ /* 0x004fe20007810000 */
[--C-:B------:R-:W-:Y:S02]  /*10130*/  FFMA.FTZ R247, R44, c[0x0][0x2d0], -R201.reuse ;  /* 0x0000b4002cf77a23 */ /* 0x100fe400000108c9 */
[--C-:B------:R-:W-:Y:S02]  /*10140*/  FFMA.FTZ R248, R45, c[0x0][0x2d0], -R201.reuse ;  /* 0x0000b4002df87a23 */ /* 0x100fe400000108c9 */
[----:B------:R-:W-:Y:S02]  /*10150*/  FFMA.FTZ R57, R57, c[0x0][0x2d0], -R201 ;  /* 0x0000b40039397a23 */ /* 0x000fe400000108c9 */
[----:B------:R-:W-:Y:S01]  /*10160*/  MUFU.EX2 R247, R247 ;  /* 0x000000f700f77308 */ /* 0x000fe20000000800 */
[----:B------:R-:W-:Y:S01]  /*10170*/  FMUL.FTZ R203, R3, c[0x0][0x2d0] ;  /* 0x0000b40003cb7a20 */ /* 0x000fe20000410000 */
[----:B---3--:R-:W-:Y:S01]  /*10180*/  FMNMX.FTZ R2, R170, R2, !PT ;  /* 0x00000002aa027209 */ /* 0x008fe20007810000 */
[----:B------:R-:W-:Y:S02]  /*10190*/  FMUL.FTZ R165, R165, c[0x0][0x2d0] ;  /* 0x0000b400a5a57a20 */ /* 0x000fe40000410000 */
[--C-:B------:R-:W-:Y:S02]  /*101a0*/  FFMA.FTZ R209, R48, c[0x0][0x2d0], -R203.reuse ;  /* 0x0000b40030d17a23 */ /* 0x100fe400000108cb */
[--C-:B------:R-:W-:Y:S02]  /*101b0*/  FFMA.FTZ R210, R49, c[0x0][0x2d0], -R203.reuse ;  /* 0x0000b40031d27a23 */ /* 0x100fe400000108cb */
[--C-:B------:R-:W-:Y:S01]  /*101c0*/  FFMA.FTZ R251, R52, c[0x0][0x2d0], -R203.reuse ;  /* 0x0000b40034fb7a23 */ /* 0x100fe200000108cb */
[----:B------:R-:W2:Y:S01]  /*101d0*/  MUFU.EX2 R165, R165 ;  /* 0x000000a500a57308 */ /* 0x000ea20000000800 */
[--C-:B------:R-:W-:Y:S01]  /*101e0*/  FFMA.FTZ R252, R53, c[0x0][0x2d0], -R203.reuse ;  /* 0x0000b40035fc7a23 */ /* 0x100fe200000108cb */
[----:B-1----:R-:W-:Y:S01]  /*101f0*/  FMNMX.FTZ R169, R168, R169, !PT ;  /* 0x000000a9a8a97209 */ /* 0x002fe20007810000 */
[----:B------:R-:W-:Y:S02]  /*10200*/  FMUL.FTZ R202, R2, c[0x0][0x2d0] ;  /* 0x0000b40002ca7a20 */ /* 0x000fe40000410000 */
[--C-:B------:R-:W-:Y:S02]  /*10210*/  FFMA.FTZ R171, R16, c[0x0][0x2d0], -R203.reuse ;  /* 0x0000b40010ab7a23 */ /* 0x100fe400000108cb */
[--C-:B------:R-:W-:Y:S01]  /*10220*/  FFMA.FTZ R211, R50, c[0x0][0x2d0], -R202.reuse ;  /* 0x0000b40032d37a23 */ /* 0x100fe200000108ca */
[----:B------:R-:W1:Y:S01]  /*10230*/  SHFL.BFLY PT, R168, R169, 0x1, 0x1f ;  /* 0x0c201f00a9a87f89 */ /* 0x000e6200000e0000 */
[--C-:B------:R-:W-:Y:S01]  /*10240*/  FFMA.FTZ R242, R51, c[0x0][0x2d0], -R202.reuse ;  /* 0x0000b40033f27a23 */ /* 0x100fe200000108ca */
[----:B------:R-:W-:Y:S01]  /*10250*/  MUFU.EX2 R209, R209 ;  /* 0x000000d100d17308 */ /* 0x000fe20000000800 */
[--C-:B------:R-:W-:Y:S02]  /*10260*/  FFMA.FTZ R55, R55, c[0x0][0x2d0], -R202.reuse ;  /* 0x0000b40037377a23 */ /* 0x100fe400000108ca */
[--C-:B------:R-:W-:Y:S02]  /*10270*/  FFMA.FTZ R180, R17, c[0x0][0x2d0], -R203.reuse ;  /* 0x0000b40011b47a23 */ /* 0x100fe400000108cb */
[--C-:B------:R-:W-:Y:S01]  /*10280*/  FFMA.FTZ R182, R18, c[0x0][0x2d0], -R202.reuse ;  /* 0x0000b40012b67a23 */ /* 0x100fe200000108ca */
[----:B------:R-:W-:Y:S01]  /*10290*/  LDSM.16.MT88.4 R48, [R219+0x900] ;  /* 0x00090000db30783b */ /* 0x000fe20000004200 */
[--C-:B------:R-:W-:Y:S02]  /*102a0*/  FFMA.FTZ R35, R35, c[0x0][0x2d0], -R202.reuse ;  /* 0x0000b40023237a23 */ /* 0x100fe400000108ca */
[--C-:B------:R-:W-:Y:S01]  /*102b0*/  FFMA.FTZ R193, R20, c[0x0][0x2d0], -R203.reuse ;  /* 0x0000b40014c17a23 */ /* 0x100fe200000108cb */
[----:B------:R-:W-:Y:S01]  /*102c0*/  MUFU.EX2 R171, R171 ;  /* 0x000000ab00ab7308 */ /* 0x000fe20000000800 */
[--C-:B------:R-:W-:Y:S02]  /*102d0*/  FFMA.FTZ R194, R21, c[0x0][0x2d0], -R203.reuse ;  /* 0x0000b40015c27a23 */ /* 0x100fe400000108cb */
[--C-:B------:R-:W-:Y:S02]  /*102e0*/  FFMA.FTZ R195, R22, c[0x0][0x2d0], -R202.reuse ;  /* 0x0000b40016c37a23 */ /* 0x100fe400000108ca */
[--C-:B------:R-:W-:Y:S02]  /*102f0*/  FFMA.FTZ R196, R23, c[0x0][0x2d0], -R202.reuse ;  /* 0x0000b40017c47a23 */ /* 0x100fe400000108ca */
[----:B------:R-:W-:Y:S02]  /*10300*/  FFMA.FTZ R198, R33, c[0x0][0x2d0], -R203 ;  /* 0x0000b40021c67a23 */ /* 0x000fe400000108cb */
[----:B--2---:R-:W-:Y:S01]  /*10310*/  FMUL.FTZ R33, R165, R141 ;  /* 0x0000008da5217220 */ /* 0x004fe20000410000 */
[----:B------:R-:W-:Y:S01]  /*10320*/  MUFU.EX2 R180, R180 ;  /* 0x000000b400b47308 */ /* 0x000fe20000000800 */
[--C-:B------:R-:W-:Y:S01]  /*10330*/  FFMA.FTZ R199, R34, c[0x0][0x2d0], -R202.reuse ;  /* 0x0000b40022c77a23 */ /* 0x100fe200000108ca */
[----:B-1----:R-:W-:Y:S01]  /*10340*/  FMNMX.FTZ R168, R168, R169, !PT ;  /* 0x000000a9a8a87209 */ /* 0x002fe20007810000 */
[----:B------:R-:W-:Y:S02]  /*10350*/  FFMA.FTZ R169, R19, c[0x0][0x2d0], -R202 ;  /* 0x0000b40013a97a23 */ /* 0x000fe400000108ca */
[--C-:B------:R-:W-:Y:S02]  /*10360*/  FFMA.FTZ R186, R12, c[0x0][0x2d0], -R201.reuse ;  /* 0x0000b4000cba7a23 */ /* 0x100fe400000108c9 */
[----:B------:R-:W-:Y:S02]  /*10370*/  FMUL.FTZ R200, R168, c[0x0][0x2d0] ;  /* 0x0000b400a8c87a20 */ /* 0x000fe40000410000 */
[----:B------:R-:W-:Y:S01]  /*10380*/  FMUL.FTZ R12, R165, R152 ;  /* 0x00000098a50c7220 */ /* 0x000fe20000410000 */
[----:B------:R-:W-:Y:S01]  /*10390*/  MUFU.EX2 R182, R182 ;  /* 0x000000b600b67308 */ /* 0x000fe20000000800 */
[--C-:B------:R-:W-:Y:S02]  /*103a0*/  FFMA.FTZ R249, R46, c[0x0][0x2d0], -R200.reuse ;  /* 0x0000b4002ef97a23 */ /* 0x100fe400000108c8 */
[--C-:B------:R-:W-:Y:S02]  /*103b0*/  FFMA.FTZ R250, R47, c[0x0][0x2d0], -R200.reuse ;  /* 0x0000b4002ffa7a23 */ /* 0x100fe400000108c8 */
[----:B------:R-:W-:Y:S01]  /*103c0*/  LDSM.16.MT88.4 R44, [R225+0x1100] ;  /* 0x00110000e12c783b */ /* 0x000fe20000004200 */
[--C-:B------:R-:W-:Y:S02]  /*103d0*/  FFMA.FTZ R59, R59, c[0x0][0x2d0], -R200.reuse ;  /* 0x0000b4003b3b7a23 */ /* 0x100fe400000108c8 */
[--C-:B------:R-:W-:Y:S02]  /*103e0*/  FFMA.FTZ R204, R31, c[0x0][0x2d0], -R200.reuse ;  /* 0x0000b4001fcc7a23 */ /* 0x100fe400000108c8 */
[----:B------:R-:W-:Y:S01]  /*103f0*/  MUFU.EX2 R169, R169 ;  /* 0x000000a900a97308 */ /* 0x000fe20000000800 */
[----:B------:R-:W-:Y:S02]  /*10400*/  FFMA.FTZ R187, R13, c[0x0][0x2d0], -R201 ;  /* 0x0000b4000dbb7a23 */ /* 0x000fe400000108c9 */
[C---:B------:R-:W-:Y:S02]  /*10410*/  FMUL.FTZ R13, R165.reuse, R153 ;  /* 0x00000099a50d7220 */ /* 0x040fe40000410000 */
[--C-:B------:R-:W-:Y:S02]  /*10420*/  FFMA.FTZ R190, R14, c[0x0][0x2d0], -R200.reuse ;  /* 0x0000b4000ebe7a23 */ /* 0x100fe400000108c8 */
[--C-:B------:R-:W-:Y:S02]  /*10430*/  FFMA.FTZ R197, R32, c[0x0][0x2d0], -R203.reuse ;  /* 0x0000b40020c57a23 */ /* 0x100fe400000108cb */
[----:B------:R-:W-:Y:S01]  /*10440*/  FMUL.FTZ R32, R165, R140 ;  /* 0x0000008ca5207220 */ /* 0x000fe20000410000 */
[----:B------:R-:W-:Y:S01]  /*10450*/  MUFU.EX2 R186, R186 ;  /* 0x000000ba00ba7308 */ /* 0x000fe20000000800 */
[----:B------:R-:W-:Y:S02]  /*10460*/  FFMA.FTZ R140, R27, c[0x0][0x2d0], -R200 ;  /* 0x0000b4001b8c7a23 */ /* 0x000fe400000108c8 */
[C---:B------:R-:W-:Y:S02]  /*10470*/  FMUL.FTZ R108, R165.reuse, R108 ;  /* 0x0000006ca56c7220 */ /* 0x040fe40000410000 */
[C---:B------:R-:W-:Y:S02]  /*10480*/  FMUL.FTZ R109, R165.reuse, R109 ;  /* 0x0000006da56d7220 */ /* 0x040fe40000410000 */
[C---:B------:R-:W-:Y:S02]  /*10490*/  FMUL.FTZ R120, R165.reuse, R120 ;  /* 0x00000078a5787220 */ /* 0x040fe40000410000 */
[C---:B------:R-:W-:Y:S01]  /*104a0*/  FMUL.FTZ R121, R165.reuse, R121 ;  /* 0x00000079a5797220 */ /* 0x040fe20000410000 */
[----:B------:R-:W-:Y:S01]  /*104b0*/  MUFU.EX2 R187, R187 ;  /* 0x000000bb00bb7308 */ /* 0x000fe20000000800 */
[C---:B------:R-:W-:Y:S02]  /*104c0*/  FMUL.FTZ R124, R165.reuse, R124 ;  /* 0x0000007ca57c7220 */ /* 0x040fe40000410000 */
[----:B------:R-:W-:Y:S02]  /*104d0*/  FMUL.FTZ R125, R165, R125 ;  /* 0x0000007da57d7220 */ /* 0x000fe40000410000 */
[--C-:B------:R-:W-:Y:S02]  /*104e0*/  FFMA.FTZ R205, R36, c[0x0][0x2d0], -R203.reuse ;  /* 0x0000b40024cd7a23 */ /* 0x100fe400000108cb */
[----:B------:R-:W-:Y:S02]  /*104f0*/  FFMA.FTZ R206, R37, c[0x0][0x2d0], -R203 ;  /* 0x0000b40025ce7a23 */ /* 0x000fe400000108cb */
[--C-:B------:R-:W-:Y:S01]  /*10500*/  FFMA.FTZ R207, R38, c[0x0][0x2d0], -R202.reuse ;  /* 0x0000b40026cf7a23 */ /* 0x100fe200000108ca */
[----:B------:R-:W-:Y:S01]  /*10510*/  MUFU.EX2 R190, R190 ;  /* 0x000000be00be7308 */ /* 0x000fe20000000800 */
[----:B------:R-:W-:Y:S02]  /*10520*/  FFMA.FTZ R208, R39, c[0x0][0x2d0], -R202 ;  /* 0x0000b40027d07a23 */ /* 0x000fe400000108ca */
[--C-:B------:R-:W-:Y:S02]  /*10530*/  FFMA.FTZ R243, R40, c[0x0][0x2d0], -R201.reuse ;  /* 0x0000b40028f37a23 */ /* 0x100fe400000108c9 */
        /* <DEDUP_REMOVED lines=10> */
[----:B------:R-:W-:Y:S02]  /*105e0*/  FFMA.FTZ R77, R77, c[0x0][0x2d0], -R201 ;  /* 0x0000b4004d4d7a23 */ /* 0x000fe400000108c9 */
[--C-:B------:R-:W-:Y:S02]  /*105f0*/  FFMA.FTZ R78, R78, c[0x0][0x2d0], -R200.reuse ;  /* 0x0000b4004e4e7a23 */ /* 0x100fe400000108c8 */
[----:B------:R-:W-:Y:S02]  /*10600*/  FFMA.FTZ R79, R79, c[0x0][0x2d0], -R200 ;  /* 0x0000b4004f4f7a23 */ /* 0x000fe400000108c8 */
[----:B------:R-:W-:Y:S02]  /*10610*/  FADD.FTZ R167, -R3, R167 ;  /* 0x000000a703a77221 */ /* 0x000fe40000010100 */
[----:B------:R-:W-:Y:S01]  /*10620*/  FADD.FTZ R166, -R2, R166 ;  /* 0x000000a602a67221 */ /* 0x000fe20000010100 */
[----:B------:R-:W-:Y:S01]  /*10630*/  MUFU.EX2 R195, R195 ;  /* 0x000000c300c37308 */ /* 0x000fe20000000800 */
[----:B------:R-:W-:Y:S02]  /*10640*/  FMUL.FTZ R167, R167, c[0x0][0x2d0] ;  /* 0x0000b400a7a77a20 */ /* 0x000fe40000410000 */
[----:B------:R-:W-:Y:S02]  /*10650*/  FMUL.FTZ R166, R166, c[0x0][0x2d0] ;  /* 0x0000b400a6a67a20 */ /* 0x000fe40000410000 */
[--C-:B------:R-:W-:Y:S02]  /*10660*/  FFMA.FTZ R183, R4, c[0x0][0x2d0], -R203.reuse ;  /* 0x0000b40004b77a23 */ /* 0x100fe400000108cb */
[----:B------:R-:W-:Y:S02]  /*10670*/  FFMA.FTZ R170, R5, c[0x0][0x2d0], -R203 ;  /* 0x0000b40005aa7a23 */ /* 0x000fe400000108cb */
[--C-:B------:R-:W-:Y:S01]  /*10680*/  FFMA.FTZ R184, R6, c[0x0][0x2d0], -R202.reuse ;  /* 0x0000b40006b87a23 */ /* 0x100fe200000108ca */
[----:B------:R-:W1:Y:S01]  /*10690*/  MUFU.EX2 R167, R167 ;  /* 0x000000a700a77308 */ /* 0x000e620000000800 */
[----:B------:R-:W-:Y:S02]  /*106a0*/  FFMA.FTZ R181, R7, c[0x0][0x2d0], -R202 ;  /* 0x0000b40007b57a23 */ /* 0x000fe400000108ca */
[----:B------:R-:W-:Y:S02]  /*106b0*/  FADD.FTZ R164, -R168, R164 ;  /* 0x000000a4a8a47221 */ /* 0x000fe40000010100 */
[--C-:B------:R-:W-:Y:S02]  /*106c0*/  FFMA.FTZ R188, R8, c[0x0][0x2d0], -R201.reuse ;  /* 0x0000b40008bc7a23 */ /* 0x100fe400000108c9 */
[----:B------:R-:W-:Y:S02]  /*106d0*/  FMUL.FTZ R164, R164, c[0x0][0x2d0] ;  /* 0x0000b400a4a47a20 */ /* 0x000fe40000410000 */
[----:B------:R-:W-:Y:S01]  /*106e0*/  FMUL.FTZ R8, R165, R156 ;  /* 0x0000009ca5087220 */ /* 0x000fe20000410000 */
[----:B------:R-:W2:Y:S01]  /*106f0*/  MUFU.EX2 R166, R166 ;  /* 0x000000a600a67308 */ /* 0x000ea20000000800 */
[----:B------:R-:W-:Y:S02]  /*10700*/  FFMA.FTZ R185, R9, c[0x0][0x2d0], -R201 ;  /* 0x0000b40009b97a23 */ /* 0x000fe400000108c9 */
[----:B------:R-:W-:Y:S02]  /*10710*/  FMUL.FTZ R9, R165, R157 ;  /* 0x0000009da5097220 */ /* 0x000fe40000410000 */
[--C-:B------:R-:W-:Y:S02]  /*10720*/  FFMA.FTZ R192, R10, c[0x0][0x2d0], -R200.reuse ;  /* 0x0000b4000ac07a23 */ /* 0x100fe400000108c8 */
[--C-:B------:R-:W-:Y:S02]  /*10730*/  FFMA.FTZ R189, R11, c[0x0][0x2d0], -R200.reuse ;  /* 0x0000b4000bbd7a23 */ /* 0x100fe400000108c8 */
[----:B------:R-:W-:Y:S01]  /*10740*/  FFMA.FTZ R191, R15, c[0x0][0x2d0], -R200 ;  /* 0x0000b4000fbf7a23 */ /* 0x000fe200000108c8 */
[----:B------:R-:W-:Y:S01]  /*10750*/  MUFU.EX2 R183, R183 ;  /* 0x000000b700b77308 */ /* 0x000fe20000000800 */
[--C-:B------:R-:W-:Y:S02]  /*10760*/  FFMA.FTZ R64, R64, c[0x0][0x2d0], -R203.reuse ;  /* 0x0000b40040407a23 */ /* 0x100fe400000108cb */
[----:B------:R-:W-:Y:S02]  /*10770*/  FFMA.FTZ R65, R65, c[0x0][0x2d0], -R203 ;  /* 0x0000b40041417a23 */ /* 0x000fe400000108cb */
[C---:B-1----:R-:W-:Y:S02]  /*10780*/  FMUL.FTZ R16, R167.reuse, R148 ;  /* 0x00000094a7107220 */ /* 0x042fe40000410000 */
[C---:B------:R-:W-:Y:S02]  /*10790*/  FMUL.FTZ R17, R167.reuse, R149 ;  /* 0x00000095a7117220 */ /* 0x040fe40000410000 */
[C---:B------:R-:W-:Y:S01]  /*107a0*/  FMUL.FTZ R20, R167.reuse, R144 ;  /* 0x00000090a7147220 */ /* 0x040fe20000410000 */
[----:B------:R-:W1:Y:S01]  /*107b0*/  MUFU.EX2 R170, R170 ;  /* 0x000000aa00aa7308 */ /* 0x000e620000000800 */
[C---:B------:R-:W-:Y:S02]  /*107c0*/  FMUL.FTZ R21, R167.reuse, R145 ;  /* 0x00000091a7157220 */ /* 0x040fe40000410000 */
[C---:B------:R-:W-:Y:S01]  /*107d0*/  FMUL.FTZ R36, R167.reuse, R128 ;  /* 0x00000080a7247220 */ /* 0x040fe20000410000 */
[----:B------:R-:W-:Y:S01]  /*107e0*/  F2FP.BF16.PACK_AB R128, R194, R193 ;  /* 0x000000c1c280723e */ /* 0x000fe200000010ff */
[C---:B--2---:R-:W-:Y:S02]  /*107f0*/  FMUL.FTZ R18, R166.reuse, R150 ;  /* 0x00000096a6127220 */ /* 0x044fe40000410000 */
[C---:B------:R-:W-:Y:S02]  /*10800*/  FMUL.FTZ R19, R166.reuse, R151 ;  /* 0x00000097a6137220 */ /* 0x040fe40000410000 */
[----:B------:R-:W-:Y:S01]  /*10810*/  LDSM.16.MT88.4 R148, [R225+0x2900] ;  /* 0x00290000e194783b */ /* 0x000fe20000004200 */
[----:B------:R-:W-:Y:S01]  /*10820*/  MUFU.EX2 R184, R184 ;  /* 0x000000b800b87308 */ /* 0x000fe20000000800 */
[C---:B------:R-:W-:Y:S02]  /*10830*/  FMUL.FTZ R22, R166.reuse, R146 ;  /* 0x00000092a6167220 */ /* 0x040fe40000410000 */
[C---:B------:R-:W-:Y:S02]  /*10840*/  FMUL.FTZ R23, R166.reuse, R147 ;  /* 0x00000093a6177220 */ /* 0x040fe40000410000 */
[C---:B------:R-:W-:Y:S02]  /*10850*/  FMUL.FTZ R37, R167.reuse, R129 ;  /* 0x00000081a7257220 */ /* 0x040fe40000410000 */
[----:B------:R-:W2:Y:S01]  /*10860*/  LDSM.16.MT88.4 R144, [R219+0x100] ;  /* 0x00010000db90783b */ /* 0x000ea20000004200 */
[C---:B------:R-:W-:Y:S02]  /*10870*/  FMUL.FTZ R38, R166.reuse, R130 ;  /* 0x00000082a6267220 */ /* 0x040fe40000410000 */
[----:B------:R-:W3:Y:S01]  /*10880*/  MUFU.EX2 R181, R181 ;  /* 0x000000b500b57308 */ /* 0x000ee20000000800 */
[----:B------:R-:W-:Y:S02]  /*10890*/  FMUL.FTZ R39, R166, R131 ;  /* 0x00000083a6277220 */ /* 0x000fe40000410000 */
[C---:B------:R-:W-:Y:S01]  /*108a0*/  FMUL.FTZ R4, R167.reuse, R160 ;  /* 0x000000a0a7047220 */ /* 0x040fe20000410000 */
[----:B-1----:R-:W-:Y:S01]  /*108b0*/  F2FP.BF16.PACK_AB R160, R170, R183 ;  /* 0x000000b7aaa0723e */ /* 0x002fe200000010ff */
[----:B------:R-:W-:Y:S02]  /*108c0*/  FMUL.FTZ R5, R167, R161 ;  /* 0x000000a1a7057220 */ /* 0x000fe40000410000 */
[----:B------:R-:W-:Y:S01]  /*108d0*/  FMUL.FTZ R6, R166, R162 ;  /* 0x000000a2a6067220 */ /* 0x000fe20000410000 */
[----:B------:R-:W-:Y:S01]  /*108e0*/  F2FP.BF16.PACK_AB R162, R180, R171 ;  /* 0x000000abb4a2723e */ /* 0x000fe200000010ff */
[C---:B------:R-:W-:Y:S01]  /*108f0*/  FMUL.FTZ R7, R166.reuse, R163 ;  /* 0x000000a3a6077220 */ /* 0x040fe20000410000 */
[----:B------:R-:W1:Y:S01]  /*10900*/  MUFU.EX2 R164, R164 ;  /* 0x000000a400a47308 */ /* 0x000e620000000800 */
[----:B------:R-:W-:Y:S01]  /*10910*/  F2FP.BF16.PACK_AB R163, R169, R182 ;  /* 0x000000b6a9a3723e */ /* 0x000fe200000010ff */
[C---:B------:R-:W-:Y:S02]  /*10920*/  FMUL.FTZ R100, R167.reuse, R100 ;  /* 0x00000064a7647220 */ /* 0x040fe40000410000 */
[C---:B------:R-:W-:Y:S02]  /*10930*/  FMUL.FTZ R101, R167.reuse, R101 ;  /* 0x00000065a7657220 */ /* 0x040fe40000410000 */
[C---:B------:R-:W-:Y:S02]  /*10940*/  FMUL.FTZ R102, R166.reuse, R102 ;  /* 0x00000066a6667220 */ /* 0x040fe40000410000 */
[C---:B------:R-:W-:Y:S02]  /*10950*/  FMUL.FTZ R103, R166.reuse, R103 ;  /* 0x00000067a6677220 */ /* 0x040fe40000410000 */
[----:B------:R-:W-:Y:S01]  /*10960*/  MUFU.EX2 R188, R188 ;  /* 0x000000bc00bc7308 */ /* 0x000fe20000000800 */
[C---:B------:R-:W-:Y:S02]  /*10970*/  FMUL.FTZ R104, R167.reuse, R104 ;  /* 0x00000068a7687220 */ /* 0x040fe40000410000 */
[----:B------:R-:W-:Y:S01]  /*10980*/  FMUL.FTZ R105, R167, R105 ;  /* 0x00000069a7697220 */ /* 0x000fe20000410000 */
[----:B---3--:R-:W-:Y:S01]  /*10990*/  F2FP.BF16.PACK_AB R161, R181, R184 ;  /* 0x000000b8b5a1723e */ /* 0x008fe200000010ff */
[C---:B------:R-:W-:Y:S02]  /*109a0*/  FMUL.FTZ R106, R166.reuse, R106 ;  /* 0x0000006aa66a7220 */ /* 0x040fe40000410000 */
[----:B------:R-:W-:Y:S02]  /*109b0*/  FMUL.FTZ R107, R166, R107 ;  /* 0x0000006ba66b7220 */ /* 0x000fe40000410000 */
[----:B------:R-:W-:Y:S01]  /*109c0*/  FMUL.FTZ R112, R167, R112 ;  /* 0x00000070a7707220 */ /* 0x000fe20000410000 */
[----:B------:R-:W3:Y:S01]  /*109d0*/  MUFU.EX2 R185, R185 ;  /* 0x000000b900b97308 */ /* 0x000ee20000000800 */
[-C--:B------:R-:W-:Y:S05]  /*109e0*/  HMMA.16816.F32.BF16 R4, R160, R172.reuse, R4 ;  /* 0x000000aca004723c */ /* 0x080fea0000041804 */
[C---:B-1----:R-:W-:Y:S02]  /*109f0*/  FMUL.FTZ R34, R164.reuse, R142 ;  /* 0x0000008ea4227220 */ /* 0x042fe40000410000 */
[C---:B------:R-:W-:Y:S02]  /*10a00*/  FMUL.FTZ R27, R164.reuse, R139 ;  /* 0x0000008ba41b7220 */ /* 0x040fe40000410000 */
[----:B------:R-:W-:Y:S03]  /*10a10*/  MUFU.EX2 R192, R192 ;  /* 0x000000c000c07308 */ /* 0x000fe60000000800 */
[C---:B------:R-:W-:Y:S02]  /*10a20*/  FMUL.FTZ R31, R164.reuse, R135 ;  /* 0x00000087a41f7220 */ /* 0x040fe40000410000 */
[C---:B------:R-:W-:Y:S02]  /*10a30*/  FMUL.FTZ R14, R164.reuse, R154 ;  /* 0x0000009aa40e7220 */ /* 0x040fe40000410000 */
[C---:B------:R-:W-:Y:S01]  /*10a40*/  FMUL.FTZ R10, R164.reuse, R158 ;  /* 0x0000009ea40a7220 */ /* 0x040fe20000410000 */
[----:B------:R-:W-:Y:S01]  /*10a50*/  F2FP.BF16.PACK_AB R158, R187, R186 ;  /* 0x000000babb9e723e */ /* 0x000fe200000010ff */
[C---:B------:R-:W-:Y:S01]  /*10a60*/  FMUL.FTZ R11, R164.reuse, R159 ;  /* 0x0000009fa40b7220 */ /* 0x040fe20000410000 */
[----:B------:R-:W1:Y:S01]  /*10a70*/  MUFU.EX2 R189, R189 ;  /* 0x000000bd00bd7308 */ /* 0x000e620000000800 */
[C---:B------:R-:W-:Y:S02]  /*10a80*/  FMUL.FTZ R15, R164.reuse, R155 ;  /* 0x0000009ba40f7220 */ /* 0x040fe40000410000 */
[C---:B------:R-:W-:Y:S01]  /*10a90*/  FMUL.FTZ R110, R164.reuse, R110 ;  /* 0x0000006ea46e7220 */ /* 0x040fe20000410000 */
[----:B---3--:R-:W-:Y:S01]  /*10aa0*/  F2FP.BF16.PACK_AB R156, R185, R188 ;  /* 0x000000bcb99c723e */ /* 0x008fe200000010ff */
[----:B------:R-:W-:Y:S02]  /*10ab0*/  FMUL.FTZ R111, R164, R111 ;  /* 0x0000006fa46f7220 */ /* 0x000fe40000410000 */
[C---:B------:R-:W-:Y:S02]  /*10ac0*/  FMUL.FTZ R113, R167.reuse, R113 ;  /* 0x00000071a7717220 */ /* 0x040fe40000410000 */
[C---:B------:R-:W-:Y:S01]  /*10ad0*/  FMUL.FTZ R114, R166.reuse, R114 ;  /* 0x00000072a6727220 */ /* 0x040fe20000410000 */
[----:B------:R-:W3:Y:S01]  /*10ae0*/  MUFU.EX2 R191, R191 ;  /* 0x000000bf00bf7308 */ /* 0x000ee20000000800 */
[C---:B------:R-:W-:Y:S02]  /*10af0*/  FMUL.FTZ R115, R166.reuse, R115 ;  /* 0x00000073a6737220 */ /* 0x040fe40000410000 */
[C---:B------:R-:W-:Y:S02]  /*10b00*/  FMUL.FTZ R116, R167.reuse, R116 ;  /* 0x00000074a7747220 */ /* 0x040fe40000410000 */
[----:B------:R-:W-:Y:S02]  /*10b10*/  FMUL.FTZ R117, R167, R117 ;  /* 0x00000075a7757220 */ /* 0x000fe40000410000 */
[C---:B------:R-:W-:Y:S02]  /*10b20*/  FMUL.FTZ R118, R166.reuse, R118 ;  /* 0x00000076a6767220 */ /* 0x040fe40000410000 */
[----:B------:R-:W-:Y:S01]  /*10b30*/  FMUL.FTZ R119, R166, R119 ;  /* 0x00000077a6777220 */ /* 0x000fe20000410000 */
[----:B------:R-:W-:Y:S01]  /*10b40*/  MUFU.EX2 R152, R55 ;  /* 0x0000003700987308 */ /* 0x000fe20000000800 */
[C---:B------:R-:W-:Y:S02]  /*10b50*/  FMUL.FTZ R122, R164.reuse, R122 ;  /* 0x0000007aa47a7220 */ /* 0x040fe40000410000 */
[C---:B------:R-:W-:Y:S01]  /*10b60*/  FMUL.FTZ R123, R164.reuse, R123 ;  /* 0x0000007ba47b7220 */ /* 0x040fe20000410000 */
[----:B-1----:R-:W-:Y:S01]  /*10b70*/  F2FP.BF16.PACK_AB R157, R189, R192 ;  /* 0x000000c0bd9d723e */ /* 0x002fe200000010ff */
[C---:B------:R-:W-:Y:S02]  /*10b80*/  FMUL.FTZ R126, R164.reuse, R126 ;  /* 0x0000007ea47e7220 */ /* 0x040fe40000410000 */
[----:B------:R-:W-:Y:S02]  /*10b90*/  FMUL.FTZ R127, R164, R127 ;  /* 0x0000007fa47f7220 */ /* 0x000fe40000410000 */
[--C-:B------:R-:W-:Y:S01]  /*10ba0*/  FFMA.FTZ R66, R66, c[0x0][0x2d0], -R202.reuse ;  /* 0x0000b40042427a23 */ /* 0x100fe200000108ca */
[----:B------:R-:W-:Y:S01]  /*10bb0*/  MUFU.EX2 R153, R57 ;  /* 0x0000003900997308 */ /* 0x000fe20000000800 */
[----:B------:R-:W-:Y:S02]  /*10bc0*/  FFMA.FTZ R67, R67, c[0x0][0x2d0], -R202 ;  /* 0x0000b40043437a23 */ /* 0x000fe400000108ca */
[--C-:B------:R-:W-:Y:S01]  /*10bd0*/  FFMA.FTZ R60, R60, c[0x0][0x2d0], -R201.reuse ;  /* 0x0000b4003c3c7a23 */ /* 0x100fe200000108c9 */
[----:B---3--:R-:W-:Y:S01]  /*10be0*/  F2FP.BF16.PACK_AB R159, R191, R190 ;  /* 0x000000bebf9f723e */ /* 0x008fe200000010ff */
[----:B------:R-:W-:Y:S02]  /*10bf0*/  FFMA.FTZ R61, R61, c[0x0][0x2d0], -R201 ;  /* 0x0000b4003d3d7a23 */ /* 0x000fe400000108c9 */
[--C-:B------:R-:W-:Y:S02]  /*10c00*/  FFMA.FTZ R62, R62, c[0x0][0x2d0], -R200.reuse ;  /* 0x0000b4003e3e7a23 */ /* 0x100fe400000108c8 */
[----:B------:R-:W-:Y:S01]  /*10c10*/  FFMA.FTZ R63, R63, c[0x0][0x2d0], -R200 ;  /* 0x0000b4003f3f7a23 */ /* 0x000fe200000108c8 */
[----:B------:R-:W-:Y:S01]  /*10c20*/  MUFU.EX2 R154, R59 ;  /* 0x0000003b009a7308 */ /* 0x000fe20000000800 */
[C---:B------:R-:W-:Y:S04]  /*10c30*/  HMMA.16816.F32.BF16 R8, R156.reuse, R172, R8 ;  /* 0x000000ac9c08723c */ /* 0x040fe80000041808 */
[--C-:B------:R-:W-:Y:S02]  /*10c40*/  FFMA.FTZ R68, R68, c[0x0][0x2d0], -R203.reuse ;  /* 0x0000b40044447a23 */ /* 0x100fe400000108cb */
[----:B------:R-:W-:Y:S02]  /*10c50*/  FFMA.FTZ R69, R69, c[0x0][0x2d0], -R203 ;  /* 0x0000b40045457a23 */ /* 0x000fe400000108cb */
[-C--:B------:R-:W-:Y:S01]  /*10c60*/  HMMA.16816.F32.BF16 R12, R156, R174.reuse, R12 ;  /* 0x000000ae9c0c723c */ /* 0x080fe2000004180c */
[----:B------:R1:W-:Y:S03]  /*10c70*/  MUFU.EX2 R172, R35 ;  /* 0x0000002300ac7308 */ /* 0x0003e60000000800 */
[--C-:B------:R-:W-:Y:S02]  /*10c80*/  FFMA.FTZ R173, R24, c[0x0][0x2d0], -R201.reuse ;  /* 0x0000b40018ad7a23 */ /* 0x100fe400000108c9 */
[----:B------:R-:W-:Y:S02]  /*10c90*/  FMUL.FTZ R24, R165, R136 ;  /* 0x00000088a5187220 */ /* 0x000fe40000410000 */
[C---:B------:R-:W-:Y:S03]  /*10ca0*/  HMMA.16816.F32.BF16 R16, R160.reuse, R174, R16 ;  /* 0x000000aea010723c */ /* 0x040fe60000041810 */
[----:B------:R-:W3:Y:S01]  /*10cb0*/  MUFU.EX2 R196, R196 ;  /* 0x000000c400c47308 */ /* 0x000ee20000000800 */
[--C-:B------:R-:W-:Y:S02]  /*10cc0*/  FFMA.FTZ R70, R70, c[0x0][0x2d0], -R202.reuse ;  /* 0x0000b40046467a23 */ /* 0x100fe400000108ca */
[----:B------:R-:W-:Y:S02]  /*10cd0*/  FFMA.FTZ R71, R71, c[0x0][0x2d0], -R202 ;  /* 0x0000b40047477a23 */ /* 0x000fe400000108ca */
[-C--:B------:R-:W-:Y:S04]  /*10ce0*/  HMMA.16816.F32.BF16 R20, R160, R176.reuse, R20 ;  /* 0x000000b0a014723c */ /* 0x080fe80000041814 */
[----:B------:R-:W-:Y:S01]  /*10cf0*/  FFMA.FTZ R174, R25, c[0x0][0x2d0], -R201 ;  /* 0x0000b40019ae7a23 */ /* 0x000fe200000108c9 */
[----:B------:R-:W-:Y:S01]  /*10d00*/  MUFU.EX2 R197, R197 ;  /* 0x000000c500c57308 */ /* 0x000fe20000000800 */
[----:B------:R-:W-:Y:S02]  /*10d10*/  FMUL.FTZ R25, R165, R137 ;  /* 0x00000089a5197220 */ /* 0x000fe40000410000 */
[----:B------:R-:W-:Y:S04]  /*10d20*/  FFMA.FTZ R175, R26, c[0x0][0x2d0], -R200 ;  /* 0x0000b4001aaf7a23 */ /* 0x000fe800000108c8 */
[C---:B-1----:R-:W-:Y:S02]  /*10d30*/  FMUL.FTZ R35, R164.reuse, R143 ;  /* 0x0000008fa4237220 */ /* 0x042fe40000410000 */
[----:B------:R-:W-:Y:S01]  /*10d40*/  FMUL.FTZ R26, R164, R138 ;  /* 0x0000008aa41a7220 */ /* 0x000fe20000410000 */
[----:B------:R-:W1:Y:S01]  /*10d50*/  MUFU.EX2 R198, R198 ;  /* 0x000000c600c67308 */ /* 0x000e620000000800 */
[----:B------:R-:W4:Y:S01]  /*10d60*/  LDSM.16.MT88.4 R136, [R218+0x100] ;  /* 0x00010000da88783b */ /* 0x000f220000004200 */
[--C-:B------:R-:W-:Y:S02]  /*10d70*/  FFMA.FTZ R80, R80, c[0x0][0x2d0], -R203.reuse ;  /* 0x0000b40050507a23 */ /* 0x100fe400000108cb */
[C---:B------:R-:W-:Y:S04]  /*10d80*/  HMMA.16816.F32.BF16 R32, R156.reuse, R176, R32 ;  /* 0x000000b09c20723c */ /* 0x040fe80000041820 */
[----:B---3--:R-:W-:Y:S01]  /*10d90*/  F2FP.BF16.PACK_AB R129, R196, R195 ;  /* 0x000000c3c481723e */ /* 0x008fe200000010ff */
[----:B------:R-:W-:Y:S01]  /*10da0*/  FFMA.FTZ R81, R81, c[0x0][0x2d0], -R203 ;  /* 0x0000b40051517a23 */ /* 0x000fe200000108cb */
[----:B------:R3:W-:Y:S01]  /*10db0*/  MUFU.EX2 R176, R140 ;  /* 0x0000008c00b07308 */ /* 0x0007e20000000800 */
[--C-:B------:R-:W-:Y:S01]  /*10dc0*/  FFMA.FTZ R177, R28, c[0x0][0x2d0], -R201.reuse ;  /* 0x0000b4001cb17a23 */ /* 0x100fe200000108c9 */
[-C--:B------:R-:W-:Y:S04]  /*10dd0*/  HMMA.16816.F32.BF16 R24, R156, R178.reuse, R24 ;  /* 0x000000b29c18723c */ /* 0x080fe80000041818 */
[----:B------:R-:W-:Y:S02]  /*10de0*/  FMUL.FTZ R28, R165, R132 ;  /* 0x00000084a51c7220 */ /* 0x000fe40000410000 */
[--C-:B------:R-:W-:Y:S02]  /*10df0*/  FFMA.FTZ R82, R82, c[0x0][0x2d0], -R202.reuse ;  /* 0x0000b40052527a23 */ /* 0x100fe400000108ca */
[C---:B------:R-:W-:Y:S01]  /*10e00*/  HMMA.16816.F32.BF16 R100, R160.reuse, R178, R100 ;  /* 0x000000b2a064723c */ /* 0x040fe20000041864 */
[----:B------:R-:W5:Y:S03]  /*10e10*/  MUFU.EX2 R199, R199 ;  /* 0x000000c700c77308 */ /* 0x000f660000000800 */
[----:B-1----:R-:W-:Y:S01]  /*10e20*/  F2FP.BF16.PACK_AB R130, R198, R197 ;  /* 0x000000c5c682723e */ /* 0x002fe200000010ff */
[----:B------:R-:W-:Y:S02]  /*10e30*/  FFMA.FTZ R83, R83, c[0x0][0x2d0], -R202 ;  /* 0x0000b40053537a23 */ /* 0x000fe400000108ca */
[----:B------:R-:W-:Y:S01]  /*10e40*/  FFMA.FTZ R178, R29, c[0x0][0x2d0], -R201 ;  /* 0x0000b4001db27a23 */ /* 0x000fe200000108c9 */
[-C--:B--2---:R-:W-:Y:S03]  /*10e50*/  HMMA.16816.F32.BF16 R104, R160, R144.reuse, R104 ;  /* 0x00000090a068723c */ /* 0x084fe60000041868 */
[----:B------:R-:W-:Y:S01]  /*10e60*/  MUFU.EX2 R243, R243 ;  /* 0x000000f300f37308 */ /* 0x000fe20000000800 */
[----:B------:R-:W-:Y:S01]  /*10e70*/  FMUL.FTZ R29, R165, R133 ;  /* 0x00000085a51d7220 */ /* 0x000fe20000410000 */
[----:B---3--:R-:W-:Y:S01]  /*10e80*/  LDSM.16.MT88.4 R140, [R220+0x900] ;  /* 0x00090000dc8c783b */ /* 0x008fe20000004200 */
[----:B------:R-:W-:Y:S02]  /*10e90*/  FFMA.FTZ R179, R30, c[0x0][0x2d0], -R200 ;  /* 0x0000b4001eb37a23 */ /* 0x000fe400000108c8 */
[C---:B------:R-:W-:Y:S04]  /*10ea0*/  HMMA.16816.F32.BF16 R108, R156.reuse, R144, R108 ;  /* 0x000000909c6c723c */ /* 0x040fe8000004186c */
[----:B------:R-:W-:Y:S01]  /*10eb0*/  FMUL.FTZ R30, R164, R134 ;  /* 0x00000086a41e7220 */ /* 0x000fe20000410000 */
[----:B------:R-:W-:Y:S01]  /*10ec0*/  MUFU.EX2 R244, R244 ;  /* 0x000000f400f47308 */ /* 0x000fe20000000800 */
[----:B------:R-:W1:Y:S01]  /*10ed0*/  LDSM.16.MT88.4 R132, [R225+0x900] ;  /* 0x00090000e184783b */ /* 0x000e620000004200 */
[--C-:B------:R-:W-:Y:S01]  /*10ee0*/  FFMA.FTZ R84, R84, c[0x0][0x2d0], -R203.reuse ;  /* 0x0000b40054547a23 */ /* 0x100fe200000108cb */
[----:B-----5:R-:W-:Y:S03]  /*10ef0*/  F2FP.BF16.PACK_AB R131, R172, R199 ;  /* 0x000000c7ac83723e */ /* 0x020fe600000010ff */
[-C--:B------:R-:W-:Y:S03]  /*10f00*/  HMMA.16816.F32.BF16 R28, R156, R146.reuse, R28 ;  /* 0x000000929c1c723c */ /* 0x080fe6000004181c */
[--C-:B------:R-:W-:Y:S01]  /*10f10*/  FFMA.FTZ R85, R85, c[0x0][0x2d0], -R203.reuse ;  /* 0x0000b40055557a23 */ /* 0x100fe200000108cb */
[----:B------:R-:W-:Y:S01]  /*10f20*/  MUFU.EX2 R245, R245 ;  /* 0x000000f500f57308 */ /* 0x000fe20000000800 */
[--C-:B------:R-:W-:Y:S02]  /*10f30*/  FFMA.FTZ R86, R86, c[0x0][0x2d0], -R202.reuse ;  /* 0x0000b40056567a23 */ /* 0x100fe400000108ca */
[--C-:B------:R-:W-:Y:S01]  /*10f40*/  FFMA.FTZ R87, R87, c[0x0][0x2d0], -R202.reuse ;  /* 0x0000b40057577a23 */ /* 0x100fe200000108ca */
[C---:B------:R-:W-:Y:S04]  /*10f50*/  HMMA.16816.F32.BF16 R112, R160.reuse, R146, R112 ;  /* 0x00000092a070723c */ /* 0x040fe80000041870 */
[--C-:B------:R-:W-:Y:S02]  /*10f60*/  FFMA.FTZ R96, R96, c[0x0][0x2d0], -R203.reuse ;  /* 0x0000b40060607a23 */ /* 0x100fe400000108cb */
[----:B------:R-:W-:Y:S01]  /*10f70*/  MUFU.EX2 R246, R246 ;  /* 0x000000f600f67308 */ /* 0x000fe20000000800 */
[----:B------:R-:W-:Y:S01]  /*10f80*/  FFMA.FTZ R203, R97, c[0x0][0x2d0], -R203 ;  /* 0x0000b40061cb7a23 */ /* 0x000fe200000108cb */
[-C--:B----4-:R-:W-:Y:S04]  /*10f90*/  HMMA.16816.F32.BF16 R116, R160, R136.reuse, R116 ;  /* 0x00000088a074723c */ /* 0x090fe80000041874 */
[----:B------:R-:W-:Y:S01]  /*10fa0*/  FFMA.FTZ R97, R98, c[0x0][0x2d0], -R202 ;  /* 0x0000b40062617a23 */ /* 0x000fe200000108ca */
[----:B------:R-:W-:Y:S01]  /*10fb0*/  MOV R98, R154 ;  /* 0x0000009a00627202 */ /* 0x000fe20000000f00 */
[----:B------:R-:W-:Y:S01]  /*10fc0*/  FFMA.FTZ R184, R166, R240, R184 ;  /* 0x000000f0a6b87223 */ /* 0x000fe200000100b8 */
[----:B------:R-:W-:Y:S01]  /*10fd0*/  MOV R166, R2 ;  /* 0x0000000200a67202 */ /* 0x000fe20000000f00 */
[C---:B------:R-:W-:Y:S01]  /*10fe0*/  HMMA.16816.F32.BF16 R120, R156.reuse, R136, R120 ;  /* 0x000000889c78723c */ /* 0x040fe20000041878 */
[----:B------:R-:W-:Y:S03]  /*10ff0*/  MUFU.EX2 R173, R173 ;  /* 0x000000ad00ad7308 */ /* 0x000fe60000000800 */
[----:B------:R-:W-:Y:S01]  /*11000*/  FFMA.FTZ R188, R165, R239, R188 ;  /* 0x000000efa5bc7223 */ /* 0x000fe200000100bc */
[----:B------:R-:W-:Y:S01]  /*11010*/  MOV R165, R0 ;  /* 0x0000000000a57202 */ /* 0x000fe20000000f00 */
[----:B------:R-:W-:Y:S01]  /*11020*/  FFMA.FTZ R192, R164, R238, R192 ;  /* 0x000000eea4c07223 */ /* 0x000fe200000100c0 */
[----:B------:R-:W-:Y:S01]  /*11030*/  MOV R164, R168 ;  /* 0x000000a800a47202 */ /* 0x000fe20000000f00 */
[-C--:B------:R-:W-:Y:S03]  /*11040*/  HMMA.16816.F32.BF16 R124, R156, R138.reuse, R124 ;  /* 0x0000008a9c7c723c */ /* 0x080fe6000004187c */
[----:B------:R-:W2:Y:S01]  /*11050*/  MUFU.EX2 R174, R174 ;  /* 0x000000ae00ae7308 */ /* 0x000ea20000000800 */
[----:B------:R-:W-:Y:S02]  /*11060*/  FADD.FTZ R184, R181, R184 ;  /* 0x000000b8b5b87221 */ /* 0x000fe40000010000 */
[----:B------:R-:W-:Y:S02]  /*11070*/  FADD.FTZ R188, R185, R188 ;  /* 0x000000bcb9bc7221 */ /* 0x000fe40000010000 */
[----:B------:R-:W-:Y:S04]  /*11080*/  HMMA.16816.F32.BF16 R36, R160, R138, R36 ;  /* 0x0000008aa024723c */ /* 0x000fe80000041824 */
[----:B------:R-:W-:Y:S01]  /*11090*/  FADD.FTZ R192, R189, R192 ;  /* 0x000000c0bdc07221 */ /* 0x000fe20000010000 */
[----:B------:R-:W3:Y:S01]  /*110a0*/  MUFU.EX2 R175, R175 ;  /* 0x000000af00af7308 */ /* 0x000ee20000000800 */
[----:B------:R-:W-:Y:S02]  /*110b0*/  FADD.FTZ R184, R182, R184 ;  /* 0x000000b8b6b87221 */ /* 0x000fe40000010000 */
[-C--:B-1----:R-:W-:Y:S05]  /*110c0*/  HMMA.16816.F32.BF16 R4, R128, R132.reuse, R4 ;  /* 0x000000848004723c */ /* 0x082fea0000041804 */
[----:B------:R-:W-:Y:S02]  /*110d0*/  FADD.FTZ R188, R186, R188 ;  /* 0x000000bcbabc7221 */ /* 0x000fe40000010000 */
[----:B------:R-:W1:Y:S01]  /*110e0*/  MUFU.EX2 R177, R177 ;  /* 0x000000b100b17308 */ /* 0x000e620000000800 */
[----:B------:R-:W-:Y:S01]  /*110f0*/  FADD.FTZ R192, R190, R192 ;  /* 0x000000c0bec07221 */ /* 0x000fe20000010000 */
[----:B--2---:R-:W-:Y:S03]  /*11100*/  F2FP.BF16.PACK_AB R136, R174, R173 ;  /* 0x000000adae88723e */ /* 0x004fe600000010ff */
[----:B------:R-:W-:Y:S02]  /*11110*/  FADD.FTZ R184, R169, R184 ;  /* 0x000000b8a9b87221 */ /* 0x000fe40000010000 */
[----:B------:R-:W-:Y:S03]  /*11120*/  FADD.FTZ R188, R187, R188 ;  /* 0x000000bcbbbc7221 */ /* 0x000fe60000010000 */
[----:B------:R-:W2:Y:S01]  /*11130*/  MUFU.EX2 R178, R178 ;  /* 0x000000b200b27308 */ /* 0x000ea20000000800 */
[----:B------:R-:W-:Y:S02]  /*11140*/  FADD.FTZ R192, R191, R192 ;  /* 0x000000c0bfc07221 */ /* 0x000fe40000010000 */
[----:B------:R-:W-:Y:S01]  /*11150*/  FFMA.FTZ R183, R167, R241, R183 ;  /* 0x000000f1a7b77223 */ /* 0x000fe200000100b7 */
[----:B---3--:R-:W-:Y:S01]  /*11160*/  F2FP.BF16.PACK_AB R137, R176, R175 ;  /* 0x000000afb089723e */ /* 0x008fe200000010ff */
[----:B------:R-:W-:Y:S01]  /*11170*/  FADD.FTZ R184, R195, R184 ;  /* 0x000000b8c3b87221 */ /* 0x000fe20000010000 */
[----:B------:R-:W-:Y:S01]  /*11180*/  MOV R167, R3 ;  /* 0x0000000300a77202 */ /* 0x000fe20000000f00 */
[----:B------:R-:W-:Y:S02]  /*11190*/  FADD.FTZ R188, R173, R188 ;  /* 0x000000bcadbc7221 */ /* 0x000fe40000010000 */
[----:B------:R-:W-:Y:S01]  /*111a0*/  FADD.FTZ R192, R175, R192 ;  /* 0x000000c0afc07221 */ /* 0x000fe20000010000 */
[----:B------:R-:W3:Y:S01]  /*111b0*/  MUFU.EX2 R179, R179 ;  /* 0x000000b300b37308 */ /* 0x000ee20000000800 */
[----:B------:R-:W-:Y:S02]  /*111c0*/  FADD.FTZ R183, R170, R183 ;  /* 0x000000b7aab77221 */ /* 0x000fe40000010000 */
[----:B------:R-:W-:Y:S02]  /*111d0*/  FADD.FTZ R184, R196, R184 ;  /* 0x000000b8c4b87221 */ /* 0x000fe40000010000 */
[----:B------:R-:W-:Y:S02]  /*111e0*/  FADD.FTZ R188, R174, R188 ;  /* 0x000000bcaebc7221 */ /* 0x000fe40000010000 */
[----:B------:R-:W-:Y:S02]  /*111f0*/  FADD.FTZ R192, R176, R192 ;  /* 0x000000c0b0c07221 */ /* 0x000fe40000010000 */
[----:B------:R-:W-:Y:S01]  /*11200*/  FADD.FTZ R183, R171, R183 ;  /* 0x000000b7abb77221 */ /* 0x000fe20000010000 */
[----:B------:R-:W4:Y:S01]  /*11210*/  MUFU.EX2 R204, R204 ;  /* 0x000000cc00cc7308 */ /* 0x000f220000000800 */
[----:B------:R-:W-:Y:S02]  /*11220*/  FADD.FTZ R184, R199, R184 ;  /* 0x000000b8c7b87221 */ /* 0x000fe40000010000 */
[----:B-1----:R-:W-:Y:S01]  /*11230*/  FADD.FTZ R188, R177, R188 ;  /* 0x000000bcb1bc7221 */ /* 0x002fe20000010000 */
[----:B--2---:R-:W-:Y:S01]  /*11240*/  F2FP.BF16.PACK_AB R138, R178, R177 ;  /* 0x000000b1b28a723e */ /* 0x004fe200000010ff */
[----:B------:R-:W-:Y:S02]  /*11250*/  FADD.FTZ R183, R180, R183 ;  /* 0x000000b7b4b77221 */ /* 0x000fe40000010000 */
[----:B------:R-:W-:Y:S02]  /*11260*/  FADD.FTZ R172, R172, R184 ;  /* 0x000000b8acac7221 */ /* 0x000fe40000010000 */
[----:B------:R-:W-:Y:S01]  /*11270*/  FADD.FTZ R178, R178, R188 ;  /* 0x000000bcb2b27221 */ /* 0x000fe20000010000 */
[----:B------:R-:W1:Y:S01]  /*11280*/  MUFU.EX2 R248, R248 ;  /* 0x000000f800f87308 */ /* 0x000e620000000800 */
[----:B------:R-:W-:Y:S02]  /*11290*/  FADD.FTZ R183, R193, R183 ;  /* 0x000000b7c1b77221 */ /* 0x000fe40000010000 */
[----:B------:R-:W-:Y:S02]  /*112a0*/  FADD.FTZ R178, R243, R178 ;  /* 0x000000b2f3b27221 */ /* 0x000fe40000010000 */
[----:B---3--:R-:W-:Y:S02]  /*112b0*/  FADD.FTZ R192, R179, R192 ;  /* 0x000000c0b3c07221 */ /* 0x008fe40000010000 */
[----:B------:R-:W-:Y:S02]  /*112c0*/  FADD.FTZ R183, R194, R183 ;  /* 0x000000b7c2b77221 */ /* 0x000fe40000010000 */
[----:B------:R-:W-:Y:S01]  /*112d0*/  FADD.FTZ R178, R244, R178 ;  /* 0x000000b2f4b27221 */ /* 0x000fe20000010000 */
[----:B------:R-:W2:Y:S01]  /*112e0*/  MUFU.EX2 R249, R249 ;  /* 0x000000f900f97308 */ /* 0x000ea20000000800 */
[----:B------:R-:W-:Y:S02]  /*112f0*/  FADD.FTZ R183, R197, R183 ;  /* 0x000000b7c5b77221 */ /* 0x000fe40000010000 */
[----:B------:R-:W-:Y:S01]  /*11300*/  FADD.FTZ R178, R247, R178 ;  /* 0x000000b2f7b27221 */ /* 0x000fe20000010000 */
[C---:B----4-:R-:W-:Y:S01]  /*11310*/  F2FP.BF16.PACK_AB R139, R204.reuse, R179 ;  /* 0x000000b3cc8b723e */ /* 0x050fe200000010ff */
[----:B------:R-:W-:Y:S02]  /*11320*/  FADD.FTZ R192, R204, R192 ;  /* 0x000000c0ccc07221 */ /* 0x000fe40000010000 */
[----:B------:R-:W-:Y:S02]  /*11330*/  FADD.FTZ R198, R198, R183 ;  /* 0x000000b7c6c67221 */ /* 0x000fe40000010000 */
[----:B------:R-:W-:Y:S01]  /*11340*/  FADD.FTZ R192, R245, R192 ;  /* 0x000000c0f5c07221 */ /* 0x000fe20000010000 */
[----:B------:R-:W3:Y:S01]  /*11350*/  MUFU.EX2 R250, R250 ;  /* 0x000000fa00fa7308 */ /* 0x000ee20000000800 */
[C---:B------:R-:W-:Y:S04]  /*11360*/  HMMA.16816.F32.BF16 R8, R136.reuse, R132, R8 ;  /* 0x000000848808723c */ /* 0x040fe80000041808 */
[----:B------:R-:W-:Y:S02]  /*11370*/  FADD.FTZ R192, R246, R192 ;  /* 0x000000c0f6c07221 */ /* 0x000fe40000010000 */
[----:B-1----:R-:W-:Y:S02]  /*11380*/  FADD.FTZ R178, R248, R178 ;  /* 0x000000b2f8b27221 */ /* 0x002fe40000010000 */
[-C--:B------:R-:W-:Y:S01]  /*11390*/  HMMA.16816.F32.BF16 R12, R136, R134.reuse, R12 ;  /* 0x00000086880c723c */ /* 0x080fe2000004180c */
[----:B------:R-:W-:Y:S03]  /*113a0*/  MUFU.EX2 R72, R72 ;  /* 0x0000004800487308 */ /* 0x000fe60000000800 */
[----:B--2---:R-:W-:Y:S04]  /*113b0*/  FADD.FTZ R192, R249, R192 ;  /* 0x000000c0f9c07221 */ /* 0x004fe80000010000 */
[C---:B------:R-:W-:Y:S01]  /*113c0*/  HMMA.16816.F32.BF16 R16, R128.reuse, R134, R16 ;  /* 0x000000868010723c */ /* 0x040fe20000041810 */
[----:B------:R-:W1:Y:S02]  /*113d0*/  LDSM.16.MT88.4 R132, [R218+0x900] ;  /* 0x00090000da84783b */ /* 0x000e640000004200 */
[----:B------:R-:W-:Y:S01]  /*113e0*/  MUFU.EX2 R73, R73 ;  /* 0x0000004900497308 */ /* 0x000fe20000000800 */
[----:B---3--:R-:W-:Y:S04]  /*113f0*/  FADD.FTZ R192, R250, R192 ;  /* 0x000000c0fac07221 */ /* 0x008fe80000010000 */
[-C--:B------:R-:W-:Y:S05]  /*11400*/  HMMA.16816.F32.BF16 R20, R128, R140.reuse, R20 ;  /* 0x0000008c8014723c */ /* 0x080fea0000041814 */
[----:B------:R-:W-:Y:S03]  /*11410*/  MUFU.EX2 R74, R74 ;  /* 0x0000004a004a7308 */ /* 0x000fe60000000800 */
[C---:B------:R-:W-:Y:S07]  /*11420*/  HMMA.16816.F32.BF16 R32, R136.reuse, R140, R32 ;  /* 0x0000008c8820723c */ /* 0x040fee0000041820 */
[----:B------:R-:W-:Y:S01]  /*11430*/  MUFU.EX2 R75, R75 ;  /* 0x0000004b004b7308 */ /* 0x000fe20000000800 */
[-C--:B------:R-:W-:Y:S08]  /*11440*/  HMMA.16816.F32.BF16 R24, R136, R142.reuse, R24 ;  /* 0x0000008e8818723c */ /* 0x080ff00000041818 */
[C---:B------:R-:W-:Y:S01]  /*11450*/  HMMA.16816.F32.BF16 R100, R128.reuse, R142, R100 ;  /* 0x0000008e8064723c */ /* 0x040fe20000041864 */
[----:B------:R-:W-:Y:S07]  /*11460*/  MUFU.EX2 R76, R76 ;  /* 0x0000004c004c7308 */ /* 0x000fee0000000800 */
[-C--:B------:R-:W-:Y:S03]  /*11470*/  HMMA.16816.F32.BF16 R104, R128, R48.reuse, R104 ;  /* 0x000000308068723c */ /* 0x080fe60000041868 */
[----:B------:R-:W-:Y:S05]  /*11480*/  MUFU.EX2 R77, R77 ;  /* 0x0000004d004d7308 */ /* 0x000fea0000000800 */
[C---:B------:R-:W-:Y:S05]  /*11490*/  HMMA.16816.F32.BF16 R108, R136.reuse, R48, R108 ;  /* 0x00000030886c723c */ /* 0x040fea000004186c */
[----:B------:R-:W-:Y:S02]  /*114a0*/  MUFU.EX2 R78, R78 ;  /* 0x0000004e004e7308 */ /* 0x000fe40000000800 */
[----:B------:R-:W-:Y:S01]  /*114b0*/  F2FP.BF16.PACK_AB R48, R244, R243 ;  /* 0x000000f3f430723e */ /* 0x000fe200000010ff */
[-C--:B------:R-:W-:Y:S04]  /*114c0*/  HMMA.16816.F32.BF16 R28, R136, R50.reuse, R28 ;  /* 0x00000032881c723c */ /* 0x080fe8000004181c */
[----:B------:R-:W-:Y:S03]  /*114d0*/  F2FP.BF16.PACK_AB R49, R246, R245 ;  /* 0x000000f5f631723e */ /* 0x000fe600000010ff */
[----:B------:R-:W-:Y:S01]  /*114e0*/  MUFU.EX2 R79, R79 ;  /* 0x0000004f004f7308 */ /* 0x000fe20000000800 */
[C---:B------:R-:W-:Y:S07]  /*114f0*/  HMMA.16816.F32.BF16 R112, R128.reuse, R50, R112 ;  /* 0x000000328070723c */ /* 0x040fee0000041870 */
[----:B------:R-:W-:Y:S01]  /*11500*/  F2FP.BF16.PACK_AB R50, R248, R247 ;  /* 0x000000f7f832723e */ /* 0x000fe200000010ff */
[-C--:B-1----:R-:W-:Y:S01]  /*11510*/  HMMA.16816.F32.BF16 R116, R128, R132.reuse, R116 ;  /* 0x000000848074723c */ /* 0x082fe20000041874 */
[----:B------:R-:W1:Y:S03]  /*11520*/  MUFU.EX2 R205, R205 ;  /* 0x000000cd00cd7308 */ /* 0x000e660000000800 */
[----:B------:R-:W-:Y:S04]  /*11530*/  F2FP.BF16.PACK_AB R51, R250, R249 ;  /* 0x000000f9fa33723e */ /* 0x000fe800000010ff */
[C---:B------:R-:W-:Y:S03]  /*11540*/  HMMA.16816.F32.BF16 R120, R136.reuse, R132, R120 ;  /* 0x000000848878723c */ /* 0x040fe60000041878 */
[----:B------:R-:W2:Y:S04]  /*11550*/  MUFU.EX2 R206, R206 ;  /* 0x000000ce00ce7308 */ /* 0x000ea80000000800 */
[--C-:B------:R-:W-:Y:S01]  /*11560*/  FFMA.FTZ R132, R54, c[0x0][0x2d0], -R202.reuse ;  /* 0x0000b40036847a23 */ /* 0x100fe200000108ca */
[-C--:B------:R-:W-:Y:S01]  /*11570*/  HMMA.16816.F32.BF16 R124, R136, R134.reuse, R124 ;  /* 0x00000086887c723c */ /* 0x080fe2000004187c */
[----:B------:R-:W3:Y:S03]  /*11580*/  LDSM.16.MT88.4 R52, [R220+0x1100] ;  /* 0x00110000dc34783b */ /* 0x000ee60000004200 */
[--C-:B------:R-:W-:Y:S01]  /*11590*/  FFMA.FTZ R133, R56, c[0x0][0x2d0], -R201.reuse ;  /* 0x0000b40038857a23 */ /* 0x100fe200000108c9 */
[----:B------:R-:W4:Y:S01]  /*115a0*/  MUFU.EX2 R207, R207 ;  /* 0x000000cf00cf7308 */ /* 0x000f220000000800 */
[----:B------:R-:W-:Y:S01]  /*115b0*/  FFMA.FTZ R202, R99, c[0x0][0x2d0], -R202 ;  /* 0x0000b40063ca7a23 */ /* 0x000fe200000108ca */
[----:B------:R-:W-:Y:S01]  /*115c0*/  MOV R99, R153 ;  /* 0x0000009900637202 */ /* 0x000fe20000000f00 */
[----:B------:R-:W-:Y:S01]  /*115d0*/  HMMA.16816.F32.BF16 R36, R128, R134, R36 ;  /* 0x000000868024723c */ /* 0x000fe20000041824 */
[----:B------:R-:W5:Y:S03]  /*115e0*/  LDSM.16.MT88.4 R128, [R219+0x1100] ;  /* 0x00110000db80783b */ /* 0x000f660000004200 */
[----:B-1----:R-:W-:Y:S03]  /*115f0*/  FADD.FTZ R198, R205, R198 ;  /* 0x000000c6cdc67221 */ /* 0x002fe60000010000 */
[----:B------:R-:W1:Y:S01]  /*11600*/  MUFU.EX2 R208, R208 ;  /* 0x000000d000d07308 */ /* 0x000e620000000800 */
[----:B------:R-:W-:Y:S02]  /*11610*/  FFMA.FTZ R134, R58, c[0x0][0x2d0], -R200 ;  /* 0x0000b4003a867a23 */ /* 0x000fe400000108c8 */
[----:B------:R-:W-:Y:S02]  /*11620*/  LDSM.16.MT88.4 R56, [R219+0x1900] ;  /* 0x00190000db38783b */ /* 0x000fe40000004200 */
[C---:B--2---:R-:W-:Y:S01]  /*11630*/  F2FP.BF16.PACK_AB R40, R206.reuse, R205 ;  /* 0x000000cdce28723e */ /* 0x044fe200000010ff */
[----:B------:R-:W-:Y:S04]  /*11640*/  FADD.FTZ R198, R206, R198 ;  /* 0x000000c6cec67221 */ /* 0x000fe80000010000 */
[----:B------:R-:W2:Y:S01]  /*11650*/  MUFU.EX2 R210, R210 ;  /* 0x000000d200d27308 */ /* 0x000ea20000000800 */
[----:B------:R-:W-:Y:S02]  /*11660*/  FADD.FTZ R198, R209, R198 ;  /* 0x000000c6d1c67221 */ /* 0x000fe40000010000 */
[----:B----4-:R-:W-:Y:S07]  /*11670*/  FADD.FTZ R172, R207, R172 ;  /* 0x000000accfac7221 */ /* 0x010fee0000010000 */
[----:B------:R-:W4:Y:S01]  /*11680*/  MUFU.EX2 R211, R211 ;  /* 0x000000d300d37308 */ /* 0x000f220000000800 */
[C---:B-1----:R-:W-:Y:S01]  /*11690*/  F2FP.BF16.PACK_AB R41, R208.reuse, R207 ;  /* 0x000000cfd029723e */ /* 0x042fe200000010ff */
[----:B------:R-:W-:Y:S08]  /*116a0*/  FADD.FTZ R172, R208, R172 ;  /* 0x000000acd0ac7221 */ /* 0x000ff00000010000 */
[----:B------:R-:W1:Y:S01]  /*116b0*/  MUFU.EX2 R242, R242 ;  /* 0x000000f200f27308 */ /* 0x000e620000000800 */
[C---:B--2---:R-:W-:Y:S01]  /*116c0*/  F2FP.BF16.PACK_AB R42, R210.reuse, R209 ;  /* 0x000000d1d22a723e */ /* 0x044fe200000010ff */
[----:B------:R-:W-:Y:S08]  /*116d0*/  FADD.FTZ R198, R210, R198 ;  /* 0x000000c6d2c67221 */ /* 0x000ff00000010000 */
[----:B------:R-:W2:Y:S01]  /*116e0*/  MUFU.EX2 R251, R251 ;  /* 0x000000fb00fb7308 */ /* 0x000ea20000000800 */
[----:B----4-:R-:W-:Y:S09]  /*116f0*/  FADD.FTZ R172, R211, R172 ;  /* 0x000000acd3ac7221 */ /* 0x010ff20000010000 */
[----:B------:R-:W4:Y:S01]  /*11700*/  MUFU.EX2 R252, R252 ;  /* 0x000000fc00fc7308 */ /* 0x000f220000000800 */
[C---:B-1----:R-:W-:Y:S01]  /*11710*/  F2FP.BF16.PACK_AB R43, R242.reuse, R211 ;  /* 0x000000d3f22b723e */ /* 0x042fe200000010ff */
[----:B------:R-:W-:Y:S08]  /*11720*/  FADD.FTZ R172, R242, R172 ;  /* 0x000000acf2ac7221 */ /* 0x000ff00000010000 */
[----:B------:R-:W1:Y:S01]  /*11730*/  MUFU.EX2 R132, R132 ;  /* 0x0000008400847308 */ /* 0x000e620000000800 */
[-C--:B------:R-:W-:Y:S05]  /*11740*/  HMMA.16816.F32.BF16 R4, R40, R44.reuse, R4 ;  /* 0x0000002c2804723c */ /* 0x080fea0000041804 */
[----:B--2---:R-:W-:Y:S03]  /*11750*/  FADD.FTZ R198, R251, R198 ;  /* 0x000000c6fbc67221 */ /* 0x004fe60000010000 */
[C---:B------:R-:W-:Y:S01]  /*11760*/  HMMA.16816.F32.BF16 R8, R48.reuse, R44, R8 ;  /* 0x0000002c3008723c */ /* 0x040fe20000041808 */
[----:B------:R-:W2:Y:S03]  /*11770*/  MUFU.EX2 R64, R64 ;  /* 0x0000004000407308 */ /* 0x000ea60000000800 */
[----:B----4-:R-:W-:Y:S04]  /*11780*/  FADD.FTZ R198, R252, R198 ;  /* 0x000000c6fcc67221 */ /* 0x010fe80000010000 */
[-C--:B------:R-:W-:Y:S03]  /*11790*/  HMMA.16816.F32.BF16 R12, R48, R46.reuse, R12 ;  /* 0x0000002e300c723c */ /* 0x080fe6000004180c */
[----:B------:R-:W4:Y:S01]  /*117a0*/  MUFU.EX2 R65, R65 ;  /* 0x0000004100417308 */ /* 0x000f220000000800 */
[----:B-1----:R-:W-:Y:S04]  /*117b0*/  FADD.FTZ R172, R132, R172 ;  /* 0x000000ac84ac7221 */ /* 0x002fe80000010000 */
[C---:B------:R-:W-:Y:S01]  /*117c0*/  HMMA.16816.F32.BF16 R16, R40.reuse, R46, R16 ;  /* 0x0000002e2810723c */ /* 0x040fe20000041810 */
[----:B------:R-:W1:Y:S04]  /*117d0*/  LDSM.16.MT88.4 R44, [R218+0x1100] ;  /* 0x00110000da2c783b */ /* 0x000e680000004200 */
[----:B------:R-:W-:Y:S03]  /*117e0*/  MUFU.EX2 R66, R66 ;  /* 0x0000004200427308 */ /* 0x000fe60000000800 */
[-C--:B---3--:R-:W-:Y:S04]  /*117f0*/  HMMA.16816.F32.BF16 R20, R40, R52.reuse, R20 ;  /* 0x000000342814723c */ /* 0x088fe80000041814 */
[----:B--2---:R-:W-:Y:S03]  /*11800*/  FADD.FTZ R198, R64, R198 ;  /* 0x000000c640c67221 */ /* 0x004fe60000010000 */
[----:B------:R-:W-:Y:S01]  /*11810*/  MUFU.EX2 R67, R67 ;  /* 0x0000004300437308 */ /* 0x000fe20000000800 */
[C---:B------:R-:W-:Y:S04]  /*11820*/  HMMA.16816.F32.BF16 R32, R48.reuse, R52, R32 ;  /* 0x000000343020723c */ /* 0x040fe80000041820 */
[----:B----4-:R-:W-:Y:S04]  /*11830*/  FADD.FTZ R198, R65, R198 ;  /* 0x000000c641c67221 */ /* 0x010fe80000010000 */
[-C--:B------:R-:W-:Y:S01]  /*11840*/  HMMA.16816.F32.BF16 R24, R48, R54.reuse, R24 ;  /* 0x000000363018723c */ /* 0x080fe20000041818 */
[----:B------:R-:W2:Y:S07]  /*11850*/  MUFU.EX2 R133, R133 ;  /* 0x0000008500857308 */ /* 0x000eae0000000800 */
[C---:B------:R-:W-:Y:S01]  /*11860*/  HMMA.16816.F32.BF16 R100, R40.reuse, R54, R100 ;  /* 0x000000362864723c */ /* 0x040fe20000041864 */
[----:B------:R-:W3:Y:S02]  /*11870*/  LDSM.16.MT88.4 R52, [R225+0x1900] ;  /* 0x00190000e134783b */ /* 0x000ee40000004200 */
[----:B------:R-:W4:Y:S05]  /*11880*/  MUFU.EX2 R134, R134 ;  /* 0x0000008600867308 */ /* 0x000f2a0000000800 */
[-C--:B-----5:R-:W-:Y:S05]  /*11890*/  HMMA.16816.F32.BF16 R104, R40, R128.reuse, R104 ;  /* 0x000000802868723c */ /* 0x0a0fea0000041868 */
[----:B------:R-:W5:Y:S03]  /*118a0*/  MUFU.EX2 R60, R60 ;  /* 0x0000003c003c7308 */ /* 0x000f660000000800 */
[C---:B------:R-:W-:Y:S04]  /*118b0*/  HMMA.16816.F32.BF16 R108, R48.reuse, R128, R108 ;  /* 0x00000080306c723c */ /* 0x040fe8000004186c */
[----:B--2---:R-:W-:Y:S03]  /*118c0*/  FADD.FTZ R178, R133, R178 ;  /* 0x000000b285b27221 */ /* 0x004fe60000010000 */
[----:B------:R-:W2:Y:S01]  /*118d0*/  MUFU.EX2 R61, R61 ;  /* 0x0000003d003d7308 */ /* 0x000ea20000000800 */
[-C--:B------:R-:W-:Y:S04]  /*118e0*/  HMMA.16816.F32.BF16 R28, R48, R130.reuse, R28 ;  /* 0x00000082301c723c */ /* 0x080fe8000004181c */
[----:B----4-:R-:W-:Y:S02]  /*118f0*/  FADD.FTZ R192, R134, R192 ;  /* 0x000000c086c07221 */ /* 0x010fe40000010000 */
[----:B------:R-:W-:Y:S02]  /*11900*/  FADD.FTZ R178, R99, R178 ;  /* 0x000000b263b27221 */ /* 0x000fe40000010000 */
[C---:B------:R-:W-:Y:S01]  /*11910*/  HMMA.16816.F32.BF16 R112, R40.reuse, R130, R112 ;  /* 0x000000822870723c */ /* 0x040fe20000041870 */
[----:B------:R-:W4:Y:S03]  /*11920*/  MUFU.EX2 R62, R62 ;  /* 0x0000003e003e7308 */ /* 0x000f260000000800 */
[----:B------:R-:W-:Y:S02]  /*11930*/  FADD.FTZ R192, R98, R192 ;  /* 0x000000c062c07221 */ /* 0x000fe40000010000 */
[----:B-----5:R-:W-:Y:S02]  /*11940*/  FADD.FTZ R178, R60, R178 ;  /* 0x000000b23cb27221 */ /* 0x020fe40000010000 */
[-C--:B-1----:R-:W-:Y:S03]  /*11950*/  HMMA.16816.F32.BF16 R116, R40, R44.reuse, R116 ;  /* 0x0000002c2874723c */ /* 0x082fe60000041874 */
[----:B------:R-:W1:Y:S01]  /*11960*/  MUFU.EX2 R63, R63 ;  /* 0x0000003f003f7308 */ /* 0x000e620000000800 */
[----:B--2---:R-:W-:Y:S04]  /*11970*/  FADD.FTZ R178, R61, R178 ;  /* 0x000000b23db27221 */ /* 0x004fe80000010000 */
[C---:B------:R-:W-:Y:S04]  /*11980*/  HMMA.16816.F32.BF16 R120, R48.reuse, R44, R120 ;  /* 0x0000002c3078723c */ /* 0x040fe80000041878 */
[----:B------:R-:W-:Y:S01]  /*11990*/  FADD.FTZ R178, R72, R178 ;  /* 0x000000b248b27221 */ /* 0x000fe20000010000 */
[----:B------:R-:W2:Y:S02]  /*119a0*/  MUFU.EX2 R68, R68 ;  /* 0x0000004400447308 */ /* 0x000ea40000000800 */
[----:B------:R-:W-:Y:S01]  /*119b0*/  F2FP.BF16.PACK_AB R44, R153, R133 ;  /* 0x00000085992c723e */ /* 0x000fe200000010ff */
[-C--:B------:R-:W-:Y:S01]  /*119c0*/  HMMA.16816.F32.BF16 R124, R48, R46.reuse, R124 ;  /* 0x0000002e307c723c */ /* 0x080fe2000004187c */
[----:B------:R-:W5:Y:S03]  /*119d0*/  LDSM.16.MT88.4 R48, [R220+0x1900] ;  /* 0x00190000dc30783b */ /* 0x000f660000004200 */
[----:B------:R-:W-:Y:S01]  /*119e0*/  F2FP.BF16.PACK_AB R45, R154, R134 ;  /* 0x000000869a2d723e */ /* 0x000fe200000010ff */
[----:B----4-:R-:W-:Y:S02]  /*119f0*/  FADD.FTZ R192, R62, R192 ;  /* 0x000000c03ec07221 */ /* 0x010fe40000010000 */
[----:B------:R-:W4:Y:S01]  /*11a00*/  MUFU.EX2 R69, R69 ;  /* 0x0000004500457308 */ /* 0x000f220000000800 */
[----:B------:R-:W-:Y:S04]  /*11a10*/  HMMA.16816.F32.BF16 R36, R40, R46, R36 ;  /* 0x0000002e2824723c */ /* 0x000fe80000041824 */
[----:B-1----:R-:W-:Y:S02]  /*11a20*/  FADD.FTZ R192, R63, R192 ;  /* 0x000000c03fc07221 */ /* 0x002fe40000010000 */
[----:B------:R-:W-:Y:S01]  /*11a30*/  FADD.FTZ R178, R73, R178 ;  /* 0x000000b249b27221 */ /* 0x000fe20000010000 */
[----:B------:R-:W-:Y:S01]  /*11a40*/  F2FP.BF16.PACK_AB R40, R252, R251 ;  /* 0x000000fbfc28723e */ /* 0x000fe200000010ff */
[----:B------:R-:W-:Y:S01]  /*11a50*/  FADD.FTZ R192, R74, R192 ;  /* 0x000000c04ac07221 */ /* 0x000fe20000010000 */
[----:B------:R-:W-:Y:S01]  /*11a60*/  F2FP.BF16.PACK_AB R41, R152, R132 ;  /* 0x000000849829723e */ /* 0x000fe200000010ff */
[----:B------:R-:W-:Y:S02]  /*11a70*/  MUFU.EX2 R70, R70 ;  /* 0x0000004600467308 */ /* 0x000fe40000000800 */
[----:B------:R-:W-:Y:S01]  /*11a80*/  F2FP.BF16.PACK_AB R42, R65, R64 ;  /* 0x00000040412a723e */ /* 0x000fe200000010ff */
[----:B--2---:R-:W-:Y:S01]  /*11a90*/  FADD.FTZ R198, R68, R198 ;  /* 0x000000c644c67221 */ /* 0x004fe20000010000 */
[----:B------:R-:W-:Y:S01]  /*11aa0*/  F2FP.BF16.PACK_AB R43, R67, R66 ;  /* 0x00000042432b723e */ /* 0x000fe200000010ff */
[----:B------:R-:W-:Y:S01]  /*11ab0*/  FADD.FTZ R192, R75, R192 ;  /* 0x000000c04bc07221 */ /* 0x000fe20000010000 */
[----:B------:R-:W-:Y:S01]  /*11ac0*/  F2FP.BF16.PACK_AB R46, R61, R60 ;  /* 0x0000003c3d2e723e */ /* 0x000fe200000010ff */
[----:B------:R-:W-:Y:S01]  /*11ad0*/  FADD.FTZ R178, R76, R178 ;  /* 0x000000b24cb27221 */ /* 0x000fe20000010000 */
[----:B------:R-:W-:Y:S01]  /*11ae0*/  F2FP.BF16.PACK_AB R47, R63, R62 ;  /* 0x0000003e3f2f723e */ /* 0x000fe200000010ff */
[----:B------:R-:W-:Y:S01]  /*11af0*/  FADD.FTZ R192, R78, R192 ;  /* 0x000000c04ec07221 */ /* 0x000fe20000010000 */
[----:B------:R-:W-:Y:S01]  /*11b00*/  MUFU.EX2 R71, R71 ;  /* 0x0000004700477308 */ /* 0x000fe20000000800 */
[-C--:B---3--:R-:W-:Y:S03]  /*11b10*/  HMMA.16816.F32.BF16 R4, R40, R52.reuse, R4 ;  /* 0x000000342804723c */ /* 0x088fe60000041804 */
[----:B----4-:R-:W-:Y:S02]  /*11b20*/  FADD.FTZ R198, R69, R198 ;  /* 0x000000c645c67221 */ /* 0x010fe40000010000 */
[----:B------:R-:W-:Y:S02]  /*11b30*/  FADD.FTZ R178, R77, R178 ;  /* 0x000000b24db27221 */ /* 0x000fe40000010000 */
[----:B------:R-:W-:Y:S01]  /*11b40*/  FADD.FTZ R192, R79, R192 ;  /* 0x000000c04fc07221 */ /* 0x000fe20000010000 */
[C---:B------:R-:W-:Y:S01]  /*11b50*/  HMMA.16816.F32.BF16 R8, R44.reuse, R52, R8 ;  /* 0x000000342c08723c */ /* 0x040fe20000041808 */
[----:B------:R-:W1:Y:S07]  /*11b60*/  MUFU.EX2 R80, R80 ;  /* 0x0000005000507308 */ /* 0x000e6e0000000800 */
[-C--:B------:R-:W-:Y:S03]  /*11b70*/  HMMA.16816.F32.BF16 R12, R44, R54.reuse, R12 ;  /* 0x000000362c0c723c */ /* 0x080fe6000004180c */
[----:B------:R-:W2:Y:S05]  /*11b80*/  MUFU.EX2 R81, R81 ;  /* 0x0000005100517308 */ /* 0x000eaa0000000800 */
[C---:B------:R-:W-:Y:S01]  /*11b90*/  HMMA.16816.F32.BF16 R16, R40.reuse, R54, R16 ;  /* 0x000000362810723c */ /* 0x040fe20000041810 */
[----:B------:R-:W3:Y:S04]  /*11ba0*/  LDSM.16.MT88.4 R52, [R218+0x1900] ;  /* 0x00190000da34783b */ /* 0x000ee80000004200 */
[----:B------:R-:W-:Y:S03]  /*11bb0*/  MUFU.EX2 R82, R82 ;  /* 0x0000005200527308 */ /* 0x000fe60000000800 */
[-C--:B-----5:R-:W-:Y:S04]  /*11bc0*/  HMMA.16816.F32.BF16 R20, R40, R48.reuse, R20 ;  /* 0x000000302814723c */ /* 0x0a0fe80000041814 */
[----:B-1----:R-:W-:Y:S03]  /*11bd0*/  FADD.FTZ R198, R80, R198 ;  /* 0x000000c650c67221 */ /* 0x002fe60000010000 */
[----:B------:R-:W-:Y:S01]  /*11be0*/  MUFU.EX2 R83, R83 ;  /* 0x0000005300537308 */ /* 0x000fe20000000800 */
[C---:B------:R-:W-:Y:S04]  /*11bf0*/  HMMA.16816.F32.BF16 R32, R44.reuse, R48, R32 ;  /* 0x000000302c20723c */ /* 0x040fe80000041820 */
[----:B--2---:R-:W-:Y:S04]  /*11c00*/  FADD.FTZ R198, R81, R198 ;  /* 0x000000c651c67221 */ /* 0x004fe80000010000 */
[-C--:B------:R-:W-:Y:S01]  /*11c10*/  HMMA.16816.F32.BF16 R24, R44, R50.reuse, R24 ;  /* 0x000000322c18723c */ /* 0x080fe20000041818 */
[----:B------:R-:W1:Y:S07]  /*11c20*/  MUFU.EX2 R84, R84 ;  /* 0x0000005400547308 */ /* 0x000e6e0000000800 */
[C---:B------:R-:W-:Y:S01]  /*11c30*/  HMMA.16816.F32.BF16 R100, R40.reuse, R50, R100 ;  /* 0x000000322864723c */ /* 0x040fe20000041864 */
[----:B------:R-:W2:Y:S02]  /*11c40*/  LDSM.16.MT88.4 R48, [R225+0x2100] ;  /* 0x00210000e130783b */ /* 0x000ea40000004200 */
[----:B------:R-:W4:Y:S05]  /*11c50*/  MUFU.EX2 R85, R85 ;  /* 0x0000005500557308 */ /* 0x000f2a0000000800 */
[-C--:B------:R-:W-:Y:S05]  /*11c60*/  HMMA.16816.F32.BF16 R104, R40, R56.reuse, R104 ;  /* 0x000000382868723c */ /* 0x080fea0000041868 */
[----:B------:R-:W-:Y:S03]  /*11c70*/  MUFU.EX2 R86, R86 ;  /* 0x0000005600567308 */ /* 0x000fe60000000800 */
[C---:B------:R-:W-:Y:S04]  /*11c80*/  HMMA.16816.F32.BF16 R108, R44.reuse, R56, R108 ;  /* 0x000000382c6c723c */ /* 0x040fe8000004186c */
[----:B-1----:R-:W-:Y:S03]  /*11c90*/  FADD.FTZ R198, R84, R198 ;  /* 0x000000c654c67221 */ /* 0x002fe60000010000 */
[----:B------:R-:W1:Y:S01]  /*11ca0*/  MUFU.EX2 R87, R87 ;  /* 0x0000005700577308 */ /* 0x000e620000000800 */
[-C--:B------:R-:W-:Y:S04]  /*11cb0*/  HMMA.16816.F32.BF16 R28, R44, R58.reuse, R28 ;  /* 0x0000003a2c1c723c */ /* 0x080fe8000004181c */
[C---:B----4-:R-:W-:Y:S01]  /*11cc0*/  F2FP.BF16.PACK_AB R128, R85.reuse, R84 ;  /* 0x000000545580723e */ /* 0x050fe200000010ff */
[----:B------:R-:W-:Y:S03]  /*11cd0*/  FADD.FTZ R198, R85, R198 ;  /* 0x000000c655c67221 */ /* 0x000fe60000010000 */
[C---:B------:R-:W-:Y:S01]  /*11ce0*/  HMMA.16816.F32.BF16 R112, R40.reuse, R58, R112 ;  /* 0x0000003a2870723c */ /* 0x040fe20000041870 */
[----:B------:R-:W-:Y:S01]  /*11cf0*/  LDSM.16.MT88.4 R56, [R219+0x2100] ;  /* 0x00210000db38783b */ /* 0x000fe20000004200 */
[----:B------:R-:W4:Y:S06]  /*11d00*/  MUFU.EX2 R96, R96 ;  /* 0x0000006000607308 */ /* 0x000f2c0000000800 */
[-C--:B---3--:R-:W-:Y:S04]  /*11d10*/  HMMA.16816.F32.BF16 R116, R40, R52.reuse, R116 ;  /* 0x000000342874723c */ /* 0x088fe80000041874 */
[----:B------:R-:W3:Y:S01]  /*11d20*/  MUFU.EX2 R203, R203 ;  /* 0x000000cb00cb7308 */ /* 0x000ee20000000800 */
[----:B-1----:R-:W-:Y:S03]  /*11d30*/  F2FP.BF16.PACK_AB R129, R87, R86 ;  /* 0x000000565781723e */ /* 0x002fe600000010ff */
[C---:B------:R-:W-:Y:S06]  /*11d40*/  HMMA.16816.F32.BF16 R120, R44.reuse, R52, R120 ;  /* 0x000000342c78723c */ /* 0x040fec0000041878 */
[----:B------:R-:W-:Y:S02]  /*11d50*/  MUFU.EX2 R97, R97 ;  /* 0x0000006100617308 */ /* 0x000fe40000000800 */
[-C--:B------:R-:W-:Y:S04]  /*11d60*/  HMMA.16816.F32.BF16 R124, R44, R54.reuse, R124 ;  /* 0x000000362c7c723c */ /* 0x080fe8000004187c */
[----:B----4-:R-:W-:Y:S03]  /*11d70*/  FADD.FTZ R198, R96, R198 ;  /* 0x000000c660c67221 */ /* 0x010fe60000010000 */
[----:B------:R-:W-:Y:S01]  /*11d80*/  F2FP.BF16.PACK_AB R44, R73, R72 ;  /* 0x00000048492c723e */ /* 0x000fe200000010ff */
[----:B------:R-:W-:Y:S01]  /*11d90*/  HMMA.16816.F32.BF16 R36, R40, R54, R36 ;  /* 0x000000362824723c */ /* 0x000fe20000041824 */
[----:B------:R-:W1:Y:S01]  /*11da0*/  LDSM.16.MT88.4 R52, [R220+0x2100] ;  /* 0x00210000dc34783b */ /* 0x000e620000004200 */
[----:B------:R-:W4:Y:S02]  /*11db0*/  MUFU.EX2 R202, R202 ;  /* 0x000000ca00ca7308 */ /* 0x000f240000000800 */
[----:B------:R-:W-:Y:S01]  /*11dc0*/  F2FP.BF16.PACK_AB R45, R75, R74 ;  /* 0x0000004a4b2d723e */ /* 0x000fe200000010ff */
[----:B---3--:R-:W-:Y:S01]  /*11dd0*/  FADD.FTZ R241, R203, R198 ;  /* 0x000000c6cbf17221 */ /* 0x008fe20000010000 */
[----:B------:R-:W-:Y:S02]  /*11de0*/  F2FP.BF16.PACK_AB R46, R77, R76 ;  /* 0x0000004c4d2e723e */ /* 0x000fe400000010ff */
[----:B------:R-:W-:Y:S04]  /*11df0*/  F2FP.BF16.PACK_AB R40, R69, R68 ;  /* 0x000000444528723e */ /* 0x000fe800000010ff */
[----:B------:R-:W-:Y:S02]  /*11e00*/  F2FP.BF16.PACK_AB R41, R71, R70 ;  /* 0x000000464729723e */ /* 0x000fe400000010ff */
[----:B------:R-:W-:Y:S02]  /*11e10*/  F2FP.BF16.PACK_AB R42, R81, R80 ;  /* 0x00000050512a723e */ /* 0x000fe400000010ff */
[----:B------:R-:W-:Y:S02]  /*11e20*/  F2FP.BF16.PACK_AB R43, R83, R82 ;  /* 0x00000052532b723e */ /* 0x000fe400000010ff */
[----:B------:R-:W-:Y:S02]  /*11e30*/  F2FP.BF16.PACK_AB R47, R79, R78 ;  /* 0x0000004e4f2f723e */ /* 0x000fe400000010ff */
[----:B------:R-:W-:Y:S03]  /*11e40*/  F2FP.BF16.PACK_AB R130, R203, R96 ;  /* 0x00000060cb82723e */ /* 0x000fe600000010ff */
[-C--:B--2---:R-:W-:Y:S03]  /*11e50*/  HMMA.16816.F32.BF16 R4, R40, R48.reuse, R4 ;  /* 0x000000302804723c */ /* 0x084fe60000041804 */
[----:B----4-:R-:W-:Y:S05]  /*11e60*/  F2FP.BF16.PACK_AB R131, R202, R97 ;  /* 0x00000061ca83723e */ /* 0x010fea00000010ff */
[C---:B------:R-:W-:Y:S08]  /*11e70*/  HMMA.16816.F32.BF16 R8, R44.reuse, R48, R8 ;  /* 0x000000302c08723c */ /* 0x040ff00000041808 */
[-C--:B------:R-:W-:Y:S08]  /*11e80*/  HMMA.16816.F32.BF16 R12, R44, R50.reuse, R12 ;  /* 0x000000322c0c723c */ /* 0x080ff0000004180c */
[C---:B------:R-:W-:Y:S01]  /*11e90*/  HMMA.16816.F32.BF16 R16, R40.reuse, R50, R16 ;  /* 0x000000322810723c */ /* 0x040fe20000041810 */
[----:B------:R-:W2:Y:S07]  /*11ea0*/  LDSM.16.MT88.4 R48, [R218+0x2100] ;  /* 0x00210000da30783b */ /* 0x000eae0000004200 */
[-C--:B-1----:R-:W-:Y:S08]  /*11eb0*/  HMMA.16816.F32.BF16 R20, R40, R52.reuse, R20 ;  /* 0x000000342814723c */ /* 0x082ff00000041814 */
[C---:B------:R-:W-:Y:S07]  /*11ec0*/  HMMA.16816.F32.BF16 R32, R44.reuse, R52, R32 ;  /* 0x000000342c20723c */ /* 0x040fee0000041820 */
[--C-:B------:R-:W-:Y:S01]  /*11ed0*/  FFMA.FTZ R52, R88, c[0x0][0x2d0], -R201.reuse ;  /* 0x0000b40058347a23 */ /* 0x100fe200000108c9 */
[-C--:B------:R-:W-:Y:S04]  /*11ee0*/  HMMA.16816.F32.BF16 R24, R44, R54.reuse, R24 ;  /* 0x000000362c18723c */ /* 0x080fe80000041818 */
[--C-:B------:R-:W-:Y:S01]  /*11ef0*/  FFMA.FTZ R53, R89, c[0x0][0x2d0], -R201.reuse ;  /* 0x0000b40059357a23 */ /* 0x100fe200000108c9 */
[----:B------:R-:W1:Y:S01]  /*11f00*/  MUFU.EX2 R52, R52 ;  /* 0x0000003400347308 */ /* 0x000e620000000800 */
[----:B------:R-:W-:Y:S02]  /*11f10*/  MOV R88, R152 ;  /* 0x0000009800587202 */ /* 0x000fe40000000f00 */
[C---:B------:R-:W-:Y:S04]  /*11f20*/  HMMA.16816.F32.BF16 R100, R40.reuse, R54, R100 ;  /* 0x000000362864723c */ /* 0x040fe80000041864 */
[----:B------:R-:W-:Y:S03]  /*11f30*/  FADD.FTZ R172, R88, R172 ;  /* 0x000000ac58ac7221 */ /* 0x000fe60000010000 */
[----:B------:R-:W-:Y:S01]  /*11f40*/  MUFU.EX2 R53, R53 ;  /* 0x0000003500357308 */ /* 0x000fe20000000800 */
[-C--:B------:R-:W-:Y:S04]  /*11f50*/  HMMA.16816.F32.BF16 R104, R40, R56.reuse, R104 ;  /* 0x000000382868723c */ /* 0x080fe80000041868 */
[--C-:B------:R-:W-:Y:S02]  /*11f60*/  FFMA.FTZ R54, R90, c[0x0][0x2d0], -R200.reuse ;  /* 0x0000b4005a367a23 */ /* 0x100fe400000108c8 */
[----:B------:R-:W-:Y:S02]  /*11f70*/  FFMA.FTZ R55, R91, c[0x0][0x2d0], -R200 ;  /* 0x0000b4005b377a23 */ /* 0x000fe400000108c8 */
[C---:B------:R-:W-:Y:S02]  /*11f80*/  HMMA.16816.F32.BF16 R108, R44.reuse, R56, R108 ;  /* 0x000000382c6c723c */ /* 0x040fe4000004186c */
[----:B------:R-:W3:Y:S02]  /*11f90*/  MUFU.EX2 R54, R54 ;  /* 0x0000003600367308 */ /* 0x000ee40000000800 */
[----:B------:R-:W-:Y:S02]  /*11fa0*/  FADD.FTZ R172, R66, R172 ;  /* 0x000000ac42ac7221 */ /* 0x000fe40000010000 */
[----:B-1----:R-:W-:Y:S02]  /*11fb0*/  FADD.FTZ R178, R52, R178 ;  /* 0x000000b234b27221 */ /* 0x002fe40000010000 */
[-C--:B------:R-:W-:Y:S04]  /*11fc0*/  HMMA.16816.F32.BF16 R28, R44, R58.reuse, R28 ;  /* 0x0000003a2c1c723c */ /* 0x080fe8000004181c */
[----:B------:R-:W1:Y:S01]  /*11fd0*/  MUFU.EX2 R55, R55 ;  /* 0x0000003700377308 */ /* 0x000e620000000800 */
[--C-:B------:R-:W-:Y:S02]  /*11fe0*/  FFMA.FTZ R56, R92, c[0x0][0x2d0], -R201.reuse ;  /* 0x0000b4005c387a23 */ /* 0x100fe400000108c9 */
[----:B------:R-:W-:Y:S01]  /*11ff0*/  FFMA.FTZ R201, R93, c[0x0][0x2d0], -R201 ;  /* 0x0000b4005dc97a23 */ /* 0x000fe200000108c9 */
[C---:B------:R-:W-:Y:S04]  /*12000*/  HMMA.16816.F32.BF16 R112, R40.reuse, R58, R112 ;  /* 0x0000003a2870723c */ /* 0x040fe80000041870 */
[--C-:B------:R-:W-:Y:S02]  /*12010*/  FFMA.FTZ R57, R94, c[0x0][0x2d0], -R200.reuse ;  /* 0x0000b4005e397a23 */ /* 0x100fe400000108c8 */
[----:B------:R-:W4:Y:S01]  /*12020*/  MUFU.EX2 R56, R56 ;  /* 0x0000003800387308 */ /* 0x000f220000000800 */
[----:B------:R-:W-:Y:S01]  /*12030*/  FFMA.FTZ R200, R95, c[0x0][0x2d0], -R200 ;  /* 0x0000b4005fc87a23 */ /* 0x000fe200000108c8 */
[-C--:B--2---:R-:W-:Y:S04]  /*12040*/  HMMA.16816.F32.BF16 R116, R40, R48.reuse, R116 ;  /* 0x000000302874723c */ /* 0x084fe80000041874 */
[----:B------:R-:W-:Y:S02]  /*12050*/  FADD.FTZ R172, R67, R172 ;  /* 0x000000ac43ac7221 */ /* 0x000fe40000010000 */
[----:B---3--:R-:W-:Y:S02]  /*12060*/  FADD.FTZ R192, R54, R192 ;  /* 0x000000c036c07221 */ /* 0x008fe40000010000 */
[C---:B------:R-:W-:Y:S01]  /*12070*/  HMMA.16816.F32.BF16 R120, R44.reuse, R48, R120 ;  /* 0x000000302c78723c */ /* 0x040fe20000041878 */
[----:B------:R-:W2:Y:S03]  /*12080*/  MUFU.EX2 R201, R201 ;  /* 0x000000c900c97308 */ /* 0x000ea60000000800 */
[----:B------:R-:W-:Y:S02]  /*12090*/  FADD.FTZ R172, R70, R172 ;  /* 0x000000ac46ac7221 */ /* 0x000fe40000010000 */
[----:B------:R-:W-:Y:S02]  /*120a0*/  FADD.FTZ R178, R53, R178 ;  /* 0x000000b235b27221 */ /* 0x000fe40000010000 */
[-C--:B------:R-:W-:Y:S01]  /*120b0*/  HMMA.16816.F32.BF16 R124, R44, R50.reuse, R124 ;  /* 0x000000322c7c723c */ /* 0x080fe2000004187c */
[----:B------:R-:W3:Y:S02]  /*120c0*/  LDSM.16.MT88.4 R44, [R220+0x2900] ;  /* 0x00290000dc2c783b */ /* 0x000ee40000004200 */
[----:B------:R-:W5:Y:S01]  /*120d0*/  MUFU.EX2 R57, R57 ;  /* 0x0000003900397308 */ /* 0x000f620000000800 */
[----:B------:R-:W-:Y:S02]  /*120e0*/  FADD.FTZ R172, R71, R172 ;  /* 0x000000ac47ac7221 */ /* 0x000fe40000010000 */
[----:B-1----:R-:W-:Y:S02]  /*120f0*/  FADD.FTZ R192, R55, R192 ;  /* 0x000000c037c07221 */ /* 0x002fe40000010000 */
[----:B------:R-:W-:Y:S04]  /*12100*/  HMMA.16816.F32.BF16 R36, R40, R50, R36 ;  /* 0x000000322824723c */ /* 0x000fe80000041824 */
[----:B------:R-:W-:Y:S01]  /*12110*/  FADD.FTZ R172, R82, R172 ;  /* 0x000000ac52ac7221 */ /* 0x000fe20000010000 */
[----:B------:R-:W1:Y:S01]  /*12120*/  MUFU.EX2 R200, R200 ;  /* 0x000000c800c87308 */ /* 0x000e620000000800 */
[----:B----4-:R-:W-:Y:S01]  /*12130*/  FADD.FTZ R178, R56, R178 ;  /* 0x000000b238b27221 */ /* 0x010fe20000010000 */
[----:B------:R-:W-:Y:S01]  /*12140*/  F2FP.BF16.PACK_AB R40, R53, R52 ;  /* 0x000000343528723e */ /* 0x000fe200000010ff */
[-C--:B------:R-:W-:Y:S01]  /*12150*/  HMMA.16816.F32.BF16 R160, R128, R148.reuse, R4 ;  /* 0x0000009480a0723c */ /* 0x080fe20000041804 */
[----:B------:R-:W4:Y:S04]  /*12160*/  LDSM.16.MT88.4 R4, [R219+0x2900] ;  /* 0x00290000db04783b */ /* 0x000f280000004200 */
[----:B------:R-:W-:Y:S01]  /*12170*/  F2FP.BF16.PACK_AB R41, R55, R54 ;  /* 0x000000363729723e */ /* 0x000fe200000010ff */
[----:B------:R-:W-:Y:S01]  /*12180*/  FADD.FTZ R172, R83, R172 ;  /* 0x000000ac53ac7221 */ /* 0x000fe20000010000 */
[C---:B--2---:R-:W-:Y:S01]  /*12190*/  F2FP.BF16.PACK_AB R42, R201.reuse, R56 ;  /* 0x00000038c92a723e */ /* 0x044fe200000010ff */
[----:B------:R-:W-:Y:S04]  /*121a0*/  FADD.FTZ R239, R201, R178 ;  /* 0x000000b2c9ef7221 */ /* 0x000fe80000010000 */
[----:B------:R-:W-:Y:S02]  /*121b0*/  FADD.FTZ R172, R86, R172 ;  /* 0x000000ac56ac7221 */ /* 0x000fe40000010000 */
[----:B-----5:R-:W-:Y:S02]  /*121c0*/  FADD.FTZ R192, R57, R192 ;  /* 0x000000c039c07221 */ /* 0x020fe40000010000 */
[----:B------:R-:W-:Y:S04]  /*121d0*/  FADD.FTZ R172, R87, R172 ;  /* 0x000000ac57ac7221 */ /* 0x000fe80000010000 */
[----:B------:R-:W-:Y:S01]  /*121e0*/  FADD.FTZ R172, R97, R172 ;  /* 0x000000ac61ac7221 */ /* 0x000fe20000010000 */
[C---:B-1----:R-:W-:Y:S01]  /*121f0*/  F2FP.BF16.PACK_AB R43, R200.reuse, R57 ;  /* 0x00000039c82b723e */ /* 0x042fe200000010ff */
[----:B------:R-:W-:Y:S02]  /*12200*/  FADD.FTZ R238, R200, R192 ;  /* 0x000000c0c8ee7221 */ /* 0x000fe40000010000 */
[----:B------:R-:W-:Y:S04]  /*12210*/  FADD.FTZ R240, R202, R172 ;  /* 0x000000accaf07221 */ /* 0x000fe80000010000 */
[C---:B------:R-:W-:Y:S01]  /*12220*/  HMMA.16816.F32.BF16 R156, R40.reuse, R148, R8 ;  /* 0x00000094289c723c */ /* 0x040fe20000041808 */
[----:B------:R-:W1:Y:S07]  /*12230*/  LDSM.16.MT88.4 R8, [R218+0x2900] ;  /* 0x00290000da08783b */ /* 0x000e6e0000004200 */
[-C--:B------:R-:W-:Y:S08]  /*12240*/  HMMA.16816.F32.BF16 R152, R40, R150.reuse, R12 ;  /* 0x000000962898723c */ /* 0x080ff0000004180c */
[C---:B------:R-:W-:Y:S08]  /*12250*/  HMMA.16816.F32.BF16 R148, R128.reuse, R150, R16 ;  /* 0x000000968094723c */ /* 0x040ff00000041810 */
[-C--:B---3--:R-:W-:Y:S08]  /*12260*/  HMMA.16816.F32.BF16 R144, R128, R44.reuse, R20 ;  /* 0x0000002c8090723c */ /* 0x088ff00000041814 */
[C---:B------:R-:W-:Y:S07]  /*12270*/  HMMA.16816.F32.BF16 R140, R40.reuse, R44, R32 ;  /* 0x0000002c288c723c */ /* 0x040fee0000041820 */
[----:B------:R-:W-:Y:S01]  /*12280*/  MOV R44, R168 ;  /* 0x000000a8002c7202 */ /* 0x000fe20000000f00 */
        /* <DEDUP_REMOVED lines=11> */
.L_x_295:
[----:B------:R-:W-:-:S06]  /*12340*/  UISETP.GE.AND UP0, UPT, UR17, UR5, UPT ;  /* 0x000000051100728c */ /* 0x000fcc000bf06270 */
[----:B------:R-:W-:-:S13]  /*12350*/  PLOP3.LUT P0, PT, PT, PT, UP0, 0x80, 0x0 ;  /* 0x000000000000781c */ /* 0x000fda0003f0f008 */
[----:B------:R-:W-:Y:S05]  /*12360*/  @!P0 BRA `(.L_x_299) ;  /* 0x0000621000008947 */ /* 0x000fea0003800000 */
[----:B------:R-:W-:Y:S01]  /*12370*/  IMAD.MOV.U32 R166, RZ, RZ, R2 ;  /* 0x000000ffffa67224 */ /* 0x000fe200078e0002 */
[----:B------:R-:W-:Y:S01]  /*12380*/  MOV R164, R44 ;  /* 0x0000002c00a47202 */ /* 0x000fe20000000f00 */
[----:B------:R-:W-:Y:S01]  /*12390*/  IMAD.MOV.U32 R167, RZ, RZ, R3 ;  /* 0x000000ffffa77224 */ /* 0x000fe200078e0003 */
[----:B------:R-:W-:Y:S02]  /*123a0*/  MOV R165, R0 ;  /* 0x0000000000a57202 */ /* 0x000fe40000000f00 */
.L_x_317:
[----:B------:R-:W-:Y:S04]  /*123b0*/  DEPBAR.LE SB0, 0x0 ;  /* 0x000080000000791a */ /* 0x000fe80000000000 */
[----:B------:R-:W-:Y:S01]  /*123c0*/  BAR.SYNC.DEFER_BLOCKING 0x0 ;  /* 0x0000000000007b1d */ /* 0x000fe20000010000 */
[C---:B------:R-:W-:Y:S01]  /*123d0*/  IMAD.WIDE.U32 R2, R231.reuse, c[0x0][0x208], RZ ;  /* 0x00008200e7027a25 */ /* 0x040fe200078e00ff */
[----:B------:R-:W-:Y:S01]  /*123e0*/  SHF.R.S32.HI R0, RZ, 0x1f, R231 ;  /* 0x0000001fff007819 */ /* 0x000fe200000114e7 */
[----:B------:R-:W-:Y:S04]  /*123f0*/  UISETP.GT.AND UP0, UPT, UR17, UR5, UPT ;  /* 0x000000051100728c */ /* 0x000fe8000bf04270 */
        /* <DEDUP_REMOVED lines=96> */
[-C--:B------:R-:W-:Y:S01]  /*12a00*/  HMMA.16816.F32.BF16 R60, R180, R178.reuse, R60 ;  /* 0x000000b2b43c723c */ /* 0x080fe2000004183c */
[----:B------:R-:W-:Y:S04]  /*12a10*/  PLOP3.LUT P0, PT, PT, PT, UP0, 0x80, 0x0 ;  /* 0x000000000000781c */ /* 0x000fe80003f0f008 */
        /* <DEDUP_REMOVED lines=136> */
.L_x_300:
[----:B------:R-:W-:Y:S01]  /*132a0*/  UISETP.NE.AND UP1, UPT, UR35, URZ, UPT ;  /* 0x0000003f2300728c */ /* 0x000fe2000bf25270 */
[----:B------:R-:W0:Y:S01]  /*132b0*/  LDGDEPBAR ;  /* 0x00000000000079af */ /* 0x000e220000000000 */
[----:B-1----:R-:W-:Y:S01]  /*132c0*/  IMAD.MOV.U32 R174, RZ, RZ, R235 ;  /* 0x000000ffffae7224 */ /* 0x002fe200078e00eb */
[----:B------:R-:W-:Y:S01]  /*132d0*/  UIMAD UR32, UR17, -0x60, URZ ;  /* 0xffffffa0112078a4 */ /* 0x000fe2000f8e023f */
[----:B------:R-:W-:Y:S01]  /*132e0*/  IMAD.U32 R2, RZ, RZ, UR15 ;  /* 0x0000000fff027e24 */ /* 0x000fe2000f8e00ff */
[----:B------:R-:W-:Y:S01]  /*132f0*/  UISETP.NE.AND UP0, UPT, UR34, URZ, UPT ;  /* 0x0000003f2200728c */ /* 0x000fe2000bf05270 */
[----:B------:R-:W-:Y:S02]  /*13300*/  PLOP3.LUT P1, PT, PT, PT, UP1, 0x80, 0x0 ;  /* 0x000000000000781c */ /* 0x000fe40003f2f018 */
[----:B------:R-:W-:Y:S01]  /*13310*/  PLOP3.LUT P0, PT, PT, PT, UP1, 0x80, 0x0 ;  /* 0x000000000000781c */ /* 0x000fe20003f0f018 */
[----:B------:R-:W-:Y:S05]  /*13320*/  IMAD.U32 R3, RZ, RZ, UR32 ;  /* 0x00000020ff037e24 */ /* 0x000fea000f8e00ff */
[----:B------:R-:W-:Y:S04]  /*13330*/  IADD3 R3, -R236, 0x1, R3 ;  /* 0x00000001ec037810 */ /* 0x000fe80007ffe103 */
[----:B------:R-:W-:Y:S01]  /*13340*/  IADD3 R2, -R2, UR8, R3 ;  /* 0x0000000802027c10 */ /* 0x000fe2000fffe103 */
[----:B------:R-:W-:Y:S01]  /*13350*/  @P1 IMAD.HI.U32 R0, R235, c[0x0][0x2c8], RZ ;  /* 0x0000b200eb001a27 */ /* 0x000fe200078e00ff */
[----:B------:R-:W-:Y:S02]  /*13360*/  IADD3 R3, -R236, UR32, RZ ;  /* 0x00000020ec037c10 */ /* 0x000fe4000fffe1ff */
        /* <DEDUP_REMOVED lines=22> */
.L_x_303:
[----:B------:R-:W-:Y:S04]  /*134d0*/  MOV R0, c[0x0][0x32c] ;  /* 0x0000cb0000007a02 */ /* 0x000fe80000000f00 */
[----:B------:R-:W-:Y:S11]  /*134e0*/  ISETP.NE.AND P0, PT, R0, 0x1, PT ;  /* 0x000000010000780c */ /* 0x000ff60003f05270 */
[----:B------:R-:W-:Y:S02]  /*134f0*/  @!UPT UIADD3 URZ, URZ, URZ, URZ ;  /* 0x0000003f3f3ff290 */ /* 0x000fe4000fffe03f */
[----:B------:R-:W-:Y:S05]  /*13500*/  @P0 IMAD.HI.U32 R0, R2, c[0x0][0x330], RZ ;  /* 0x0000cc0002000a27 */ /* 0x000fea00078e00ff */
[----:B------:R-:W-:Y:S02]  /*13510*/  @P0 SHF.R.U32.HI R2, RZ, c[0x0][0x334], R0 ;  /* 0x0000cd00ff020a19 */ /* 0x000fe40000011600 */
.L_x_304:
[----:B------:R-:W-:Y:S05]  /*13520*/  BSYNC B0 ;  /* 0x0000000000007941 */ /* 0x000fea0003800000 */
.L_x_302:
[----:B------:R-:W-:Y:S05]  /*13530*/  IMAD R2, R2, c[0x0][0x32c], R3 ;  /* 0x0000cb0002027a24 */ /* 0x000fea00078e0203 */
[----:B------:R-:W-:Y:S02]  /*13540*/  IADD3 R0, R2, c[0x0][0x32c], RZ ;  /* 0x0000cb0002007a10 */ /* 0x000fe40007ffe0ff */
[----:B------:R-:W-:Y:S02]  /*13550*/  IMNMX R168, R168, R2, !PT ;  /* 0x00000002a8a87217 */ /* 0x000fe40007800200 */
[----:B------:R-:W-:Y:S02]  /*13560*/  IMNMX R172, R172, R0, PT ;  /* 0x00000000acac7217 */ /* 0x000fe40003800200 */
.L_x_301:
        /* <DEDUP_REMOVED lines=20> */
.L_x_307:
[----:B------:R-:W-:Y:S04]  /*136b0*/  MOV R0, c[0x0][0x32c] ;  /* 0x0000cb0000007a02 */ /* 0x000fe80000000f00 */
[----:B------:R-:W-:Y:S11]  /*136c0*/  ISETP.NE.AND P0, PT, R0, 0x1, PT ;  /* 0x000000010000780c */ /* 0x000ff60003f05270 */
[----:B------:R-:W-:Y:S02]  /*136d0*/  @!UPT UIADD3 URZ, URZ, URZ, URZ ;  /* 0x0000003f3f3ff290 */ /* 0x000fe4000fffe03f */
[----:B------:R-:W-:Y:S05]  /*136e0*/  @P0 IMAD.HI.U32 R0, R2, c[0x0][0x330], RZ ;  /* 0x0000cc0002000a27 */ /* 0x000fea00078e00ff */
[----:B------:R-:W-:Y:S02]  /*136f0*/  @P0 SHF.R.U32.HI R2, RZ, c[0x0][0x334], R0 ;  /* 0x0000cd00ff020a19 */ /* 0x000fe40000011600 */
.L_x_308:
[----:B------:R-:W-:Y:S05]  /*13700*/  BSYNC B0 ;  /* 0x0000000000007941 */ /* 0x000fea0003800000 */
.L_x_306:
[----:B------:R-:W-:Y:S05]  /*13710*/  IMAD R2, R2, c[0x0][0x32c], R3 ;  /* 0x0000cb0002027a24 */ /* 0x000fea00078e0203 */
[----:B------:R-:W-:Y:S02]  /*13720*/  IADD3 R0, R2, c[0x0][0x32c], RZ ;  /* 0x0000cb0002007a10 */ /* 0x000fe40007ffe0ff */
[----:B------:R-:W-:Y:S02]  /*13730*/  IMNMX R171, R171, R2, !PT ;  /* 0x00000002abab7217 */ /* 0x000fe40007800200 */
[----:B------:R-:W-:Y:S02]  /*13740*/  IMNMX R169, R169, R0, PT ;  /* 0x00000000a9a97217 */ /* 0x000fe40003800200 */
.L_x_305:
[----:B------:R-:W-:Y:S01]  /*13750*/  UISETP.GE.AND UP0, UPT, UR32, 0x1, UPT ;  /* 0x000000012000788c */ /* 0x000fe2000bf06270 */
[----:B------:R-:W1:Y:S01]  /*13760*/  SHFL.IDX PT, R177, R174, 0x2, 0x1c1f ;  /* 0x005c1f00aeb17f89 */ /* 0x000e6200000e0000 */
[----:B------:R-:W-:Y:S02]  /*13770*/  UISETP.GE.AND UP3, UPT, UR32, 0x2, UPT ;  /* 0x000000022000788c */ /* 0x000fe4000bf66270 */
[----:B------:R-:W-:Y:S02]  /*13780*/  UISETP.GE.AND UP2, UPT, UR32, 0x9, UPT ;  /* 0x000000092000788c */ /* 0x000fe4000bf46270 */
[----:B------:R-:W-:Y:S01]  /*13790*/  PLOP3.LUT P0, PT, PT, PT, UP0, 0x40, 0x0 ;  /* 0x000000000000781c */ /* 0x000fe20003f0e808 */
[----:B------:R-:W-:Y:S01]  /*137a0*/  UP2UR UR31, UPR, URZ, 0x1 ;  /* 0x000000013f1f7883 */ /* 0x000fe20008000000 */
[----:B------:R-:W-:Y:S01]  /*137b0*/  PLOP3.LUT P6, PT, PT, PT, UP3, 0x40, 0x0 ;  /* 0x000000000000781c */ /* 0x000fe20003fce838 */
        /* <DEDUP_REMOVED lines=9> */
[----:B------:R-:W-:Y:S01]  /*13850*/  FSEL R4, R4, -INF , !P0 ;  /* 0xff80000004047808 */ /* 0x000fe20004000000 */
[----:B------:R-:W-:Y:S01]  /*13860*/  UISETP.GE.AND UP4, UPT, UR32, 0x4a, UPT ;  /* 0x0000004a2000788c */ /* 0x000fe2000bf86270 */
[----:B------:R-:W-:Y:S01]  /*13870*/  PLOP3.LUT P0, PT, PT, PT, UP0, 0x40, 0x0 ;  /* 0x000000000000781c */ /* 0x000fe20003f0e808 */
[----:B------:R-:W-:Y:S01]  /*13880*/  UISETP.GE.AND UP0, UPT, UR32, 0x12, UPT ;  /* 0x000000122000788c */ /* 0x000fe2000bf06270 */
[----:B------:R-:W-:Y:S01]  /*13890*/  ISETP.LT.OR P6, PT, R172, 0x2, P6 ;  /* 0x00000002ac00780c */ /* 0x000fe200037c1670 */
[----:B------:R-:W-:Y:S01]  /*138a0*/  UP2UR UR30, UPR, URZ, 0x8 ;  /* 0x000000083f1e7883 */ /* 0x000fe20008000000 */
[----:B------:R-:W-:Y:S01]  /*138b0*/  ISETP.GT.AND P2, PT, R168, 0x8, P2 ;  /* 0x00000008a800780c */ /* 0x000fe20001744270 */
[----:B------:R-:W-:Y:S01]  /*138c0*/  UP2UR UR26, UPR, URZ, 0x1 ;  /* 0x000000013f1a7883 */ /* 0x000fe20008000000 */
[----:B------:R-:W-:Y:S01]  /*138d0*/  PLOP3.LUT P1, PT, PT, PT, UP1, 0x40, 0x0 ;  /* 0x000000000000781c */ /* 0x000fe20003f2e818 */
[----:B------:R-:W-:Y:S01]  /*138e0*/  UISETP.GE.AND UP3, UPT, UR32, 0x51, UPT ;  /* 0x000000512000788c */ /* 0x000fe2000bf66270 */
[----:B------:R-:W-:Y:S01]  /*138f0*/  FSEL R5, R5, -INF , !P6 ;  /* 0xff80000005057808 */ /* 0x000fe20007000000 */
[----:B------:R-:W-:Y:S01]  /*13900*/  UP2UR UR29, UPR, URZ, 0x4 ;  /* 0x000000043f1d7883 */ /* 0x000fe20008000000 */
[----:B------:R-:W-:Y:S01]  /*13910*/  PLOP3.LUT P6, PT, PT, PT, UP0, 0x40, 0x0 ;  /* 0x000000000000781c */ /* 0x000fe20003fce808 */
[----:B------:R-:W-:Y:S01]  /*13920*/  UISETP.GE.AND UP0, UPT, UR32, 0x19, UPT ;  /* 0x000000192000788c */ /* 0x000fe2000bf06270 */
[----:B------:R-:W-:Y:S01]  /*13930*/  ISETP.LT.OR P2, PT, R172, 0x9, P2 ;  /* 0x00000009ac00780c */ /* 0x000fe20001741670 */
[----:B------:R-:W-:Y:S01]  /*13940*/  UP2UR UR28, UPR, URZ, 0x2 ;  /* 0x000000023f1c7883 */ /* 0x000fe20008000000 */
[----:B------:R-:W-:Y:S01]  /*13950*/  ISETP.GT.AND P1, PT, R168, 0x9, P1 ;  /* 0x00000009a800780c */ /* 0x000fe20000f24270 */
[----:B------:R-:W-:Y:S01]  /*13960*/  UP2UR UR25, UPR, URZ, 0x1 ;  /* 0x000000013f197883 */ /* 0x000fe20008000000 */
        /* <DEDUP_REMOVED lines=9> */
[----:B------:R-:W-:Y:S01]  /*13a00*/  UP2UR UR33, UPR, URZ, 0x40 ;  /* 0x000000403f217883 */ /* 0x000fe20008000000 */
        /* <DEDUP_REMOVED lines=17> */
[----:B------:R-:W-:Y:S01]  /*13b20*/  FSEL R16, R32, -INF , !P2 ;  /* 0xff80000020107808 */ /* 0x000fe20005000000 */
[--C-:B-1----:R-:W-:Y:S01]  /*13b30*/  IMAD.IADD R32, R170, 0x1, R177.reuse ;  /* 0x00000001aa207824 */ /* 0x102fe200078e02b1 */
[----:B------:R-:W-:Y:S01]  /*13b40*/  PLOP3.LUT P2, PT, PT, PT, UP0, 0x40, 0x0 ;  /* 0x000000000000781c */ /* 0x000fe20003f4e808 */
[----:B------:R-:W-:Y:S01]  /*13b50*/  UISETP.GE.AND UP0, UPT, UR32, 0x2a, UPT ;  /* 0x0000002a2000788c */ /* 0x000fe2000bf06270 */
[----:B------:R-:W-:Y:S02]  /*13b60*/  ISETP.LT.OR P1, PT, R172, 0x1a, P1 ;  /* 0x0000001aac00780c */ /* 0x000fe40000f21670 */
[----:B------:R-:W-:Y:S01]  /*13b70*/  ISETP.GT.AND P0, PT, R168, 0x20, P0 ;  /* 0x00000020a800780c */ /* 0x000fe20000704270 */
[----:B------:R-:W-:Y:S01]  /*13b80*/  UP2UR UR20, UPR, URZ, 0x1 ;  /* 0x000000013f147883 */ /* 0x000fe20008000000 */
[----:B------:R-:W-:Y:S01]  /*13b90*/  FSEL R252, R33, -INF , !P1 ;  /* 0xff80000021fc7808 */ /* 0x000fe20004800000 */
[----:B------:R-:W-:Y:S01]  /*13ba0*/  IMAD.IADD R33, R173, 0x1, R177 ;  /* 0x00000001ad217824 */ /* 0x000fe200078e02b1 */
        /* <DEDUP_REMOVED lines=26> */
[----:B------:R-:W-:Y:S02]  /*13d50*/  ISETP.GT.AND P6, PT, R168, 0x31, P6 ;  /* 0x00000031a800780c */ /* 0x000fe400037c4270 */
[----:B------:R-:W-:Y:S01]  /*13d60*/  ISETP.LT.OR P0, PT, R172, 0x31, P0 ;  /* 0x00000031ac00780c */ /* 0x000fe20000701670 */
        /* <DEDUP_REMOVED lines=8> */
[----:B------:R-:W-:Y:S02]  /*13df0*/  ISETP.LT.OR P1, PT, R172, 0x3a, P1 ;  /* 0x0000003aac00780c */ /* 0x000fe40000f21670 */
[----:B------:R-:W-:Y:S02]  /*13e00*/  FSEL R247, R53, -INF , !P6 ;  /* 0xff80000035f77808 */ /* 0x000fe40007000000 */
[----:B------:R-:W-:Y:S01]  /*13e10*/  PLOP3.LUT P6, PT, PT, PT, UP6, 0x40, 0x0 ;  /* 0x000000000000781c */ /* 0x000fe20003fce868 */
[----:B------:R-:W-:Y:S01]  /*13e20*/  UISETP.NE.AND UP6, UPT, UR34, URZ, UPT ;  /* 0x0000003f2200728c */ /* 0x000fe2000bfc5270 */
[----:B------:R-:W-:Y:S02]  /*13e30*/  ISETP.GT.AND P0, PT, R168, 0x40, P0 ;  /* 0x00000040a800780c */ /* 0x000fe40000704270 */
[----:B------:R-:W-:Y:S02]  /*13e40*/  FSEL R203, R64, -INF , !P2 ;  /* 0xff80000040cb7808 */ /* 0x000fe40005000000 */
[----:B------:R-:W-:Y:S02]  /*13e50*/  PLOP3.LUT P2, PT, PT, PT, UP5, 0x40, 0x0 ;  /* 0x000000000000781c */ /* 0x000fe40003f4e858 */
[----:B------:R-:W-:Y:S02]  /*13e60*/  FSEL R200, R65, -INF , !P1 ;  /* 0xff80000041c87808 */ /* 0x000fe40004800000 */
[----:B------:R-:W-:Y:S02]  /*13e70*/  PLOP3.LUT P1, PT, PT, PT, UP4, 0x40, 0x0 ;  /* 0x000000000000781c */ /* 0x000fe40003f2e848 */
[----:B------:R-:W-:Y:S02]  /*13e80*/  ISETP.GT.AND P6, PT, R168, 0x41, P6 ;  /* 0x00000041a800780c */ /* 0x000fe400037c4270 */
[----:B------:R-:W-:Y:S02]  /*13e90*/  ISETP.LT.OR P0, PT, R172, 0x41, P0 ;  /* 0x00000041ac00780c */ /* 0x000fe40000701670 */
[C---:B------:R-:W-:Y:S02]  /*13ea0*/  ISETP.GT.AND P2, PT, R168.reuse, 0x48, P2 ;  /* 0x00000048a800780c */ /* 0x040fe40001744270 */
[----:B------:R-:W-:Y:S02]  /*13eb0*/  ISETP.GT.AND P1, PT, R168, 0x49, P1 ;  /* 0x00000049a800780c */ /* 0x000fe40000f24270 */
[----:B------:R-:W-:Y:S02]  /*13ec0*/  ISETP.LT.OR P6, PT, R172, 0x42, P6 ;  /* 0x00000042ac00780c */ /* 0x000fe400037c1670 */
[----:B------:R-:W-:Y:S02]  /*13ed0*/  FSEL R191, R68, -INF , !P0 ;  /* 0xff80000044bf7808 */ /* 0x000fe40004000000 */
[----:B------:R-:W-:Y:S02]  /*13ee0*/  PLOP3.LUT P0, PT, PT, PT, UP3, 0x40, 0x0 ;  /* 0x000000000000781c */ /* 0x000fe40003f0e838 */
[C---:B------:R-:W-:Y:S02]  /*13ef0*/  ISETP.LT.OR P2, PT, R172.reuse, 0x49, P2 ;  /* 0x00000049ac00780c */ /* 0x040fe40001741670 */
[----:B------:R-:W-:Y:S02]  /*13f00*/  ISETP.LT.OR P1, PT, R172, 0x4a, P1 ;  /* 0x0000004aac00780c */ /* 0x000fe40000f21670 */
        /* <DEDUP_REMOVED lines=18> */
[----:B------:R-:W-:Y:S02]  /*14030*/  FSEL R96, R96, -INF , !P2 ;  /* 0xff80000060607808 */ /* 0x000fe40005000000 */
[----:B------:R-:W-:Y:S07]  /*14040*/  FSEL R97, R97, -INF , !P1 ;  /* 0xff80000061617808 */ /* 0x000fee0004800000 */
        /* <DEDUP_REMOVED lines=15> */
.L_x_311:
[----:B------:R-:W-:Y:S04]  /*14140*/  MOV R17, c[0x0][0x32c] ;  /* 0x0000cb0000117a02 */ /* 0x000fe80000000f00 */
[----:B------:R-:W-:Y:S11]  /*14150*/  ISETP.NE.AND P0, PT, R17, 0x1, PT ;  /* 0x000000011100780c */ /* 0x000ff60003f05270 */
[----:B------:R-:W-:Y:S02]  /*14160*/  @!UPT UIADD3 URZ, URZ, URZ, URZ ;  /* 0x0000003f3f3ff290 */ /* 0x000fe4000fffe03f */
[----:B------:R-:W-:Y:S05]  /*14170*/  @P0 IMAD.HI.U32 R17, R177, c[0x0][0x330], RZ ;  /* 0x0000cc00b1110a27 */ /* 0x000fea00078e00ff */
[----:B------:R-:W-:Y:S02]  /*14180*/  @P0 SHF.R.U32.HI R177, RZ, c[0x0][0x334], R17 ;  /* 0x0000cd00ffb10a19 */ /* 0x000fe40000011611 */
.L_x_312:
[----:B------:R-:W-:Y:S05]  /*14190*/  BSYNC B0 ;  /* 0x0000000000007941 */ /* 0x000fea0003800000 */
.L_x_310:
[----:B------:R-:W-:Y:S05]  /*141a0*/  IMAD R177, R177, c[0x0][0x32c], R3 ;  /* 0x0000cb00b1b17a24 */ /* 0x000fea00078e0203 */
[----:B------:R-:W-:Y:S02]  /*141b0*/  IADD3 R17, R177, c[0x0][0x32c], RZ ;  /* 0x0000cb00b1117a10 */ /* 0x000fe40007ffe0ff */
[----:B------:R-:W-:Y:S02]  /*141c0*/  IMNMX R32, R32, R177, !PT ;  /* 0x000000b120207217 */ /* 0x000fe40007800200 */
[----:B------:R-:W-:Y:S02]  /*141d0*/  IMNMX R33, R33, R17, PT ;  /* 0x0000001121217217 */ /* 0x000fe40003800200 */
.L_x_309:
[----:B------:R-:W-:Y:S02]  /*141e0*/  UP2UR UR38, UPR, URZ, 0x10 ;  /* 0x000000103f267883 */ /* 0x000fe40008000000 */
[----:B------:R-:W-:Y:S02]  /*141f0*/  UISETP.NE.AND UP4, UPT, UR28, URZ, UPT ;  /* 0x0000003f1c00728c */ /* 0x000fe4000bf85270 */
[----:B------:R-:W-:Y:S02]  /*14200*/  UP2UR UR37, UPR, URZ, 0x8 ;  /* 0x000000083f257883 */ /* 0x000fe40008000000 */
[----:B------:R-:W-:Y:S02]  /*14210*/  UISETP.NE.AND UP3, UPT, UR29, URZ, UPT ;  /* 0x0000003f1d00728c */ /* 0x000fe4000bf65270 */
[----:B------:R-:W-:Y:S01]  /*14220*/  PLOP3.LUT P0, PT, PT, PT, UP4, 0x40, 0x0 ;  /* 0x000000000000781c */ /* 0x000fe20003f0e848 */
[----:B------:R-:W-:Y:S02]  /*14230*/  UP2UR UR36, UPR, URZ, 0x4 ;  /* 0x000000043f247883 */ /* 0x000fe40008000000 */
[----:B------:R-:W-:Y:S01]  /*14240*/  UISETP.NE.AND UP2, UPT, UR30, URZ, UPT ;  /* 0x0000003f1e00728c */ /* 0x000fe2000bf45270 */
[----:B------:R-:W-:Y:S01]  /*14250*/  ISETP.GT.AND P0, PT, R171, 0x9, P0 ;  /* 0x00000009ab00780c */ /* 0x000fe20000704270 */
[----:B------:R-:W-:Y:S01]  /*14260*/  UP2UR UR33, UPR, URZ, 0x2 ;  /* 0x000000023f217883 */ /* 0x000fe20008000000 */
[----:B------:R-:W-:Y:S01]  /*14270*/  PLOP3.LUT P1, PT, PT, PT, UP3, 0x40, 0x0 ;  /* 0x000000000000781c */ /* 0x000fe20003f2e838 */
[----:B------:R-:W-:Y:S01]  /*14280*/  UISETP.NE.AND UP1, UPT, UR31, URZ, UPT ;  /* 0x0000003f1f00728c */ /* 0x000fe2000bf25270 */
[----:B------:R-:W-:Y:S01]  /*14290*/  ISETP.LT.OR P0, PT, R169, 0xa, P0 ;  /* 0x0000000aa900780c */ /* 0x000fe20000701670 */
[----:B------:R-:W-:Y:S01]  /*142a0*/  UISETP.NE.AND UP4, UPT, UR24, URZ, UPT ;  /* 0x0000003f1800728c */ /* 0x000fe2000bf85270 */
[----:B------:R-:W-:Y:S01]  /*142b0*/  PLOP3.LUT P2, PT, PT, PT, UP2, 0x40, 0x0 ;  /* 0x000000000000781c */ /* 0x000fe20003f4e828 */
[----:B------:R-:W-:Y:S01]  /*142c0*/  UP2UR UR32, UPR, URZ, 0x1 ;  /* 0x000000013f207883 */ /* 0x000fe20008000000 */
[C---:B------:R-:W-:Y:S01]  /*142d0*/  ISETP.GT.AND P1, PT, R171.reuse, 0x8, P1 ;  /* 0x00000008ab00780c */ /* 0x040fe20000f24270 */
[----:B------:R-:W-:Y:S01]  /*142e0*/  UISETP.NE.AND UP0, UPT, UR25, URZ, UPT ;  /* 0x0000003f1900728c */ /* 0x000fe2000bf05270 */
[----:B------:R-:W-:Y:S01]  /*142f0*/  PLOP3.LUT P6, PT, PT, PT, UP1, 0x40, 0x0 ;  /* 0x000000000000781c */ /* 0x000fe20003fce818 */
[----:B------:R-:W-:Y:S01]  /*14300*/  UISETP.NE.AND UP2, UPT, UR27, URZ, UPT ;  /* 0x0000003f1b00728c */ /* 0x000fe2000bf45270 */
[C---:B------:R-:W-:Y:S01]  /*14310*/  ISETP.GT.AND P2, PT, R171.reuse, 0x1, P2 ;  /* 0x00000001ab00780c */ /* 0x040fe20001744270 */
[----:B------:R-:W-:Y:S01]  /*14320*/  UISETP.NE.AND UP1, UPT, UR26, URZ, UPT ;  /* 0x0000003f1a00728c */ /* 0x000fe2000bf25270 */
[----:B------:R-:W-:Y:S01]  /*14330*/  ISETP.GT.AND P6, PT, R171, RZ, P6 ;  /* 0x000000ffab00720c */ /* 0x000fe200037c4270 */
[----:B------:R-:W-:Y:S01]  /*14340*/  UISETP.NE.AND UP3, UPT, UR23, URZ, UPT ;  /* 0x0000003f1700728c */ /* 0x000fe2000bf65270 */
[----:B------:R-:W-:Y:S02]  /*14350*/  FSEL R19, R19, -INF , !P0 ;  /* 0xff80000013137808 */ /* 0x000fe40004000000 */
[----:B------:R-:W-:Y:S01]  /*14360*/  PLOP3.LUT P0, PT, PT, PT, UP4, 0x40, 0x0 ;  /* 0x000000000000781c */ /* 0x000fe20003f0e848 */
[----:B------:R-:W-:Y:S01]  /*14370*/  UISETP.NE.AND UP4, UPT, UR19, URZ, UPT ;  /* 0x0000003f1300728c */ /* 0x000fe2000bf85270 */
[C---:B------:R-:W-:Y:S02]  /*14380*/  ISETP.LT.OR P1, PT, R169.reuse, 0x9, P1 ;  /* 0x00000009a900780c */ /* 0x040fe40000f21670 */
[C---:B------:R-:W-:Y:S02]  /*14390*/  ISETP.LT.OR P6, PT, R169.reuse, 0x1, P6 ;  /* 0x00000001a900780c */ /* 0x040fe400037c1670 */
[----:B------:R-:W-:Y:S02]  /*143a0*/  ISETP.LT.OR P2, PT, R169, 0x2, P2 ;  /* 0x00000002a900780c */ /* 0x000fe40001741670 */
[----:B------:R-:W-:Y:S02]  /*143b0*/  ISETP.GT.AND P0, PT, R171, 0x19, P0 ;  /* 0x00000019ab00780c */ /* 0x000fe40000704270 */
        /* <DEDUP_REMOVED lines=9> */
[----:B------:R-:W-:Y:S02]  /*14450*/  ISETP.LT.OR P0, PT, R169, 0x1a, P0 ;  /* 0x0000001aa900780c */ /* 0x000fe40000701670 */
[C---:B------:R-:W-:Y:S02]  /*14460*/  ISETP.GT.AND P1, PT, R171.reuse, 0x18, P1 ;  /* 0x00000018ab00780c */ /* 0x040fe40000f24270 */
[C---:B------:R-:W-:Y:S02]  /*14470*/  ISETP.GT.AND P6, PT, R171.reuse, 0x10, P6 ;  /* 0x00000010ab00780c */ /* 0x040fe400037c4270 */
[----:B------:R-:W-:Y:S02]  /*14480*/  ISETP.GT.AND P2, PT, R171, 0x11, P2 ;  /* 0x00000011ab00780c */ /* 0x000fe40001744270 */
        /* <DEDUP_REMOVED lines=16> */
[----:B------:R-:W-:Y:S01]  /*14590*/  ISETP.LT.OR P0, PT, R169, 0x2a, P0 ;  /* 0x0000002aa900780c */ /* 0x000fe20000701670 */
[----:B------:R-:W1:Y:S01]  /*145a0*/  SHFL.IDX PT, R23, R174, 0x3, 0x1c1f ;  /* 0x007c1f00ae177f89 */ /* 0x000e6200000e0000 */
[C---:B------:R-:W-:Y:S02]  /*145b0*/  ISETP.GT.AND P1, PT, R171.reuse, 0x28, P1 ;  /* 0x00000028ab00780c */ /* 0x040fe40000f24270 */
[C---:B------:R-:W-:Y:S02]  /*145c0*/  ISETP.GT.AND P6, PT, R171.reuse, 0x20, P6 ;  /* 0x00000020ab00780c */ /* 0x040fe400037c4270 */
[----:B------:R-:W-:Y:S02]  /*145d0*/  ISETP.GT.AND P2, PT, R171, 0x21, P2 ;  /* 0x00000021ab00780c */ /* 0x000fe40001744270 */
[----:B------:R-:W-:Y:S02]  /*145e0*/  FSEL R197, R51, -INF , !P0 ;  /* 0xff80000033c57808 */ /* 0x000fe40004000000 */
[----:B------:R-:W-:Y:S01]  /*145f0*/  PLOP3.LUT P0, PT, PT, PT, UP1, 0x40, 0x0 ;  /* 0x000000000000781c */ /* 0x000fe20003f0e818 */
[----:B------:R-:W-:Y:S01]  /*14600*/  UISETP.NE.AND UP1, UPT, UR33, URZ, UPT ;  /* 0x0000003f2100728c */ /* 0x000fe2000bf25270 */
[C---:B------:R-:W-:Y:S01]  /*14610*/  ISETP.LT.OR P1, PT, R169.reuse, 0x29, P1 ;  /* 0x00000029a900780c */ /* 0x040fe20000f21670 */
[----:B------:R-:W-:Y:S01]  /*14620*/  UP2UR UR33, UPR, URZ, 0x20 ;  /* 0x000000203f217883 */ /* 0x000fe20008000000 */
[C---:B------:R-:W-:Y:S01]  /*14630*/  ISETP.LT.OR P6, PT, R169.reuse, 0x21, P6 ;  /* 0x00000021a900780c */ /* 0x040fe200037c1670 */
[----:B------:R-:W-:Y:S01]  /*14640*/  UP2UR UR39, UPR, URZ, 0x2 ;  /* 0x000000023f277883 */ /* 0x000fe20008000000 */
[----:B------:R-:W-:Y:S02]  /*14650*/  ISETP.LT.OR P2, PT, R169, 0x22, P2 ;  /* 0x00000022a900780c */ /* 0x000fe40001741670 */
[----:B------:R-:W-:Y:S02]  /*14660*/  ISETP.GT.AND P0, PT, R171, 0x39, P0 ;  /* 0x00000039ab00780c */ /* 0x000fe40000704270 */
[----:B------:R-:W-:Y:S02]  /*14670*/  FSEL R196, R50, -INF , !P1 ;  /* 0xff80000032c47808 */ /* 0x000fe40004800000 */
[----:B------:R-:W-:Y:S01]  /*14680*/  PLOP3.LUT P1, PT, PT, PT, UP2, 0x40, 0x0 ;  /* 0x000000000000781c */ /* 0x000fe20003f2e828 */
[----:B------:R-:W-:Y:S01]  /*14690*/  UISETP.NE.AND UP2, UPT, UR36, URZ, UPT ;  /* 0x0000003f2400728c */ /* 0x000fe2000bf45270 */
[----:B------:R-:W-:Y:S01]  /*146a0*/  FSEL R65, R38, -INF , !P6 ;  /* 0xff80000026417808 */ /* 0x000fe20007000000 */
[--C-:B-1----:R-:W-:Y:S01]  /*146b0*/  IMAD.IADD R22, R173, 0x1, R23.reuse ;  /* 0x00000001ad167824 */ /* 0x102fe200078e0217 */
[----:B------:R-:W-:Y:S01]  /*146c0*/  FSEL R64, R39, -INF , !P2 ;  /* 0xff80000027407808 */ /* 0x000fe20005000000 */
[----:B------:R-:W-:Y:S01]  /*146d0*/  IMAD.IADD R170, R170, 0x1, R23 ;  /* 0x00000001aaaa7824 */ /* 0x000fe200078e0217 */
[----:B------:R-:W-:Y:S01]  /*146e0*/  PLOP3.LUT P6, PT, PT, PT, UP4, 0x40, 0x0 ;  /* 0x000000000000781c */ /* 0x000fe20003fce848 */
[----:B------:R-:W-:Y:S01]  /*146f0*/  UISETP.NE.AND UP4, UPT, UR38, URZ, UPT ;  /* 0x0000003f2600728c */ /* 0x000fe2000bf85270 */
[----:B------:R-:W-:Y:S01]  /*14700*/  PLOP3.LUT P2, PT, PT, PT, UP3, 0x40, 0x0 ;  /* 0x000000000000781c */ /* 0x000fe20003f4e838 */
[----:B------:R-:W-:Y:S01]  /*14710*/  UISETP.NE.AND UP3, UPT, UR37, URZ, UPT ;  /* 0x0000003f2500728c */ /* 0x000fe2000bf65270 */
[----:B------:R-:W-:Y:S01]  /*14720*/  ISETP.LT.OR P0, PT, R169, 0x3a, P0 ;  /* 0x0000003aa900780c */ /* 0x000fe20000701670 */
[----:B------:R-:W-:Y:S01]  /*14730*/  UP2UR UR38, UPR, URZ, 0x4 ;  /* 0x000000043f267883 */ /* 0x000fe20008000000 */
[C---:B------:R-:W-:Y:S01]  /*14740*/  ISETP.GT.AND P1, PT, R171.reuse, 0x38, P1 ;  /* 0x00000038ab00780c */ /* 0x040fe20000f24270 */
[----:B------:R-:W-:Y:S01]  /*14750*/  UP2UR UR37, UPR, URZ, 0x8 ;  /* 0x000000083f257883 */ /* 0x000fe20008000000 */
[C---:B------:R-:W-:Y:S01]  /*14760*/  ISETP.GT.AND P6, PT, R171.reuse, 0x30, P6 ;  /* 0x00000030ab00780c */ /* 0x040fe200037c4270 */
[----:B------:R-:W-:Y:S01]  /*14770*/  UP2UR UR36, UPR, URZ, 0x10 ;  /* 0x000000103f247883 */ /* 0x000fe20008000000 */
[----:B------:R-:W-:Y:S02]  /*14780*/  ISETP.GT.AND P2, PT, R171, 0x31, P2 ;  /* 0x00000031ab00780c */ /* 0x000fe40001744270 */
[----:B------:R-:W-:Y:S02]  /*14790*/  FSEL R206, R67, -INF , !P0 ;  /* 0xff80000043ce7808 */ /* 0x000fe40004000000 */
[----:B------:R-:W-:Y:S02]  /*147a0*/  PLOP3.LUT P0, PT, PT, PT, UP6, 0x40, 0x0 ;  /* 0x000000000000781c */ /* 0x000fe40003f0e868 */
        /* <DEDUP_REMOVED lines=18> */
[----:B------:R-:W-:Y:S01]  /*148d0*/  UISETP.NE.AND UP6, UPT, UR29, URZ, UPT ;  /* 0x0000003f1d00728c */ /* 0x000fe2000bfc5270 */
        /* <DEDUP_REMOVED lines=25> */
[----:B------:R-:W-:Y:S01]  /*14a70*/  ISETP.GT.AND P0, PT, R32, RZ, P0 ;  /* 0x000000ff2000720c */ /* 0x000fe20000704270 */
[----:B------:R-:W-:Y:S01]  /*14a80*/  UP2UR UR41, UPR, URZ, 0x1 ;  /* 0x000000013f297883 */ /* 0x000fe20008000000 */
[----:B------:R-:W-:Y:S01]  /*14a90*/  ISETP.LT.OR P2, PT, R169, 0x59, P2 ;  /* 0x00000059a900780c */ /* 0x000fe20001741670 */
[----:B------:R-:W-:Y:S01]  /*14aa0*/  UISETP.NE.AND UP0, UPT, UR22, URZ, UPT ;  /* 0x0000003f1600728c */ /* 0x000fe2000bf05270 */
[----:B------:R-:W-:Y:S02]  /*14ab0*/  ISETP.LT.OR P0, PT, R33, 0x1, P0 ;  /* 0x000000012100780c */ /* 0x000fe40000701670 */
[----:B------:R-:W-:Y:S02]  /*14ac0*/  ISETP.LT.OR P1, PT, R169, 0x5a, P1 ;  /* 0x0000005aa900780c */ /* 0x000fe40000f21670 */
[----:B------:R-:W-:Y:S02]  /*14ad0*/  FSEL R169, R87, -INF , !P6 ;  /* 0xff80000057a97808 */ /* 0x000fe40007000000 */
[----:B------:R-:W-:Y:S01]  /*14ae0*/  PLOP3.LUT P6, PT, PT, PT, UP5, 0x40, 0x0 ;  /* 0x000000000000781c */ /* 0x000fe20003fce858 */
[----:B------:R-:W-:Y:S01]  /*14af0*/  UISETP.NE.AND UP5, UPT, UR24, URZ, UPT ;  /* 0x0000003f1800728c */ /* 0x000fe2000bfa5270 */
[----:B------:R-:W-:Y:S02]  /*14b00*/  FSEL R8, R8, -INF , !P0 ;  /* 0xff80000008087808 */ /* 0x000fe40004000000 */
[----:B------:R-:W-:Y:S01]  /*14b10*/  PLOP3.LUT P0, PT, PT, PT, UP2, 0x40, 0x0 ;  /* 0x000000000000781c */ /* 0x000fe20003f0e828 */
[----:B------:R-:W-:Y:S01]  /*14b20*/  UISETP.NE.AND UP2, UPT, UR19, URZ, UPT ;  /* 0x0000003f1300728c */ /* 0x000fe2000bf45270 */
[----:B------:R-:W-:Y:S02]  /*14b30*/  ISETP.GT.AND P6, PT, R32, 0x1, P6 ;  /* 0x000000012000780c */ /* 0x000fe400037c4270 */
        /* <DEDUP_REMOVED lines=10> */
[----:B------:R-:W-:Y:S02]  /*14be0*/  ISETP.LT.OR P0, PT, R33, 0x11, P0 ;  /* 0x000000112100780c */ /* 0x000fe40000701670 */
        /* <DEDUP_REMOVED lines=113> */
.L_x_315:
[----:B------:R-:W-:Y:S04]  /*15300*/  MOV R23, c[0x0][0x32c] ;  /* 0x0000cb0000177a02 */ /* 0x000fe80000000f00 */
[----:B------:R-:W-:Y:S11]  /*15310*/  ISETP.NE.AND P0, PT, R23, 0x1, PT ;  /* 0x000000011700780c */ /* 0x000ff60003f05270 */
[----:B------:R-:W-:Y:S02]  /*15320*/  @!UPT UIADD3 URZ, URZ, URZ, URZ ;  /* 0x0000003f3f3ff290 */ /* 0x000fe4000fffe03f */
[----:B------:R-:W-:Y:S05]  /*15330*/  @P0 IMAD.HI.U32 R23, R24, c[0x0][0x330], RZ ;  /* 0x0000cc0018170a27 */ /* 0x000fea00078e00ff */
[----:B------:R-:W-:Y:S02]  /*15340*/  @P0 SHF.R.U32.HI R24, RZ, c[0x0][0x334], R23 ;  /* 0x0000cd00ff180a19 */ /* 0x000fe40000011617 */
.L_x_316:
[----:B------:R-:W-:Y:S05]  /*15350*/  BSYNC B0 ;  /* 0x0000000000007941 */ /* 0x000fea0003800000 */
.L_x_314:
[----:B------:R-:W-:Y:S05]  /*15360*/  IMAD R3, R24, c[0x0][0x32c], R3 ;  /* 0x0000cb0018037a24 */ /* 0x000fea00078e0203 */
[----:B------:R-:W-:Y:S02]  /*15370*/  IADD3 R23, R3, c[0x0][0x32c], RZ ;  /* 0x0000cb0003177a10 */ /* 0x000fe40007ffe0ff */
[----:B------:R-:W-:Y:S02]  /*15380*/  IMNMX R170, R170, R3, !PT ;  /* 0x00000003aaaa7217 */ /* 0x000fe40007800200 */
[----:B------:R-:W-:Y:S02]  /*15390*/  IMNMX R22, R22, R23, PT ;  /* 0x0000001716167217 */ /* 0x000fe40003800200 */
.L_x_313:
[----:B------:R-:W-:Y:S01]  /*153a0*/  FMNMX.FTZ R3, R4, R167, !PT ;  /* 0x000000a704037209 */ /* 0x000fe20007810000 */
[----:B------:R-:W-:Y:S01]  /*153b0*/  UP2UR UR32, UPR, URZ, 0x20 ;  /* 0x000000203f207883 */ /* 0x000fe20008000000 */
[----:B------:R-:W-:Y:S01]  /*153c0*/  MOV R32, R179 ;  /* 0x000000b300207202 */ /* 0x000fe20000000f00 */
[----:B------:R-:W-:Y:S01]  /*153d0*/  UISETP.NE.AND UP5, UPT, UR31, URZ, UPT ;  /* 0x0000003f1f00728c */ /* 0x000fe2000bfa5270 */
[----:B------:R-:W-:Y:S01]  /*153e0*/  FMNMX.FTZ R3, R5, R3, !PT ;  /* 0x0000000305037209 */ /* 0x000fe20007810000 */
[----:B------:R-:W-:Y:S01]  /*153f0*/  UP2UR UR31, UPR, URZ, 0x10 ;  /* 0x000000103f1f7883 */ /* 0x000fe20008000000 */
[----:B------:R-:W-:Y:S01]  /*15400*/  MOV R57, R25 ;  /* 0x0000001900397202 */ /* 0x000fe20000000f00 */
        /* <DEDUP_REMOVED lines=17> */
[----:B------:R-:W-:Y:S02]  /*15520*/  FMNMX.FTZ R3, R16, R3, !PT ;  /* 0x0000000310037209 */ /* 0x000fe40007810000 */
[----:B------:R-:W-:Y:S02]  /*15530*/  FMNMX.FTZ R25, R6, R25, !PT ;  /* 0x0000001906197209 */ /* 0x000fe40007810000 */
[----:B------:R-:W-:Y:S02]  /*15540*/  FMNMX.FTZ R3, R252, R3, !PT ;  /* 0x00000003fc037209 */ /* 0x000fe40007810000 */
[----:B------:R-:W-:Y:S02]  /*15550*/  FMNMX.FTZ R25, R17, R25, !PT ;  /* 0x0000001911197209 */ /* 0x000fe40007810000 */
[----:B------:R-:W-:Y:S02]  /*15560*/  FMNMX.FTZ R3, R192, R3, !PT ;  /* 0x00000003c0037209 */ /* 0x000fe40007810000 */
        /* <DEDUP_REMOVED lines=22> */
[----:B------:R-:W-:Y:S02]  /*156d0*/  MOV R56, R28 ;  /* 0x0000001c00387202 */ /* 0x000fe40000000f00 */
        /* <DEDUP_REMOVED lines=18> */
[----:B------:R-:W-:Y:S02]  /*15800*/  FMNMX.FTZ R24, R198, R24, !PT ;  /* 0x00000018c6187209 */ /* 0x000fe40007810000 */
[----:B------:R-:W-:Y:S02]  /*15810*/  ISETP.GT.AND P6, PT, R170, 0x1, P6 ;  /* 0x00000001aa00780c */ /* 0x000fe400037c4270 */
[----:B------:R-:W-:Y:S01]  /*15820*/  PLOP3.LUT P0, PT, PT, PT, UP5, 0x40, 0x0 ;  /* 0x000000000000781c */ /* 0x000fe20003f0e858 */
[----:B------:R-:W-:Y:S01]  /*15830*/  UISETP.NE.AND UP5, UPT, UR32, URZ, UPT ;  /* 0x0000003f2000728c */ /* 0x000fe2000bfa5270 */
[----:B------:R-:W-:Y:S02]  /*15840*/  FMNMX.FTZ R25, R178, R25, !PT ;  /* 0x00000019b2197209 */ /* 0x000fe40007810000 */
[----:B------:R-:W-:Y:S02]  /*15850*/  FMNMX.FTZ R24, R199, R24, !PT ;  /* 0x00000018c7187209 */ /* 0x000fe40007810000 */
[----:B------:R-:W-:Y:S02]  /*15860*/  ISETP.LT.OR P6, PT, R22, 0x2, P6 ;  /* 0x000000021600780c */ /* 0x000fe400037c1670 */
[----:B------:R-:W-:Y:S01]  /*15870*/  PLOP3.LUT P2, PT, PT, PT, UP2, 0x40, 0x0 ;  /* 0x000000000000781c */ /* 0x000fe20003f4e828 */
[----:B------:R-:W-:Y:S01]  /*15880*/  UISETP.NE.AND UP2, UPT, UR22, URZ, UPT ;  /* 0x0000003f1600728c */ /* 0x000fe2000bf45270 */
[C---:B------:R-:W-:Y:S02]  /*15890*/  ISETP.GT.AND P0, PT, R170.reuse, RZ, P0 ;  /* 0x000000ffaa00720c */ /* 0x040fe40000704270 */
[----:B------:R-:W-:Y:S02]  /*158a0*/  FMNMX.FTZ R25, R177, R25, !PT ;  /* 0x00000019b1197209 */ /* 0x000fe40007810000 */
[----:B------:R-:W-:Y:S02]  /*158b0*/  FMNMX.FTZ R24, R201, R24, !PT ;  /* 0x00000018c9187209 */ /* 0x000fe40007810000 */
[----:B------:R-:W-:Y:S02]  /*158c0*/  ISETP.GT.AND P2, PT, R170, 0x9, P2 ;  /* 0x00000009aa00780c */ /* 0x000fe40001744270 */
[----:B------:R-:W-:Y:S02]  /*158d0*/  FSEL R11, R11, -INF , !P6 ;  /* 0xff8000000b0b7808 */ /* 0x000fe40007000000 */
[----:B------:R-:W-:Y:S01]  /*158e0*/  PLOP3.LUT P6, PT, PT, PT, UP4, 0x40, 0x0 ;  /* 0x000000000000781c */ /* 0x000fe20003fce848 */
[----:B------:R-:W-:Y:S01]  /*158f0*/  UISETP.NE.AND UP4, UPT, UR19, URZ, UPT ;  /* 0x0000003f1300728c */ /* 0x000fe2000bf85270 */
[----:B------:R-:W-:Y:S02]  /*15900*/  ISETP.LT.OR P0, PT, R22, 0x1, P0 ;  /* 0x000000011600780c */ /* 0x000fe40000701670 */
[----:B------:R-:W-:Y:S02]  /*15910*/  FMNMX.FTZ R25, R171, R25, !PT ;  /* 0x00000019ab197209 */ /* 0x000fe40007810000 */
[----:B------:R-:W-:Y:S01]  /*15920*/  PLOP3.LUT P1, PT, PT, PT, UP0, 0x40, 0x0 ;  /* 0x000000000000781c */ /* 0x000fe20003f2e808 */
[----:B------:R-:W-:Y:S01]  /*15930*/  UISETP.NE.AND UP0, UPT, UR24, URZ, UPT ;  /* 0x0000003f1800728c */ /* 0x000fe2000bf05270 */
[----:B------:R-:W-:Y:S02]  /*15940*/  FMNMX.FTZ R24, R202, R24, !PT ;  /* 0x00000018ca187209 */ /* 0x000fe40007810000 */
[----:B------:R-:W-:Y:S02]  /*15950*/  ISETP.LT.OR P2, PT, R22, 0xa, P2 ;  /* 0x0000000a1600780c */ /* 0x000fe40001741670 */
[----:B------:R-:W-:Y:S02]  /*15960*/  ISETP.GT.AND P6, PT, R170, 0x11, P6 ;  /* 0x00000011aa00780c */ /* 0x000fe400037c4270 */
[----:B------:R-:W-:Y:S02]  /*15970*/  FSEL R10, R10, -INF , !P0 ;  /* 0xff8000000a0a7808 */ /* 0x000fe40004000000 */
[----:B------:R-:W-:Y:S01]  /*15980*/  PLOP3.LUT P0, PT, PT, PT, UP3, 0x40, 0x0 ;  /* 0x000000000000781c */ /* 0x000fe20003f0e838 */
[----:B------:R-:W-:Y:S01]  /*15990*/  UISETP.NE.AND UP3, UPT, UR23, URZ, UPT ;  /* 0x0000003f1700728c */ /* 0x000fe2000bf65270 */
[----:B------:R-:W-:Y:S02]  /*159a0*/  FMNMX.FTZ R25, R169, R25, !PT ;  /* 0x00000019a9197209 */ /* 0x000fe40007810000 */
[----:B------:R-:W-:Y:S02]  /*159b0*/  ISETP.GT.AND P1, PT, R170, 0x8, P1 ;  /* 0x00000008aa00780c */ /* 0x000fe40000f24270 */
[----:B------:R-:W-:Y:S02]  /*159c0*/  FMNMX.FTZ R24, R249, R24, !PT ;  /* 0x00000018f9187209 */ /* 0x000fe40007810000 */
[----:B------:R-:W-:Y:S02]  /*159d0*/  ISETP.LT.OR P6, PT, R22, 0x12, P6 ;  /* 0x000000121600780c */ /* 0x000fe400037c1670 */
[----:B------:R-:W-:Y:S02]  /*159e0*/  FSEL R15, R15, -INF , !P2 ;  /* 0xff8000000f0f7808 */ /* 0x000fe40005000000 */
[----:B------:R-:W-:Y:S01]  /*159f0*/  PLOP3.LUT P2, PT, PT, PT, UP0, 0x40, 0x0 ;  /* 0x000000000000781c */ /* 0x000fe20003f4e808 */
[----:B------:R-:W-:Y:S01]  /*15a00*/  UISETP.NE.AND UP0, UPT, UR20, URZ, UPT ;  /* 0x0000003f1400728c */ /* 0x000fe2000bf05270 */
[----:B------:R-:W-:Y:S02]  /*15a10*/  ISETP.GT.AND P0, PT, R170, 0x10, P0 ;  /* 0x00000010aa00780c */ /* 0x000fe40000704270 */
[----:B-1----:R-:W-:Y:S02]  /*15a20*/  FMNMX.FTZ R3, R3, R23, !PT ;  /* 0x0000001703037209 */ /* 0x002fe40007810000 */
[----:B------:R-:W-:Y:S02]  /*15a30*/  FMNMX.FTZ R25, R98, R25, !PT ;  /* 0x0000001962197209 */ /* 0x000fe40007810000 */
[----:B------:R-:W-:Y:S02]  /*15a40*/  ISETP.LT.OR P1, PT, R22, 0x9, P1 ;  /* 0x000000091600780c */ /* 0x000fe40000f21670 */
[----:B------:R-:W-:Y:S02]  /*15a50*/  FMNMX.FTZ R24, R246, R24, !PT ;  /* 0x00000018f6187209 */ /* 0x000fe40007810000 */
[----:B------:R-:W-:Y:S02]  /*15a60*/  FSEL R66, R27, -INF , !P6 ;  /* 0xff8000001b427808 */ /* 0x000fe40007000000 */
[----:B------:R-:W-:Y:S01]  /*15a70*/  ISETP.GT.AND P2, PT, R170, 0x19, P2 ;  /* 0x00000019aa00780c */ /* 0x000fe20001744270 */
[----:B------:R-:W1:Y:S01]  /*15a80*/  SHFL.BFLY PT, R27, R3, 0x1, 0x1f ;  /* 0x0c201f00031b7f89 */ /* 0x000e6200000e0000 */
[----:B------:R-:W-:Y:S02]  /*15a90*/  ISETP.LT.OR P0, PT, R22, 0x11, P0 ;  /* 0x000000111600780c */ /* 0x000fe40000701670 */
[----:B------:R-:W-:Y:S02]  /*15aa0*/  FMNMX.FTZ R25, R99, R25, !PT ;  /* 0x0000001963197209 */ /* 0x000fe40007810000 */
[----:B------:R-:W-:Y:S02]  /*15ab0*/  FSEL R14, R14, -INF , !P1 ;  /* 0xff8000000e0e7808 */ /* 0x000fe40004800000 */
[----:B------:R-:W-:Y:S01]  /*15ac0*/  PLOP3.LUT P1, PT, PT, PT, UP1, 0x40, 0x0 ;  /* 0x000000000000781c */ /* 0x000fe20003f2e818 */
[----:B------:R-:W2:Y:S01]  /*15ad0*/  SHFL.BFLY PT, R23, R25, 0x2, 0x1f ;  /* 0x0c401f0019177f89 */ /* 0x000ea200000e0000 */
[----:B------:R-:W-:Y:S01]  /*15ae0*/  FMNMX.FTZ R24, R243, R24, !PT ;  /* 0x00000018f3187209 */ /* 0x000fe20007810000 */
[----:B------:R-:W-:Y:S01]  /*15af0*/  UISETP.NE.AND UP1, UPT, UR21, URZ, UPT ;  /* 0x0000003f1500728c */ /* 0x000fe2000bf25270 */
[----:B------:R-:W-:Y:S02]  /*15b00*/  ISETP.LT.OR P2, PT, R22, 0x1a, P2 ;  /* 0x0000001a1600780c */ /* 0x000fe40001741670 */
[----:B------:R-:W-:Y:S02]  /*15b10*/  FSEL R193, R26, -INF , !P0 ;  /* 0xff8000001ac17808 */ /* 0x000fe40004000000 */
[----:B------:R-:W-:Y:S01]  /*15b20*/  PLOP3.LUT P0, PT, PT, PT, UP3, 0x40, 0x0 ;  /* 0x000000000000781c */ /* 0x000fe20003f0e838 */
[----:B------:R-:W-:Y:S01]  /*15b30*/  UISETP.NE.AND UP3, UPT, UR18, URZ, UPT ;  /* 0x0000003f1200728c */ /* 0x000fe2000bf65270 */
[----:B------:R-:W-:Y:S02]  /*15b40*/  ISETP.GT.AND P1, PT, R170, 0x18, P1 ;  /* 0x00000018aa00780c */ /* 0x000fe40000f24270 */
[----:B------:R-:W-:Y:S02]  /*15b50*/  FMNMX.FTZ R24, R210, R24, !PT ;  /* 0x00000018d2187209 */ /* 0x000fe40007810000 */
[----:B------:R-:W-:Y:S02]  /*15b60*/  FSEL R60, R31, -INF , !P2 ;  /* 0xff8000001f3c7808 */ /* 0x000fe40005000000 */
[----:B------:R-:W-:Y:S01]  /*15b70*/  PLOP3.LUT P2, PT, PT, PT, UP0, 0x40, 0x0 ;  /* 0x000000000000781c */ /* 0x000fe20003f4e808 */
[----:B------:R-:W-:Y:S01]  /*15b80*/  UISETP.NE.AND UP0, UPT, UR6, URZ, UPT ;  /* 0x0000003f0600728c */ /* 0x000fe2000bf05270 */
[----:B------:R-:W-:Y:S02]  /*15b90*/  ISETP.GT.AND P0, PT, R170, 0x20, P0 ;  /* 0x00000020aa00780c */ /* 0x000fe40000704270 */
[----:B------:R-:W-:Y:S02]  /*15ba0*/  ISETP.LT.OR P1, PT, R22, 0x19, P1 ;  /* 0x000000191600780c */ /* 0x000fe40000f21670 */
[----:B------:R-:W-:Y:S02]  /*15bb0*/  FMNMX.FTZ R24, R187, R24, !PT ;  /* 0x00000018bb187209 */ /* 0x000fe40007810000 */
[----:B------:R-:W-:Y:S02]  /*15bc0*/  FMNMX.FTZ R26, R10, R164, !PT ;  /* 0x000000a40a1a7209 */ /* 0x000fe40007810000 */
[----:B------:R-:W-:Y:S02]  /*15bd0*/  ISETP.GT.AND P2, PT, R170, 0x29, P2 ;  /* 0x00000029aa00780c */ /* 0x000fe40001744270 */
[----:B------:R-:W-:Y:S02]  /*15be0*/  ISETP.LT.OR P0, PT, R22, 0x21, P0 ;  /* 0x000000211600780c */ /* 0x000fe40000701670 */
[----:B------:R-:W-:Y:S02]  /*15bf0*/  FSEL R61, R30, -INF , !P1 ;  /* 0xff8000001e3d7808 */ /* 0x000fe40004800000 */
[----:B------:R-:W-:Y:S01]  /*15c00*/  PLOP3.LUT P1, PT, PT, PT, UP1, 0x40, 0x0 ;  /* 0x000000000000781c */ /* 0x000fe20003f2e818 */
[----:B------:R-:W-:Y:S01]  /*15c10*/  UISETP.NE.AND UP1, UPT, UR7, URZ, UPT ;  /* 0x0000003f0700728c */ /* 0x000fe2000bf25270 */
[----:B------:R-:W-:Y:S02]  /*15c20*/  FMNMX.FTZ R24, R184, R24, !PT ;  /* 0x00000018b8187209 */ /* 0x000fe40007810000 */
[----:B------:R-:W-:Y:S02]  /*15c30*/  FMNMX.FTZ R26, R11, R26, !PT ;  /* 0x0000001a0b1a7209 */ /* 0x000fe40007810000 */
[----:B------:R-:W-:Y:S02]  /*15c40*/  ISETP.LT.OR P2, PT, R22, 0x2a, P2 ;  /* 0x0000002a1600780c */ /* 0x000fe40001741670 */
[----:B------:R-:W-:Y:S02]  /*15c50*/  FSEL R205, R42, -INF , !P0 ;  /* 0xff8000002acd7808 */ /* 0x000fe40004000000 */
[----:B------:R-:W-:Y:S01]  /*15c60*/  PLOP3.LUT P0, PT, PT, PT, UP4, 0x40, 0x0 ;  /* 0x000000000000781c */ /* 0x000fe20003f0e848 */
[----:B------:R-:W-:Y:S01]  /*15c70*/  UISETP.NE.AND UP4, UPT, UR31, URZ, UPT ;  /* 0x0000003f1f00728c */ /* 0x000fe2000bf85270 */
[----:B------:R-:W-:Y:S02]  /*15c80*/  FMNMX.FTZ R24, R182, R24, !PT ;  /* 0x00000018b6187209 */ /* 0x000fe40007810000 */
[----:B------:R-:W-:Y:S02]  /*15c90*/  FMNMX.FTZ R26, R14, R26, !PT ;  /* 0x0000001a0e1a7209 */ /* 0x000fe40007810000 */
[----:B------:R-:W-:Y:S02]  /*15ca0*/  FSEL R244, R47, -INF , !P2 ;  /* 0xff8000002ff47808 */ /* 0x000fe40005000000 */
[----:B------:R-:W-:Y:S01]  /*15cb0*/  PLOP3.LUT P2, PT, PT, PT, UP1, 0x40, 0x0 ;  /* 0x000000000000781c */ /* 0x000fe20003f4e818 */
[----:B------:R-:W-:Y:S01]  /*15cc0*/  UISETP.NE.AND UP1, UPT, UR28, URZ, UPT ;  /* 0x0000003f1c00728c */ /* 0x000fe2000bf25270 */
[----:B------:R-:W-:Y:S02]  /*15cd0*/  ISETP.GT.AND P0, PT, R170, 0x30, P0 ;  /* 0x00000030aa00780c */ /* 0x000fe40000704270 */
[----:B------:R-:W-:Y:S02]  /*15ce0*/  FMNMX.FTZ R24, R180, R24, !PT ;  /* 0x00000018b4187209 */ /* 0x000fe40007810000 */
[----:B------:R-:W-:Y:S02]  /*15cf0*/  FMNMX.FTZ R26, R15, R26, !PT ;  /* 0x0000001a0f1a7209 */ /* 0x000fe40007810000 */
[----:B------:R-:W-:Y:S02]  /*15d00*/  ISETP.GT.AND P2, PT, R170, 0x39, P2 ;  /* 0x00000039aa00780c */ /* 0x000fe40001744270 */
[----:B------:R-:W-:Y:S02]  /*15d10*/  ISETP.LT.OR P0, PT, R22, 0x31, P0 ;  /* 0x000000311600780c */ /* 0x000fe40000701670 */
[----:B-1----:R-:W-:Y:S02]  /*15d20*/  FMNMX.FTZ R3, R3, R27, !PT ;  /* 0x0000001b03037209 */ /* 0x002fe40007810000 */
[----:B------:R-:W-:Y:S02]  /*15d30*/  FMNMX.FTZ R24, R88, R24, !PT ;  /* 0x0000001858187209 */ /* 0x000fe40007810000 */
[----:B------:R-:W-:Y:S01]  /*15d40*/  FMNMX.FTZ R26, R193, R26, !PT ;  /* 0x0000001ac11a7209 */ /* 0x000fe20007810000 */
[----:B------:R-:W-:Y:S01]  /*15d50*/  FMUL.FTZ R174, R3, c[0x0][0x2d0] ;  /* 0x0000b40003ae7a20 */ /* 0x000fe20000410000 */
[----:B------:R-:W-:Y:S02]  /*15d60*/  ISETP.LT.OR P2, PT, R22, 0x3a, P2 ;  /* 0x0000003a1600780c */ /* 0x000fe40001741670 */
[----:B------:R-:W-:Y:S02]  /*15d70*/  FSEL R248, R58, -INF , !P0 ;  /* 0xff8000003af87808 */ /* 0x000fe40004000000 */
[----:B------:R-:W-:Y:S01]  /*15d80*/  PLOP3.LUT P0, PT, PT, PT, UP0, 0x40, 0x0 ;  /* 0x000000000000781c */ /* 0x000fe20003f0e808 */
[----:B------:R-:W-:Y:S01]  /*15d90*/  UISETP.NE.AND UP0, UPT, UR30, URZ, UPT ;  /* 0x0000003f1e00728c */ /* 0x000fe2000bf05270 */
[----:B--2---:R-:W-:Y:S02]  /*15da0*/  FMNMX.FTZ R25, R25, R23, !PT ;  /* 0x0000001719197209 */ /* 0x004fe40007810000 */
[----:B------:R-:W-:Y:S02]  /*15db0*/  FMNMX.FTZ R23, R89, R24, !PT ;  /* 0x0000001859177209 */ /* 0x000fe40007810000 */
[----:B------:R-:W-:Y:S01]  /*15dc0*/  FMNMX.FTZ R26, R66, R26, !PT ;  /* 0x0000001a421a7209 */ /* 0x000fe20007810000 */
[----:B------:R-:W1:Y:S01]  /*15dd0*/  SHFL.BFLY PT, R24, R25, 0x1, 0x1f ;  /* 0x0c201f0019187f89 */ /* 0x000e6200000e0000 */
[----:B------:R-:W-:Y:S01]  /*15de0*/  PLOP3.LUT P6, PT, PT, PT, UP2, 0x40, 0x0 ;  /* 0x000000000000781c */ /* 0x000fe20003fce828 */
[----:B------:R-:W-:Y:S01]  /*15df0*/  UISETP.NE.AND UP2, UPT, UR13, URZ, UPT ;  /* 0x0000003f0d00728c */ /* 0x000fe2000bf45270 */
[----:B------:R-:W-:Y:S02]  /*15e00*/  FSEL R209, R63, -INF , !P2 ;  /* 0xff8000003fd17808 */ /* 0x000fe40005000000 */
[----:B------:R-:W-:Y:S02]  /*15e10*/  FSETP.NEU.FTZ.AND P2, PT, R3, -INF , PT ;  /* 0xff8000000300780b */ /* 0x000fe40003f5d000 */
[----:B------:R-:W-:Y:S02]  /*15e20*/  ISETP.GT.AND P0, PT, R170, 0x40, P0 ;  /* 0x00000040aa00780c */ /* 0x000fe40000704270 */
[----:B------:R-:W-:Y:S02]  /*15e30*/  FMNMX.FTZ R23, R92, R23, !PT ;  /* 0x000000175c177209 */ /* 0x000fe40007810000 */
[----:B------:R-:W-:Y:S02]  /*15e40*/  FMNMX.FTZ R26, R61, R26, !PT ;  /* 0x0000001a3d1a7209 */ /* 0x000fe40007810000 */
[----:B------:R-:W-:Y:S02]  /*15e50*/  ISETP.GT.AND P6, PT, R170, 0x21, P6 ;  /* 0x00000021aa00780c */ /* 0x000fe400037c4270 */
[----:B------:R-:W-:Y:S02]  /*15e60*/  FSEL R174, R174, RZ, P2 ;  /* 0x000000ffaeae7208 */ /* 0x000fe40001000000 */
[----:B------:R-:W-:Y:S02]  /*15e70*/  ISETP.LT.OR P0, PT, R22, 0x41, P0 ;  /* 0x000000411600780c */ /* 0x000fe40000701670 */
[----:B------:R-:W-:Y:S01]  /*15e80*/  FMNMX.FTZ R23, R93, R23, !PT ;  /* 0x000000175d177209 */ /* 0x000fe20007810000 */
[--C-:B------:R-:W-:Y:S01]  /*15e90*/  FFMA.FTZ R77, R20, c[0x0][0x2d0], -R174.reuse ;  /* 0x0000b400144d7a23 */ /* 0x100fe200000108ae */
[----:B------:R-:W-:Y:S01]  /*15ea0*/  ISETP.LT.OR P6, PT, R22, 0x22, P6 ;  /* 0x000000221600780c */ /* 0x000fe200037c1670 */
[--C-:B------:R-:W-:Y:S01]  /*15eb0*/  FFMA.FTZ R84, R32, c[0x0][0x2d0], -R174.reuse ;  /* 0x0000b40020547a23 */ /* 0x100fe200000108ae */
[----:B------:R-:W-:Y:S01]  /*15ec0*/  FMNMX.FTZ R26, R60, R26, !PT ;  /* 0x0000001a3c1a7209 */ /* 0x000fe20007810000 */
[----:B------:R-:W-:Y:S01]  /*15ed0*/  LDSM.16.MT88.4 R32, [R220+0x100] ;  /* 0x00010000dc20783b */ /* 0x000fe20000004200 */
[----:B------:R-:W-:Y:S01]  /*15ee0*/  ISETP.GT.AND P1, PT, R170, 0x28, P1 ;  /* 0x00000028aa00780c */ /* 0x000fe20000f24270 */
[----:B------:R-:W-:Y:S01]  /*15ef0*/  MUFU.EX2 R77, R77 ;  /* 0x0000004d004d7308 */ /* 0x000fe20000000800 */
[----:B------:R-:W-:Y:S01]  /*15f00*/  FSEL R186, R74, -INF , !P0 ;  /* 0xff8000004aba7808 */ /* 0x000fe20004000000 */
[--C-:B------:R-:W-:Y:S01]  /*15f10*/  FFMA.FTZ R74, R4, c[0x0][0x2d0], -R174.reuse ;  /* 0x0000b400044a7a23 */ /* 0x100fe200000108ae */
[----:B------:R-:W-:Y:S01]  /*15f20*/  ISETP.LT.OR P1, PT, R22, 0x29, P1 ;  /* 0x000000291600780c */ /* 0x000fe20000f21670 */
[--C-:B------:R-:W-:Y:S01]  /*15f30*/  FFMA.FTZ R86, R16, c[0x0][0x2d0], -R174.reuse ;  /* 0x0000b40010567a23 */ /* 0x100fe200000108ae */
[----:B------:R-:W-:Y:S01]  /*15f40*/  FSEL R207, R43, -INF , !P6 ;  /* 0xff8000002bcf7808 */ /* 0x000fe20007000000 */
[----:B------:R-:W2:Y:S01]  /*15f50*/  SHFL.BFLY PT, R4, R23, 0x2, 0x1f ;  /* 0x0c401f0017047f89 */ /* 0x000ea200000e0000 */
[----:B------:R-:W-:Y:S01]  /*15f60*/  FMNMX.FTZ R26, R205, R26, !PT ;  /* 0x0000001acd1a7209 */ /* 0x000fe20007810000 */
[--C-:B------:R-:W-:Y:S01]  /*15f70*/  FFMA.FTZ R192, R192, c[0x0][0x2d0], -R174.reuse ;  /* 0x0000b400c0c07a23 */ /* 0x100fe200000108ae */
[----:B------:R-:W-:Y:S01]  /*15f80*/  PLOP3.LUT P6, PT, PT, PT, UP3, 0x40, 0x0 ;  /* 0x000000000000781c */ /* 0x000fe20003fce838 */
[----:B------:R-:W-:Y:S01]  /*15f90*/  MUFU.EX2 R74, R74 ;  /* 0x0000004a004a7308 */ /* 0x000fe20000000800 */
[----:B------:R-:W-:Y:S01]  /*15fa0*/  FSEL R211, R46, -INF , !P1 ;  /* 0xff8000002ed37808 */ /* 0x000fe20004800000 */
[--C-:B------:R-:W-:Y:S01]  /*15fb0*/  FFMA.FTZ R68, R5, c[0x0][0x2d0], -R174.reuse ;  /* 0x0000b40005447a23 */ /* 0x100fe200000108ae */
[----:B------:R-:W-:Y:S01]  /*15fc0*/  FMNMX.FTZ R26, R207, R26, !PT ;  /* 0x0000001acf1a7209 */ /* 0x000fe20007810000 */
[--C-:B------:R-:W-:Y:S01]  /*15fd0*/  FFMA.FTZ R47, R2, c[0x0][0x2d0], -R174.reuse ;  /* 0x0000b400022f7a23 */ /* 0x100fe200000108ae */
[----:B------:R-:W-:Y:S01]  /*15fe0*/  ISETP.GT.AND P6, PT, R170, 0x31, P6 ;  /* 0x00000031aa00780c */ /* 0x000fe200037c4270 */
[----:B------:R-:W-:Y:S01]  /*15ff0*/  UISETP.NE.AND UP3, UPT, UR26, URZ, UPT ;  /* 0x0000003f1a00728c */ /* 0x000fe2000bf65270 */
[----:B------:R-:W-:Y:S01]  /*16000*/  PLOP3.LUT P1, PT, PT, PT, UP2, 0x40, 0x0 ;  /* 0x000000000000781c */ /* 0x000fe20003f2e828 */
[----:B------:R-:W-:Y:S01]  /*16010*/  UISETP.NE.AND UP2, UPT, UR27, URZ, UPT ;  /* 0x0000003f1b00728c */ /* 0x000fe2000bf45270 */
[----:B------:R-:W-:Y:S01]  /*16020*/  FMNMX.FTZ R5, R211, R26, !PT ;  /* 0x0000001ad3057209 */ /* 0x000fe20007810000 */
[----:B------:R-:W3:Y:S01]  /*16030*/  MUFU.EX2 R68, R68 ;  /* 0x0000004400447308 */ /* 0x000ee20000000800 */
[----:B------:R-:W-:Y:S01]  /*16040*/  ISETP.LT.OR P6, PT, R22, 0x32, P6 ;  /* 0x000000321600780c */ /* 0x000fe200037c1670 */
[--C-:B------:R-:W-:Y:S01]  /*16050*/  FFMA.FTZ R46, R0, c[0x0][0x2d0], -R174.reuse ;  /* 0x0000b400002e7a23 */ /* 0x100fe200000108ae */
[----:B------:R-:W-:Y:S01]  /*16060*/  ISETP.GT.AND P1, PT, R170, 0x38, P1 ;  /* 0x00000038aa00780c */ /* 0x000fe20000f24270 */
[--C-:B------:R-:W-:Y:S01]  /*16070*/  FFMA.FTZ R87, R252, c[0x0][0x2d0], -R174.reuse ;  /* 0x0000b400fc577a23 */ /* 0x100fe200000108ae */
[----:B------:R-:W-:Y:S01]  /*16080*/  FMNMX.FTZ R5, R244, R5, !PT ;  /* 0x00000005f4057209 */ /* 0x000fe20007810000 */
[--C-:B------:R-:W-:Y:S01]  /*16090*/  FFMA.FTZ R189, R189, c[0x0][0x2d0], -R174.reuse ;  /* 0x0000b400bdbd7a23 */ /* 0x100fe200000108ae */
[----:B------:R-:W-:Y:S01]  /*160a0*/  FSEL R245, R59, -INF , !P6 ;  /* 0xff8000003bf57808 */ /* 0x000fe20007000000 */
[--C-:B------:R-:W-:Y:S01]  /*160b0*/  FFMA.FTZ R195, R195, c[0x0][0x2d0], -R174.reuse ;  /* 0x0000b400c3c37a23 */ /* 0x100fe200000108ae */
[----:B------:R-:W-:Y:S01]  /*160c0*/  ISETP.LT.OR P1, PT, R22, 0x39, P1 ;  /* 0x000000391600780c */ /* 0x000fe20000f21670 */
[----:B------:R-:W-:Y:S01]  /*160d0*/  MUFU.EX2 R47, R47 ;  /* 0x0000002f002f7308 */ /* 0x000fe20000000800 */
[----:B------:R-:W-:Y:S01]  /*160e0*/  FMNMX.FTZ R5, R248, R5, !PT ;  /* 0x00000005f8057209 */ /* 0x000fe20007810000 */
[--C-:B------:R-:W-:Y:S01]  /*160f0*/  FFMA.FTZ R194, R194, c[0x0][0x2d0], -R174.reuse ;  /* 0x0000b400c2c27a23 */ /* 0x100fe200000108ae */
[----:B------:R-:W-:Y:S01]  /*16100*/  PLOP3.LUT P6, PT, PT, PT, UP6, 0x40, 0x0 ;  /* 0x000000000000781c */ /* 0x000fe20003fce868 */
[--C-:B------:R-:W-:Y:S01]  /*16110*/  FFMA.FTZ R204, R204, c[0x0][0x2d0], -R174.reuse ;  /* 0x0000b400cccc7a23 */ /* 0x100fe200000108ae */
[----:B------:R-:W-:Y:S01]  /*16120*/  FSEL R242, R62, -INF , !P1 ;  /* 0xff8000003ef27808 */ /* 0x000fe20004800000 */
[--C-:B------:R-:W-:Y:S01]  /*16130*/  FFMA.FTZ R247, R247, c[0x0][0x2d0], -R174.reuse ;  /* 0x0000b400f7f77a23 */ /* 0x100fe200000108ae */
[----:B------:R-:W-:Y:S01]  /*16140*/  ISETP.GT.AND P6, PT, R170, 0x41, P6 ;  /* 0x00000041aa00780c */ /* 0x000fe200037c4270 */
[--C-:B------:R-:W-:Y:S01]  /*16150*/  FFMA.FTZ R203, R203, c[0x0][0x2d0], -R174.reuse ;  /* 0x0000b400cbcb7a23 */ /* 0x100fe200000108ae */
[----:B------:R-:W-:Y:S01]  /*16160*/  PLOP3.LUT P0, PT, PT, PT, UP4, 0x40, 0x0 ;  /* 0x000000000000781c */ /* 0x000fe20003f0e848 */
[----:B------:R-:W4:Y:S01]  /*16170*/  MUFU.EX2 R46, R46 ;  /* 0x0000002e002e7308 */ /* 0x000f220000000800 */
[----:B-1----:R-:W-:Y:S01]  /*16180*/  FMNMX.FTZ R2, R25, R24, !PT ;  /* 0x0000001819027209 */ /* 0x002fe20007810000 */
[--C-:B------:R-:W-:Y:S01]  /*16190*/  FFMA.FTZ R200, R200, c[0x0][0x2d0], -R174.reuse ;  /* 0x0000b400c8c87a23 */ /* 0x100fe200000108ae */
[----:B------:R-:W-:Y:S01]  /*161a0*/  FMNMX.FTZ R24, R245, R5, !PT ;  /* 0x00000005f5187209 */ /* 0x000fe20007810000 */
[--C-:B------:R-:W-:Y:S01]  /*161b0*/  FFMA.FTZ R191, R191, c[0x0][0x2d0], -R174.reuse ;  /* 0x0000b400bfbf7a23 */ /* 0x100fe200000108ae */
[----:B------:R-:W-:Y:S01]  /*161c0*/  ISETP.LT.OR P6, PT, R22, 0x42, P6 ;  /* 0x000000421600780c */ /* 0x000fe200037c1670 */
[----:B------:R-:W-:Y:S01]  /*161d0*/  FMUL.FTZ R173, R2, c[0x0][0x2d0] ;  /* 0x0000b40002ad7a20 */ /* 0x000fe20000410000 */
[----:B--2---:R-:W-:Y:S01]  /*161e0*/  FMNMX.FTZ R5, R23, R4, !PT ;  /* 0x0000000417057209 */ /* 0x004fe20007810000 */
[--C-:B------:R-:W-:Y:S01]  /*161f0*/  FFMA.FTZ R185, R185, c[0x0][0x2d0], -R174.reuse ;  /* 0x0000b400b9b97a23 */ /* 0x100fe200000108ae */
[----:B------:R-:W-:Y:S01]  /*16200*/  ISETP.GT.AND P0, PT, R170, 0x49, P0 ;  /* 0x00000049aa00780c */ /* 0x000fe20000704270 */
[----:B------:R-:W-:Y:S01]  /*16210*/  MUFU.EX2 R84, R84 ;  /* 0x0000005400547308 */ /* 0x000fe20000000800 */
[----:B------:R-:W-:Y:S01]  /*16220*/  PLOP3.LUT P1, PT, PT, PT, UP5, 0x40, 0x0 ;  /* 0x000000000000781c */ /* 0x000fe20003f2e858 */
[----:B------:R-:W1:Y:S01]  /*16230*/  SHFL.BFLY PT, R0, R5, 0x1, 0x1f ;  /* 0x0c201f0005007f89 */ /* 0x000e6200000e0000 */
[----:B------:R-:W-:Y:S01]  /*16240*/  FMNMX.FTZ R4, R242, R24, !PT ;  /* 0x00000018f2047209 */ /* 0x000fe20007810000 */
[--C-:B------:R-:W-:Y:S01]  /*16250*/  FFMA.FTZ R176, R176, c[0x0][0x2d0], -R174.reuse ;  /* 0x0000b400b0b07a23 */ /* 0x100fe200000108ae */
[----:B------:R-:W-:Y:S01]  /*16260*/  ISETP.LT.OR P0, PT, R22, 0x4a, P0 ;  /* 0x0000004a1600780c */ /* 0x000fe20000701670 */
[--C-:B------:R-:W-:Y:S01]  /*16270*/  FFMA.FTZ R175, R175, c[0x0][0x2d0], -R174.reuse ;  /* 0x0000b400afaf7a23 */ /* 0x100fe200000108ae */
[----:B------:R-:W-:Y:S01]  /*16280*/  ISETP.GT.AND P1, PT, R170, 0x48, P1 ;  /* 0x00000048aa00780c */ /* 0x000fe20000f24270 */
[--C-:B------:R-:W-:Y:S01]  /*16290*/  FFMA.FTZ R172, R172, c[0x0][0x2d0], -R174.reuse ;  /* 0x0000b400acac7a23 */ /* 0x100fe200000108ae */
[----:B------:R-:W-:Y:S01]  /*162a0*/  FSEL R183, R75, -INF , !P6 ;  /* 0xff8000004bb77808 */ /* 0x000fe20007000000 */
[----:B------:R-:W-:Y:S01]  /*162b0*/  MUFU.EX2 R86, R86 ;  /* 0x0000005600567308 */ /* 0x000fe20000000800 */
[----:B------:R-:W-:Y:S01]  /*162c0*/  PLOP3.LUT P6, PT, PT, PT, UP3, 0x40, 0x0 ;  /* 0x000000000000781c */ /* 0x000fe20003fce838 */
[--C-:B------:R-:W-:Y:S01]  /*162d0*/  FFMA.FTZ R168, R168, c[0x0][0x2d0], -R174.reuse ;  /* 0x0000b400a8a87a23 */ /* 0x100fe200000108ae */
[----:B------:R-:W-:Y:S01]  /*162e0*/  FMNMX.FTZ R4, R209, R4, !PT ;  /* 0x00000004d1047209 */ /* 0x000fe20007810000 */
[--C-:B------:R-:W-:Y:S01]  /*162f0*/  FFMA.FTZ R96, R96, c[0x0][0x2d0], -R174.reuse ;  /* 0x0000b40060607a23 */ /* 0x100fe200000108ae */
[----:B------:R-:W-:Y:S01]  /*16300*/  ISETP.LT.OR P1, PT, R22, 0x49, P1 ;  /* 0x000000491600780c */ /* 0x000fe20000f21670 */
[----:B------:R-:W-:Y:S01]  /*16310*/  FFMA.FTZ R174, R97, c[0x0][0x2d0], -R174 ;  /* 0x0000b40061ae7a23 */ /* 0x000fe200000108ae */
[----:B------:R-:W-:Y:S02]  /*16320*/  ISETP.GT.AND P6, PT, R170, 0x50, P6 ;  /* 0x00000050aa00780c */ /* 0x000fe400037c4270 */
[----:B------:R-:W-:Y:S01]  /*16330*/  FSEL R179, R79, -INF , !P0 ;  /* 0xff8000004fb37808 */ /* 0x000fe20004000000 */
[----:B------:R-:W-:Y:S01]  /*16340*/  MUFU.EX2 R87, R87 ;  /* 0x0000005700577308 */ /* 0x000fe20000000800 */
[----:B------:R-:W-:Y:S02]  /*16350*/  PLOP3.LUT P0, PT, PT, PT, UP2, 0x40, 0x0 ;  /* 0x000000000000781c */ /* 0x000fe40003f0e828 */
[----:B------:R-:W-:Y:S02]  /*16360*/  FMNMX.FTZ R4, R186, R4, !PT ;  /* 0x00000004ba047209 */ /* 0x000fe40007810000 */
[----:B------:R-:W-:Y:S02]  /*16370*/  ISETP.LT.OR P6, PT, R22, 0x51, P6 ;  /* 0x000000511600780c */ /* 0x000fe400037c1670 */
[----:B------:R-:W-:Y:S02]  /*16380*/  ISETP.GT.AND P0, PT, R170, 0x51, P0 ;  /* 0x00000051aa00780c */ /* 0x000fe40000704270 */
[----:B------:R-:W-:Y:S01]  /*16390*/  FSEL R181, R78, -INF , !P1 ;  /* 0xff8000004eb57808 */ /* 0x000fe20004800000 */
[----:B------:R-:W-:Y:S01]  /*163a0*/  MUFU.EX2 R189, R189 ;  /* 0x000000bd00bd7308 */ /* 0x000fe20000000800 */
[----:B------:R-:W-:Y:S02]  /*163b0*/  FMNMX.FTZ R4, R183, R4, !PT ;  /* 0x00000004b7047209 */ /* 0x000fe40007810000 */
[----:B------:R-:W-:Y:S02]  /*163c0*/  ISETP.LT.OR P0, PT, R22, 0x52, P0 ;  /* 0x000000521600780c */ /* 0x000fe40000701670 */
[----:B------:R-:W-:Y:S02]  /*163d0*/  FSEL R90, R90, -INF , !P6 ;  /* 0xff8000005a5a7808 */ /* 0x000fe40007000000 */
[----:B------:R-:W-:Y:S02]  /*163e0*/  PLOP3.LUT P6, PT, PT, PT, UP1, 0x40, 0x0 ;  /* 0x000000000000781c */ /* 0x000fe40003fce818 */
[----:B------:R-:W-:Y:S01]  /*163f0*/  FMNMX.FTZ R4, R181, R4, !PT ;  /* 0x00000004b5047209 */ /* 0x000fe20007810000 */
[----:B------:R-:W-:Y:S01]  /*16400*/  MUFU.EX2 R195, R195 ;  /* 0x000000c300c37308 */ /* 0x000fe20000000800 */
[----:B------:R-:W-:Y:S02]  /*16410*/  ISETP.GT.AND P6, PT, R170, 0x58, P6 ;  /* 0x00000058aa00780c */ /* 0x000fe400037c4270 */
[----:B------:R-:W-:Y:S02]  /*16420*/  FSEL R91, R91, -INF , !P0 ;  /* 0xff8000005b5b7808 */ /* 0x000fe40004000000 */
[----:B------:R-:W-:Y:S01]  /*16430*/  PLOP3.LUT P0, PT, PT, PT, UP0, 0x40, 0x0 ;  /* 0x000000000000781c */ /* 0x000fe20003f0e808 */
[----:B------:R-:W-:Y:S01]  /*16440*/  UISETP.GT.AND UP0, UPT, UR17, UR5, UPT ;  /* 0x000000051100728c */ /* 0x000fe2000bf04270 */
[----:B------:R-:W-:Y:S01]  /*16450*/  FMNMX.FTZ R4, R179, R4, !PT ;  /* 0x00000004b3047209 */ /* 0x000fe20007810000 */
[----:B------:R-:W-:Y:S01]  /*16460*/  UIADD3 UR17, UR17, -0x1, URZ ;  /* 0xffffffff11117890 */ /* 0x000fe2000fffe03f */
[----:B------:R-:W-:Y:S01]  /*16470*/  ISETP.LT.OR P6, PT, R22, 0x59, P6 ;  /* 0x000000591600780c */ /* 0x000fe200037c1670 */
[----:B------:R-:W-:Y:S01]  /*16480*/  MUFU.EX2 R194, R194 ;  /* 0x000000c200c27308 */ /* 0x000fe20000000800 */
[----:B------:R-:W-:Y:S02]  /*16490*/  ISETP.GT.AND P0, PT, R170, 0x59, P0 ;  /* 0x00000059aa00780c */ /* 0x000fe40000704270 */
[----:B------:R-:W-:Y:S02]  /*164a0*/  FMNMX.FTZ R4, R90, R4, !PT ;  /* 0x000000045a047209 */ /* 0x000fe40007810000 */
[----:B------:R-:W-:Y:S02]  /*164b0*/  ISETP.LT.OR P0, PT, R22, 0x5a, P0 ;  /* 0x0000005a1600780c */ /* 0x000fe40000701670 */
[----:B------:R-:W-:Y:S02]  /*164c0*/  FSEL R94, R94, -INF , !P6 ;  /* 0xff8000005e5e7808 */ /* 0x000fe40007000000 */
[----:B------:R-:W-:Y:S01]  /*164d0*/  FMNMX.FTZ R4, R91, R4, !PT ;  /* 0x000000045b047209 */ /* 0x000fe20007810000 */
[----:B------:R-:W-:Y:S01]  /*164e0*/  MUFU.EX2 R204, R204 ;  /* 0x000000cc00cc7308 */ /* 0x000fe20000000800 */
[----:B------:R-:W-:Y:S02]  /*164f0*/  FSEL R45, R95, -INF , !P0 ;  /* 0xff8000005f2d7808 */ /* 0x000fe40004000000 */
[----:B------:R-:W-:Y:S02]  /*16500*/  FMNMX.FTZ R4, R94, R4, !PT ;  /* 0x000000045e047209 */ /* 0x000fe40007810000 */
[----:B-1----:R-:W-:Y:S02]  /*16510*/  FMNMX.FTZ R0, R5, R0, !PT ;  /* 0x0000000005007209 */ /* 0x002fe40007810000 */
[----:B------:R-:W-:Y:S02]  /*16520*/  FMNMX.FTZ R4, R45, R4, !PT ;  /* 0x000000042d047209 */ /* 0x000fe40007810000 */
[----:B------:R-:W-:Y:S01]  /*16530*/  FSETP.NEU.FTZ.AND P1, PT, R2, -INF , PT ;  /* 0xff8000000200780b */ /* 0x000fe20003f3d000 */
[----:B------:R-:W-:Y:S01]  /*16540*/  MUFU.EX2 R247, R247 ;  /* 0x000000f700f77308 */ /* 0x000fe20000000800 */
[C---:B------:R-:W-:Y:S01]  /*16550*/  FMUL.FTZ R170, R0.reuse, c[0x0][0x2d0] ;  /* 0x0000b40000aa7a20 */ /* 0x040fe20000410000 */
[----:B------:R-:W1:Y:S01]  /*16560*/  SHFL.BFLY PT, R5, R4, 0x2, 0x1f ;  /* 0x0c401f0004057f89 */ /* 0x000e6200000e0000 */
[----:B------:R-:W-:Y:S02]  /*16570*/  FSETP.NEU.FTZ.AND P0, PT, R0, -INF , PT ;  /* 0xff8000000000780b */ /* 0x000fe40003f1d000 */
[----:B------:R-:W-:Y:S02]  /*16580*/  FSEL R173, R173, RZ, P1 ;  /* 0x000000ffadad7208 */ /* 0x000fe40000800000 */
[----:B------:R-:W-:Y:S02]  /*16590*/  FSEL R170, R170, RZ, P0 ;  /* 0x000000ffaaaa7208 */ /* 0x000fe40000000000 */
[----:B---3--:R-:W-:Y:S01]  /*165a0*/  F2FP.BF16.PACK_AB R48, R68, R74 ;  /* 0x0000004a4430723e */ /* 0x008fe200000010ff */
[----:B------:R-:W-:Y:S01]  /*165b0*/  MUFU.EX2 R203, R203 ;  /* 0x000000cb00cb7308 */ /* 0x000fe20000000800 */
[--C-:B------:R-:W-:Y:S01]  /*165c0*/  FFMA.FTZ R73, R21, c[0x0][0x2d0], -R173.reuse ;  /* 0x0000b40015497a23 */ /* 0x100fe200000108ad */
[----:B----4-:R-:W-:Y:S01]  /*165d0*/  F2FP.BF16.PACK_AB R50, R46, R47 ;  /* 0x0000002f2e32723e */ /* 0x010fe200000010ff */
[----:B------:R-:W-:Y:S01]  /*165e0*/  LDSM.16.MT88.4 R20, [R225+0x100] ;  /* 0x00010000e114783b */ /* 0x000fe20000004200 */
[--C-:B------:R-:W-:Y:S02]  /*165f0*/  FFMA.FTZ R69, R18, c[0x0][0x2d0], -R173.reuse ;  /* 0x0000b40012457a23 */ /* 0x100fe400000108ad */
[--C-:B------:R-:W-:Y:S02]  /*16600*/  FFMA.FTZ R72, R19, c[0x0][0x2d0], -R173.reuse ;  /* 0x0000b40013487a23 */ /* 0x100fe400000108ad */
[--C-:B------:R-:W-:Y:S02]  /*16610*/  FFMA.FTZ R75, R7, c[0x0][0x2d0], -R173.reuse ;  /* 0x0000b400074b7a23 */ /* 0x100fe400000108ad */
[----:B------:R-:W-:Y:S01]  /*16620*/  MUFU.EX2 R73, R73 ;  /* 0x0000004900497308 */ /* 0x000fe20000000800 */
[--C-:B------:R-:W-:Y:S02]  /*16630*/  FFMA.FTZ R95, R52, c[0x0][0x2d0], -R173.reuse ;  /* 0x0000b400345f7a23 */ /* 0x100fe400000108ad */
[----:B------:R-:W-:Y:S01]  /*16640*/  LDSM.16.MT88.4 R52, [R219+0x100] ;  /* 0x00010000db34783b */ /* 0x000fe20000004200 */
[--C-:B------:R-:W-:Y:S01]  /*16650*/  FFMA.FTZ R85, R17, c[0x0][0x2d0], -R173.reuse ;  /* 0x0000b40011557a23 */ /* 0x100fe200000108ad */
[----:B-1----:R-:W-:Y:S01]  /*16660*/  FMNMX.FTZ R4, R4, R5, !PT ;  /* 0x0000000504047209 */ /* 0x002fe20007810000 */
[--C-:B------:R-:W-:Y:S01]  /*16670*/  FFMA.FTZ R78, R8, c[0x0][0x2d0], -R170.reuse ;  /* 0x0000b400084e7a23 */ /* 0x100fe200000108aa */
[----:B------:R-:W-:Y:S01]  /*16680*/  FSEL R5, R3, RZ, P2 ;  /* 0x000000ff03057208 */ /* 0x000fe20001000000 */
[--C-:B------:R-:W-:Y:S02]  /*16690*/  FFMA.FTZ R71, R9, c[0x0][0x2d0], -R170.reuse ;  /* 0x0000b40009477a23 */ /* 0x100fe400000108aa */
[----:B------:R-:W1:Y:S01]  /*166a0*/  MUFU.EX2 R75, R75 ;  /* 0x0000004b004b7308 */ /* 0x000e620000000800 */
[----:B------:R-:W2:Y:S01]  /*166b0*/  SHFL.BFLY PT, R44, R4, 0x1, 0x1f ;  /* 0x0c201f00042c7f89 */ /* 0x000ea200000e0000 */
[----:B------:R-:W-:Y:S02]  /*166c0*/  FFMA.FTZ R83, R6, c[0x0][0x2d0], -R173 ;  /* 0x0000b40006537a23 */ /* 0x000fe400000108ad */
[----:B------:R-:W-:Y:S01]  /*166d0*/  FADD.FTZ R43, -R5, R167 ;  /* 0x000000a7052b7221 */ /* 0x000fe20000010100 */
[----:B------:R-:W-:Y:S01]  /*166e0*/  FSEL R5, R2, RZ, P1 ;  /* 0x000000ff02057208 */ /* 0x000fe20000800000 */
[----:B------:R-:W-:Y:S02]  /*166f0*/  FFMA.FTZ R187, R187, c[0x0][0x2d0], -R170 ;  /* 0x0000b400bbbb7a23 */ /* 0x000fe400000108aa */
[----:B------:R-:W-:Y:S02]  /*16700*/  FMUL.FTZ R43, R43, c[0x0][0x2d0] ;  /* 0x0000b4002b2b7a20 */ /* 0x000fe40000410000 */
[----:B------:R-:W-:Y:S01]  /*16710*/  MUFU.EX2 R69, R69 ;  /* 0x0000004500457308 */ /* 0x000fe20000000800 */
[----:B------:R-:W-:Y:S01]  /*16720*/  FADD.FTZ R42, -R5, R166 ;  /* 0x000000a6052a7221 */ /* 0x000fe20000010100 */
[----:B------:R-:W-:Y:S01]  /*16730*/  FSEL R5, R0, RZ, P0 ;  /* 0x000000ff00057208 */ /* 0x000fe20000000000 */
[--C-:B------:R-:W-:Y:S02]  /*16740*/  FFMA.FTZ R166, R67, c[0x0][0x2d0], -R170.reuse ;  /* 0x0000b40043a67a23 */ /* 0x100fe400000108aa */
[----:B------:R-:W-:Y:S02]  /*16750*/  FMUL.FTZ R42, R42, c[0x0][0x2d0] ;  /* 0x0000b4002a2a7a20 */ /* 0x000fe40000410000 */
[----:B------:R-:W-:Y:S02]  /*16760*/  FADD.FTZ R5, -R5, R165 ;  /* 0x000000a505057221 */ /* 0x000fe40000010100 */
[--C-:B------:R-:W-:Y:S01]  /*16770*/  FFMA.FTZ R184, R184, c[0x0][0x2d0], -R170.reuse ;  /* 0x0000b400b8b87a23 */ /* 0x100fe200000108aa */
[----:B------:R-:W3:Y:S01]  /*16780*/  MUFU.EX2 R72, R72 ;  /* 0x0000004800487308 */ /* 0x000ee20000000800 */
[----:B------:R-:W-:Y:S02]  /*16790*/  FMUL.FTZ R5, R5, c[0x0][0x2d0] ;  /* 0x0000b40005057a20 */ /* 0x000fe40000410000 */
[--C-:B------:R-:W-:Y:S01]  /*167a0*/  FFMA.FTZ R182, R182, c[0x0][0x2d0], -R170.reuse ;  /* 0x0000b400b6b67a23 */ /* 0x100fe200000108aa */
[----:B-1----:R-:W-:Y:S01]  /*167b0*/  F2FP.BF16.PACK_AB R49, R75, R73 ;  /* 0x000000494b31723e */ /* 0x002fe200000010ff */
[--C-:B------:R-:W-:Y:S01]  /*167c0*/  FFMA.FTZ R180, R180, c[0x0][0x2d0], -R170.reuse ;  /* 0x0000b400b4b47a23 */ /* 0x100fe200000108aa */
[----:B--2---:R-:W-:Y:S01]  /*167d0*/  FMNMX.FTZ R44, R44, R4, !PT ;  /* 0x000000042c2c7209 */ /* 0x004fe20007810000 */
[--C-:B------:R-:W-:Y:S02]  /*167e0*/  FFMA.FTZ R70, R12, c[0x0][0x2d0], -R170.reuse ;  /* 0x0000b4000c467a23 */ /* 0x100fe400000108aa */
[--C-:B------:R-:W-:Y:S01]  /*167f0*/  FFMA.FTZ R76, R13, c[0x0][0x2d0], -R170.reuse ;  /* 0x0000b4000d4c7a23 */ /* 0x100fe200000108aa */
[----:B------:R-:W1:Y:S01]  /*16800*/  MUFU.EX2 R43, R43 ;  /* 0x0000002b002b7308 */ /* 0x000e620000000800 */
[C---:B------:R-:W-:Y:S01]  /*16810*/  FSETP.NEU.FTZ.AND P0, PT, R44.reuse, -INF , PT ;  /* 0xff8000002c00780b */ /* 0x040fe20003f1d000 */
[----:B------:R-:W-:Y:S02]  /*16820*/  FMUL.FTZ R165, R44, c[0x0][0x2d0] ;  /* 0x0000b4002ca57a20 */ /* 0x000fe40000410000 */
[--C-:B------:R-:W-:Y:S01]  /*16830*/  FFMA.FTZ R196, R196, c[0x0][0x2d0], -R173.reuse ;  /* 0x0000b400c4c47a23 */ /* 0x100fe200000108ad */
[----:B------:R-:W-:Y:S01]  /*16840*/  FSEL R4, R44, RZ, P0 ;  /* 0x000000ff2c047208 */ /* 0x000fe20000000000 */
[----:B------:R-:W-:Y:S01]  /*16850*/  FFMA.FTZ R197, R197, c[0x0][0x2d0], -R173 ;  /* 0x0000b400c5c57a23 */ /* 0x000fe200000108ad */
[----:B------:R-:W-:Y:S01]  /*16860*/  FSEL R165, R165, RZ, P0 ;  /* 0x000000ffa5a57208 */ /* 0x000fe20000000000 */
[----:B------:R-:W-:Y:S01]  /*16870*/  FFMA.FTZ R198, R198, c[0x0][0x2d0], -R170 ;  /* 0x0000b400c6c67a23 */ /* 0x000fe200000108aa */
[----:B------:R-:W-:Y:S01]  /*16880*/  PLOP3.LUT P0, PT, PT, PT, UP0, 0x80, 0x0 ;  /* 0x000000000000781c */ /* 0x000fe20003f0f008 */
[----:B------:R-:W2:Y:S01]  /*16890*/  MUFU.EX2 R42, R42 ;  /* 0x0000002a002a7308 */ /* 0x000ea20000000800 */
[----:B------:R-:W-:Y:S02]  /*168a0*/  FADD.FTZ R4, -R4, R164 ;  /* 0x000000a404047221 */ /* 0x000fe40000010100 */
[--C-:B------:R-:W-:Y:S01]  /*168b0*/  FFMA.FTZ R167, R60, c[0x0][0x2d0], -R165.reuse ;  /* 0x0000b4003ca77a23 */ /* 0x100fe200000108a5 */
[----:B---3--:R-:W-:Y:S01]  /*168c0*/  F2FP.BF16.PACK_AB R51, R72, R69 ;  /* 0x000000454833723e */ /* 0x008fe200000010ff */
[----:B------:R-:W-:Y:S02]  /*168d0*/  FMUL.FTZ R4, R4, c[0x0][0x2d0] ;  /* 0x0000b40004047a20 */ /* 0x000fe40000410000 */
[--C-:B------:R-:W-:Y:S02]  /*168e0*/  FFMA.FTZ R82, R10, c[0x0][0x2d0], -R165.reuse ;  /* 0x0000b4000a527a23 */ /* 0x100fe400000108a5 */
[----:B------:R-:W-:Y:S01]  /*168f0*/  FFMA.FTZ R81, R11, c[0x0][0x2d0], -R165 ;  /* 0x0000b4000b517a23 */ /* 0x000fe200000108a5 */
[----:B------:R3:W4:Y:S01]  /*16900*/  MUFU.EX2 R41, R5 ;  /* 0x0000000500297308 */ /* 0x0007220000000800 */
[----:B------:R-:W-:Y:S02]  /*16910*/  FFMA.FTZ R164, R29, c[0x0][0x2d0], -R173 ;  /* 0x0000b4001da47a23 */ /* 0x000fe400000108ad */
[--C-:B------:R-:W-:Y:S02]  /*16920*/  FFMA.FTZ R186, R186, c[0x0][0x2d0], -R165.reuse ;  /* 0x0000b400baba7a23 */ /* 0x100fe400000108a5 */
[C---:B-1----:R-:W-:Y:S02]  /*16930*/  FMUL.FTZ R16, R43.reuse, R148 ;  /* 0x000000942b107220 */ /* 0x042fe40000410000 */
[C---:B------:R-:W-:Y:S02]  /*16940*/  FMUL.FTZ R17, R43.reuse, R149 ;  /* 0x000000952b117220 */ /* 0x040fe40000410000 */
[----:B------:R-:W-:Y:S01]  /*16950*/  FMUL.FTZ R104, R43, R104 ;  /* 0x000000682b687220 */ /* 0x000fe20000410000 */
[----:B------:R1:W5:Y:S01]  /*16960*/  MUFU.EX2 R40, R4 ;  /* 0x0000000400287308 */ /* 0x0003620000000800 */
[--C-:B------:R-:W-:Y:S02]  /*16970*/  FFMA.FTZ R80, R14, c[0x0][0x2d0], -R165.reuse ;  /* 0x0000b4000e507a23 */ /* 0x100fe400000108a5 */
[--C-:B------:R-:W-:Y:S02]  /*16980*/  FFMA.FTZ R79, R15, c[0x0][0x2d0], -R165.reuse ;  /* 0x0000b4000f4f7a23 */ /* 0x100fe400000108a5 */
[C---:B--2---:R-:W-:Y:S02]  /*16990*/  FMUL.FTZ R18, R42.reuse, R150 ;  /* 0x000000962a127220 */ /* 0x044fe40000410000 */
[C---:B------:R-:W-:Y:S02]  /*169a0*/  FMUL.FTZ R19, R42.reuse, R151 ;  /* 0x000000972a137220 */ /* 0x040fe40000410000 */
[----:B------:R-:W-:Y:S01]  /*169b0*/  LDSM.16.MT88.4 R148, [R225+0x2900] ;  /* 0x00290000e194783b */ /* 0x000fe20000004200 */
[----:B------:R-:W-:Y:S01]  /*169c0*/  MUFU.EX2 R78, R78 ;  /* 0x0000004e004e7308 */ /* 0x000fe20000000800 */
[C---:B------:R-:W-:Y:S02]  /*169d0*/  FMUL.FTZ R6, R42.reuse, R162 ;  /* 0x000000a22a067220 */ /* 0x040fe40000410000 */
[----:B------:R-:W-:Y:S02]  /*169e0*/  FMUL.FTZ R7, R42, R163 ;  /* 0x000000a32a077220 */ /* 0x000fe40000410000 */
[----:B---3--:R-:W-:Y:S02]  /*169f0*/  FMUL.FTZ R5, R43, R161 ;  /* 0x000000a12b057220 */ /* 0x008fe40000410000 */
[C---:B----4-:R-:W-:Y:S02]  /*16a00*/  FMUL.FTZ R8, R41.reuse, R156 ;  /* 0x0000009c29087220 */ /* 0x050fe40000410000 */
[C---:B------:R-:W-:Y:S01]  /*16a10*/  FMUL.FTZ R9, R41.reuse, R157 ;  /* 0x0000009d29097220 */ /* 0x040fe20000410000 */
[----:B------:R-:W2:Y:S01]  /*16a20*/  MUFU.EX2 R71, R71 ;  /* 0x0000004700477308 */ /* 0x000ea20000000800 */
[C---:B------:R-:W-:Y:S02]  /*16a30*/  FMUL.FTZ R12, R41.reuse, R152 ;  /* 0x00000098290c7220 */ /* 0x040fe40000410000 */
[----:B------:R-:W-:Y:S02]  /*16a40*/  FMUL.FTZ R13, R41, R153 ;  /* 0x00000099290d7220 */ /* 0x000fe40000410000 */
[----:B-1----:R-:W-:Y:S02]  /*16a50*/  FMUL.FTZ R4, R43, R160 ;  /* 0x000000a02b047220 */ /* 0x002fe40000410000 */
[C---:B-----5:R-:W-:Y:S02]  /*16a60*/  FMUL.FTZ R10, R40.reuse, R158 ;  /* 0x0000009e280a7220 */ /* 0x060fe40000410000 */
[C---:B------:R-:W-:Y:S01]  /*16a70*/  FMUL.FTZ R11, R40.reuse, R159 ;  /* 0x0000009f280b7220 */ /* 0x040fe20000410000 */
[----:B------:R-:W-:Y:S01]  /*16a80*/  MUFU.EX2 R70, R70 ;  /* 0x0000004600467308 */ /* 0x000fe20000000800 */
[C---:B------:R-:W-:Y:S01]  /*16a90*/  FMUL.FTZ R29, R41.reuse, R137 ;  /* 0x00000089291d7220 */ /* 0x040fe20000410000 */
[-C--:B------:R-:W-:Y:S05]  /*16aa0*/  HMMA.16816.F32.BF16 R4, R48, R20.reuse, R4 ;  /* 0x000000143004723c */ /* 0x080fea0000041804 */
[C---:B------:R-:W-:Y:S02]  /*16ab0*/  FMUL.FTZ R14, R40.reuse, R154 ;  /* 0x0000009a280e7220 */ /* 0x040fe40000410000 */
[C---:B------:R-:W-:Y:S01]  /*16ac0*/  FMUL.FTZ R15, R40.reuse, R155 ;  /* 0x0000009b280f7220 */ /* 0x040fe20000410000 */
[----:B------:R-:W1:Y:S01]  /*16ad0*/  MUFU.EX2 R76, R76 ;  /* 0x0000004c004c7308 */ /* 0x000e620000000800 */
[----:B------:R-:W-:Y:S03]  /*16ae0*/  FMUL.FTZ R24, R41, R140 ;  /* 0x0000008c29187220 */ /* 0x000fe60000410000 */
[----:B--2---:R-:W-:Y:S01]  /*16af0*/  F2FP.BF16.PACK_AB R36, R71, R78 ;  /* 0x0000004e4724723e */ /* 0x004fe200000010ff */
[----:B------:R-:W-:Y:S02]  /*16b00*/  FMUL.FTZ R25, R41, R141 ;  /* 0x0000008d29197220 */ /* 0x000fe40000410000 */
[C---:B------:R-:W-:Y:S02]  /*16b10*/  FMUL.FTZ R26, R40.reuse, R142 ;  /* 0x0000008e281a7220 */ /* 0x040fe40000410000 */
[C---:B------:R-:W-:Y:S01]  /*16b20*/  FMUL.FTZ R27, R40.reuse, R143 ;  /* 0x0000008f281b7220 */ /* 0x040fe20000410000 */
[----:B------:R-:W-:Y:S01]  /*16b30*/  MUFU.EX2 R82, R82 ;  /* 0x0000005200527308 */ /* 0x000fe20000000800 */
[C---:B------:R-:W-:Y:S02]  /*16b40*/  FMUL.FTZ R30, R40.reuse, R138 ;  /* 0x0000008a281e7220 */ /* 0x040fe40000410000 */
[----:B------:R-:W-:Y:S02]  /*16b50*/  FMUL.FTZ R31, R40, R139 ;  /* 0x0000008b281f7220 */ /* 0x000fe40000410000 */
[C---:B------:R-:W-:Y:S02]  /*16b60*/  FMUL.FTZ R100, R43.reuse, R100 ;  /* 0x000000642b647220 */ /* 0x040fe40000410000 */
[----:B------:R-:W-:Y:S02]  /*16b70*/  FMUL.FTZ R101, R43, R101 ;  /* 0x000000652b657220 */ /* 0x000fe40000410000 */
[C---:B------:R-:W-:Y:S01]  /*16b80*/  FMUL.FTZ R102, R42.reuse, R102 ;  /* 0x000000662a667220 */ /* 0x040fe20000410000 */
[----:B------:R-:W2:Y:S01]  /*16b90*/  MUFU.EX2 R81, R81 ;  /* 0x0000005100517308 */ /* 0x000ea20000000800 */
[----:B------:R-:W-:Y:S02]  /*16ba0*/  FMUL.FTZ R103, R42, R103 ;  /* 0x000000672a677220 */ /* 0x000fe40000410000 */
[--C-:B------:R-:W-:Y:S01]  /*16bb0*/  FFMA.FTZ R137, R57, c[0x0][0x2d0], -R170.reuse ;  /* 0x0000b40039897a23 */ /* 0x100fe200000108aa */
[----:B-1----:R-:W-:Y:S01]  /*16bc0*/  F2FP.BF16.PACK_AB R38, R76, R70 ;  /* 0x000000464c26723e */ /* 0x002fe200000010ff */
[--C-:B------:R-:W-:Y:S02]  /*16bd0*/  FFMA.FTZ R138, R56, c[0x0][0x2d0], -R170.reuse ;  /* 0x0000b400388a7a23 */ /* 0x100fe400000108aa */
[----:B------:R-:W1:Y:S01]  /*16be0*/  LDSM.16.MT88.4 R56, [R218+0x100] ;  /* 0x00010000da38783b */ /* 0x000e620000004200 */
[----:B------:R-:W-:Y:S02]  /*16bf0*/  FMUL.FTZ R105, R43, R105 ;  /* 0x000000692b697220 */ /* 0x000fe40000410000 */
[----:B------:R-:W-:Y:S01]  /*16c00*/  MUFU.EX2 R80, R80 ;  /* 0x0000005000507308 */ /* 0x000fe20000000800 */
[C---:B------:R-:W-:Y:S02]  /*16c10*/  FMUL.FTZ R106, R42.reuse, R106 ;  /* 0x0000006a2a6a7220 */ /* 0x040fe40000410000 */
[----:B------:R-:W-:Y:S02]  /*16c20*/  FMUL.FTZ R107, R42, R107 ;  /* 0x0000006b2a6b7220 */ /* 0x000fe40000410000 */
[C---:B------:R-:W-:Y:S02]  /*16c30*/  FMUL.FTZ R108, R41.reuse, R108 ;  /* 0x0000006c296c7220 */ /* 0x040fe40000410000 */
[----:B------:R-:W-:Y:S02]  /*16c40*/  FMUL.FTZ R109, R41, R109 ;  /* 0x0000006d296d7220 */ /* 0x000fe40000410000 */
[C---:B------:R-:W-:Y:S01]  /*16c50*/  FMUL.FTZ R110, R40.reuse, R110 ;  /* 0x0000006e286e7220 */ /* 0x040fe20000410000 */
[----:B------:R-:W3:Y:S01]  /*16c60*/  MUFU.EX2 R79, R79 ;  /* 0x0000004f004f7308 */ /* 0x000ee20000000800 */
[----:B------:R-:W-:Y:S02]  /*16c70*/  FMUL.FTZ R111, R40, R111 ;  /* 0x0000006f286f7220 */ /* 0x000fe40000410000 */
[----:B------:R-:W-:Y:S01]  /*16c80*/  FMUL.FTZ R112, R43, R112 ;  /* 0x000000702b707220 */ /* 0x000fe20000410000 */
[----:B--2---:R-:W-:Y:S01]  /*16c90*/  F2FP.BF16.PACK_AB R37, R81, R82 ;  /* 0x000000525125723e */ /* 0x004fe200000010ff */
[C---:B------:R-:W-:Y:S02]  /*16ca0*/  FMUL.FTZ R113, R43.reuse, R113 ;  /* 0x000000712b717220 */ /* 0x040fe40000410000 */
        /* <DEDUP_REMOVED lines=8> */
[----:B------:R-:W-:Y:S01]  /*16d30*/  MUFU.EX2 R138, R138 ;  /* 0x0000008a008a7308 */ /* 0x000fe20000000800 */
[----:B------:R-:W-:Y:S02]  /*16d40*/  FMUL.FTZ R121, R41, R121 ;  /* 0x0000007929797220 */ /* 0x000fe40000410000 */
[C---:B------:R-:W-:Y:S01]  /*16d50*/  FMUL.FTZ R122, R40.reuse, R122 ;  /* 0x0000007a287a7220 */ /* 0x040fe20000410000 */
[----:B---3--:R-:W-:Y:S01]  /*16d60*/  F2FP.BF16.PACK_AB R39, R79, R80 ;  /* 0x000000504f27723e */ /* 0x008fe200000010ff */
[C---:B------:R-:W-:Y:S02]  /*16d70*/  FMUL.FTZ R123, R40.reuse, R123 ;  /* 0x0000007b287b7220 */ /* 0x040fe40000410000 */
[C---:B------:R-:W-:Y:S02]  /*16d80*/  FMUL.FTZ R124, R41.reuse, R124 ;  /* 0x0000007c297c7220 */ /* 0x040fe40000410000 */
[----:B------:R-:W-:Y:S01]  /*16d90*/  FMUL.FTZ R125, R41, R125 ;  /* 0x0000007d297d7220 */ /* 0x000fe20000410000 */
[----:B------:R-:W-:Y:S01]  /*16da0*/  MUFU.EX2 R166, R166 ;  /* 0x000000a600a67308 */ /* 0x000fe20000000800 */
[C---:B------:R-:W-:Y:S04]  /*16db0*/  HMMA.16816.F32.BF16 R8, R36.reuse, R20, R8 ;  /* 0x000000142408723c */ /* 0x040fe80000041808 */
[C---:B------:R-:W-:Y:S02]  /*16dc0*/  FMUL.FTZ R126, R40.reuse, R126 ;  /* 0x0000007e287e7220 */ /* 0x040fe40000410000 */
[----:B------:R-:W-:Y:S02]  /*16dd0*/  FMUL.FTZ R127, R40, R127 ;  /* 0x0000007f287f7220 */ /* 0x000fe40000410000 */
[-C--:B------:R-:W-:Y:S01]  /*16de0*/  HMMA.16816.F32.BF16 R12, R36, R22.reuse, R12 ;  /* 0x00000016240c723c */ /* 0x080fe2000004180c */
[----:B------:R-:W-:Y:S03]  /*16df0*/  MUFU.EX2 R167, R167 ;  /* 0x000000a700a77308 */ /* 0x000fe60000000800 */
[C---:B------:R-:W-:Y:S02]  /*16e00*/  FMUL.FTZ R20, R43.reuse, R144 ;  /* 0x000000902b147220 */ /* 0x040fe40000410000 */
[----:B------:R-:W-:Y:S02]  /*16e10*/  FMUL.FTZ R21, R43, R145 ;  /* 0x000000912b157220 */ /* 0x000fe40000410000 */
[C---:B------:R-:W-:Y:S03]  /*16e20*/  HMMA.16816.F32.BF16 R16, R48.reuse, R22, R16 ;  /* 0x000000163010723c */ /* 0x040fe60000041810 */
[----:B------:R-:W-:Y:S01]  /*16e30*/  MUFU.EX2 R187, R187 ;  /* 0x000000bb00bb7308 */ /* 0x000fe20000000800 */
[--C-:B------:R-:W-:Y:S02]  /*16e40*/  FFMA.FTZ R183, R183, c[0x0][0x2d0], -R165.reuse ;  /* 0x0000b400b7b77a23 */ /* 0x100fe400000108a5 */
[--C-:B------:R-:W-:Y:S02]  /*16e50*/  FFMA.FTZ R181, R181, c[0x0][0x2d0], -R165.reuse ;  /* 0x0000b400b5b57a23 */ /* 0x100fe400000108a5 */
[C---:B------:R-:W-:Y:S04]  /*16e60*/  FMUL.FTZ R22, R42.reuse, R146 ;  /* 0x000000922a167220 */ /* 0x040fe80000410000 */
[----:B------:R-:W-:Y:S01]  /*16e70*/  FMUL.FTZ R23, R42, R147 ;  /* 0x000000932a177220 */ /* 0x000fe20000410000 */
[----:B------:R-:W-:Y:S01]  /*16e80*/  MUFU.EX2 R184, R184 ;  /* 0x000000b800b87308 */ /* 0x000fe20000000800 */
[--C-:B------:R-:W-:Y:S02]  /*16e90*/  FFMA.FTZ R179, R179, c[0x0][0x2d0], -R165.reuse ;  /* 0x0000b400b3b37a23 */ /* 0x100fe400000108a5 */
[--C-:B------:R-:W-:Y:S02]  /*16ea0*/  FFMA.FTZ R199, R199, c[0x0][0x2d0], -R170.reuse ;  /* 0x0000b400c7c77a23 */ /* 0x100fe400000108aa */
[--C-:B------:R-:W-:Y:S01]  /*16eb0*/  FFMA.FTZ R201, R201, c[0x0][0x2d0], -R170.reuse ;  /* 0x0000b400c9c97a23 */ /* 0x100fe200000108aa */
        /* <DEDUP_REMOVED lines=8> */
[--C-:B------:R-:W-:Y:S02]  /*16f40*/  FFMA.FTZ R32, R28, c[0x0][0x2d0], -R170.reuse ;  /* 0x0000b4001c207a23 */ /* 0x100fe400000108aa */
[C---:B------:R-:W-:Y:S03]  /*16f50*/  FMUL.FTZ R28, R41.reuse, R136 ;  /* 0x00000088291c7220 */ /* 0x040fe60000410000 */
[----:B------:R-:W-:Y:S02]  /*16f60*/  FMUL.FTZ R33, R41, R133 ;  /* 0x0000008529217220 */ /* 0x000fe40000410000 */
[----:B------:R-:W-:Y:S02]  /*16f70*/  FFMA.FTZ R133, R193, c[0x0][0x2d0], -R165 ;  /* 0x0000b400c1857a23 */ /* 0x000fe400000108a5 */
[-C--:B------:R-:W-:Y:S01]  /*16f80*/  HMMA.16816.F32.BF16 R28, R36, R34.reuse, R28 ;  /* 0x00000022241c723c */ /* 0x080fe2000004181c */
[----:B------:R2:W3:Y:S02]  /*16f90*/  MUFU.EX2 R136, R32 ;  /* 0x0000002000887308 */ /* 0x0004e40000000800 */
[----:B------:R-:W-:Y:S02]  /*16fa0*/  FFMA.FTZ R193, R65, c[0x0][0x2d0], -R173 ;  /* 0x0000b40041c17a23 */ /* 0x000fe400000108ad */
[----:B------:R-:W-:Y:S02]  /*16fb0*/  FFMA.FTZ R244, R244, c[0x0][0x2d0], -R165 ;  /* 0x0000b400f4f47a23 */ /* 0x000fe400000108a5 */
[--C-:B------:R-:W-:Y:S01]  /*16fc0*/  FFMA.FTZ R251, R251, c[0x0][0x2d0], -R173.reuse ;  /* 0x0000b400fbfb7a23 */ /* 0x100fe200000108ad */
[C---:B------:R-:W-:Y:S03]  /*16fd0*/  HMMA.16816.F32.BF16 R100, R48.reuse, R34, R100 ;  /* 0x000000223064723c */ /* 0x040fe60000041864 */
[----:B------:R-:W-:Y:S01]  /*16fe0*/  MUFU.EX2 R133, R133 ;  /* 0x0000008500857308 */ /* 0x000fe20000000800 */
[--C-:B------:R-:W-:Y:S02]  /*16ff0*/  FFMA.FTZ R250, R250, c[0x0][0x2d0], -R173.reuse ;  /* 0x0000b400fafa7a23 */ /* 0x100fe400000108ad */
[----:B------:R-:W-:Y:S02]  /*17000*/  FFMA.FTZ R208, R208, c[0x0][0x2d0], -R173 ;  /* 0x0000b400d0d07a23 */ /* 0x000fe400000108ad */
[-C--:B------:R-:W-:Y:S04]  /*17010*/  HMMA.16816.F32.BF16 R104, R48, R52.reuse, R104 ;  /* 0x000000343068723c */ /* 0x080fe80000041868 */
[----:B------:R-:W-:Y:S01]  /*17020*/  FMUL.FTZ R34, R40, R134 ;  /* 0x0000008628227220 */ /* 0x000fe20000410000 */
[----:B------:R-:W-:Y:S01]  /*17030*/  MUFU.EX2 R186, R186 ;  /* 0x000000ba00ba7308 */ /* 0x000fe20000000800 */
[--C-:B------:R-:W-:Y:S02]  /*17040*/  FFMA.FTZ R134, R66, c[0x0][0x2d0], -R165.reuse ;  /* 0x0000b40042867a23 */ /* 0x100fe400000108a5 */
[C---:B------:R-:W-:Y:S04]  /*17050*/  HMMA.16816.F32.BF16 R108, R36.reuse, R52, R108 ;  /* 0x00000034246c723c */ /* 0x040fe8000004186c */
[----:B--2---:R-:W-:Y:S02]  /*17060*/  FMUL.FTZ R32, R41, R132 ;  /* 0x0000008429207220 */ /* 0x004fe40000410000 */
[----:B------:R-:W-:Y:S01]  /*17070*/  FMUL.FTZ R35, R40, R135 ;  /* 0x0000008728237220 */ /* 0x000fe20000410000 */
[----:B------:R-:W2:Y:S01]  /*17080*/  MUFU.EX2 R134, R134 ;  /* 0x0000008600867308 */ /* 0x000ea20000000800 */
[----:B------:R-:W-:Y:S02]  /*17090*/  FFMA.FTZ R135, R61, c[0x0][0x2d0], -R165 ;  /* 0x0000b4003d877a23 */ /* 0x000fe400000108a5 */
[----:B------:R-:W-:Y:S02]  /*170a0*/  LDSM.16.MT88.4 R60, [R220+0x900] ;  /* 0x00090000dc3c783b */ /* 0x000fe40000004200 */
[----:B------:R-:W-:Y:S01]  /*170b0*/  FFMA.FTZ R206, R206, c[0x0][0x2d0], -R173 ;  /* 0x0000b400cece7a23 */ /* 0x000fe200000108ad */
[-C--:B------:R-:W-:Y:S03]  /*170c0*/  HMMA.16816.F32.BF16 R32, R36, R54.reuse, R32 ;  /* 0x000000362420723c */ /* 0x080fe60000041820 */
[--C-:B------:R-:W-:Y:S01]  /*170d0*/  FFMA.FTZ R249, R249, c[0x0][0x2d0], -R170.reuse ;  /* 0x0000b400f9f97a23 */ /* 0x100fe200000108aa */
[----:B------:R-:W-:Y:S01]  /*170e0*/  MUFU.EX2 R135, R135 ;  /* 0x0000008700877308 */ /* 0x000fe20000000800 */
[--C-:B------:R-:W-:Y:S02]  /*170f0*/  FFMA.FTZ R246, R246, c[0x0][0x2d0], -R170.reuse ;  /* 0x0000b400f6f67a23 */ /* 0x100fe400000108aa */
[--C-:B------:R-:W-:Y:S01]  /*17100*/  FFMA.FTZ R243, R243, c[0x0][0x2d0], -R170.reuse ;  /* 0x0000b400f3f37a23 */ /* 0x100fe200000108aa */
[C---:B------:R-:W-:Y:S01]  /*17110*/  HMMA.16816.F32.BF16 R112, R48.reuse, R54, R112 ;  /* 0x000000363070723c */ /* 0x040fe20000041870 */
[----:B------:R-:W4:Y:S03]  /*17120*/  LDSM.16.MT88.4 R52, [R225+0x900] ;  /* 0x00090000e134783b */ /* 0x000f260000004200 */
[----:B------:R-:W-:Y:S02]  /*17130*/  FFMA.FTZ R210, R210, c[0x0][0x2d0], -R170 ;  /* 0x0000b400d2d27a23 */ /* 0x000fe400000108aa */
[----:B------:R5:W-:Y:S01]  /*17140*/  MUFU.EX2 R132, R192 ;  /* 0x000000c000847308 */ /* 0x000be20000000800 */
[--C-:B------:R-:W-:Y:S01]  /*17150*/  FFMA.FTZ R248, R248, c[0x0][0x2d0], -R165.reuse ;  /* 0x0000b400f8f87a23 */ /* 0x100fe200000108a5 */
[-C--:B-1----:R-:W-:Y:S04]  /*17160*/  HMMA.16816.F32.BF16 R116, R48, R56.reuse, R116 ;  /* 0x000000383074723c */ /* 0x082fe80000041874 */
[--C-:B------:R-:W-:Y:S02]  /*17170*/  FFMA.FTZ R245, R245, c[0x0][0x2d0], -R165.reuse ;  /* 0x0000b400f5f57a23 */ /* 0x100fe400000108a5 */
[--C-:B------:R-:W-:Y:S02]  /*17180*/  FFMA.FTZ R242, R242, c[0x0][0x2d0], -R165.reuse ;  /* 0x0000b400f2f27a23 */ /* 0x100fe400000108a5 */
[C---:B------:R-:W-:Y:S01]  /*17190*/  HMMA.16816.F32.BF16 R120, R36.reuse, R56, R120 ;  /* 0x000000382478723c */ /* 0x040fe20000041878 */
[----:B------:R-:W-:Y:S03]  /*171a0*/  MUFU.EX2 R83, R83 ;  /* 0x0000005300537308 */ /* 0x000fe60000000800 */
[----:B------:R-:W-:Y:S02]  /*171b0*/  FFMA.FTZ R209, R209, c[0x0][0x2d0], -R165 ;  /* 0x0000b400d1d17a23 */ /* 0x000fe400000108a5 */
[--C-:B------:R-:W-:Y:S01]  /*171c0*/  FFMA.FTZ R190, R190, c[0x0][0x2d0], -R173.reuse ;  /* 0x0000b400bebe7a23 */ /* 0x100fe200000108ad */
[----:B---3--:R-:W-:Y:S01]  /*171d0*/  F2FP.BF16.PACK_AB R56, R137, R136 ;  /* 0x000000888938723e */ /* 0x008fe200000010ff */
[-C--:B------:R-:W-:Y:S03]  /*171e0*/  HMMA.16816.F32.BF16 R124, R36, R58.reuse, R124 ;  /* 0x0000003a247c723c */ /* 0x080fe6000004187c */
[----:B------:R-:W1:Y:S01]  /*171f0*/  MUFU.EX2 R85, R85 ;  /* 0x0000005500557308 */ /* 0x000e620000000800 */
[----:B--2---:R-:W-:Y:S01]  /*17200*/  F2FP.BF16.PACK_AB R57, R134, R133 ;  /* 0x000000858639723e */ /* 0x004fe200000010ff */
[--C-:B------:R-:W-:Y:S02]  /*17210*/  FFMA.FTZ R188, R188, c[0x0][0x2d0], -R173.reuse ;  /* 0x0000b400bcbc7a23 */ /* 0x100fe400000108ad */
[C---:B------:R-:W-:Y:S02]  /*17220*/  FMUL.FTZ R36, R43.reuse, R128 ;  /* 0x000000802b247220 */ /* 0x040fe40000410000 */
[----:B------:R-:W-:Y:S03]  /*17230*/  FMUL.FTZ R37, R43, R129 ;  /* 0x000000812b257220 */ /* 0x000fe60000410000 */
[C---:B------:R-:W-:Y:S01]  /*17240*/  FMUL.FTZ R38, R42.reuse, R130 ;  /* 0x000000822a267220 */ /* 0x040fe20000410000 */
[----:B------:R-:W-:Y:S01]  /*17250*/  MUFU.EX2 R95, R95 ;  /* 0x0000005f005f7308 */ /* 0x000fe20000000800 */
[----:B------:R-:W-:Y:S02]  /*17260*/  FMUL.FTZ R39, R42, R131 ;  /* 0x000000832a277220 */ /* 0x000fe40000410000 */
[--C-:B-----5:R-:W-:Y:S02]  /*17270*/  FFMA.FTZ R192, R64, c[0x0][0x2d0], -R173.reuse ;  /* 0x0000b40040c07a23 */ /* 0x120fe400000108ad */
[----:B------:R-:W2:Y:S01]  /*17280*/  LDSM.16.MT88.4 R64, [R219+0x900] ;  /* 0x00090000db40783b */ /* 0x000ea20000004200 */
[--C-:B------:R-:W-:Y:S02]  /*17290*/  FFMA.FTZ R178, R178, c[0x0][0x2d0], -R173.reuse ;  /* 0x0000b400b2b27a23 */ /* 0x100fe400000108ad */
[----:B------:R-:W-:Y:S02]  /*172a0*/  HMMA.16816.F32.BF16 R36, R48, R58, R36 ;  /* 0x0000003a3024723c */ /* 0x000fe40000041824 */
[----:B------:R-:W3:Y:S02]  /*172b0*/  MUFU.EX2 R164, R164 ;  /* 0x000000a400a47308 */ /* 0x000ee40000000800 */
[--C-:B------:R-:W-:Y:S02]  /*172c0*/  FFMA.FTZ R177, R177, c[0x0][0x2d0], -R173.reuse ;  /* 0x0000b400b1b17a23 */ /* 0x100fe400000108ad */
[--C-:B------:R-:W-:Y:S01]  /*172d0*/  FFMA.FTZ R171, R171, c[0x0][0x2d0], -R173.reuse ;  /* 0x0000b400abab7a23 */ /* 0x100fe200000108ad */
[----:B------:R-:W-:Y:S01]  /*172e0*/  F2FP.BF16.PACK_AB R48, R84, R77 ;  /* 0x0000004d5430723e */ /* 0x000fe200000010ff */
[--C-:B------:R-:W-:Y:S01]  /*172f0*/  FFMA.FTZ R169, R169, c[0x0][0x2d0], -R173.reuse ;  /* 0x0000b400a9a97a23 */ /* 0x100fe200000108ad */
[----:B-1----:R-:W-:Y:S03]  /*17300*/  F2FP.BF16.PACK_AB R49, R85, R83 ;  /* 0x000000535531723e */ /* 0x002fe600000010ff */
[----:B------:R-:W-:Y:S01]  /*17310*/  F2FP.BF16.PACK_AB R50, R87, R86 ;  /* 0x000000565732723e */ /* 0x000fe200000010ff */
[----:B------:R-:W-:Y:S01]  /*17320*/  MUFU.EX2 R183, R183 ;  /* 0x000000b700b77308 */ /* 0x000fe20000000800 */
[----:B------:R-:W-:Y:S01]  /*17330*/  F2FP.BF16.PACK_AB R58, R166, R138 ;  /* 0x0000008aa63a723e */ /* 0x000fe200000010ff */
[--C-:B------:R-:W-:Y:S01]  /*17340*/  FFMA.FTZ R97, R98, c[0x0][0x2d0], -R173.reuse ;  /* 0x0000b40062617a23 */ /* 0x100fe200000108ad */
[----:B------:R-:W-:Y:S01]  /*17350*/  F2FP.BF16.PACK_AB R59, R167, R135 ;  /* 0x00000087a73b723e */ /* 0x000fe200000010ff */
[----:B------:R-:W-:Y:S02]  /*17360*/  FFMA.FTZ R173, R99, c[0x0][0x2d0], -R173 ;  /* 0x0000b40063ad7a23 */ /* 0x000fe400000108ad */
[----:B------:R-:W-:Y:S02]  /*17370*/  FFMA.FTZ R78, R41, R239, R78 ;  /* 0x000000ef294e7223 */ /* 0x000fe4000001004e */
[----:B------:R-:W-:Y:S02]  /*17380*/  FFMA.FTZ R74, R43, R241, R74 ;  /* 0x000000f12b4a7223 */ /* 0x000fe4000001004a */
[----:B------:R-:W-:Y:S01]  /*17390*/  MUFU.EX2 R181, R181 ;  /* 0x000000b500b57308 */ /* 0x000fe20000000800 */
[----:B------:R-:W-:Y:S01]  /*173a0*/  FADD.FTZ R78, R71, R78 ;  /* 0x0000004e474e7221 */ /* 0x000fe20000010000 */
[----:B---3--:R-:W-:Y:S01]  /*173b0*/  F2FP.BF16.PACK_AB R51, R164, R95 ;  /* 0x0000005fa433723e */ /* 0x008fe200000010ff */
[----:B------:R-:W-:Y:S02]  /*173c0*/  FADD.FTZ R74, R68, R74 ;  /* 0x0000004a444a7221 */ /* 0x000fe40000010000 */
[----:B------:R-:W-:Y:S02]  /*173d0*/  FADD.FTZ R78, R70, R78 ;  /* 0x0000004e464e7221 */ /* 0x000fe40000010000 */
[----:B------:R-:W-:Y:S02]  /*173e0*/  FADD.FTZ R74, R47, R74 ;  /* 0x0000004a2f4a7221 */ /* 0x000fe40000010000 */
[-C--:B----4-:R-:W-:Y:S01]  /*173f0*/  HMMA.16816.F32.BF16 R4, R48, R52.reuse, R4 ;  /* 0x000000343004723c */ /* 0x090fe20000041804 */
[----:B------:R-:W-:Y:S02]  /*17400*/  MUFU.EX2 R179, R179 ;  /* 0x000000b300b37308 */ /* 0x000fe40000000800 */
[----:B------:R-:W-:Y:S02]  /*17410*/  FADD.FTZ R78, R76, R78 ;  /* 0x0000004e4c4e7221 */ /* 0x000fe40000010000 */
[----:B------:R-:W-:Y:S02]  /*17420*/  FADD.FTZ R74, R46, R74 ;  /* 0x0000004a2e4a7221 */ /* 0x000fe40000010000 */
[----:B------:R-:W-:Y:S01]  /*17430*/  FFMA.FTZ R82, R40, R238, R82 ;  /* 0x000000ee28527223 */ /* 0x000fe20000010052 */
[C---:B------:R-:W-:Y:S03]  /*17440*/  HMMA.16816.F32.BF16 R8, R56.reuse, R52, R8 ;  /* 0x000000343808723c */ /* 0x040fe60000041808 */
[----:B------:R-:W-:Y:S01]  /*17450*/  MUFU.EX2 R193, R193 ;  /* 0x000000c100c17308 */ /* 0x000fe20000000800 */
[----:B------:R-:W-:Y:S02]  /*17460*/  FADD.FTZ R78, R136, R78 ;  /* 0x0000004e884e7221 */ /* 0x000fe40000010000 */
[----:B------:R-:W-:Y:S02]  /*17470*/  FADD.FTZ R74, R77, R74 ;  /* 0x0000004a4d4a7221 */ /* 0x000fe40000010000 */
[-C--:B------:R-:W-:Y:S04]  /*17480*/  HMMA.16816.F32.BF16 R12, R56, R54.reuse, R12 ;  /* 0x00000036380c723c */ /* 0x080fe8000004180c */
[----:B------:R-:W-:Y:S01]  /*17490*/  FADD.FTZ R82, R81, R82 ;  /* 0x0000005251527221 */ /* 0x000fe20000010000 */
[----:B------:R-:W-:Y:S01]  /*174a0*/  MUFU.EX2 R192, R192 ;  /* 0x000000c000c07308 */ /* 0x000fe20000000800 */
[----:B------:R-:W-:Y:S02]  /*174b0*/  FADD.FTZ R78, R137, R78 ;  /* 0x0000004e894e7221 */ /* 0x000fe40000010000 */
[C---:B------:R-:W-:Y:S01]  /*174c0*/  HMMA.16816.F32.BF16 R16, R48.reuse, R54, R16 ;  /* 0x000000363010723c */ /* 0x040fe20000041810 */
[----:B------:R-:W1:Y:S03]  /*174d0*/  LDSM.16.MT88.4 R52, [R218+0x900] ;  /* 0x00090000da34783b */ /* 0x000e660000004200 */
[----:B------:R-:W-:Y:S02]  /*174e0*/  FFMA.FTZ R73, R42, R240, R73 ;  /* 0x000000f02a497223 */ /* 0x000fe40000010049 */
[----:B------:R-:W-:Y:S01]  /*174f0*/  FADD.FTZ R74, R84, R74 ;  /* 0x0000004a544a7221 */ /* 0x000fe20000010000 */
[----:B------:R-:W-:Y:S01]  /*17500*/  MUFU.EX2 R196, R196 ;  /* 0x000000c400c47308 */ /* 0x000fe20000000800 */
[-C--:B------:R-:W-:Y:S04]  /*17510*/  HMMA.16816.F32.BF16 R20, R48, R60.reuse, R20 ;  /* 0x0000003c3014723c */ /* 0x080fe80000041814 */
[----:B------:R-:W-:Y:S02]  /*17520*/  FADD.FTZ R82, R80, R82 ;  /* 0x0000005250527221 */ /* 0x000fe40000010000 */
[----:B------:R-:W-:Y:S02]  /*17530*/  FADD.FTZ R78, R138, R78 ;  /* 0x0000004e8a4e7221 */ /* 0x000fe40000010000 */
[C---:B------:R-:W-:Y:S01]  /*17540*/  HMMA.16816.F32.BF16 R24, R56.reuse, R60, R24 ;  /* 0x0000003c3818723c */ /* 0x040fe20000041818 */
[----:B------:R-:W-:Y:S03]  /*17550*/  MUFU.EX2 R197, R197 ;  /* 0x000000c500c57308 */ /* 0x000fe60000000800 */
[----:B------:R-:W-:Y:S02]  /*17560*/  FADD.FTZ R73, R75, R73 ;  /* 0x000000494b497221 */ /* 0x000fe40000010000 */
[----:B------:R-:W-:Y:S02]  /*17570*/  FADD.FTZ R74, R86, R74 ;  /* 0x0000004a564a7221 */ /* 0x000fe40000010000 */
[-C--:B------:R-:W-:Y:S03]  /*17580*/  HMMA.16816.F32.BF16 R28, R56, R62.reuse, R28 ;  /* 0x0000003e381c723c */ /* 0x080fe6000004181c */
[----:B------:R-:W3:Y:S01]  /*17590*/  MUFU.EX2 R198, R198 ;  /* 0x000000c600c67308 */ /* 0x000ee20000000800 */
[----:B------:R-:W-:Y:S02]  /*175a0*/  FADD.FTZ R82, R79, R82 ;  /* 0x000000524f527221 */ /* 0x000fe40000010000 */
[----:B------:R-:W-:Y:S02]  /*175b0*/  FADD.FTZ R73, R69, R73 ;  /* 0x0000004945497221 */ /* 0x000fe40000010000 */
[C---:B------:R-:W-:Y:S01]  /*175c0*/  HMMA.16816.F32.BF16 R100, R48.reuse, R62, R100 ;  /* 0x0000003e3064723c */ /* 0x040fe20000041864 */
[----:B------:R-:W4:Y:S03]  /*175d0*/  LDSM.16.MT88.4 R60, [R225+0x1100] ;  /* 0x00110000e13c783b */ /* 0x000f260000004200 */
        /* <DEDUP_REMOVED lines=11> */
[----:B------:R-:W-:Y:S03]  /*17690*/  MUFU.EX2 R202, R202 ;  /* 0x000000ca00ca7308 */ /* 0x000fe60000000800 */
[----:B------:R-:W-:Y:S02]  /*176a0*/  FADD.FTZ R73, R85, R73 ;  /* 0x0000004955497221 */ /* 0x000fe40000010000 */
[----:B------:R-:W-:Y:S01]  /*176b0*/  FADD.FTZ R133, R167, R133 ;  /* 0x00000085a7857221 */ /* 0x000fe20000010000 */
[----:B------:R-:W-:Y:S01]  /*176c0*/  MOV R167, R3 ;  /* 0x0000000300a77202 */ /* 0x000fe20000000f00 */
[C---:B------:R-:W-:Y:S01]  /*176d0*/  HMMA.16816.F32.BF16 R112, R48.reuse, R66, R112 ;  /* 0x000000423070723c */ /* 0x040fe20000041870 */
[----:B------:R-:W-:Y:S02]  /*176e0*/  LDSM.16.MT88.4 R64, [R219+0x1100] ;  /* 0x00110000db40783b */ /* 0x000fe40000004200 */
[----:B------:R-:W2:Y:S01]  /*176f0*/  MUFU.EX2 R205, R205 ;  /* 0x000000cd00cd7308 */ /* 0x000ea20000000800 */
[----:B------:R-:W-:Y:S02]  /*17700*/  FADD.FTZ R73, R95, R73 ;  /* 0x000000495f497221 */ /* 0x000fe40000010000 */
[----:B------:R-:W-:Y:S01]  /*17710*/  FADD.FTZ R78, R166, R78 ;  /* 0x0000004ea64e7221 */ /* 0x000fe20000010000 */
[----:B------:R-:W-:Y:S01]  /*17720*/  MOV R166, R2 ;  /* 0x0000000200a67202 */ /* 0x000fe20000000f00 */
[-C--:B-1----:R-:W-:Y:S04]  /*17730*/  HMMA.16816.F32.BF16 R116, R48, R52.reuse, R116 ;  /* 0x000000343074723c */ /* 0x082fe80000041874 */
[----:B------:R-:W-:Y:S01]  /*17740*/  FADD.FTZ R73, R164, R73 ;  /* 0x00000049a4497221 */ /* 0x000fe20000010000 */
[----:B------:R-:W1:Y:S01]  /*17750*/  MUFU.EX2 R207, R207 ;  /* 0x000000cf00cf7308 */ /* 0x000e620000000800 */
[----:B---3--:R-:W-:Y:S01]  /*17760*/  FADD.FTZ R78, R198, R78 ;  /* 0x0000004ec64e7221 */ /* 0x008fe20000010000 */
[----:B------:R-:W-:Y:S01]  /*17770*/  MOV R164, R44 ;  /* 0x0000002c00a47202 */ /* 0x000fe20000000f00 */
[C---:B------:R-:W-:Y:S04]  /*17780*/  HMMA.16816.F32.BF16 R120, R56.reuse, R52, R120 ;  /* 0x000000343878723c */ /* 0x040fe80000041878 */
[C---:B-----5:R-:W-:Y:S03]  /*17790*/  FADD.FTZ R78, R199.reuse, R78 ;  /* 0x0000004ec74e7221 */ /* 0x060fe60000010000 */
[----:B------:R-:W-:Y:S01]  /*177a0*/  MUFU.EX2 R211, R211 ;  /* 0x000000d300d37308 */ /* 0x000fe20000000800 */
[-C--:B------:R-:W-:Y:S01]  /*177b0*/  HMMA.16816.F32.BF16 R124, R56, R54.reuse, R124 ;  /* 0x00000036387c723c */ /* 0x080fe2000004187c */
[----:B------:R-:W3:Y:S03]  /*177c0*/  LDSM.16.MT88.4 R56, [R220+0x1100] ;  /* 0x00110000dc38783b */ /* 0x000ee60000004200 */
[----:B------:R-:W-:Y:S01]  /*177d0*/  F2FP.BF16.PACK_AB R52, R199, R198 ;  /* 0x000000c6c734723e */ /* 0x000fe200000010ff */
[----:B--2---:R-:W-:Y:S02]  /*177e0*/  FADD.FTZ R133, R205, R133 ;  /* 0x00000085cd857221 */ /* 0x004fe40000010000 */
[----:B------:R-:W-:Y:S01]  /*177f0*/  FADD.FTZ R78, R201, R78 ;  /* 0x0000004ec94e7221 */ /* 0x000fe20000010000 */
[----:B------:R-:W-:Y:S01]  /*17800*/  HMMA.16816.F32.BF16 R36, R48, R54, R36 ;  /* 0x000000363024723c */ /* 0x000fe20000041824 */
[----:B------:R-:W2:Y:S03]  /*17810*/  MUFU.EX2 R244, R244 ;  /* 0x000000f400f47308 */ /* 0x000ea60000000800 */
[----:B------:R-:W-:Y:S01]  /*17820*/  FADD.FTZ R78, R202, R78 ;  /* 0x0000004eca4e7221 */ /* 0x000fe20000010000 */
[C---:B-1----:R-:W-:Y:S01]  /*17830*/  F2FP.BF16.PACK_AB R53, R207.reuse, R205 ;  /* 0x000000cdcf35723e */ /* 0x042fe200000010ff */
[----:B------:R-:W-:Y:S01]  /*17840*/  FADD.FTZ R133, R207, R133 ;  /* 0x00000085cf857221 */ /* 0x000fe20000010000 */
[C---:B------:R-:W-:Y:S01]  /*17850*/  F2FP.BF16.PACK_AB R48, R189.reuse, R132 ;  /* 0x00000084bd30723e */ /* 0x040fe200000010ff */
[----:B------:R-:W-:Y:S01]  /*17860*/  FADD.FTZ R132, R132, R74 ;  /* 0x0000004a84847221 */ /* 0x000fe20000010000 */
[----:B------:R-:W-:Y:S02]  /*17870*/  F2FP.BF16.PACK_AB R49, R192, R193 ;  /* 0x000000c1c031723e */ /* 0x000fe400000010ff */
[----:B------:R-:W1:Y:S01]  /*17880*/  MUFU.EX2 R251, R251 ;  /* 0x000000fb00fb7308 */ /* 0x000e620000000800 */
[----:B------:R-:W-:Y:S01]  /*17890*/  F2FP.BF16.PACK_AB R50, R194, R195 ;  /* 0x000000c3c232723e */ /* 0x000fe200000010ff */
[----:B------:R-:W-:Y:S01]  /*178a0*/  FADD.FTZ R132, R189, R132 ;  /* 0x00000084bd847221 */ /* 0x000fe20000010000 */
[----:B------:R-:W-:Y:S01]  /*178b0*/  F2FP.BF16.PACK_AB R51, R197, R196 ;  /* 0x000000c4c533723e */ /* 0x000fe200000010ff */
[----:B------:R-:W-:Y:S01]  /*178c0*/  FADD.FTZ R193, R193, R73 ;  /* 0x00000049c1c17221 */ /* 0x000fe20000010000 */
[----:B------:R-:W-:Y:S01]  /*178d0*/  F2FP.BF16.PACK_AB R54, R202, R201 ;  /* 0x000000c9ca36723e */ /* 0x000fe200000010ff */
[----:B------:R-:W-:Y:S02]  /*178e0*/  FADD.FTZ R132, R195, R132 ;  /* 0x00000084c3847221 */ /* 0x000fe40000010000 */
[----:B------:R-:W-:Y:S02]  /*178f0*/  FADD.FTZ R193, R192, R193 ;  /* 0x000000c1c0c17221 */ /* 0x000fe40000010000 */
[-C--:B----4-:R-:W-:Y:S01]  /*17900*/  HMMA.16816.F32.BF16 R4, R48, R60.reuse, R4 ;  /* 0x0000003c3004723c */ /* 0x090fe20000041804 */
[----:B------:R-:W4:Y:S02]  /*17910*/  MUFU.EX2 R250, R250 ;  /* 0x000000fa00fa7308 */ /* 0x000f240000000800 */
[----:B------:R-:W-:Y:S01]  /*17920*/  FADD.FTZ R132, R194, R132 ;  /* 0x00000084c2847221 */ /* 0x000fe20000010000 */
[----:B--2---:R-:W-:Y:S01]  /*17930*/  F2FP.BF16.PACK_AB R55, R244, R211 ;  /* 0x000000d3f437723e */ /* 0x004fe200000010ff */
[----:B------:R-:W-:Y:S02]  /*17940*/  FADD.FTZ R211, R211, R133 ;  /* 0x00000085d3d37221 */ /* 0x000fe40000010000 */
[----:B------:R-:W-:Y:S02]  /*17950*/  FADD.FTZ R132, R204, R132 ;  /* 0x00000084cc847221 */ /* 0x000fe40000010000 */
[----:B------:R-:W-:Y:S02]  /*17960*/  FADD.FTZ R193, R196, R193 ;  /* 0x000000c1c4c17221 */ /* 0x000fe40000010000 */
[C---:B------:R-:W-:Y:S01]  /*17970*/  HMMA.16816.F32.BF16 R8, R52.reuse, R60, R8 ;  /* 0x0000003c3408723c */ /* 0x040fe20000041808 */
[----:B------:R-:W-:Y:S03]  /*17980*/  MUFU.EX2 R200, R200 ;  /* 0x000000c800c87308 */ /* 0x000fe60000000800 */
[----:B------:R-:W-:Y:S02]  /*17990*/  FADD.FTZ R193, R197, R193 ;  /* 0x000000c1c5c17221 */ /* 0x000fe40000010000 */
[----:B------:R-:W-:Y:S02]  /*179a0*/  FADD.FTZ R211, R244, R211 ;  /* 0x000000d3f4d37221 */ /* 0x000fe40000010000 */
[-C--:B------:R-:W-:Y:S03]  /*179b0*/  HMMA.16816.F32.BF16 R12, R52, R62.reuse, R12 ;  /* 0x0000003e340c723c */ /* 0x080fe6000004180c */
[----:B------:R-:W2:Y:S01]  /*179c0*/  MUFU.EX2 R208, R208 ;  /* 0x000000d000d07308 */ /* 0x000ea20000000800 */
[----:B-1----:R-:W-:Y:S04]  /*179d0*/  FADD.FTZ R193, R251, R193 ;  /* 0x000000c1fbc17221 */ /* 0x002fe80000010000 */
[C---:B------:R-:W-:Y:S01]  /*179e0*/  HMMA.16816.F32.BF16 R16, R48.reuse, R62, R16 ;  /* 0x0000003e3010723c */ /* 0x040fe20000041810 */
[----:B------:R-:W1:Y:S03]  /*179f0*/  LDSM.16.MT88.4 R60, [R218+0x1100] ;  /* 0x00110000da3c783b */ /* 0x000e660000004200 */
[----:B----4-:R-:W-:Y:S01]  /*17a00*/  FADD.FTZ R193, R250, R193 ;  /* 0x000000c1fac17221 */ /* 0x010fe20000010000 */
[----:B------:R-:W4:Y:S03]  /*17a10*/  MUFU.EX2 R206, R206 ;  /* 0x000000ce00ce7308 */ /* 0x000f260000000800 */
[-C--:B---3--:R-:W-:Y:S07]  /*17a20*/  HMMA.16816.F32.BF16 R20, R48, R56.reuse, R20 ;  /* 0x000000383014723c */ /* 0x088fee0000041814 */
[----:B------:R-:W3:Y:S01]  /*17a30*/  MUFU.EX2 R249, R249 ;  /* 0x000000f900f97308 */ /* 0x000ee20000000800 */
[C---:B------:R-:W-:Y:S04]  /*17a40*/  HMMA.16816.F32.BF16 R24, R52.reuse, R56, R24 ;  /* 0x000000383418723c */ /* 0x040fe80000041818 */
[----:B--2---:R-:W-:Y:S04]  /*17a50*/  FADD.FTZ R193, R208, R193 ;  /* 0x000000c1d0c17221 */ /* 0x004fe80000010000 */
[-C--:B------:R-:W-:Y:S01]  /*17a60*/  HMMA.16816.F32.BF16 R28, R52, R58.reuse, R28 ;  /* 0x0000003a341c723c */ /* 0x080fe2000004181c */
[----:B------:R-:W2:Y:S03]  /*17a70*/  MUFU.EX2 R246, R246 ;  /* 0x000000f600f67308 */ /* 0x000ea60000000800 */
[----:B----4-:R-:W-:Y:S04]  /*17a80*/  FADD.FTZ R193, R206, R193 ;  /* 0x000000c1cec17221 */ /* 0x010fe80000010000 */
[C---:B------:R-:W-:Y:S01]  /*17a90*/  HMMA.16816.F32.BF16 R100, R48.reuse, R58, R100 ;  /* 0x0000003a3064723c */ /* 0x040fe20000041864 */
[----:B------:R-:W4:Y:S02]  /*17aa0*/  LDSM.16.MT88.4 R56, [R225+0x1900] ;  /* 0x00190000e138783b */ /* 0x000f240000004200 */
[----:B------:R-:W5:Y:S01]  /*17ab0*/  MUFU.EX2 R243, R243 ;  /* 0x000000f300f37308 */ /* 0x000f620000000800 */
[----:B---3--:R-:W-:Y:S04]  /*17ac0*/  FADD.FTZ R78, R249, R78 ;  /* 0x0000004ef94e7221 */ /* 0x008fe80000010000 */
[-C--:B------:R-:W-:Y:S05]  /*17ad0*/  HMMA.16816.F32.BF16 R104, R48, R64.reuse, R104 ;  /* 0x000000403068723c */ /* 0x080fea0000041868 */
[----:B------:R-:W3:Y:S03]  /*17ae0*/  MUFU.EX2 R210, R210 ;  /* 0x000000d200d27308 */ /* 0x000ee60000000800 */
[C---:B------:R-:W-:Y:S04]  /*17af0*/  HMMA.16816.F32.BF16 R108, R52.reuse, R64, R108 ;  /* 0x00000040346c723c */ /* 0x040fe8000004186c */
[----:B--2---:R-:W-:Y:S03]  /*17b00*/  FADD.FTZ R78, R246, R78 ;  /* 0x0000004ef64e7221 */ /* 0x004fe60000010000 */
[----:B------:R-:W2:Y:S01]  /*17b10*/  MUFU.EX2 R248, R248 ;  /* 0x000000f800f87308 */ /* 0x000ea20000000800 */
[-C--:B------:R-:W-:Y:S04]  /*17b20*/  HMMA.16816.F32.BF16 R32, R52, R66.reuse, R32 ;  /* 0x000000423420723c */ /* 0x080fe80000041820 */
[----:B-----5:R-:W-:Y:S04]  /*17b30*/  FADD.FTZ R78, R243, R78 ;  /* 0x0000004ef34e7221 */ /* 0x020fe80000010000 */
[C---:B------:R-:W-:Y:S01]  /*17b40*/  HMMA.16816.F32.BF16 R112, R48.reuse, R66, R112 ;  /* 0x000000423070723c */ /* 0x040fe20000041870 */
[----:B------:R-:W-:Y:S01]  /*17b50*/  LDSM.16.MT88.4 R64, [R219+0x1900] ;  /* 0x00190000db40783b */ /* 0x000fe20000004200 */
[----:B------:R-:W5:Y:S02]  /*17b60*/  MUFU.EX2 R245, R245 ;  /* 0x000000f500f57308 */ /* 0x000f640000000800 */
[----:B---3--:R-:W-:Y:S04]  /*17b70*/  FADD.FTZ R78, R210, R78 ;  /* 0x0000004ed24e7221 */ /* 0x008fe80000010000 */
[-C--:B-1----:R-:W-:Y:S04]  /*17b80*/  HMMA.16816.F32.BF16 R116, R48, R60.reuse, R116 ;  /* 0x0000003c3074723c */ /* 0x082fe80000041874 */
[----:B------:R-:W1:Y:S01]  /*17b90*/  MUFU.EX2 R242, R242 ;  /* 0x000000f200f27308 */ /* 0x000e620000000800 */
[----:B------:R-:W-:Y:S02]  /*17ba0*/  FADD.FTZ R78, R187, R78 ;  /* 0x0000004ebb4e7221 */ /* 0x000fe40000010000 */
[----:B--2---:R-:W-:Y:S01]  /*17bb0*/  FADD.FTZ R211, R248, R211 ;  /* 0x000000d3f8d37221 */ /* 0x004fe20000010000 */
[C---:B------:R-:W-:Y:S04]  /*17bc0*/  HMMA.16816.F32.BF16 R120, R52.reuse, R60, R120 ;  /* 0x0000003c3478723c */ /* 0x040fe80000041878 */
[----:B------:R-:W-:Y:S02]  /*17bd0*/  FADD.FTZ R78, R184, R78 ;  /* 0x0000004eb84e7221 */ /* 0x000fe40000010000 */
[----:B------:R-:W2:Y:S02]  /*17be0*/  MUFU.EX2 R209, R209 ;  /* 0x000000d100d17308 */ /* 0x000ea40000000800 */
[-C--:B------:R-:W-:Y:S04]  /*17bf0*/  HMMA.16816.F32.BF16 R124, R52, R62.reuse, R124 ;  /* 0x0000003e347c723c */ /* 0x080fe8000004187c */
[C---:B-----5:R-:W-:Y:S02]  /*17c00*/  FADD.FTZ R211, R245.reuse, R211 ;  /* 0x000000d3f5d37221 */ /* 0x060fe40000010000 */
[----:B------:R-:W-:Y:S01]  /*17c10*/  FADD.FTZ R78, R182, R78 ;  /* 0x0000004eb64e7221 */ /* 0x000fe20000010000 */
[----:B------:R-:W-:Y:S01]  /*17c20*/  F2FP.BF16.PACK_AB R52, R246, R249 ;  /* 0x000000f9f634723e */ /* 0x000fe200000010ff */
[----:B------:R-:W-:Y:S01]  /*17c30*/  HMMA.16816.F32.BF16 R36, R48, R62, R36 ;  /* 0x0000003e3024723c */ /* 0x000fe20000041824 */
[----:B------:R-:W3:Y:S01]  /*17c40*/  LDSM.16.MT88.4 R60, [R220+0x1900] ;  /* 0x00190000dc3c783b */ /* 0x000ee20000004200 */
[----:B------:R-:W5:Y:S02]  /*17c50*/  MUFU.EX2 R191, R191 ;  /* 0x000000bf00bf7308 */ /* 0x000f640000000800 */
[----:B------:R-:W-:Y:S01]  /*17c60*/  F2FP.BF16.PACK_AB R54, R210, R243 ;  /* 0x000000f3d236723e */ /* 0x000fe200000010ff */
[----:B-1----:R-:W-:Y:S01]  /*17c70*/  FADD.FTZ R211, R242, R211 ;  /* 0x000000d3f2d37221 */ /* 0x002fe20000010000 */
[----:B------:R-:W-:Y:S01]  /*17c80*/  F2FP.BF16.PACK_AB R53, R245, R248 ;  /* 0x000000f8f535723e */ /* 0x000fe200000010ff */
[----:B------:R-:W-:Y:S01]  /*17c90*/  FADD.FTZ R78, R180, R78 ;  /* 0x0000004eb44e7221 */ /* 0x000fe20000010000 */
[C---:B------:R-:W-:Y:S01]  /*17ca0*/  F2FP.BF16.PACK_AB R48, R247.reuse, R204 ;  /* 0x000000ccf730723e */ /* 0x040fe200000010ff */
[----:B------:R-:W-:Y:S03]  /*17cb0*/  FADD.FTZ R247, R247, R132 ;  /* 0x00000084f7f77221 */ /* 0x000fe60000010000 */
[----:B------:R-:W-:Y:S01]  /*17cc0*/  F2FP.BF16.PACK_AB R49, R250, R251 ;  /* 0x000000fbfa31723e */ /* 0x000fe200000010ff */
[----:B------:R-:W1:Y:S01]  /*17cd0*/  MUFU.EX2 R185, R185 ;  /* 0x000000b900b97308 */ /* 0x000e620000000800 */
[----:B------:R-:W-:Y:S01]  /*17ce0*/  F2FP.BF16.PACK_AB R50, R200, R203 ;  /* 0x000000cbc832723e */ /* 0x000fe200000010ff */
[----:B------:R-:W-:Y:S01]  /*17cf0*/  FADD.FTZ R247, R203, R247 ;  /* 0x000000f7cbf77221 */ /* 0x000fe20000010000 */
[----:B------:R-:W-:Y:S01]  /*17d00*/  F2FP.BF16.PACK_AB R51, R206, R208 ;  /* 0x000000d0ce33723e */ /* 0x000fe200000010ff */
[C---:B--2---:R-:W-:Y:S01]  /*17d10*/  FADD.FTZ R211, R209.reuse, R211 ;  /* 0x000000d3d1d37221 */ /* 0x044fe20000010000 */
[----:B------:R-:W-:Y:S01]  /*17d20*/  F2FP.BF16.PACK_AB R55, R209, R242 ;  /* 0x000000f2d137723e */ /* 0x000fe200000010ff */
[----:B------:R-:W-:Y:S02]  /*17d30*/  FADD.FTZ R247, R200, R247 ;  /* 0x000000f7c8f77221 */ /* 0x000fe40000010000 */
[----:B------:R-:W-:Y:S02]  /*17d40*/  FADD.FTZ R211, R186, R211 ;  /* 0x000000d3bad37221 */ /* 0x000fe40000010000 */
[-C--:B----4-:R-:W-:Y:S01]  /*17d50*/  HMMA.16816.F32.BF16 R4, R48, R56.reuse, R4 ;  /* 0x000000383004723c */ /* 0x090fe20000041804 */
[----:B------:R-:W2:Y:S02]  /*17d60*/  MUFU.EX2 R190, R190 ;  /* 0x000000be00be7308 */ /* 0x000ea40000000800 */
[----:B-----5:R-:W-:Y:S02]  /*17d70*/  FADD.FTZ R247, R191, R247 ;  /* 0x000000f7bff77221 */ /* 0x020fe40000010000 */
[----:B------:R-:W-:Y:S03]  /*17d80*/  FADD.FTZ R211, R183, R211 ;  /* 0x000000d3b7d37221 */ /* 0x000fe60000010000 */
[C---:B------:R-:W-:Y:S03]  /*17d90*/  HMMA.16816.F32.BF16 R8, R52.reuse, R56, R8 ;  /* 0x000000383408723c */ /* 0x040fe60000041808 */
[----:B------:R-:W4:Y:S01]  /*17da0*/  MUFU.EX2 R188, R188 ;  /* 0x000000bc00bc7308 */ /* 0x000f220000000800 */
[----:B------:R-:W-:Y:S02]  /*17db0*/  FADD.FTZ R211, R181, R211 ;  /* 0x000000d3b5d37221 */ /* 0x000fe40000010000 */
[----:B-1----:R-:W-:Y:S02]  /*17dc0*/  FADD.FTZ R247, R185, R247 ;  /* 0x000000f7b9f77221 */ /* 0x002fe40000010000 */
[-C--:B------:R-:W-:Y:S04]  /*17dd0*/  HMMA.16816.F32.BF16 R12, R52, R58.reuse, R12 ;  /* 0x0000003a340c723c */ /* 0x080fe8000004180c */
[----:B------:R-:W-:Y:S01]  /*17de0*/  FADD.FTZ R211, R179, R211 ;  /* 0x000000d3b3d37221 */ /* 0x000fe20000010000 */
[----:B------:R-:W1:Y:S03]  /*17df0*/  MUFU.EX2 R176, R176 ;  /* 0x000000b000b07308 */ /* 0x000e660000000800 */
[C---:B------:R-:W-:Y:S01]  /*17e00*/  HMMA.16816.F32.BF16 R16, R48.reuse, R58, R16 ;  /* 0x0000003a3010723c */ /* 0x040fe20000041810 */
[----:B------:R-:W5:Y:S03]  /*17e10*/  LDSM.16.MT88.4 R56, [R218+0x1900] ;  /* 0x00190000da38783b */ /* 0x000f660000004200 */
[----:B--2---:R-:W-:Y:S03]  /*17e20*/  FADD.FTZ R193, R190, R193 ;  /* 0x000000c1bec17221 */ /* 0x004fe60000010000 */
[----:B------:R-:W2:Y:S01]  /*17e30*/  MUFU.EX2 R175, R175 ;  /* 0x000000af00af7308 */ /* 0x000ea20000000800 */
[-C--:B---3--:R-:W-:Y:S04]  /*17e40*/  HMMA.16816.F32.BF16 R20, R48, R60.reuse, R20 ;  /* 0x0000003c3014723c */ /* 0x088fe80000041814 */
[----:B----4-:R-:W-:Y:S04]  /*17e50*/  FADD.FTZ R193, R188, R193 ;  /* 0x000000c1bcc17221 */ /* 0x010fe80000010000 */
[C---:B------:R-:W-:Y:S01]  /*17e60*/  HMMA.16816.F32.BF16 R24, R52.reuse, R60, R24 ;  /* 0x0000003c3418723c */ /* 0x040fe20000041818 */
[----:B------:R-:W3:Y:S03]  /*17e70*/  MUFU.EX2 R178, R178 ;  /* 0x000000b200b27308 */ /* 0x000ee60000000800 */
[----:B-1----:R-:W-:Y:S04]  /*17e80*/  FADD.FTZ R247, R176, R247 ;  /* 0x000000f7b0f77221 */ /* 0x002fe80000010000 */
[-C--:B------:R-:W-:Y:S03]  /*17e90*/  HMMA.16816.F32.BF16 R28, R52, R62.reuse, R28 ;  /* 0x0000003e341c723c */ /* 0x080fe6000004181c */
[----:B------:R-:W1:Y:S01]  /*17ea0*/  MUFU.EX2 R177, R177 ;  /* 0x000000b100b17308 */ /* 0x000e620000000800 */
[----:B--2---:R-:W-:Y:S04]  /*17eb0*/  FADD.FTZ R247, R175, R247 ;  /* 0x000000f7aff77221 */ /* 0x004fe80000010000 */
[C---:B------:R-:W-:Y:S01]  /*17ec0*/  HMMA.16816.F32.BF16 R100, R48.reuse, R62, R100 ;  /* 0x0000003e3064723c */ /* 0x040fe20000041864 */
[----:B------:R-:W2:Y:S04]  /*17ed0*/  LDSM.16.MT88.4 R60, [R225+0x2100] ;  /* 0x00210000e13c783b */ /* 0x000ea80000004200 */
[----:B------:R-:W4:Y:S03]  /*17ee0*/  MUFU.EX2 R172, R172 ;  /* 0x000000ac00ac7308 */ /* 0x000f260000000800 */
[-C--:B------:R-:W-:Y:S04]  /*17ef0*/  HMMA.16816.F32.BF16 R104, R48, R64.reuse, R104 ;  /* 0x000000403068723c */ /* 0x080fe80000041868 */
[----:B---3--:R-:W-:Y:S03]  /*17f00*/  FADD.FTZ R193, R178, R193 ;  /* 0x000000c1b2c17221 */ /* 0x008fe60000010000 */
[----:B------:R-:W3:Y:S01]  /*17f10*/  MUFU.EX2 R168, R168 ;  /* 0x000000a800a87308 */ /* 0x000ee20000000800 */
[C---:B------:R-:W-:Y:S04]  /*17f20*/  HMMA.16816.F32.BF16 R108, R52.reuse, R64, R108 ;  /* 0x00000040346c723c */ /* 0x040fe8000004186c */
[----:B-1----:R-:W-:Y:S04]  /*17f30*/  FADD.FTZ R193, R177, R193 ;  /* 0x000000c1b1c17221 */ /* 0x002fe80000010000 */
[-C--:B------:R-:W-:Y:S01]  /*17f40*/  HMMA.16816.F32.BF16 R32, R52, R66.reuse, R32 ;  /* 0x000000423420723c */ /* 0x080fe20000041820 */
[----:B------:R-:W1:Y:S03]  /*17f50*/  MUFU.EX2 R171, R171 ;  /* 0x000000ab00ab7308 */ /* 0x000e660000000800 */
[----:B----4-:R-:W-:Y:S04]  /*17f60*/  FADD.FTZ R247, R172, R247 ;  /* 0x000000f7acf77221 */ /* 0x010fe80000010000 */
[C---:B------:R-:W-:Y:S01]  /*17f70*/  HMMA.16816.F32.BF16 R112, R48.reuse, R66, R112 ;  /* 0x000000423070723c */ /* 0x040fe20000041870 */
[----:B------:R-:W-:Y:S02]  /*17f80*/  LDSM.16.MT88.4 R64, [R219+0x2100] ;  /* 0x00210000db40783b */ /* 0x000fe40000004200 */
[----:B------:R-:W4:Y:S01]  /*17f90*/  MUFU.EX2 R169, R169 ;  /* 0x000000a900a97308 */ /* 0x000f220000000800 */
[C---:B---3--:R-:W-:Y:S04]  /*17fa0*/  F2FP.BF16.PACK_AB R128, R168.reuse, R172 ;  /* 0x000000aca880723e */ /* 0x048fe800000010ff */
[-C--:B-----5:R-:W-:Y:S04]  /*17fb0*/  HMMA.16816.F32.BF16 R116, R48, R56.reuse, R116 ;  /* 0x000000383074723c */ /* 0x0a0fe80000041874 */
[----:B------:R-:W-:Y:S01]  /*17fc0*/  FADD.FTZ R247, R168, R247 ;  /* 0x000000f7a8f77221 */ /* 0x000fe20000010000 */
[----:B------:R-:W3:Y:S03]  /*17fd0*/  MUFU.EX2 R96, R96 ;  /* 0x0000006000607308 */ /* 0x000ee60000000800 */
[C---:B------:R-:W-:Y:S04]  /*17fe0*/  HMMA.16816.F32.BF16 R120, R52.reuse, R56, R120 ;  /* 0x000000383478723c */ /* 0x040fe80000041878 */
[----:B-1----:R-:W-:Y:S03]  /*17ff0*/  FADD.FTZ R193, R171, R193 ;  /* 0x000000c1abc17221 */ /* 0x002fe60000010000 */
[----:B------:R-:W1:Y:S01]  /*18000*/  MUFU.EX2 R174, R174 ;  /* 0x000000ae00ae7308 */ /* 0x000e620000000800 */
[-C--:B------:R-:W-:Y:S04]  /*18010*/  HMMA.16816.F32.BF16 R124, R52, R58.reuse, R124 ;  /* 0x0000003a347c723c */ /* 0x080fe8000004187c */
[C---:B----4-:R-:W-:Y:S01]  /*18020*/  F2FP.BF16.PACK_AB R129, R169.reuse, R171 ;  /* 0x000000aba981723e */ /* 0x050fe200000010ff */
[----:B------:R-:W-:Y:S02]  /*18030*/  FADD.FTZ R193, R169, R193 ;  /* 0x000000c1a9c17221 */ /* 0x000fe40000010000 */
[----:B------:R-:W-:Y:S01]  /*18040*/  F2FP.BF16.PACK_AB R52, R184, R187 ;  /* 0x000000bbb834723e */ /* 0x000fe200000010ff */
[----:B------:R-:W-:Y:S01]  /*18050*/  HMMA.16816.F32.BF16 R36, R48, R58, R36 ;  /* 0x0000003a3024723c */ /* 0x000fe20000041824 */
[----:B------:R-:W4:Y:S01]  /*18060*/  LDSM.16.MT88.4 R56, [R220+0x2100] ;  /* 0x00210000dc38783b */ /* 0x000f220000004200 */
[----:B------:R-:W5:Y:S02]  /*18070*/  MUFU.EX2 R97, R97 ;  /* 0x0000006100617308 */ /* 0x000f640000000800 */
[----:B------:R-:W-:Y:S01]  /*18080*/  F2FP.BF16.PACK_AB R54, R180, R182 ;  /* 0x000000b6b436723e */ /* 0x000fe200000010ff */
[----:B---3--:R-:W-:Y:S01]  /*18090*/  FADD.FTZ R247, R96, R247 ;  /* 0x000000f760f77221 */ /* 0x008fe20000010000 */
[----:B------:R-:W-:Y:S02]  /*180a0*/  F2FP.BF16.PACK_AB R53, R183, R186 ;  /* 0x000000bab735723e */ /* 0x000fe400000010ff */
[----:B------:R-:W-:Y:S04]  /*180b0*/  F2FP.BF16.PACK_AB R48, R185, R191 ;  /* 0x000000bfb930723e */ /* 0x000fe800000010ff */
[----:B------:R-:W-:Y:S01]  /*180c0*/  F2FP.BF16.PACK_AB R49, R188, R190 ;  /* 0x000000bebc31723e */ /* 0x000fe200000010ff */
[----:B------:R-:W3:Y:S01]  /*180d0*/  MUFU.EX2 R173, R173 ;  /* 0x000000ad00ad7308 */ /* 0x000ee20000000800 */
[----:B------:R-:W-:Y:S01]  /*180e0*/  F2FP.BF16.PACK_AB R50, R175, R176 ;  /* 0x000000b0af32723e */ /* 0x000fe200000010ff */
[C---:B-1----:R-:W-:Y:S01]  /*180f0*/  FADD.FTZ R241, R174.reuse, R247 ;  /* 0x000000f7aef17221 */ /* 0x042fe20000010000 */
[----:B------:R-:W-:Y:S02]  /*18100*/  F2FP.BF16.PACK_AB R51, R177, R178 ;  /* 0x000000b2b133723e */ /* 0x000fe400000010ff */
[----:B------:R-:W-:Y:S02]  /*18110*/  F2FP.BF16.PACK_AB R55, R179, R181 ;  /* 0x000000b5b337723e */ /* 0x000fe400000010ff */
[----:B------:R-:W-:Y:S03]  /*18120*/  F2FP.BF16.PACK_AB R130, R174, R96 ;  /* 0x00000060ae82723e */ /* 0x000fe600000010ff */
[-C--:B--2---:R-:W-:Y:S03]  /*18130*/  HMMA.16816.F32.BF16 R4, R48, R60.reuse, R4 ;  /* 0x0000003c3004723c */ /* 0x084fe60000041804 */
[----:B-----5:R-:W-:Y:S05]  /*18140*/  FADD.FTZ R193, R97, R193 ;  /* 0x000000c161c17221 */ /* 0x020fea0000010000 */
[C---:B------:R-:W-:Y:S04]  /*18150*/  HMMA.16816.F32.BF16 R8, R52.reuse, R60, R8 ;  /* 0x0000003c3408723c */ /* 0x040fe80000041808 */
[C---:B---3--:R-:W-:Y:S01]  /*18160*/  F2FP.BF16.PACK_AB R131, R173.reuse, R97 ;  /* 0x00000061ad83723e */ /* 0x048fe200000010ff */
[----:B------:R-:W-:Y:S03]  /*18170*/  FADD.FTZ R240, R173, R193 ;  /* 0x000000c1adf07221 */ /* 0x000fe60000010000 */
[-C--:B------:R-:W-:Y:S08]  /*18180*/  HMMA.16816.F32.BF16 R12, R52, R62.reuse, R12 ;  /* 0x0000003e340c723c */ /* 0x080ff0000004180c */
[C---:B------:R-:W-:Y:S01]  /*18190*/  HMMA.16816.F32.BF16 R16, R48.reuse, R62, R16 ;  /* 0x0000003e3010723c */ /* 0x040fe20000041810 */
[----:B------:R-:W1:Y:S07]  /*181a0*/  LDSM.16.MT88.4 R60, [R218+0x2100] ;  /* 0x00210000da3c783b */ /* 0x000e6e0000004200 */
[-C--:B----4-:R-:W-:Y:S08]  /*181b0*/  HMMA.16816.F32.BF16 R20, R48, R56.reuse, R20 ;  /* 0x000000383014723c */ /* 0x090ff00000041814 */
        /* <DEDUP_REMOVED lines=12> */
[--C-:B------:R-:W-:Y:S02]  /*18280*/  FFMA.FTZ R59, R90, c[0x0][0x2d0], -R165.reuse ;  /* 0x0000b4005a3b7a23 */ /* 0x100fe400000108a5 */
        /* <DEDUP_REMOVED lines=13> */
[C---:B--2---:R-:W-:Y:S04]  /*18360*/  FADD.FTZ R239, R170.reuse, R78 ;  /* 0x0000004eaaef7221 */ /* 0x044fe80000010000 */
        /* <DEDUP_REMOVED lines=14> */
[----:B------:R-:W-:Y:S01]  /*18450*/  FADD.FTZ R238, R165, R211 ;  /* 0x000000d3a5ee7221 */ /* 0x000fe20000010000 */
[----:B------:R-:W-:Y:S03]  /*18460*/  MOV R165, R0 ;  /* 0x0000000000a57202 */ /* 0x000fe60000000f00 */
        /* <DEDUP_REMOVED lines=17> */
.L_x_299:
[----:B------:R-:W1:Y:S01]  /*18580*/  SHFL.BFLY PT, R4, R241, 0x2, 0x1f ;  /* 0x0c401f00f1047f89 */ /* 0x000e6200000e0000 */
[----:B------:R-:W-:-:S02]  /*18590*/  MOV R10, RZ ;  /* 0x000000ff000a7202 */ /* 0x000fc40000000f00 */
[----:B------:R-:W-:Y:S01]  /*185a0*/  MOV R11, 0xff800000 ;  /* 0xff800000000b7802 */ /* 0x000fe20000000f00 */
[----:B------:R-:W2:Y:S01]  /*185b0*/  SHFL.BFLY PT, R8, R239, 0x2, 0x1f ;  /* 0x0c401f00ef087f89 */ /* 0x000ea200000e0000 */
[----:B------:R-:W-:Y:S02]  /*185c0*/  MOV R12, 0xff800000 ;  /* 0xff800000000c7802 */ /* 0x000fe40000000f00 */
[----:B------:R-:W-:Y:S01]  /*185d0*/  MOV R13, 0xff800000 ;  /* 0xff800000000d7802 */ /* 0x000fe20000000f00 */
[----:B------:R-:W3:Y:S01]  /*185e0*/  SHFL.BFLY PT, R7, R240, 0x2, 0x1f ;  /* 0x0c401f00f0077f89 */ /* 0x000ee200000e0000 */
[----:B------:R-:W-:-:S03]  /*185f0*/  PLOP3.LUT P4, PT, PT, PT, PT, 0x8, 0x0 ;  /* 0x000000000000781c */ /* 0x000fc60003f8e170 */
[----:B------:R-:W4:Y:S01]  /*18600*/  SHFL.BFLY PT, R5, R238, 0x2, 0x1f ;  /* 0x0c401f00ee057f89 */ /* 0x000f2200000e0000 */
[----:B-1----:R-:W-:Y:S02]  /*18610*/  FADD.FTZ R4, R4, R241 ;  /* 0x000000f104047221 */ /* 0x002fe40000010000 */
[----:B--2---:R-:W-:-:S03]  /*18620*/  FADD.FTZ R8, R8, R239 ;  /* 0x000000ef08087221 */ /* 0x004fc60000010000 */
[----:B------:R-:W1:Y:S01]  /*18630*/  SHFL.BFLY PT, R6, R4, 0x1, 0x1f ;  /* 0x0c201f0004067f89 */ /* 0x000e6200000e0000 */
[----:B---3--:R-:W-:Y:S01]  /*18640*/  FADD.FTZ R240, R7, R240 ;  /* 0x000000f007f07221 */ /* 0x008fe20000010000 */
[----:B------:R-:W-:Y:S01]  /*18650*/  MOV R7, RZ ;  /* 0x000000ff00077202 */ /* 0x000fe20000000f00 */
[----:B----4-:R-:W-:-:S03]  /*18660*/  FADD.FTZ R238, R5, R238 ;  /* 0x000000ee05ee7221 */ /* 0x010fc60000010000 */
[----:B------:R-:W2:Y:S04]  /*18670*/  SHFL.BFLY PT, R9, R240, 0x1, 0x1f ;  /* 0x0c201f00f0097f89 */ /* 0x000ea800000e0000 */
[----:B------:R-:W3:Y:S01]  /*18680*/  SHFL.BFLY PT, R5, R238, 0x1, 0x1f ;  /* 0x0c201f00ee057f89 */ /* 0x000ee200000e0000 */
[----:B-1----:R-:W-:-:S03]  /*18690*/  FADD.FTZ R4, R4, R6 ;  /* 0x0000000604047221 */ /* 0x002fc60000010000 */
[----:B------:R-:W1:Y:S02]  /*186a0*/  SHFL.BFLY PT, R6, R8, 0x1, 0x1f ;  /* 0x0c201f0008067f89 */ /* 0x000e6400000e0000 */
[----:B------:R-:W-:Y:S01]  /*186b0*/  FSETP.NE.FTZ.AND P3, PT, R4, RZ, PT ;  /* 0x000000ff0400720b */ /* 0x000fe20003f75000 */
[----:B--2---:R-:W-:Y:S02]  /*186c0*/  FADD.FTZ R9, R240, R9 ;  /* 0x00000009f0097221 */ /* 0x004fe40000010000 */
[----:B---3--:R-:W-:-:S03]  /*186d0*/  FADD.FTZ R5, R5, R238 ;  /* 0x000000ee05057221 */ /* 0x008fc60000010000 */
[----:B------:R-:W-:Y:S02]  /*186e0*/  FSETP.NE.FTZ.AND P2, PT, R9, RZ, PT ;  /* 0x000000ff0900720b */ /* 0x000fe40003f55000 */
[----:B------:R-:W-:-:S05]  /*186f0*/  FSETP.NE.FTZ.AND P0, PT, R5, RZ, PT ;  /* 0x000000ff0500720b */ /* 0x000fca0003f15000 */
[----:B------:R-:W2:Y:S01]  /*18700*/  @P3 MUFU.RCP R7, R4 ;  /* 0x0000000400073308 */ /* 0x000ea20000001000 */
[----:B------:R-:W-:-:S05]  /*18710*/  @P3 MOV R16, 0x3f317218 ;  /* 0x3f31721800103802 */ /* 0x000fca0000000f00 */
[----:B------:R-:W-:Y:S02]  /*18720*/  @P3 FMUL.FTZ R16, R16, c[0x0][0x2d0] ;  /* 0x0000b40010103a20 */ /* 0x000fe40000410000 */
[----:B-1----:R-:W-:Y:S01]  /*18730*/  FADD.FTZ R8, R8, R6 ;  /* 0x0000000608087221 */ /* 0x002fe20000010000 */
[----:B------:R-:W-:Y:S01]  /*18740*/  MOV R6, RZ ;  /* 0x000000ff00067202 */ /* 0x000fe20000000f00 */
[----:B------:R-:W1:Y:S01]  /*18750*/  @P3 MUFU.LG2 R4, R4 ;  /* 0x0000000400043308 */ /* 0x000e620000000c00 */
[----:B------:R-:W-:Y:S02]  /*18760*/  @P2 MOV R15, 0x3f317218 ;  /* 0x3f317218000f2802 */ /* 0x000fe40000000f00 */
[----:B------:R-:W-:Y:S01]  /*18770*/  FSETP.NE.FTZ.AND P1, PT, R8, RZ, PT ;  /* 0x000000ff0800720b */ /* 0x000fe20003f35000 */
[C---:B--2---:R-:W-:Y:S02]  /*18780*/  FMUL.FTZ R160, R7.reuse, R160 ;  /* 0x000000a007a07220 */ /* 0x044fe40000410000 */
[----:B------:R-:W-:-:S02]  /*18790*/  FMUL.FTZ R161, R7, R161 ;  /* 0x000000a107a17220 */ /* 0x000fc40000410000 */
[----:B------:R-:W-:Y:S01]  /*187a0*/  @P2 MUFU.RCP R6, R9 ;  /* 0x0000000900062308 */ /* 0x000fe20000001000 */
[C---:B------:R-:W-:Y:S02]  /*187b0*/  FMUL.FTZ R148, R7.reuse, R148 ;  /* 0x0000009407947220 */ /* 0x040fe40000410000 */
[C---:B------:R-:W-:Y:S02]  /*187c0*/  FMUL.FTZ R149, R7.reuse, R149 ;  /* 0x0000009507957220 */ /* 0x040fe40000410000 */
[C---:B------:R-:W-:Y:S02]  /*187d0*/  FMUL.FTZ R144, R7.reuse, R144 ;  /* 0x0000009007907220 */ /* 0x040fe40000410000 */
[C---:B------:R-:W-:Y:S01]  /*187e0*/  FMUL.FTZ R145, R7.reuse, R145 ;  /* 0x0000009107917220 */ /* 0x040fe20000410000 */
[----:B------:R-:W2:Y:S01]  /*187f0*/  @P2 MUFU.LG2 R9, R9 ;  /* 0x0000000900092308 */ /* 0x000ea20000000c00 */
[C---:B------:R-:W-:Y:S01]  /*18800*/  FMUL.FTZ R100, R7.reuse, R100 ;  /* 0x0000006407647220 */ /* 0x040fe20000410000 */
[----:B------:R-:W-:Y:S01]  /*18810*/  @P1 MOV R14, 0x3f317218 ;  /* 0x3f317218000e1802 */ /* 0x000fe20000000f00 */
[----:B------:R-:W-:-:S02]  /*18820*/  FMUL.FTZ R101, R7, R101 ;  /* 0x0000006507657220 */ /* 0x000fc40000410000 */
[C---:B------:R-:W-:Y:S02]  /*18830*/  FMUL.FTZ R104, R7.reuse, R104 ;  /* 0x0000006807687220 */ /* 0x040fe40000410000 */
[C---:B------:R-:W-:Y:S01]  /*18840*/  FMUL.FTZ R105, R7.reuse, R105 ;  /* 0x0000006907697220 */ /* 0x040fe20000410000 */
[----:B------:R-:W3:Y:S01]  /*18850*/  @P0 MUFU.LG2 R17, R5 ;  /* 0x0000000500110308 */ /* 0x000ee20000000c00 */
[C---:B------:R-:W-:Y:S02]  /*18860*/  FMUL.FTZ R112, R7.reuse, R112 ;  /* 0x0000007007707220 */ /* 0x040fe40000410000 */
[C---:B------:R-:W-:Y:S02]  /*18870*/  FMUL.FTZ R113, R7.reuse, R113 ;  /* 0x0000007107717220 */ /* 0x040fe40000410000 */
[C---:B------:R-:W-:Y:S02]  /*18880*/  FMUL.FTZ R116, R7.reuse, R116 ;  /* 0x0000007407747220 */ /* 0x040fe40000410000 */
[C---:B------:R-:W-:Y:S01]  /*18890*/  FMUL.FTZ R117, R7.reuse, R117 ;  /* 0x0000007507757220 */ /* 0x040fe20000410000 */
[----:B------:R4:W-:Y:S01]  /*188a0*/  @P0 MUFU.RCP R10, R5 ;  /* 0x00000005000a0308 */ /* 0x0009e20000001000 */
[----:B------:R-:W-:-:S02]  /*188b0*/  FMUL.FTZ R128, R7, R128 ;  /* 0x0000008007807220 */ /* 0x000fc40000410000 */
[----:B------:R-:W-:Y:S01]  /*188c0*/  FMUL.FTZ R129, R7, R129 ;  /* 0x0000008107817220 */ /* 0x000fe20000410000 */
[----:B------:R-:W-:Y:S01]  /*188d0*/  MOV R7, RZ ;  /* 0x000000ff00077202 */ /* 0x000fe20000000f00 */
[----:B-1----:R-:W-:Y:S02]  /*188e0*/  @P3 FMUL.FTZ R4, R4, 0.69314718246459960938 ;  /* 0x3f31721804043820 */ /* 0x002fe40000410000 */
[----:B--2---:R-:W-:Y:S02]  /*188f0*/  @P2 FMUL.FTZ R9, R9, 0.69314718246459960938 ;  /* 0x3f31721809092820 */ /* 0x004fe40000410000 */
[----:B------:R-:W-:Y:S01]  /*18900*/  @P2 FMUL.FTZ R15, R15, c[0x0][0x2d0] ;  /* 0x0000b4000f0f2a20 */ /* 0x000fe20000410000 */
[----:B------:R-:W1:Y:S01]  /*18910*/  @P1 MUFU.RCP R7, R8 ;  /* 0x0000000800071308 */ /* 0x000e620000001000 */
[----:B------:R-:W-:Y:S02]  /*18920*/  @P1 FMUL.FTZ R14, R14, c[0x0][0x2d0] ;  /* 0x0000b4000e0e1a20 */ /* 0x000fe40000410000 */
[----:B---3--:R-:W-:-:S02]  /*18930*/  @P0 FMUL.FTZ R17, R17, 0.69314718246459960938 ;  /* 0x3f31721811110820 */ /* 0x008fc40000410000 */
[C---:B------:R-:W-:Y:S01]  /*18940*/  FMUL.FTZ R162, R6.reuse, R162 ;  /* 0x000000a206a27220 */ /* 0x040fe20000410000 */
[----:B----4-:R-:W-:Y:S01]  /*18950*/  MOV R5, 0xff800000 ;  /* 0xff80000000057802 */ /* 0x010fe20000000f00 */
[C---:B------:R-:W-:Y:S01]  /*18960*/  FMUL.FTZ R163, R6.reuse, R163 ;  /* 0x000000a306a37220 */ /* 0x040fe20000410000 */
[----:B------:R-:W2:Y:S01]  /*18970*/  @P1 MUFU.LG2 R8, R8 ;  /* 0x0000000800081308 */ /* 0x000ea20000000c00 */
[C---:B------:R-:W-:Y:S02]  /*18980*/  FMUL.FTZ R150, R6.reuse, R150 ;  /* 0x0000009606967220 */ /* 0x040fe40000410000 */
[C---:B------:R-:W-:Y:S02]  /*18990*/  FMUL.FTZ R151, R6.reuse, R151 ;  /* 0x0000009706977220 */ /* 0x040fe40000410000 */
[C---:B------:R-:W-:Y:S02]  /*189a0*/  FMUL.FTZ R146, R6.reuse, R146 ;  /* 0x0000009206927220 */ /* 0x040fe40000410000 */
[----:B------:R-:W-:-:S02]  /*189b0*/  FMUL.FTZ R147, R6, R147 ;  /* 0x0000009306937220 */ /* 0x000fc40000410000 */
[C---:B-1----:R-:W-:Y:S02]  /*189c0*/  FMUL.FTZ R156, R7.reuse, R156 ;  /* 0x0000009c079c7220 */ /* 0x042fe40000410000 */
        /* <DEDUP_REMOVED lines=14> */
[----:B------:R-:W-:Y:S01]  /*18ab0*/  FMUL.FTZ R125, R7, R125 ;  /* 0x0000007d077d7220 */ /* 0x000fe20000410000 */
[----:B------:R-:W-:Y:S01]  /*18ac0*/  @P0 MOV R7, 0x3f317218 ;  /* 0x3f31721800070802 */ /* 0x000fe20000000f00 */
[----:B--2---:R-:W-:Y:S02]  /*18ad0*/  @P1 FMUL.FTZ R8, R8, 0.69314718246459960938 ;  /* 0x3f31721808081820 */ /* 0x004fe40000410000 */
[----:B------:R-:W-:-:S02]  /*18ae0*/  FMUL.FTZ R102, R6, R102 ;  /* 0x0000006606667220 */ /* 0x000fc40000410000 */
[----:B------:R-:W-:Y:S02]  /*18af0*/  @P0 FMUL.FTZ R7, R7, c[0x0][0x2d0] ;  /* 0x0000b40007070a20 */ /* 0x000fe40000410000 */
        /* <DEDUP_REMOVED lines=25> */
[----:B------:R-:W-:Y:S02]  /*18c90*/  @P3 FFMA.FTZ R5, R16, R3, R4 ;  /* 0x0000000310053223 */ /* 0x000fe40000010004 */
[----:B------:R-:W-:Y:S02]  /*18ca0*/  @P2 FFMA.FTZ R11, R15, R2, R9 ;  /* 0x000000020f0b2223 */ /* 0x000fe40000010009 */
[----:B------:R-:W-:Y:S02]  /*18cb0*/  @P1 FFMA.FTZ R12, R14, R0, R8 ;  /* 0x000000000e0c1223 */ /* 0x000fe40000010008 */
[----:B------:R-:W-:-:S02]  /*18cc0*/  @P0 FFMA.FTZ R13, R7, R44, R17 ;  /* 0x0000002c070d0223 */ /* 0x000fc40000010011 */
.L_x_237:
[----:B------:R-:W-:Y:S01]  /*18cd0*/  USHF.R.S32.HI UR8, URZ, 0x1f, UR11 ;  /* 0x0000001f3f087899 */ /* 0x000fe2000801140b */
[----:B------:R-:W-:Y:S05]  /*18ce0*/  @P4 BRA `(.L_x_318) ;  /* 0x0000146000004947 */ /* 0x000fea0003800000 */
[----:B------:R-:W1:Y:S01]  /*18cf0*/  S2R R0, SR_TID.X ;  /* 0x0000000000007919 */ /* 0x000e620000002100 */
        /* <DEDUP_REMOVED lines=14> */
[----:B------:R-:W-:Y:S02]  /*18de0*/  F2FP.BF16.PACK_AB R144, R145, R144 ;  /* 0x000000909190723e */ /* 0x000fe400000010ff */
[----:B------:R-:W-:Y:S01]  /*18df0*/  F2FP.BF16.PACK_AB R146, R147, R146 ;  /* 0x000000929392723e */ /* 0x000fe200000010ff */
[----:B------:R-:W-:Y:S01]  /*18e00*/  IMAD.U32 R18, RZ, RZ, UR4 ;  /* 0x00000004ff127e24 */ /* 0x000fe2000f8e00ff */
[----:B------:R-:W-:Y:S01]  /*18e10*/  F2FP.BF16.PACK_AB R100, R101, R100 ;  /* 0x000000646564723e */ /* 0x000fe200000010ff */
[----:B------:R-:W-:Y:S01]  /*18e20*/  IMAD.U32 R19, RZ, RZ, UR5 ;  /* 0x00000005ff137e24 */ /* 0x000fe2000f8e00ff */
[----:B------:R-:W-:Y:S01]  /*18e30*/  F2FP.BF16.PACK_AB R102, R103, R102 ;  /* 0x000000666766723e */ /* 0x000fe200000010ff */
[----:B------:R-:W-:Y:S01]  /*18e40*/  ULDC.64 UR4, c[0x0][0x508] ;  /* 0x0001420000047ab9 */ /* 0x000fe20000000a00 */
[----:B-1----:R-:W-:-:S02]  /*18e50*/  SHF.R.S32.HI R2, RZ, 0x1f, R0 ;  /* 0x0000001fff027819 */ /* 0x002fc40000011400 */
[----:B------:R-:W-:Y:S02]  /*18e60*/  F2FP.BF16.PACK_AB R140, R141, R140 ;  /* 0x0000008c8d8c723e */ /* 0x000fe400000010ff */
[----:B------:R-:W-:Y:S02]  /*18e70*/  LEA.HI R3, R2, R0, RZ, 0x2 ;  /* 0x0000000002037211 */ /* 0x000fe400078f10ff */
[----:B------:R-:W-:Y:S02]  /*18e80*/  F2FP.BF16.PACK_AB R142, R143, R142 ;  /* 0x0000008e8f8e723e */ /* 0x000fe400000010ff */
[--C-:B------:R-:W-:Y:S02]  /*18e90*/  SHF.R.S32.HI R7, RZ, 0x2, R3.reuse ;  /* 0x00000002ff077819 */ /* 0x100fe40000011403 */
[----:B------:R-:W-:Y:S02]  /*18ea0*/  SHF.R.S32.HI R4, RZ, 0x1f, R3 ;  /* 0x0000001fff047819 */ /* 0x000fe40000011403 */
[----:B------:R-:W-:-:S02]  /*18eb0*/  LOP3.LUT R3, R3, 0xfffffffc, RZ, 0xc0, !PT ;  /* 0xfffffffc03037812 */ /* 0x000fc400078ec0ff */
[----:B------:R-:W-:Y:S02]  /*18ec0*/  LEA.HI R4, R4, R7, RZ, 0x3 ;  /* 0x0000000704047211 */ /* 0x000fe400078f18ff */
[----:B------:R-:W-:Y:S01]  /*18ed0*/  F2FP.BF16.PACK_AB R136, R137, R136 ;  /* 0x000000888988723e */ /* 0x000fe200000010ff */
[----:B------:R-:W-:Y:S01]  /*18ee0*/  IMAD.IADD R3, R0, 0x1, -R3 ;  /* 0x0000000100037824 */ /* 0x000fe200078e0a03 */
[----:B------:R-:W-:Y:S02]  /*18ef0*/  LOP3.LUT R4, R4, 0xfffffff8, RZ, 0xc0, !PT ;  /* 0xfffffff804047812 */ /* 0x000fe400078ec0ff */
[----:B------:R-:W-:Y:S02]  /*18f00*/  F2FP.BF16.PACK_AB R138, R139, R138 ;  /* 0x0000008a8b8a723e */ /* 0x000fe400000010ff */
[----:B------:R-:W-:Y:S01]  /*18f10*/  F2FP.BF16.PACK_AB R104, R105, R104 ;  /* 0x000000686968723e */ /* 0x000fe200000010ff */
[----:B------:R-:W-:Y:S01]  /*18f20*/  IMAD.IADD R4, R7, 0x1, -R4 ;  /* 0x0000000107047824 */ /* 0x000fe200078e0a04 */
[----:B------:R-:W-:-:S02]  /*18f30*/  LEA.HI R7, R2, R0, RZ, 0x5 ;  /* 0x0000000002077211 */ /* 0x000fc400078f28ff */
[----:B------:R-:W-:Y:S01]  /*18f40*/  F2FP.BF16.PACK_AB R106, R107, R106 ;  /* 0x0000006a6b6a723e */ /* 0x000fe200000010ff */
[C---:B------:R-:W-:Y:S01]  /*18f50*/  IMAD.SHL.U32 R8, R4.reuse, 0x40, RZ ;  /* 0x0000004004087824 */ /* 0x040fe200078e00ff */
[----:B------:R-:W-:Y:S02]  /*18f60*/  SHF.R.S32.HI R9, RZ, 0x5, R7 ;  /* 0x00000005ff097819 */ /* 0x000fe40000011407 */
[----:B------:R-:W-:Y:S02]  /*18f70*/  LOP3.LUT R15, R4, 0x1, RZ, 0xc0, !PT ;  /* 0x00000001040f7812 */ /* 0x000fe400078ec0ff */
[----:B------:R-:W-:Y:S01]  /*18f80*/  LOP3.LUT R8, R8, 0x1c0, RZ, 0xc0, !PT ;  /* 0x000001c008087812 */ /* 0x000fe200078ec0ff */
[----:B------:R-:W-:Y:S01]  /*18f90*/  IMAD R14, R9, 0x200, R3 ;  /* 0x00000200090e7824 */ /* 0x000fe200078e0203 */
[----:B------:R-:W-:Y:S01]  /*18fa0*/  ISETP.NE.U32.AND P0, PT, R15, 0x1, PT ;  /* 0x000000010f00780c */ /* 0x000fe20003f05070 */
[----:B------:R-:W-:Y:S01]  /*18fb0*/  IMAD.MOV.U32 R15, RZ, RZ, 0x20 ;  /* 0x00000020ff0f7424 */ /* 0x000fe200078e00ff */
[----:B------:R-:W-:-:S02]  /*18fc0*/  LEA.HI R8, R8, R8, RZ, 0x1d ;  /* 0x0000000808087211 */ /* 0x000fc400078fe8ff */
[----:B------:R-:W-:Y:S02]  /*18fd0*/  R2P PR, R4, 0x6 ;  /* 0x0000000604007804 */ /* 0x000fe40000000000 */
[----:B------:R-:W-:Y:S01]  /*18fe0*/  F2FP.BF16.PACK_AB R112, R113, R112 ;  /* 0x000000707170723e */ /* 0x000fe200000010ff */
[----:B------:R-:W-:Y:S01]  /*18ff0*/  IMAD.U32 R8, R14, 0x2, R8 ;  /* 0x000000020e087824 */ /* 0x000fe200078e0008 */
[----:B------:R-:W-:Y:S01]  /*19000*/  F2FP.BF16.PACK_AB R114, R115, R114 ;  /* 0x000000727372723e */ /* 0x000fe200000010ff */
[----:B------:R-:W-:Y:S01]  /*19010*/  IMAD.MOV.U32 R14, RZ, RZ, -0x10 ;  /* 0xfffffff0ff0e7424 */ /* 0x000fe200078e00ff */
[----:B------:R-:W-:Y:S01]  /*19020*/  SEL R15, R15, 0xffffffe0, !P1 ;  /* 0xffffffe00f0f7807 */ /* 0x000fe20004800000 */
[----:B------:R-:W-:Y:S01]  /*19030*/  IMAD.SHL.U32 R8, R8, 0x2, RZ ;  /* 0x0000000208087824 */ /* 0x000fe200078e00ff */
[----:B------:R-:W-:Y:S01]  /*19040*/  BAR.SYNC.DEFER_BLOCKING 0x1, 0x80 ;  /* 0x0042000000007b1d */ /* 0x000fe20000010000 */
[----:B------:R-:W-:Y:S02]  /*19050*/  F2FP.BF16.PACK_AB R108, R109, R108 ;  /* 0x0000006c6d6c723e */ /* 0x000fe400000010ff */
[----:B------:R-:W-:-:S02]  /*19060*/  SEL R14, R14, 0x10, !P0 ;  /* 0x000000100e0e7807 */ /* 0x000fc40004000000 */
[C---:B------:R-:W-:Y:S02]  /*19070*/  IADD3 R17, R8.reuse, 0x80, RZ ;  /* 0x0000008008117810 */ /* 0x040fe40007ffe0ff */
[C---:B------:R-:W-:Y:S01]  /*19080*/  IADD3 R16, R8.reuse, 0xc0, RZ ;  /* 0x000000c008107810 */ /* 0x040fe20007ffe0ff */
[C---:B------:R-:W-:Y:S01]  /*19090*/  IMAD.IADD R4, R8.reuse, 0x1, R14 ;  /* 0x0000000108047824 */ /* 0x040fe200078e020e */
[----:B------:R-:W-:Y:S01]  /*190a0*/  @P2 IADD3 R16, R17, -0x40, RZ ;  /* 0xffffffc011102810 */ /* 0x000fe20007ffe0ff */
[----:B------:R-:W-:Y:S01]  /*190b0*/  IMAD.IADD R17, R8, 0x1, R15 ;  /* 0x0000000108117824 */ /* 0x000fe200078e020f */
[----:B------:R-:W-:Y:S02]  /*190c0*/  F2FP.BF16.PACK_AB R110, R111, R110 ;  /* 0x0000006e6f6e723e */ /* 0x000fe400000010ff */
[----:B------:R-:W-:Y:S02]  /*190d0*/  F2FP.BF16.PACK_AB R132, R133, R132 ;  /* 0x000000848584723e */ /* 0x000fe400000010ff */
[----:B------:R-:W-:-:S02]  /*190e0*/  F2FP.BF16.PACK_AB R134, R135, R134 ;  /* 0x000000868786723e */ /* 0x000fc400000010ff */
[----:B------:R-:W-:Y:S02]  /*190f0*/  F2FP.BF16.PACK_AB R116, R117, R116 ;  /* 0x000000747574723e */ /* 0x000fe400000010ff */
[----:B------:R-:W-:Y:S02]  /*19100*/  F2FP.BF16.PACK_AB R118, R119, R118 ;  /* 0x000000767776723e */ /* 0x000fe400000010ff */
[----:B------:R-:W-:Y:S02]  /*19110*/  F2FP.BF16.PACK_AB R128, R129, R128 ;  /* 0x000000808180723e */ /* 0x000fe400000010ff */
        /* <DEDUP_REMOVED lines=8> */
[----:B------:R-:W-:-:S03]  /*191a0*/  PLOP3.LUT P1, PT, PT, PT, UP1, 0x80, 0x0 ;  /* 0x000000000000781c */ /* 0x000fc60003f2f018 */
[----:B------:R-:W-:Y:S04]  /*191b0*/  STS [R4+0x480], R150 ;  /* 0x0004809604007388 */ /* 0x000fe80000000800 */
[----:B------:R-:W-:Y:S04]  /*191c0*/  STS [R8+0x2080], R156 ;  /* 0x0020809c08007388 */ /* 0x000fe80000000800 */
[----:B------:R1:W-:Y:S04]  /*191d0*/  STS [R8+0x2480], R158 ;  /* 0x0024809e08007388 */ /* 0x0003e80000000800 */
[----:B------:R-:W-:Y:S04]  /*191e0*/  STS [R4+0x2080], R152 ;  /* 0x0020809804007388 */ /* 0x000fe80000000800 */
[----:B------:R2:W-:Y:S04]  /*191f0*/  STS [R4+0x2480], R154 ;  /* 0x0024809a04007388 */ /* 0x0005e80000000800 */
[----:B------:R-:W-:Y:S04]  /*19200*/  STS [R17+0x80], R144 ;  /* 0x0000809011007388 */ /* 0x000fe80000000800 */
[----:B------:R-:W-:Y:S01]  /*19210*/  STS [R17+0x480], R146 ;  /* 0x0004809211007388 */ /* 0x000fe20000000800 */
[----:B-1----:R-:W-:-:S05]  /*19220*/  IMAD.IADD R8, R15, 0x1, R4 ;  /* 0x000000010f087824 */ /* 0x002fca00078e0204 */
[----:B------:R-:W-:Y:S01]  /*19230*/  STS [R8+0x80], R100 ;  /* 0x0000806408007388 */ /* 0x000fe20000000800 */
[----:B--2---:R-:W-:-:S03]  /*19240*/  IADD3 R4, R15, 0x400, R16 ;  /* 0x000004000f047810 */ /* 0x004fc60007ffe010 */
[----:B------:R-:W-:Y:S02]  /*19250*/  STS [R8+0x480], R102 ;  /* 0x0004806608007388 */ /* 0x000fe40000000800 */
[C---:B------:R-:W-:Y:S02]  /*19260*/  IMAD.IADD R4, R14.reuse, 0x1, R4 ;  /* 0x000000010e047824 */ /* 0x040fe400078e0204 */
[----:B------:R-:W-:Y:S01]  /*19270*/  STS [R17+0x2080], R140 ;  /* 0x0020808c11007388 */ /* 0x000fe20000000800 */
[----:B------:R-:W-:-:S03]  /*19280*/  IMAD.IADD R14, R14, 0x1, R16 ;  /* 0x000000010e0e7824 */ /* 0x000fc600078e0210 */
[----:B------:R-:W-:Y:S04]  /*19290*/  STS [R17+0x2480], R142 ;  /* 0x0024808e11007388 */ /* 0x000fe80000000800 */
[----:B------:R-:W-:Y:S04]  /*192a0*/  STS [R8+0x2080], R136 ;  /* 0x0020808808007388 */ /* 0x000fe80000000800 */
[----:B------:R-:W-:Y:S04]  /*192b0*/  STS [R8+0x2480], R138 ;  /* 0x0024808a08007388 */ /* 0x000fe80000000800 */
[----:B------:R-:W-:Y:S04]  /*192c0*/  STS [R16], R104 ;  /* 0x0000006810007388 */ /* 0x000fe80000000800 */
[----:B------:R-:W-:Y:S04]  /*192d0*/  STS [R16+0x400], R106 ;  /* 0x0004006a10007388 */ /* 0x000fe80000000800 */
[----:B------:R-:W-:Y:S04]  /*192e0*/  STS [R14], R112 ;  /* 0x000000700e007388 */ /* 0x000fe80000000800 */
[----:B------:R-:W-:Y:S04]  /*192f0*/  STS [R14+0x400], R114 ;  /* 0x000400720e007388 */ /* 0x000fe80000000800 */
[----:B------:R-:W-:Y:S04]  /*19300*/  STS [R16+0x2000], R108 ;  /* 0x0020006c10007388 */ /* 0x000fe80000000800 */
[----:B------:R1:W-:Y:S04]  /*19310*/  STS [R16+0x2400], R110 ;  /* 0x0024006e10007388 */ /* 0x0003e80000000800 */
[----:B------:R-:W-:Y:S04]  /*19320*/  STS [R14+0x2000], R132 ;  /* 0x002000840e007388 */ /* 0x000fe80000000800 */
[----:B------:R-:W-:Y:S01]  /*19330*/  STS [R14+0x2400], R134 ;  /* 0x002400860e007388 */ /* 0x000fe20000000800 */
[----:B-1----:R-:W-:-:S02]  /*19340*/  IMAD.IADD R16, R15, 0x1, R16 ;  /* 0x000000010f107824 */ /* 0x002fc400078e0210 */
[----:B------:R-:W-:-:S03]  /*19350*/  IMAD.IADD R15, R15, 0x1, R14 ;  /* 0x000000010f0f7824 */ /* 0x000fc600078e020e */
        /* <DEDUP_REMOVED lines=9> */
[----:B------:R-:W-:-:S04]  /*193f0*/  UISETP.NE.U32.AND UP0, UPT, URZ, UR4, UPT ;  /* 0x000000043f00728c */ /* 0x000fc8000bf05070 */
[----:B------:R-:W-:Y:S01]  /*19400*/  UISETP.NE.AND.EX UP0, UPT, URZ, UR5, UPT, UP0 ;  /* 0x000000053f00728c */ /* 0x000fe2000bf05300 */
[----:B-1----:R-:W3:Y:S02]  /*19410*/  @P1 LDG.E R6, [R18.64] ;  /* 0x0000003412061981 */ /* 0x002ee4000c1e1900 */
[----:B------:R-:W-:-:S03]  /*19420*/  ULDC.64 UR4, c[0x0][0x508] ;  /* 0x0001420000047ab9 */ /* 0x000fc60000000a00 */
[----:B------:R-:W-:-:S05]  /*19430*/  PLOP3.LUT P0, PT, PT, PT, UP0, 0x80, 0x0 ;  /* 0x000000000000781c */ /* 0x000fca0003f0f008 */
[----:B------:R-:W-:Y:S01]  /*19440*/  @UP0 UIMAD.WIDE UR4, UR16, UR6, UR4 ;  /* 0x00000006100402a5 */ /* 0x000fe2000f8e0204 */
[----:B--2---:R-:W-:-:S05]  /*19450*/  IMAD.MOV.U32 R4, RZ, RZ, c[0x0][0x388] ;  /* 0x0000e200ff047624 */ /* 0x004fca00078e00ff */
[----:B------:R-:W-:Y:S02]  /*19460*/  IMAD.U32 R14, RZ, RZ, UR4 ;  /* 0x00000004ff0e7e24 */ /* 0x000fe4000f8e00ff */
[----:B------:R-:W-:-:S05]  /*19470*/  IMAD.U32 R15, RZ, RZ, UR5 ;  /* 0x00000005ff0f7e24 */ /* 0x000fca000f8e00ff */
        /* <DEDUP_REMOVED lines=9> */
[----:B-----5:R1:W2:Y:S04]  /*19510*/  LDG.E R4, [R18.64] ;  /* 0x0000003412047981 */ /* 0x0202a8000c1e1900 */
[----:B-1----:R-:W2:Y:S02]  /*19520*/  LDG.E R18, [R18.64+0x4] ;  /* 0x0000043412127981 */ /* 0x002ea4000c1e1900 */
[----:B--2---:R-:W-:Y:S02]  /*19530*/  IADD3 R4, -R4, R18, RZ ;  /* 0x0000001204047210 */ /* 0x004fe40007ffe1ff */
.L_x_319:
[----:B-1----:R-:W-:Y:S01]  /*19540*/  LEA.HI R6, R3, R3, RZ, 0x1 ;  /* 0x0000000303067211 */ /* 0x002fe200078f08ff */
[----:B------:R-:W-:Y:S01]  /*19550*/  IMAD.MOV.U32 R10, RZ, RZ, c[0x0][0x4e8] ;  /* 0x00013a00ff0a7624 */ /* 0x000fe200078e00ff */
[----:B------:R-:W-:Y:S01]  /*19560*/  LOP3.LUT R15, R7, 0xffffffe0, RZ, 0xc0, !PT ;  /* 0xffffffe0070f7812 */ /* 0x000fe200078ec0ff */
[----:B------:R-:W-:Y:S01]  /*19570*/  ULDC.64 UR4, c[0x0][0x490] ;  /* 0x0001240000047ab9 */ /* 0x000fe20000000a00 */
[C---:B------:R-:W-:Y:S01]  /*19580*/  LOP3.LUT R8, R6.reuse, 0x1ffffffe, RZ, 0xc0, !PT ;  /* 0x1ffffffe06087812 */ /* 0x040fe200078ec0ff */
[----:B------:R-:W-:Y:S01]  /*19590*/  IMAD.SHL.U32 R6, R6, 0x20, RZ ;  /* 0x0000002006067824 */ /* 0x000fe200078e00ff */
[----:B------:R-:W-:Y:S01]  /*195a0*/  ISETP.NE.AND P0, PT, R10, 0x1, PT ;  /* 0x000000010a00780c */ /* 0x000fe20003f05270 */
[----:B------:R-:W-:Y:S01]  /*195b0*/  IMAD.IADD R15, R0, 0x1, -R15 ;  /* 0x00000001000f7824 */ /* 0x000fe200078e0a0f */
[----:B------:R-:W-:Y:S01]  /*195c0*/  SHF.R.S32.HI R10, RZ, 0x1f, R9 ;  /* 0x0000001fff0a7819 */ /* 0x000fe20000011409 */
[----:B------:R-:W-:Y:S01]  /*195d0*/  IMAD.IADD R3, R3, 0x1, -R8 ;  /* 0x0000000103037824 */ /* 0x000fe200078e0a08 */
[----:B------:R-:W-:Y:S01]  /*195e0*/  LOP3.LUT R6, R6, 0xffffffc0, RZ, 0xc0, !PT ;  /* 0xffffffc006067812 */ /* 0x000fe200078ec0ff */
[----:B------:R-:W-:Y:S01]  /*195f0*/  UIMAD UR12, UR8, UR4, URZ ;  /* 0x00000004080c72a4 */ /* 0x000fe2000f8e023f */
[----:B------:R-:W-:Y:S01]  /*19600*/  LEA.HI R10, R10, R9, RZ, 0x2 ;  /* 0x000000090a0a7211 */ /* 0x000fe200078f10ff */
[----:B------:R-:W-:Y:S01]  /*19610*/  UMOV UR18, UR6 ;  /* 0x0000000600127c82 */ /* 0x000fe20008000000 */
[----:B------:R-:W-:Y:S01]  /*19620*/  SHF.R.S32.HI R7, RZ, 0x1f, R15 ;  /* 0x0000001fff077819 */ /* 0x000fe2000001140f */
[----:B------:R-:W-:Y:S01]  /*19630*/  IMAD R3, R3, 0x8, R6 ;  /* 0x0000000803037824 */ /* 0x000fe200078e0206 */
[----:B------:R-:W-:Y:S01]  /*19640*/  LOP3.LUT R10, R10, 0xffffffc, RZ, 0xc0, !PT ;  /* 0x0ffffffc0a0a7812 */ /* 0x000fe200078ec0ff */
[----:B------:R-:W1:Y:S01]  /*19650*/  S2R R6, SR_CTAID.X ;  /* 0x0000000000067919 */ /* 0x000e620000002500 */
[----:B------:R-:W-:Y:S01]  /*19660*/  LEA.HI R7, R7, R15, RZ, 0x2 ;  /* 0x0000000f07077211 */ /* 0x000fe200078f10ff */
[----:B------:R-:W-:Y:S01]  /*19670*/  UMOV UR19, UR7 ;  /* 0x0000000700137c82 */ /* 0x000fe20008000000 */
[----:B------:R-:W-:Y:S01]  /*19680*/  LOP3.LUT P1, RZ, R15, 0x3, RZ, 0xc0, !PT ;  /* 0x000000030fff7812 */ /* 0x000fe2000782c0ff */
[----:B------:R-:W-:Y:S01]  /*19690*/  IMAD.IADD R10, R9, 0x1, -R10 ;  /* 0x00000001090a7824 */ /* 0x000fe200078e0a0a */
[----:B------:R-:W-:Y:S01]  /*196a0*/  SHF.R.S32.HI R8, RZ, 0x2, R7 ;  /* 0x00000002ff087819 */ /* 0x000fe20000011407 */
[----:B------:R-:W-:Y:S01]  /*196b0*/  UIMAD.WIDE.U32 UR18, UR11, UR4, UR18 ;  /* 0x000000040b1272a5 */ /* 0x000fe2000f8e0012 */
[-C--:B------:R-:W-:Y:S01]  /*196c0*/  LEA.HI R7, R2, R0.reuse, RZ, 0x3 ;  /* 0x0000000002077211 */ /* 0x080fe200078f18ff */
[----:B------:R-:W-:Y:S01]  /*196d0*/  UIMAD UR12, UR11, UR5, UR12 ;  /* 0x000000050b0c72a4 */ /* 0x000fe2000f8e020c */
[----:B-----5:R-:W-:Y:S01]  /*196e0*/  IMAD R4, R4, c[0x0][0x4e8], RZ ;  /* 0x00013a0004047a24 */ /* 0x020fe200078e02ff */
[----:B------:R-:W-:Y:S01]  /*196f0*/  USHF.R.S32.HI UR9, URZ, 0x1f, UR16 ;  /* 0x0000001f3f097899 */ /* 0x000fe20008011410 */
[----:B------:R-:W-:Y:S01]  /*19700*/  IMAD R10, R10, 0x10, R8 ;  /* 0x000000100a0a7824 */ /* 0x000fe200078e0208 */
[----:B------:R-:W-:Y:S01]  /*19710*/  LOP3.LUT R14, R7, 0xfffffff8, RZ, 0xc0, !PT ;  /* 0xfffffff8070e7812 */ /* 0x000fe200078ec0ff */
[----:B------:R-:W-:Y:S01]  /*19720*/  ULDC.64 UR4, c[0x0][0x3a0] ;  /* 0x0000e80000047ab9 */ /* 0x000fe20000000a00 */
[----:B------:R-:W-:Y:S01]  /*19730*/  SHF.R.S32.HI R7, RZ, 0x3, R7 ;  /* 0x00000003ff077819 */ /* 0x000fe20000011407 */
[----:B------:R-:W-:Y:S01]  /*19740*/  IMAD.IADD R3, R10, 0x1, R3 ;  /* 0x000000010a037824 */ /* 0x000fe200078e0203 */
[----:B------:R-:W-:Y:S01]  /*19750*/  LEA.HI R8, R2, R0, RZ, 0x6 ;  /* 0x0000000002087211 */ /* 0x000fe200078f30ff */
[----:B------:R-:W-:Y:S01]  /*19760*/  IMAD.IADD R14, R0, 0x1, -R14 ;  /* 0x00000001000e7824 */ /* 0x000fe200078e0a0e */
[----:B------:R-:W-:Y:S01]  /*19770*/  UIMAD UR14, UR7, UR4, URZ ;  /* 0x00000004070e72a4 */ /* 0x000fe2000f8e023f */
[----:B------:R-:W-:Y:S01]  /*19780*/  IMAD.SHL.U32 R2, R7, 0x40, RZ ;  /* 0x0000004007027824 */ /* 0x000fe200078e00ff */
[----:B------:R-:W-:Y:S01]  /*19790*/  USEL UR9, UR9, URZ, !UP1 ;  /* 0x0000003f09097287 */ /* 0x000fe2000c800000 */
[----:B------:R-:W-:Y:S01]  /*197a0*/  IMAD R9, R14, 0x10, R7 ;  /* 0x000000100e097824 */ /* 0x000fe200078e0207 */
[----:B------:R-:W-:Y:S01]  /*197b0*/  UIMAD.WIDE.U32 UR20, UR6, UR4, URZ ;  /* 0x00000004061472a5 */ /* 0x000fe2000f8e003f */
[----:B------:R-:W-:Y:S01]  /*197c0*/  IMAD.SHL.U32 R8, R8, 0x8, RZ ;  /* 0x0000000808087824 */ /* 0x000fe200078e00ff */
[----:B------:R-:W-:Y:S01]  /*197d0*/  UIMAD UR14, UR6, UR5, UR14 ;  /* 0x00000005060e72a4 */ /* 0x000fe2000f8e020e */
[C---:B-1----:R-:W-:Y:S01]  /*197e0*/  IMAD R3, R6.reuse, 0x80, R3 ;  /* 0x0000008006037824 */ /* 0x042fe200078e0203 */
[----:B------:R-:W-:Y:S01]  /*197f0*/  USEL UR10, UR16, URZ, !UP1 ;  /* 0x0000003f100a7287 */ /* 0x000fe2000c800000 */
[----:B------:R-:W-:Y:S01]  /*19800*/  IMAD R9, R6, 0x80, R9 ;  /* 0x0000008006097824 */ /* 0x000fe200078e0209 */
[----:B------:R-:W-:Y:S01]  /*19810*/  ULDC.64 UR6, c[0x0][0x498] ;  /* 0x0001260000067ab9 */ /* 0x000fe20000000a00 */
[----:B------:R-:W-:Y:S01]  /*19820*/  @P0 IMAD.HI.U32 R0, R3, c[0x0][0x4ec], RZ ;  /* 0x00013b0003000a27 */ /* 0x000fe200078e00ff */
[----:B------:R-:W-:Y:S01]  /*19830*/  UIMAD UR15, UR9, UR6, URZ ;  /* 0x00000006090f72a4 */ /* 0x000fe2000f8e023f */
[----:B------:R-:W-:Y:S01]  /*19840*/  LOP3.LUT R2, R2, 0x1c0, RZ, 0xc0, !PT ;  /* 0x000001c002027812 */ /* 0x000fe200078ec0ff */
[----:B------:R-:W-:Y:S01]  /*19850*/  UIADD3 UR19, UR19, UR12, URZ ;  /* 0x0000000c13137290 */ /* 0x000fe2000fffe03f */
[----:B------:R-:W-:Y:S01]  /*19860*/  IMAD.MOV.U32 R18, RZ, RZ, R3 ;  /* 0x000000ffff127224 */ /* 0x000fe200078e0003 */
[----:B------:R-:W-:Y:S01]  /*19870*/  @P0 SHF.R.U32.HI R18, RZ, c[0x0][0x4f0], R0 ;  /* 0x00013c00ff120a19 */ /* 0x000fe20000011600 */
[----:B------:R-:W-:Y:S01]  /*19880*/  ULDC.64 UR4, c[0x0][0x3e8] ;  /* 0x0000fa0000047ab9 */ /* 0x000fe20000000a00 */
[----:B------:R-:W-:Y:S01]  /*19890*/  @P0 IMAD.HI.U32 R0, R9, c[0x0][0x4ec], RZ ;  /* 0x00013b0009000a27 */ /* 0x000fe200078e00ff */
[----:B------:R-:W-:Y:S01]  /*198a0*/  UIMAD UR7, UR10, UR7, UR15 ;  /* 0x000000070a0772a4 */ /* 0x000fe2000f8e020f */
[--C-:B------:R-:W-:Y:S01]  /*198b0*/  SHF.R.S32.HI R16, RZ, 0x1f, R18.reuse ;  /* 0x0000001fff107819 */ /* 0x100fe20000011412 */
[----:B------:R-:W-:Y:S01]  /*198c0*/  UIMAD UR13, UR8, UR4, URZ ;  /* 0x00000004080d72a4 */ /* 0x000fe2000f8e023f */
[----:B------:R-:W-:Y:S01]  /*198d0*/  IMAD.MOV R15, RZ, RZ, -R18 ;  /* 0x000000ffff0f7224 */ /* 0x000fe200078e0a12 */
[----:B------:R-:W-:Y:S01]  /*198e0*/  UIADD3 UR15, UR21, UR14, URZ ;  /* 0x0000000e150f7290 */ /* 0x000fe2000fffe03f */
[----:B------:R-:W-:Y:S01]  /*198f0*/  IMAD.MOV.U32 R26, RZ, RZ, R9 ;  /* 0x000000ffff1a7224 */ /* 0x000fe200078e0009 */
[----:B------:R-:W-:Y:S01]  /*19900*/  UIMAD.WIDE.U32 UR18, UR10, UR6, UR18 ;  /* 0x000000060a1272a5 */ /* 0x000fe2000f8e0012 */
[----:B------:R-:W-:Y:S01]  /*19910*/  IMAD R15, R15, c[0x0][0x4e8], R3 ;  /* 0x00013a000f0f7a24 */ /* 0x000fe200078e0203 */
[----:B------:R-:W-:Y:S01]  /*19920*/  UMOV UR14, UR20 ;  /* 0x00000014000e7c82 */ /* 0x000fe20008000000 */
[----:B------:R-:W-:Y:S01]  /*19930*/  @P0 SHF.R.U32.HI R26, RZ, c[0x0][0x4f0], R0 ;  /* 0x00013c00ff1a0a19 */ /* 0x000fe20000011600 */
[----:B------:R-:W-:Y:S01]  /*19940*/  UIMAD UR13, UR11, UR5, UR13 ;  /* 0x000000050b0d72a4 */ /* 0x000fe2000f8e020d */
[----:B------:R-:W-:Y:S01]  /*19950*/  IMAD.SHL.U32 R0, R14, 0x8, RZ ;  /* 0x000000080e007824 */ /* 0x000fe200078e00ff */
[----:B------:R-:W-:Y:S01]  /*19960*/  UIMAD.WIDE.U32 UR14, UR11, UR4, UR14 ;  /* 0x000000040b0e72a5 */ /* 0x000fe2000f8e000e */
[----:B------:R-:W-:Y:S01]  /*19970*/  IMAD.U32 R14, RZ, RZ, UR7 ;  /* 0x00000007ff0e7e24 */ /* 0x000fe2000f8e00ff */
[----:B------:R-:W-:Y:S01]  /*19980*/  IADD3 R18, P0, R18, UR18, RZ ;  /* 0x0000001212127c10 */ /* 0x000fe2000ff1e0ff */
[----:B------:R-:W-:Y:S01]  /*19990*/  ULDC.64 UR4, c[0x0][0x3f0] ;  /* 0x0000fc0000047ab9 */ /* 0x000fe20000000a00 */
[----:B------:R-:W-:Y:S01]  /*199a0*/  SHF.R.S32.HI R3, RZ, 0x1f, R15 ;  /* 0x0000001fff037819 */ /* 0x000fe2000001140f */
[----:B------:R-:W-:Y:S01]  /*199b0*/  UIMAD UR9, UR9, UR4, URZ ;  /* 0x00000004090972a4 */ /* 0x000fe2000f8e023f */
[----:B------:R-:W-:Y:S01]  /*199c0*/  IADD3.X R19, R16, UR19, R14, P0, !PT ;  /* 0x0000001310137c10 */ /* 0x000fe200087fe40e */
[----:B------:R-:W-:Y:S01]  /*199d0*/  UIADD3 UR15, UR15, UR13, URZ ;  /* 0x0000000d0f0f7290 */ /* 0x000fe2000fffe03f */
[----:B------:R-:W-:Y:S01]  /*199e0*/  SHF.R.S32.HI R14, RZ, 0x1f, R26 ;  /* 0x0000001fff0e7819 */ /* 0x000fe2000001141a */
[----:B------:R-:W-:Y:S01]  /*199f0*/  IMAD R3, R3, c[0x0][0x488], RZ ;  /* 0x0001220003037a24 */ /* 0x000fe200078e02ff */
[----:B------:R-:W-:Y:S01]  /*19a00*/  UIMAD UR5, UR10, UR5, UR9 ;  /* 0x000000050a0572a4 */ /* 0x000fe2000f8e0209 */
[----:B------:R-:W-:Y:S01]  /*19a10*/  IMAD.WIDE.U32 R18, R15, c[0x0][0x488], R18 ;  /* 0x000122000f127a25 */ /* 0x000fe200078e0012 */
[----:B------:R-:W-:Y:S01]  /*19a20*/  UIMAD.WIDE.U32 UR14, UR10, UR4, UR14 ;  /* 0x000000040a0e72a5 */ /* 0x000fe2000f8e000e */
[----:B------:R-:W-:-:S02]  /*19a30*/  LOP3.LUT R17, R2, 0x38, R0, 0xf8, !PT ;  /* 0x0000003802117812 */ /* 0x000fc400078ef800 */
[----:B------:R-:W-:Y:S01]  /*19a40*/  IMAD R3, R15, c[0x0][0x48c], R3 ;  /* 0x000123000f037a24 */ /* 0x000fe200078e0203 */
[----:B------:R-:W-:Y:S01]  /*19a50*/  UIADD3 UR5, UR15, UR5, URZ ;  /* 0x000000050f057290 */ /* 0x000fe2000fffe03f */
[----:B------:R-:W-:Y:S01]  /*19a60*/  LEA R16, P0, R18, c[0x0][0x450], 0x2 ;  /* 0x0001140012107a11 */ /* 0x000fe200078010ff */
[----:B------:R-:W-:Y:S01]  /*19a70*/  IMAD.U32 R21, RZ, RZ, UR15 ;  /* 0x0000000fff157e24 */ /* 0x000fe2000f8e00ff */
[----:B------:R-:W-:Y:S01]  /*19a80*/  SHF.R.U32.HI R2, RZ, 0x3, R2 ;  /* 0x00000003ff027819 */ /* 0x000fe20000011602 */
[----:B------:R-:W-:Y:S01]  /*19a90*/  IMAD.IADD R3, R19, 0x1, R3 ;  /* 0x0000000113037824 */ /* 0x000fe200078e0203 */
[----:B------:R-:W-:Y:S01]  /*19aa0*/  ISETP.GE.AND P6, PT, R0, c[0x0][0x3c8], PT ;  /* 0x0000f20000007a0c */ /* 0x000fe20003fc6270 */
[----:B------:R-:W-:Y:S01]  /*19ab0*/  IMAD R14, R14, c[0x0][0x3e0], RZ ;  /* 0x0000f8000e0e7a24 */ /* 0x000fe200078e02ff */
[----:B------:R-:W-:Y:S01]  /*19ac0*/  LOP3.LUT R2, R17, R2, RZ, 0x3c, !PT ;  /* 0x0000000211027212 */ /* 0x000fe200078e3cff */
[----:B------:R-:W-:Y:S01]  /*19ad0*/  IMAD.U32 R20, RZ, RZ, UR14 ;  /* 0x0000000eff147e24 */ /* 0x000fe2000f8e00ff */
[----:B------:R-:W-:Y:S01]  /*19ae0*/  LEA.HI.X R3, R18, c[0x0][0x454], R3, 0x2, P0 ;  /* 0x0001150012037a11 */ /* 0x000fe200000f1403 */
[----:B------:R-:W-:Y:S01]  /*19af0*/  IMAD.U32 R21, RZ, RZ, UR5 ;  /* 0x00000005ff157e24 */ /* 0x000fe2000f8e00ff */
[----:B------:R-:W-:Y:S01]  /*19b00*/  SHFL.IDX PT, R18, R16, 0x1, 0x1c1f ;  /* 0x003c1f0010127f89 */ /* 0x000fe200000e0000 */
[----:B------:R-:W-:Y:S01]  /*19b10*/  IMAD.MOV R22, RZ, RZ, -R26 ;  /* 0x000000ffff167224 */ /* 0x000fe200078e0a1a */
[----:B------:R-:W-:Y:S01]  /*19b20*/  LOP3.LUT R8, R2, 0x7ffffe00, R8, 0xf8, !PT ;  /* 0x7ffffe0002087812 */ /* 0x000fe200078ef808 */
[C---:B------:R-:W-:Y:S01]  /*19b30*/  IMAD R14, R26.reuse, c[0x0][0x3e4], R14 ;  /* 0x0000f9001a0e7a24 */ /* 0x040fe200078e020e */
[----:B------:R-:W-:Y:S01]  /*19b40*/  SHFL.IDX PT, R19, R3, 0x1, 0x1c1f ;  /* 0x003c1f0003137f89 */ /* 0x000fe200000e0000 */
[----:B------:R-:W-:-:S03]  /*19b50*/  IMAD.WIDE.U32 R26, R26, c[0x0][0x3e0], R20 ;  /* 0x0000f8001a1a7a25 */ /* 0x000fc600078e0014 */
[----:B------:R-:W-:Y:S01]  /*19b60*/  SHFL.IDX PT, R20, R16, RZ, 0x1c1f ;  /* 0x001c1fff10147589 */ /* 0x000fe200000e0000 */
[----:B------:R-:W-:Y:S02]  /*19b70*/  IMAD R22, R22, c[0x0][0x4e8], R9 ;  /* 0x00013a0016167a24 */ /* 0x000fe400078e0209 */
[----:B------:R-:W-:Y:S01]  /*19b80*/  IMAD.IADD R27, R27, 0x1, R14 ;  /* 0x000000011b1b7824 */ /* 0x000fe200078e020e */
[----:B------:R-:W1:Y:S01]  /*19b90*/  SHFL.IDX PT, R21, R3, RZ, 0x1c1f ;  /* 0x001c1fff03157589 */ /* 0x000e6200000e0000 */
[----:B------:R-:W-:Y:S01]  /*19ba0*/  IMAD R10, R6, 0x80, R10 ;  /* 0x00000080060a7824 */ /* 0x000fe200078e020a */
[----:B------:R-:W-:Y:S01]  /*19bb0*/  SHF.R.S32.HI R9, RZ, 0x1f, R22 ;  /* 0x0000001fff097819 */ /* 0x000fe20000011416 */
[----:B------:R-:W-:Y:S01]  /*19bc0*/  IMAD.SHL.U32 R8, R8, 0x2, RZ ;  /* 0x0000000208087824 */ /* 0x000fe200078e00ff */
[----:B------:R-:W-:Y:S01]  /*19bd0*/  SHFL.IDX PT, R14, R16, 0x2, 0x1c1f ;  /* 0x005c1f00100e7f89 */ /* 0x000fe200000e0000 */
[----:B------:R-:W-:Y:S01]  /*19be0*/  IMAD R6, R6, 0x80, R7 ;  /* 0x0000008006067824 */ /* 0x000fe200078e0207 */
[C---:B------:R-:W-:Y:S01]  /*19bf0*/  IADD3 R24, R10.reuse, 0x8, RZ ;  /* 0x000000080a187810 */ /* 0x040fe20007ffe0ff */
[----:B------:R-:W-:Y:S01]  /*19c00*/  IMAD R9, R9, c[0x0][0x3d8], RZ ;  /* 0x0000f60009097a24 */ /* 0x000fe200078e02ff */
[----:B------:R-:W2:Y:S01]  /*19c10*/  SHFL.IDX PT, R15, R3, 0x2, 0x1c1f ;  /* 0x005c1f00030f7f89 */ /* 0x000ea200000e0000 */
[----:B------:R-:W-:-:S02]  /*19c20*/  ISETP.GE.OR P4, PT, R10, R4, P1 ;  /* 0x000000040a00720c */ /* 0x000fc40000f86670 */
[----:B------:R-:W-:Y:S01]  /*19c30*/  IMAD R9, R22, c[0x0][0x3dc], R9 ;  /* 0x0000f70016097a24 */ /* 0x000fe200078e0209 */
[----:B------:R-:W-:Y:S01]  /*19c40*/  SHFL.IDX PT, R16, R16, 0x3, 0x1c1f ;  /* 0x007c1f0010107f89 */ /* 0x000fe200000e0000 */
[----:B------:R-:W-:Y:S01]  /*19c50*/  ISETP.GE.OR P3, PT, R24, R4, P1 ;  /* 0x000000041800720c */ /* 0x000fe20000f66670 */
[----:B------:R-:W-:Y:S01]  /*19c60*/  IMAD.WIDE.U32 R22, R22, c[0x0][0x3d8], R26 ;  /* 0x0000f60016167a25 */ /* 0x000fe200078e001a */
[----:B------:R-:W-:Y:S01]  /*19c70*/  IADD3 R45, R6, 0x60, RZ ;  /* 0x00000060062d7810 */ /* 0x000fe20007ffe0ff */
[----:B------:R3:W4:Y:S02]  /*19c80*/  SHFL.IDX PT, R17, R3, 0x3, 0x1c1f ;  /* 0x007c1f0003117f89 */ /* 0x00072400000e0000 */
[----:B------:R-:W-:-:S04]  /*19c90*/  IMAD.IADD R9, R23, 0x1, R9 ;  /* 0x0000000117097824 */ /* 0x000fc800078e0209 */
[----:B-1----:R1:W-:Y:S04]  /*19ca0*/  @!P4 ST.E [R20.64], R5 ;  /* 0x000000051400c985 */ /* 0x0023e8000c101934 */
[----:B------:R-:W-:Y:S01]  /*19cb0*/  @!P3 ST.E [R18.64], R11 ;  /* 0x0000000b1200b985 */ /* 0x000fe2000c101934 */
[-C--:B------:R-:W-:Y:S02]  /*19cc0*/  ISETP.GE.OR P3, PT, R6, R4.reuse, P6 ;  /* 0x000000040600720c */ /* 0x080fe40003766670 */
[C---:B---3--:R-:W-:Y:S02]  /*19cd0*/  IADD3 R3, R10.reuse, 0x40, RZ ;  /* 0x000000400a037810 */ /* 0x048fe40007ffe0ff */
[----:B------:R-:W-:Y:S02]  /*19ce0*/  IADD3 R10, R10, 0x48, RZ ;  /* 0x000000480a0a7810 */ /* 0x000fe40007ffe0ff */
[----:B------:R-:W-:-:S02]  /*19cf0*/  ISETP.GE.OR P2, PT, R3, R4, P1 ;  /* 0x000000040300720c */ /* 0x000fc40000f46670 */
[----:B------:R-:W-:Y:S02]  /*19d00*/  ISETP.GE.OR P1, PT, R10, R4, P1 ;  /* 0x000000040a00720c */ /* 0x000fe40000f26670 */
[----:B------:R-:W-:-:S04]  /*19d10*/  LEA R3, P0, R22, c[0x0][0x380], 0x1 ;  /* 0x0000e00016037a11 */ /* 0x000fc800078008ff */
[----:B------:R-:W-:Y:S01]  /*19d20*/  LEA.HI.X R2, R22, c[0x0][0x384], R9, 0x1, P0 ;  /* 0x0000e10016027a11 */ /* 0x000fe200000f0c09 */
[----:B------:R-:W3:Y:S01]  /*19d30*/  SHFL.IDX PT, R48, R3, RZ, 0x181f ;  /* 0x00181fff03307589 */ /* 0x000ee200000e0000 */
[----:B-1----:R-:W-:-:S03]  /*19d40*/  IADD3 R5, R6, 0x10, RZ ;  /* 0x0000001006057810 */ /* 0x002fc60007ffe0ff */
[----:B------:R-:W1:Y:S04]  /*19d50*/  SHFL.IDX PT, R46, R3, 0x1, 0x181f ;  /* 0x00381f00032e7f89 */ /* 0x000e6800000e0000 */
[----:B--2---:R2:W-:Y:S01]  /*19d60*/  @!P2 ST.E [R14.64], R12 ;  /* 0x0000000c0e00a985 */ /* 0x0045e2000c101934 */
[-C--:B------:R-:W-:Y:S02]  /*19d70*/  ISETP.GE.OR P2, PT, R5, R4.reuse, P6 ;  /* 0x000000040500720c */ /* 0x080fe40003746670 */
[----:B------:R-:W-:Y:S01]  /*19d80*/  IADD3 R5, R6, 0x20, RZ ;  /* 0x0000002006057810 */ /* 0x000fe20007ffe0ff */
[----:B------:R-:W2:Y:S04]  /*19d90*/  SHFL.IDX PT, R14, R2, RZ, 0x181f ;  /* 0x00181fff020e7589 */ /* 0x000ea800000e0000 */
[----:B------:R-:W2:Y:S04]  /*19da0*/  SHFL.IDX PT, R12, R2, 0x1, 0x181f ;  /* 0x00381f00020c7f89 */ /* 0x000ea800000e0000 */
[----:B----4-:R4:W-:Y:S01]  /*19db0*/  @!P1 ST.E [R16.64], R13 ;  /* 0x0000000d10009985 */ /* 0x0109e2000c101934 */
[----:B------:R-:W-:-:S02]  /*19dc0*/  ISETP.GE.OR P1, PT, R5, R4, P6 ;  /* 0x000000040500720c */ /* 0x000fc40003726670 */
[----:B------:R-:W-:Y:S01]  /*19dd0*/  SHF.R.S32.HI R5, RZ, 0x1f, R0 ;  /* 0x0000001fff057819 */ /* 0x000fe20000011400 */
[----:B------:R-:W-:Y:S01]  /*19de0*/  LDS.128 R36, [R8+0x80] ;  /* 0x0000800008247984 */ /* 0x000fe20000000c00 */
[----:B---3--:R-:W-:-:S03]  /*19df0*/  @!P3 LEA R48, P5, R0, R48, 0x1 ;  /* 0x000000300030b211 */ /* 0x008fc600078a08ff */
[----:B------:R-:W3:Y:S01]  /*19e00*/  SHFL.IDX PT, R7, R3, 0x2, 0x181f ;  /* 0x00581f0003077f89 */ /* 0x000ee200000e0000 */
[----:B-1----:R-:W-:-:S03]  /*19e10*/  @!P2 LEA R46, P4, R0, R46, 0x1 ;  /* 0x0000002e002ea211 */ /* 0x002fc600078808ff */
[----:B------:R-:W1:Y:S01]  /*19e20*/  SHFL.IDX PT, R11, R2, 0x2, 0x181f ;  /* 0x00581f00020b7f89 */ /* 0x000e6200000e0000 */
[----:B--2---:R-:W-:-:S03]  /*19e30*/  IADD3 R15, R6, 0x30, RZ ;  /* 0x00000030060f7810 */ /* 0x004fc60007ffe0ff */
[----:B------:R-:W2:Y:S01]  /*19e40*/  SHFL.IDX PT, R10, R3, 0x3, 0x181f ;  /* 0x00781f00030a7f89 */ /* 0x000ea200000e0000 */
[C-C-:B------:R-:W-:Y:S02]  /*19e50*/  @!P3 LEA.HI.X R49, R0.reuse, R14, R5.reuse, 0x1, P5 ;  /* 0x0000000e0031b211 */ /* 0x140fe400028f0c05 */
[----:B------:R-:W-:Y:S01]  /*19e60*/  ISETP.GE.OR P0, PT, R15, R4, P6 ;  /* 0x000000040f00720c */ /* 0x000fe20003706670 */
[----:B------:R-:W-:Y:S01]  /*19e70*/  LDS.128 R32, [R8+0x880] ;  /* 0x0008800008207984 */ /* 0x000fe20000000c00 */
[----:B------:R-:W-:-:S03]  /*19e80*/  @!P2 LEA.HI.X R47, R0, R12, R5, 0x1, P4 ;  /* 0x0000000c002fa211 */ /* 0x000fc600020f0c05 */
[----:B------:R-:W-:Y:S01]  /*19e90*/  LDS.128 R28, [R8+0x1080] ;  /* 0x00108000081c7984 */ /* 0x000fe20000000c00 */
[----:B----4-:R-:W-:-:S03]  /*19ea0*/  IADD3 R13, R6, 0x40, RZ ;  /* 0x00000040060d7810 */ /* 0x010fc60007ffe0ff */
[----:B------:R-:W-:Y:S01]  /*19eb0*/  LDS.128 R24, [R8+0x1880] ;  /* 0x0018800008187984 */ /* 0x000fe20000000c00 */
[----:B------:R-:W-:-:S03]  /*19ec0*/  ISETP.GE.OR P5, PT, R13, R4, P6 ;  /* 0x000000040d00720c */ /* 0x000fc600037a6670 */
[----:B------:R-:W4:Y:S01]  /*19ed0*/  SHFL.IDX PT, R9, R2, 0x3, 0x181f ;  /* 0x00781f0002097f89 */ /* 0x000f2200000e0000 */
[----:B---3--:R-:W-:-:S03]  /*19ee0*/  @!P1 LEA R50, P4, R0, R7, 0x1 ;  /* 0x0000000700329211 */ /* 0x008fc600078808ff */
[----:B------:R-:W-:Y:S01]  /*19ef0*/  LDS.128 R20, [R8+0x2080] ;  /* 0x0020800008147984 */ /* 0x000fe20000000c00 */
[----:B-1----:R-:W-:-:S03]  /*19f00*/  @!P1 LEA.HI.X R51, R0, R11, R5, 0x1, P4 ;  /* 0x0000000b00339211 */ /* 0x002fc600020f0c05 */
[----:B------:R-:W-:Y:S01]  /*19f10*/  LDS.128 R16, [R8+0x2880] ;  /* 0x0028800008107984 */ /* 0x000fe20000000c00 */
[----:B--2---:R-:W-:Y:S02]  /*19f20*/  @!P0 LEA R52, P4, R0, R10, 0x1 ;  /* 0x0000000a00348211 */ /* 0x004fe400078808ff */
[C---:B------:R-:W-:Y:S01]  /*19f30*/  IADD3 R10, R6.reuse, 0x50, RZ ;  /* 0x00000050060a7810 */ /* 0x040fe20007ffe0ff */
[----:B------:R-:W-:Y:S01]  /*19f40*/  LDS.128 R12, [R8+0x3080] ;  /* 0x00308000080c7984 */ /* 0x000fe20000000c00 */
[----:B------:R-:W-:-:S03]  /*19f50*/  IADD3 R6, R6, 0x70, RZ ;  /* 0x0000007006067810 */ /* 0x000fc60007ffe0ff */
[----:B------:R-:W1:Y:S04]  /*19f60*/  SHFL.IDX PT, R43, R3, 0x4, 0x181f ;  /* 0x00981f00032b7f89 */ /* 0x000e6800000e0000 */
[----:B------:R-:W2:Y:S04]  /*19f70*/  SHFL.IDX PT, R41, R3, 0x5, 0x181f ;  /* 0x00b81f0003297f89 */ /* 0x000ea800000e0000 */
[----:B------:R-:W3:Y:S01]  /*19f80*/  SHFL.IDX PT, R7, R3, 0x6, 0x181f ;  /* 0x00d81f0003077f89 */ /* 0x000ee200000e0000 */
[----:B----4-:R-:W-:Y:S02]  /*19f90*/  @!P0 LEA.HI.X R53, R0, R9, R5, 0x1, P4 ;  /* 0x0000000900358211 */ /* 0x010fe400020f0c05 */
[-C--:B------:R-:W-:Y:S01]  /*19fa0*/  ISETP.GE.OR P4, PT, R10, R4.reuse, P6 ;  /* 0x000000040a00720c */ /* 0x080fe20003786670 */
[----:B------:R-:W4:Y:S04]  /*19fb0*/  SHFL.IDX PT, R44, R2, 0x4, 0x181f ;  /* 0x00981f00022c7f89 */ /* 0x000f2800000e0000 */
[----:B------:R-:W1:Y:S04]  /*19fc0*/  SHFL.IDX PT, R42, R2, 0x5, 0x181f ;  /* 0x00b81f00022a7f89 */ /* 0x000e6800000e0000 */
[----:B------:R-:W1:Y:S04]  /*19fd0*/  SHFL.IDX PT, R40, R2, 0x6, 0x181f ;  /* 0x00d81f0002287f89 */ /* 0x000e6800000e0000 */
[----:B------:R-:W1:Y:S04]  /*19fe0*/  LDS.128 R8, [R8+0x3880] ;  /* 0x0038800008087984 */ /* 0x000e680000000c00 */
[----:B------:R-:W-:Y:S01]  /*19ff0*/  @!P3 ST.E.128 [R48.64], R36 ;  /* 0x000000243000b985 */ /* 0x000fe2000c101d34 */
[----:B------:R-:W-:-:S02]  /*1a000*/  ISETP.GE.OR P3, PT, R45, R4, P6 ;  /* 0x000000042d00720c */ /* 0x000fc40003766670 */
[----:B------:R-:W-:Y:S01]  /*1a010*/  ISETP.GE.OR P6, PT, R6, R4, P6 ;  /* 0x000000040600720c */ /* 0x000fe200037c6670 */
[----:B------:R-:W-:Y:S04]  /*1a020*/  @!P2 ST.E.128 [R46.64], R32 ;  /* 0x000000202e00a985 */ /* 0x000fe8000c101d34 */
[----:B------:R1:W-:Y:S04]  /*1a030*/  @!P1 ST.E.128 [R50.64], R28 ;  /* 0x0000001c32009985 */ /* 0x0003e8000c101d34 */
[----:B------:R2:W-:Y:S04]  /*1a040*/  @!P0 ST.E.128 [R52.64], R24 ;  /* 0x0000001834008985 */ /* 0x0005e8000c101d34 */
[----:B------:R-:W1:Y:S04]  /*1a050*/  SHFL.IDX PT, R3, R3, 0x7, 0x181f ;  /* 0x00f81f0003037f89 */ /* 0x000e6800000e0000 */
[----:B------:R-:W2:Y:S01]  /*1a060*/  SHFL.IDX PT, R2, R2, 0x7, 0x181f ;  /* 0x00f81f0002027f89 */ /* 0x000ea200000e0000 */
[----:B-1----:R-:W-:-:S02]  /*1a070*/  @!P5 LEA R28, P2, R0, R43, 0x1 ;  /* 0x0000002b001cd211 */ /* 0x002fc400078408ff */
[C---:B--2---:R-:W-:Y:S02]  /*1a080*/  @!P4 LEA R24, P1, R0.reuse, R41, 0x1 ;  /* 0x000000290018c211 */ /* 0x044fe400078208ff */
[C---:B---3--:R-:W-:Y:S02]  /*1a090*/  @!P3 LEA R26, P0, R0.reuse, R7, 0x1 ;  /* 0x00000007001ab211 */ /* 0x048fe400078008ff */
[C-C-:B----4-:R-:W-:Y:S02]  /*1a0a0*/  @!P5 LEA.HI.X R29, R0.reuse, R44, R5.reuse, 0x1, P2 ;  /* 0x0000002c001dd211 */ /* 0x150fe400010f0c05 */
[C-C-:B------:R-:W-:Y:S02]  /*1a0b0*/  @!P4 LEA.HI.X R25, R0.reuse, R42, R5.reuse, 0x1, P1 ;  /* 0x0000002a0019c211 */ /* 0x140fe400008f0c05 */
        /* <DEDUP_REMOVED lines=9> */
.L_x_318:
        /* <DEDUP_REMOVED lines=31> */
.L_x_320:
[----:B-1----:R-:W1:Y:S01]  /*1a340*/  S2R R5, SR_TID.X ;  /* 0x0000000000057919 */ /* 0x002e620000002100 */
[----:B------:R-:W-:Y:S01]  /*1a350*/  USHF.R.S32.HI UR6, URZ, 0x1f, UR16 ;  /* 0x0000001f3f067899 */ /* 0x000fe20008011410 */
[----:B------:R-:W-:Y:S01]  /*1a360*/  BSSY B0, `(.L_x_321) ;  /* 0x0000029000007945 */ /* 0x000fe20003800000 */
[----:B------:R-:W-:-:S02]  /*1a370*/  USEL UR16, UR16, URZ, !UP1 ;  /* 0x0000003f10107287 */ /* 0x000fc4000c800000 */
[----:B------:R-:W-:Y:S01]  /*1a380*/  USEL UR6, UR6, URZ, !UP1 ;  /* 0x0000003f06067287 */ /* 0x000fe2000c800000 */
[----:B-1----:R-:W-:-:S13]  /*1a390*/  ISETP.GT.AND P0, PT, R5, 0x7f, PT ;  /* 0x0000007f0500780c */ /* 0x002fda0003f04270 */
[----:B------:R-:W-:Y:S05]  /*1a3a0*/  @P0 BRA `(.L_x_322) ;  /* 0x0000024000000947 */ /* 0x000fea0003800000 */
[----:B------:R-:W1:Y:S01]  /*1a3b0*/  S2R R0, SR_CTAID.X ;  /* 0x0000000000007919 */ /* 0x000e620000002500 */
[----:B-----5:R-:W-:Y:S01]  /*1a3c0*/  IMAD R3, R2, c[0x0][0x4e8], RZ ;  /* 0x00013a0002037a24 */ /* 0x020fe200078e02ff */
[----:B-1----:R-:W-:-:S04]  /*1a3d0*/  LEA R0, R0, R5, 0x7 ;  /* 0x0000000500007211 */ /* 0x002fc800078e38ff */
[----:B------:R-:W-:-:S13]  /*1a3e0*/  ISETP.GE.AND P0, PT, R0, R3, PT ;  /* 0x000000030000720c */ /* 0x000fda0003f06270 */
[----:B------:R-:W-:Y:S05]  /*1a3f0*/  @P0 BRA `(.L_x_322) ;  /* 0x000001f000000947 */ /* 0x000fea0003800000 */
[----:B------:R-:W-:Y:S01]  /*1a400*/  IMAD.MOV.U32 R3, RZ, RZ, c[0x0][0x4e8] ;  /* 0x00013a00ff037624 */ /* 0x000fe200078e00ff */
[----:B------:R-:W-:Y:S01]  /*1a410*/  ULDC.64 UR4, c[0x0][0x490] ;  /* 0x0001240000047ab9 */ /* 0x000fe20000000a00 */
[----:B------:R-:W-:Y:S01]  /*1a420*/  IMAD.MOV.U32 R8, RZ, RZ, R0 ;  /* 0x000000ffff087224 */ /* 0x000fe200078e0000 */
[----:B------:R-:W-:Y:S02]  /*1a430*/  UIMAD UR7, UR8, UR4, URZ ;  /* 0x00000004080772a4 */ /* 0x000fe4000f8e023f */
[----:B------:R-:W-:Y:S01]  /*1a440*/  ISETP.NE.AND P0, PT, R3, 0x1, PT ;  /* 0x000000010300780c */ /* 0x000fe20003f05270 */
[----:B------:R-:W-:Y:S02]  /*1a450*/  UMOV UR14, UR12 ;  /* 0x0000000c000e7c82 */ /* 0x000fe40008000000 */
        /* <DEDUP_REMOVED lines=10> */
[C---:B------:R-:W-:Y:S02]  /*1a500*/  IADD3 R6, -R8.reuse, RZ, RZ ;  /* 0x000000ff08067210 */ /* 0x040fe40007ffe1ff */
[----:B------:R-:W-:Y:S02]  /*1a510*/  SHF.R.S32.HI R3, RZ, 0x1f, R8 ;  /* 0x0000001fff037819 */ /* 0x000fe40000011408 */
[----:B------:R-:W-:Y:S01]  /*1a520*/  IADD3 R8, P0, R8, UR14, RZ ;  /* 0x0000000e08087c10 */ /* 0x000fe2000ff1e0ff */
[----:B------:R-:W-:Y:S02]  /*1a530*/  IMAD R6, R6, c[0x0][0x4e8], R0 ;  /* 0x00013a0006067a24 */ /* 0x000fe400078e0200 */
[----:B------:R-:W-:-:S03]  /*1a540*/  IMAD.U32 R0, RZ, RZ, UR5 ;  /* 0x00000005ff007e24 */ /* 0x000fc6000f8e00ff */
        /* <DEDUP_REMOVED lines=10> */
.L_x_322:
[----:B------:R-:W-:Y:S05]  /*1a5f0*/  BSYNC B0 ;  /* 0x0000000000007941 */ /* 0x000fea0003800000 */
.L_x_321:
[----:B-1----:R-:W1:Y:S01]  /*1a600*/  S2R R0, SR_CTAID.X ;  /* 0x0000000000007919 */ /* 0x002e620000002500 */
[----:B------:R-:W-:Y:S01]  /*1a610*/  SHF.R.S32.HI R4, RZ, 0x1f, R5 ;  /* 0x0000001fff047819 */ /* 0x000fe20000011405 */
        /* <DEDUP_REMOVED lines=14> */
[C---:B------:R-:W-:Y:S01]  /*1a700*/  IMAD R6, R5.reuse, 0x10, R4 ;  /* 0x0000001005067824 */ /* 0x040fe200078e0204 */
[----:B------:R-:W-:Y:S01]  /*1a710*/  UIMAD.WIDE.U32 UR14, UR11, UR4, UR14 ;  /* 0x000000040b0e72a5 */ /* 0x000fe2000f8e000e */
[----:B------:R-:W-:Y:S01]  /*1a720*/  IMAD.SHL.U32 R5, R5, 0x8, RZ ;  /* 0x0000000805057824 */ /* 0x000fe200078e00ff */
[----:B------:R-:W-:Y:S01]  /*1a730*/  UIMAD UR7, UR11, UR5, UR7 ;  /* 0x000000050b0772a4 */ /* 0x000fe2000f8e0207 */
[C---:B-1----:R-:W-:Y:S02]  /*1a740*/  IMAD R6, R0.reuse, 0x80, R6 ;  /* 0x0000008000067824 */ /* 0x042fe400078e0206 */
[----:B------:R-:W-:Y:S01]  /*1a750*/  ULDC.64 UR4, c[0x0][0x3f0] ;  /* 0x0000fc0000047ab9 */ /* 0x000fe20000000a00 */
[----:B------:R-:W-:Y:S01]  /*1a760*/  IMAD R4, R0, 0x80, R4 ;  /* 0x0000008000047824 */ /* 0x000fe200078e0204 */
[----:B------:R-:W-:Y:S01]  /*1a770*/  UIMAD UR9, UR6, UR4, URZ ;  /* 0x00000004060972a4 */ /* 0x000fe2000f8e023f */
[----:B------:R-:W-:Y:S01]  /*1a780*/  @P0 IMAD.HI.U32 R3, R6, c[0x0][0x4ec], RZ ;  /* 0x00013b0006030a27 */ /* 0x000fe200078e00ff */
[----:B------:R-:W-:-:S02]  /*1a790*/  UIADD3 UR15, UR7, UR15, URZ ;  /* 0x0000000f070f7290 */ /* 0x000fc4000fffe03f */
[----:B------:R-:W-:Y:S01]  /*1a7a0*/  UIMAD UR5, UR16, UR5, UR9 ;  /* 0x00000005100572a4 */ /* 0x000fe2000f8e0209 */
[----:B------:R-:W-:Y:S01]  /*1a7b0*/  IMAD.MOV.U32 R8, RZ, RZ, R6 ;  /* 0x000000ffff087224 */ /* 0x000fe200078e0006 */
[----:B------:R-:W-:Y:S01]  /*1a7c0*/  @P0 SHF.R.U32.HI R8, RZ, c[0x0][0x4f0], R3 ;  /* 0x00013c00ff080a19 */ /* 0x000fe20000011603 */
[----:B------:R-:W-:Y:S01]  /*1a7d0*/  UIMAD.WIDE.U32 UR14, UR16, UR4, UR14 ;  /* 0x00000004100e72a5 */ /* 0x000fe2000f8e000e */
[----:B------:R-:W-:Y:S02]  /*1a7e0*/  IADD3 R0, R4, 0x10, RZ ;  /* 0x0000001004007810 */ /* 0x000fe40007ffe0ff */
[--C-:B------:R-:W-:Y:S01]  /*1a7f0*/  SHF.R.S32.HI R3, RZ, 0x1f, R8.reuse ;  /* 0x0000001fff037819 */ /* 0x100fe20000011408 */
[----:B------:R-:W-:Y:S01]  /*1a800*/  IMAD.MOV R7, RZ, RZ, -R8 ;  /* 0x000000ffff077224 */ /* 0x000fe200078e0a08 */
[----:B------:R-:W-:Y:S01]  /*1a810*/  UIADD3 UR5, UR15, UR5, URZ ;  /* 0x000000050f057290 */ /* 0x000fe2000fffe03f */
[----:B------:R-:W-:Y:S02]  /*1a820*/  IMAD.U32 R11, RZ, RZ, UR15 ;  /* 0x0000000fff0b7e24 */ /* 0x000fe4000f8e00ff */
[----:B------:R-:W-:-:S02]  /*1a830*/  IMAD R7, R7, c[0x0][0x4e8], R6 ;  /* 0x00013a0007077a24 */ /* 0x000fc400078e0206 */
[----:B------:R-:W-:Y:S02]  /*1a840*/  IMAD R3, R3, c[0x0][0x3e0], RZ ;  /* 0x0000f80003037a24 */ /* 0x000fe400078e02ff */
[----:B------:R-:W-:Y:S01]  /*1a850*/  IMAD.U32 R10, RZ, RZ, UR14 ;  /* 0x0000000eff0a7e24 */ /* 0x000fe2000f8e00ff */
[----:B------:R-:W-:Y:S01]  /*1a860*/  SHF.R.S32.HI R6, RZ, 0x1f, R7 ;  /* 0x0000001fff067819 */ /* 0x000fe20000011407 */
[----:B------:R-:W-:Y:S02]  /*1a870*/  IMAD.U32 R11, RZ, RZ, UR5 ;  /* 0x00000005ff0b7e24 */ /* 0x000fe4000f8e00ff */
[C---:B------:R-:W-:Y:S02]  /*1a880*/  IMAD R3, R8.reuse, c[0x0][0x3e4], R3 ;  /* 0x0000f90008037a24 */ /* 0x040fe400078e0203 */
[----:B------:R-:W-:Y:S01]  /*1a890*/  IMAD.WIDE.U32 R8, R8, c[0x0][0x3e0], R10 ;  /* 0x0000f80008087a25 */ /* 0x000fe200078e000a */
[----:B------:R-:W-:-:S03]  /*1a8a0*/  IADD3 R10, R4, 0x20, RZ ;  /* 0x00000020040a7810 */ /* 0x000fc60007ffe0ff */
[----:B------:R-:W-:Y:S02]  /*1a8b0*/  IMAD R6, R6, c[0x0][0x3d8], RZ ;  /* 0x0000f60006067a24 */ /* 0x000fe400078e02ff */
[----:B------:R-:W-:Y:S01]  /*1a8c0*/  IMAD.IADD R9, R9, 0x1, R3 ;  /* 0x0000000109097824 */ /* 0x000fe200078e0203 */
[----:B------:R-:W-:Y:S01]  /*1a8d0*/  SHF.R.S32.HI R3, RZ, 0x1f, R5 ;  /* 0x0000001fff037819 */ /* 0x000fe20000011405 */
[C---:B------:R-:W-:Y:S02]  /*1a8e0*/  IMAD R6, R7.reuse, c[0x0][0x3dc], R6 ;  /* 0x0000f70007067a24 */ /* 0x040fe400078e0206 */
[----:B------:R-:W-:-:S04]  /*1a8f0*/  IMAD.WIDE.U32 R8, R7, c[0x0][0x3d8], R8 ;  /* 0x0000f60007087a25 */ /* 0x000fc800078e0008 */
[----:B------:R-:W-:Y:S01]  /*1a900*/  IMAD.IADD R6, R9, 0x1, R6 ;  /* 0x0000000109067824 */ /* 0x000fe200078e0206 */
[----:B------:R-:W-:-:S04]  /*1a910*/  LEA R7, P0, R8, c[0x0][0x380], 0x1 ;  /* 0x0000e00008077a11 */ /* 0x000fc800078008ff */
[----:B------:R-:W-:Y:S01]  /*1a920*/  LEA.HI.X R6, R8, c[0x0][0x384], R6, 0x1, P0 ;  /* 0x0000e10008067a11 */ /* 0x000fe200000f0c06 */
[----:B------:R-:W1:Y:S01]  /*1a930*/  SHFL.IDX PT, R12, R7, RZ, 0x181f ;  /* 0x00181fff070c7589 */ /* 0x000e6200000e0000 */
[----:B------:R-:W-:Y:S02]  /*1a940*/  ISETP.GE.AND P0, PT, R5, c[0x0][0x3c8], PT ;  /* 0x0000f20005007a0c */ /* 0x000fe40003f06270 */
[C---:B------:R-:W-:Y:S01]  /*1a950*/  IADD3 R8, R4.reuse, 0x30, RZ ;  /* 0x0000003004087810 */ /* 0x040fe20007ffe0ff */
[----:B------:R-:W2:Y:S01]  /*1a960*/  SHFL.IDX PT, R11, R6, RZ, 0x181f ;  /* 0x00181fff060b7589 */ /* 0x000ea200000e0000 */
[-C--:B------:R-:W-:Y:S02]  /*1a970*/  ISETP.GE.OR P2, PT, R4, R2.reuse, P0 ;  /* 0x000000020400720c */ /* 0x080fe40000746670 */
[-C--:B------:R-:W-:Y:S01]  /*1a980*/  ISETP.GE.OR P4, PT, R0, R2.reuse, P0 ;  /* 0x000000020000720c */ /* 0x080fe20000786670 */
[----:B------:R-:W3:Y:S01]  /*1a990*/  SHFL.IDX PT, R18, R7, 0x1, 0x181f ;  /* 0x00381f0007127f89 */ /* 0x000ee200000e0000 */
[----:B------:R-:W-:-:S02]  /*1a9a0*/  ISETP.GE.OR P3, PT, R10, R2, P0 ;  /* 0x000000020a00720c */ /* 0x000fc40000766670 */
[----:B------:R-:W-:Y:S01]  /*1a9b0*/  IADD3 R0, R4, 0x40, RZ ;  /* 0x0000004004007810 */ /* 0x000fe20007ffe0ff */
[----:B------:R-:W4:Y:S03]  /*1a9c0*/  SHFL.IDX PT, R9, R6, 0x1, 0x181f ;  /* 0x00381f0006097f89 */ /* 0x000f2600000e0000 */
[----:B------:R-:W-:Y:S01]  /*1a9d0*/  ISETP.GE.OR P6, PT, R0, R2, P0 ;  /* 0x000000020000720c */ /* 0x000fe200007c6670 */
[----:B------:R-:W4:Y:S01]  /*1a9e0*/  SHFL.IDX PT, R16, R7, 0x2, 0x181f ;  /* 0x00581f0007107f89 */ /* 0x000f2200000e0000 */
[----:B------:R-:W-:-:S03]  /*1a9f0*/  IADD3 R0, R4, 0x50, RZ ;  /* 0x0000005004007810 */ /* 0x000fc60007ffe0ff */
[----:B------:R-:W4:Y:S01]  /*1aa00*/  SHFL.IDX PT, R17, R6, 0x2, 0x181f ;  /* 0x00581f0006117f89 */ /* 0x000f2200000e0000 */
[----:B------:R-:W-:Y:S02]  /*1aa10*/  ISETP.GE.OR P5, PT, R0, R2, P0 ;  /* 0x000000020000720c */ /* 0x000fe400007a6670 */
[C---:B------:R-:W-:Y:S01]  /*1aa20*/  IADD3 R0, R4.reuse, 0x60, RZ ;  /* 0x0000006004007810 */ /* 0x040fe20007ffe0ff */
[----:B------:R-:W4:Y:S01]  /*1aa30*/  SHFL.IDX PT, R14, R7, 0x3, 0x181f ;  /* 0x00781f00070e7f89 */ /* 0x000f2200000e0000 */
[C---:B-1----:R-:W-:Y:S02]  /*1aa40*/  @!P2 LEA R12, P1, R5.reuse, R12, 0x1 ;  /* 0x0000000c050ca211 */ /* 0x042fe400078208ff */
[----:B------:R-:W-:Y:S01]  /*1aa50*/  IADD3 R4, R4, 0x70, RZ ;  /* 0x0000007004047810 */ /* 0x000fe20007ffe0ff */
[----:B------:R-:W1:Y:S01]  /*1aa60*/  SHFL.IDX PT, R15, R6, 0x3, 0x181f ;  /* 0x00781f00060f7f89 */ /* 0x000e6200000e0000 */
[C---:B--2---:R-:W-:Y:S02]  /*1aa70*/  @!P2 LEA.HI.X R13, R5.reuse, R11, R3, 0x1, P1 ;  /* 0x0000000b050da211 */ /* 0x044fe400008f0c03 */
[----:B------:R-:W-:Y:S01]  /*1aa80*/  ISETP.GE.OR P1, PT, R8, R2, P0 ;  /* 0x000000020800720c */ /* 0x000fe20000726670 */
[----:B------:R-:W2:Y:S04]  /*1aa90*/  SHFL.IDX PT, R10, R7, 0x5, 0x181f ;  /* 0x00b81f00070a7f89 */ /* 0x000ea800000e0000 */
[----:B------:R-:W-:Y:S01]  /*1aaa0*/  @!P2 ST.E.128 [R12.64], RZ ;  /* 0x000000ff0c00a985 */ /* 0x000fe2000c101d34 */
[----:B---3--:R-:W-:-:S03]  /*1aab0*/  @!P4 LEA R18, P2, R5, R18, 0x1 ;  /* 0x000000120512c211 */ /* 0x008fc600078408ff */
[----:B------:R-:W3:Y:S01]  /*1aac0*/  SHFL.IDX PT, R12, R7, 0x4, 0x181f ;  /* 0x00981f00070c7f89 */ /* 0x000ee200000e0000 */
[C-C-:B----4-:R-:W-:Y:S02]  /*1aad0*/  @!P4 LEA.HI.X R19, R5.reuse, R9, R3.reuse, 0x1, P2 ;  /* 0x000000090513c211 */ /* 0x150fe400010f0c03 */
[C---:B------:R-:W-:Y:S01]  /*1aae0*/  @!P3 LEA R16, P2, R5.reuse, R16, 0x1 ;  /* 0x000000100510b211 */ /* 0x040fe200078408ff */
[----:B------:R-:W-:Y:S03]  /*1aaf0*/  SHFL.IDX PT, R8, R7, 0x6, 0x181f ;  /* 0x00d81f0007087f89 */ /* 0x000fe600000e0000 */
[C---:B------:R-:W-:Y:S01]  /*1ab00*/  @!P3 LEA.HI.X R17, R5.reuse, R17, R3, 0x1, P2 ;  /* 0x000000110511b211 */ /* 0x040fe200010f0c03 */
[----:B------:R-:W4:Y:S01]  /*1ab10*/  SHFL.IDX PT, R13, R6, 0x4, 0x181f ;  /* 0x00981f00060d7f89 */ /* 0x000f2200000e0000 */
[----:B------:R-:W-:-:S03]  /*1ab20*/  @!P1 LEA R14, P2, R5, R14, 0x1 ;  /* 0x0000000e050e9211 */ /* 0x000fc600078408ff */
[----:B------:R-:W4:Y:S01]  /*1ab30*/  SHFL.IDX PT, R11, R6, 0x5, 0x181f ;  /* 0x00b81f00060b7f89 */ /* 0x000f2200000e0000 */
[----:B-1----:R-:W-:-:S03]  /*1ab40*/  @!P1 LEA.HI.X R15, R5, R15, R3, 0x1, P2 ;  /* 0x0000000f050f9211 */ /* 0x002fc600010f0c03 */
[----:B------:R-:W1:Y:S01]  /*1ab50*/  SHFL.IDX PT, R9, R6, 0x6, 0x181f ;  /* 0x00d81f0006097f89 */ /* 0x000e6200000e0000 */
[----:B--2---:R-:W-:-:S03]  /*1ab60*/  @!P5 LEA R10, P2, R5, R10, 0x1 ;  /* 0x0000000a050ad211 */ /* 0x004fc600078408ff */
[----:B------:R2:W-:Y:S01]  /*1ab70*/  @!P4 ST.E.128 [R18.64], RZ ;  /* 0x000000ff1200c985 */ /* 0x0005e2000c101d34 */
[-C--:B------:R-:W-:Y:S02]  /*1ab80*/  ISETP.GE.OR P4, PT, R0, R2.reuse, P0 ;  /* 0x000000020000720c */ /* 0x080fe40000786670 */
[----:B------:R-:W-:Y:S01]  /*1ab90*/  ISETP.GE.OR P0, PT, R4, R2, P0 ;  /* 0x000000020400720c */ /* 0x000fe20000706670 */
[----:B------:R2:W-:Y:S01]  /*1aba0*/  @!P3 ST.E.128 [R16.64], RZ ;  /* 0x000000ff1000b985 */ /* 0x0005e2000c101d34 */
[----:B---3--:R-:W-:-:S03]  /*1abb0*/  @!P6 LEA R12, P3, R5, R12, 0x1 ;  /* 0x0000000c050ce211 */ /* 0x008fc600078608ff */
[----:B------:R2:W-:Y:S01]  /*1abc0*/  @!P1 ST.E.128 [R14.64], RZ ;  /* 0x000000ff0e009985 */ /* 0x0005e2000c101d34 */
[----:B----4-:R-:W-:-:S03]  /*1abd0*/  @!P6 LEA.HI.X R13, R5, R13, R3, 0x1, P3 ;  /* 0x0000000d050de211 */ /* 0x010fc600018f0c03 */
[----:B------:R-:W3:Y:S02]  /*1abe0*/  SHFL.IDX PT, R7, R7, 0x7, 0x181f ;  /* 0x00f81f0007077f89 */ /* 0x000ee400000e0000 */
[C---:B------:R-:W-:Y:S02]  /*1abf0*/  @!P4 LEA R8, P1, R5.reuse, R8, 0x1 ;  /* 0x000000080508c211 */ /* 0x040fe400078208ff */
[C-C-:B------:R-:W-:Y:S01]  /*1ac00*/  @!P5 LEA.HI.X R11, R5.reuse, R11, R3.reuse, 0x1, P2 ;  /* 0x0000000b050bd211 */ /* 0x140fe200010f0c03 */
[----:B------:R2:W-:Y:S01]  /*1ac10*/  @!P6 ST.E.128 [R12.64], RZ ;  /* 0x000000ff0c00e985 */ /* 0x0005e2000c101d34 */
[----:B-1----:R-:W-:-:S03]  /*1ac20*/  @!P4 LEA.HI.X R9, R5, R9, R3, 0x1, P1 ;  /* 0x000000090509c211 */ /* 0x002fc600008f0c03 */
[----:B------:R2:W-:Y:S04]  /*1ac30*/  @!P5 ST.E.128 [R10.64], RZ ;  /* 0x000000ff0a00d985 */ /* 0x0005e8000c101d34 */
[----:B------:R-:W1:Y:S04]  /*1ac40*/  SHFL.IDX PT, R6, R6, 0x7, 0x181f ;  /* 0x00f81f0006067f89 */ /* 0x000e6800000e0000 */
[----:B------:R2:W-:Y:S01]  /*1ac50*/  @!P4 ST.E.128 [R8.64], RZ ;  /* 0x000000ff0800c985 */ /* 0x0005e2000c101d34 */
[----:B------:R-:W-:Y:S05]  /*1ac60*/  @P0 EXIT ;  /* 0x000000000000094d */ /* 0x000fea0003800000 */
[----:B---3--:R-:W-:-:S04]  /*1ac70*/  LEA R2, P0, R5, R7, 0x1 ;  /* 0x0000000705027211 */ /* 0x008fc800078008ff */
[----:B-1----:R-:W-:-:S05]  /*1ac80*/  LEA.HI.X R3, R5, R6, R3, 0x1, P0 ;  /* 0x0000000605037211 */ /* 0x002fca00000f0c03 */
[----:B------:R-:W-:Y:S01]  /*1ac90*/  ST.E.128 [R2.64], RZ ;  /* 0x000000ff02007985 */ /* 0x000fe2000c101d34 */
[----:B------:R-:W-:Y:S05]  /*1aca0*/  EXIT ;  /* 0x000000000000794d */ /* 0x000fea0003800000 */
.L_x_323:
        /* <DEDUP_REMOVED lines=13> */
.L_x_802:


//--------------------- .text._ZN7cutlass13device_kernelIN5flash19enable_sm80_to_sm89INS1_16FlashAttnFwdSm80INS1_25CollectiveMainloopFwdSm80ILi4ELi1ELb0EN4cute5tupleIJNS5_1CILi128EEENS7_ILi96EEENS7_ILi64EEEEEELi64ENS_10bfloat16_tEfNS_4arch4Sm80ELb0ELb1ELb0ELb1ELb1ELb1ELb1ELb0EEENS1_21CollectiveEpilogueFwdINS6_IJS8_SA_S9_EEENS6_IJNS7_ILi1EEESI_SI_EEESC_SE_Li128ELb1ELb1ELb0ELb0EEENS1_19SingleTileSchedulerILb1ELb0ELb1ELi128EEEEEEEEEvNT_6ParamsE --------------------------
	.section	.text._ZN7cutlass13device_kernelIN5flash19enable_sm80_to_sm89INS1_16FlashAttnFwdSm80INS1_25CollectiveMainloopFwdSm80ILi4ELi1ELb0EN4cute5tupleIJNS5_1CILi128EEENS7_ILi96EEENS7_ILi64EEEEEELi64ENS_10bfloat16_tEfNS_4arch4Sm80ELb0ELb1ELb0ELb1ELb1ELb1ELb1ELb0EEENS1_21CollectiveEpilogueFwdINS6_IJS8_SA_S9_EEENS6_IJNS7_ILi1EEESI_SI_EEESC_SE_Li128ELb1ELb1ELb0ELb0EEENS1_19SingleTileSchedulerILb1ELb0ELb1ELi128EEEEEEEEEvNT_6ParamsE,"ax",@progbits
	.sectioninfo	@"SHI_REGISTERS=255"
	.align	128
.text._ZN7cutlass13device_kernelIN5flash19enable_sm80_to_sm89INS1_16FlashAttnFwdSm80INS1_25CollectiveMainloopFwdSm80ILi4ELi1ELb0EN4cute5tupleIJNS5_1CILi128EEENS7_ILi96EEENS7_ILi64EEEEEELi64ENS_10bfloat16_tEfNS_4arch4Sm80ELb0ELb1ELb0ELb1ELb1ELb1ELb1ELb0EEENS1_21CollectiveEpilogueFwdINS6_IJS8_SA_S9_EEENS6_IJNS7_ILi1EEESI_SI_EEESC_SE_Li128ELb1ELb1ELb0ELb0EEENS1_19SingleTileSchedulerILb1ELb0ELb1ELi128EEEEEEEEEvNT_6ParamsE:
        .type           _ZN7cutlass13device_kernelIN5flash19enable_sm80_to_sm89INS1_16FlashAttnFwdSm80INS1_25CollectiveMainloopFwdSm80ILi4ELi1ELb0EN4cute5tupleIJNS5_1CILi128EEENS7_ILi96EEENS7_ILi64EEEEEELi64ENS_10bfloat16_tEfNS_4arch4Sm80ELb0ELb1ELb0ELb1ELb1ELb1ELb1ELb0EEENS1_21CollectiveEpilogueFwdINS6_IJS8_SA_S9_EEENS6_IJNS7_ILi1EEESI_SI_EEESC_SE_Li128ELb1ELb1ELb0ELb0EEENS1_19SingleTileSchedulerILb1ELb0ELb1ELi128EEEEEEEEEvNT_6ParamsE,@function
        .size           _ZN7cutlass13device_kernelIN5flash19enable_sm80_to_sm89INS1_16FlashAttnFwdSm80INS1_25CollectiveMainloopFwdSm80ILi4ELi1ELb0EN4cute5tupleIJNS5_1CILi128EEENS7_ILi96EEENS7_ILi64EEEEEELi64ENS_10bfloat16_tEfNS_4arch4Sm80ELb0ELb1ELb0ELb1ELb1ELb1ELb1ELb0EEENS1_21CollectiveEpilogueFwdINS6_IJS8_SA_S9_EEENS6_IJNS7_ILi1EEESI_SI_EEESC_SE_Li128ELb1ELb1ELb0ELb0EEENS1_19SingleTileSchedulerILb1ELb0ELb1ELi128EEEEEEEEEvNT_6ParamsE,(.L_x_803 - _ZN7cutlass13device_kernelIN5flash19enable_sm80_to_sm89INS1_16FlashAttnFwdSm80INS1_25CollectiveMainloopFwdSm80ILi4ELi1ELb0EN4cute5tupleIJNS5_1CILi128EEENS7_ILi96EEENS7_ILi64EEEEEELi64ENS_10bfloat16_tEfNS_4arch4Sm80ELb0ELb1ELb0ELb1ELb1ELb1ELb1ELb0EEENS1_21CollectiveEpilogueFwdINS6_IJS8_SA_S9_EEENS6_IJNS7_ILi1EEESI_SI_EEESC_SE_Li128ELb1ELb1ELb0ELb0EEENS1_19SingleTileSchedulerILb1ELb0ELb1ELi128EEEEEEEEEvNT_6ParamsE)
        .other          _ZN7cutlass13device_kernelIN5flash19enable_sm80_to_sm89INS1_16FlashAttnFwdSm80INS1_25CollectiveMainloopFwdSm80ILi4ELi1ELb0EN4cute5tupleIJNS5_1CILi128EEENS7_ILi96EEENS7_ILi64EEEEEELi64ENS_10bfloat16_tEfNS_4arch4Sm80ELb0ELb1ELb0ELb1ELb1ELb1ELb1ELb0EEENS1_21CollectiveEpilogueFwdINS6_IJS8_SA_S9_EEENS6_IJNS7_ILi1EEESI_SI_EEESC_SE_Li128ELb1ELb1ELb0ELb0EEENS1_19SingleTileSchedulerILb1ELb0ELb1ELi128EEEEEEEEEvNT_6ParamsE,@"STO_CUDA_ENTRY STV_DEFAULT"
_ZN7cutlass13device_kernelIN5flash19enable_sm80_to_sm89INS1_16FlashAttnFwdSm80INS1_25CollectiveMainloopFwdSm80ILi4ELi1ELb0EN4cute5tupleIJNS5_1CILi128EEENS7_ILi96EEENS7_ILi64EEEEEELi64ENS_10bfloat16_tEfNS_4arch4Sm80ELb0ELb1ELb0ELb1ELb1ELb1ELb1ELb0EEENS1_21CollectiveEpilogueFwdINS6_IJS8_SA_S9_EEENS6_IJNS7_ILi1EEESI_SI_EEESC_SE_Li128ELb1ELb1ELb0ELb0EEENS1_19SingleTileSchedulerILb1ELb0ELb1ELi128EEEEEEEEEvNT_6ParamsE:
[----:B------:R-:W-:Y:S02]  /*0000*/  MOV R1, c[0x0][0x28] ;  /* 0x00000a0000017a02 */ /* 0x000fe40000000f00 */
[----:B------:R-:W1:Y:S01]  /*0010*/  S2R R204, SR_TID.X ;  /* 0x0000000000cc7919 */ /* 0x000e620000002100 */
[----:B------:R-:W-:Y:S01]  /*0020*/  IMAD.MOV.U32 R11, RZ, RZ, 0x4 ;  /* 0x00000004ff0b7424 */ /* 0x000fe200078e00ff */
[----:B------:R-:W2:Y:S01]  /*0030*/  S2UR UR17, SR_CTAID.X ;  /* 0x00000000001179c3 */ /* 0x000ea20000002500 */
[----:B------:R-:W-:Y:S01]  /*0040*/  ULDC.64 UR14, c[0x0][0x118] ;  /* 0x00004600000e7ab9 */ /* 0x000fe20000000a00 */
[----:B------:R-:W3:Y:S01]  /*0050*/  S2R R4, SR_CTAID.Z ;  /* 0x0000000000047919 */ /* 0x000ee20000002700 */
[----:B------:R-:W-:-:S05]  /*0060*/  IADD3 R1, R1, -0x40, RZ ;  /* 0xffffffc001017810 */ /* 0x000fca0007ffe0ff */
[----:B------:R-:W4:Y:S01]  /*0070*/  S2UR UR11, SR_CTAID.Z ;  /* 0x00000000000b79c3 */ /* 0x000f220000002700 */
[----:B-1----:R-:W-:Y:S01]  /*0080*/  SHF.R.U32.HI R0, RZ, 0x5, R204 ;  /* 0x00000005ff007819 */ /* 0x002fe200000116cc */
[----:B---3--:R-:W-:-:S05]  /*0090*/  IMAD.WIDE R2, R4, R11, c[0x0][0x568] ;  /* 0x00015a0004027625 */ /* 0x008fca00078e020b */
[----:B------:R-:W1:Y:S02]  /*00a0*/  SHFL.IDX PT, R0, R0, RZ, 0x1f ;  /* 0x00001fff00007589 */ /* 0x000e6400000e0000 */
[----:B-1----:R-:W-:-:S13]  /*00b0*/  ISETP.NE.AND P0, PT, R0, RZ, PT ;  /* 0x000000ff0000720c */ /* 0x002fda0003f05270 */
[----:B--2-4-:R-:W-:Y:S05]  /*00c0*/  @!P0 BRA `(.L_x_324) ;  /* 0x0000017000008947 */ /* 0x014fea0003800000 */
[----:B------:R-:W-:-:S04]  /*00d0*/  ISETP.NE.U32.AND P0, PT, RZ, c[0x0][0x568], PT ;  /* 0x00015a00ff007a0c */ /* 0x000fc80003f05070 */
[----:B------:R-:W-:-:S13]  /*00e0*/  ISETP.NE.AND.EX P0, PT, RZ, c[0x0][0x56c], PT, P0 ;  /* 0x00015b00ff007a0c */ /* 0x000fda0003f05300 */
[----:B------:R-:W-:Y:S05]  /*00f0*/  @!P0 BRA `(.L_x_325) ;  /* 0x0000003000008947 */ /* 0x000fea0003800000 */
[----:B------:R-:W2:Y:S02]  /*0100*/  LDG.E R0, [R2.64] ;  /* 0x0000000e02007981 */ /* 0x000ea4000c1e1900 */
[----:B--2---:R1:W2:Y:S02]  /*0110*/  R2UR UR5, R0 ;  /* 0x00000000000573c2 */ /* 0x0042a400000e0000 */
[----:B-12---:R-:W-:Y:S05]  /*0120*/  BRA `(.L_x_326) ;  /* 0x000000b000007947 */ /* 0x006fea0003800000 */
.L_x_325:
[----:B------:R-:W-:-:S04]  /*0130*/  ISETP.NE.U32.AND P0, PT, RZ, c[0x0][0x560], PT ;  /* 0x00015800ff007a0c */ /* 0x000fc80003f05070 */
[----:B------:R-:W-:-:S13]  /*0140*/  ISETP.NE.AND.EX P0, PT, RZ, c[0x0][0x564], PT, P0 ;  /* 0x00015900ff007a0c */ /* 0x000fda0003f05300 */
[----:B------:R-:W-:Y:S05]  /*0150*/  @!P0 BRA `(.L_x_327) ;  /* 0x0000007000008947 */ /* 0x000fea0003800000 */
[----:B------:R-:W-:-:S05]  /*0160*/  IMAD.WIDE R2, R4, R11, c[0x0][0x560] ;  /* 0x0001580004027625 */ /* 0x000fca00078e020b */
[----:B------:R-:W2:Y:S04]  /*0170*/  LDG.E R4, [R2.64] ;  /* 0x0000000e02047981 */ /* 0x000ea8000c1e1900 */
[----:B------:R-:W3:Y:S01]  /*0180*/  LDG.E R0, [R2.64+0x4] ;  /* 0x0000040e02007981 */ /* 0x000ee2000c1e1900 */
[----:B--2---:R-:W1:Y:S08]  /*0190*/  R2UR UR4, R4 ;  /* 0x00000000040473c2 */ /* 0x004e7000000e0000 */
[----:B---3--:R-:W1:Y:S02]  /*01a0*/  R2UR UR5, R0 ;  /* 0x00000000000573c2 */ /* 0x008e6400000e0000 */
[----:B-1----:R-:W-:Y:S01]  /*01b0*/  UIADD3 UR5, -UR4, UR5, URZ ;  /* 0x0000000504057290 */ /* 0x002fe2000fffe13f */
[----:B------:R-:W-:Y:S05]  /*01c0*/  BRA `(.L_x_326) ;  /* 0x0000001000007947 */ /* 0x000fea0003800000 */
.L_x_327:
[----:B------:R-:W-:Y:S02]  /*01d0*/  ULDC UR5, c[0x0][0x54c] ;  /* 0x0001530000057ab9 */ /* 0x000fe40000000800 */
.L_x_326:
[----:B------:R-:W-:Y:S02]  /*01e0*/  ULDC UR4, c[0x0][0x548] ;  /* 0x0001520000047ab9 */ /* 0x000fe40000000800 */
[----:B------:R-:W-:-:S02]  /*01f0*/  USHF.L.U32 UR17, UR17, 0x7, URZ ;  /* 0x0000000711117899 */ /* 0x000fc4000800063f */
[----:B------:R-:W-:-:S04]  /*0200*/  UIMAD UR4, UR5, UR4, URZ ;  /* 0x00000004050472a4 */ /* 0x000fc8000f8e023f */
[----:B------:R-:W-:-:S04]  /*0210*/  UISETP.GE.AND UP0, UPT, UR17, UR4, UPT ;  /* 0x000000041100728c */ /* 0x000fc8000bf06270 */
[----:B------:R-:W-:Y:S01]  /*0220*/  USEL UR11, UR11, 0xffffffff, !UP0 ;  /* 0xffffffff0b0b7887 */ /* 0x000fe2000c000000 */
[----:B------:R-:W-:Y:S05]  /*0230*/  BRA `(.L_x_328) ;  /* 0x0000016000007947 */ /* 0x000fea0003800000 */
.L_x_324:
[----:B------:R-:W-:-:S04]  /*0240*/  ISETP.NE.U32.AND P0, PT, RZ, c[0x0][0x568], PT ;  /* 0x00015a00ff007a0c */ /* 0x000fc80003f05070 */
[----:B------:R-:W-:-:S13]  /*0250*/  ISETP.NE.AND.EX P0, PT, RZ, c[0x0][0x56c], PT, P0 ;  /* 0x00015b00ff007a0c */ /* 0x000fda0003f05300 */
[----:B------:R-:W-:Y:S05]  /*0260*/  @!P0 BRA `(.L_x_329) ;  /* 0x0000003000008947 */ /* 0x000fea0003800000 */
[----:B------:R-:W2:Y:S02]  /*0270*/  LDG.E R0, [R2.64] ;  /* 0x0000000e02007981 */ /* 0x000ea4000c1e1900 */
[----:B--2---:R1:W2:Y:S02]  /*0280*/  R2UR UR5, R0 ;  /* 0x00000000000573c2 */ /* 0x0042a400000e0000 */
[----:B-12---:R-:W-:Y:S05]  /*0290*/  BRA `(.L_x_330) ;  /* 0x000000b000007947 */ /* 0x006fea0003800000 */
.L_x_329:
        /* <DEDUP_REMOVED lines=10> */
.L_x_331:
[----:B------:R-:W-:Y:S02]  /*0340*/  ULDC UR5, c[0x0][0x54c] ;  /* 0x0001530000057ab9 */ /* 0x000fe40000000800 */
.L_x_330:
[----:B------:R-:W-:Y:S02]  /*0350*/  ULDC UR4, c[0x0][0x548] ;  /* 0x0001520000047ab9 */ /* 0x000fe40000000800 */
[----:B------:R-:W-:-:S02]  /*0360*/  USHF.L.U32 UR17, UR17, 0x7, URZ ;  /* 0x0000000711117899 */ /* 0x000fc4000800063f */
[----:B------:R-:W-:-:S04]  /*0370*/  UIMAD UR4, UR5, UR4, URZ ;  /* 0x00000004050472a4 */ /* 0x000fc8000f8e023f */
[----:B------:R-:W-:-:S04]  /*0380*/  UISETP.GE.AND UP0, UPT, UR17, UR4, UPT ;  /* 0x000000041100728c */ /* 0x000fc8000bf06270 */
[----:B------:R-:W-:-:S06]  /*0390*/  USEL UR11, UR11, 0xffffffff, !UP0 ;  /* 0xffffffff0b0b7887 */ /* 0x000fcc000c000000 */
.L_x_328:
[----:B------:R-:W-:-:S13]  /*03a0*/  ISETP.LE.AND P0, PT, RZ, UR11, PT ;  /* 0x0000000bff007c0c */ /* 0x000fda000bf03270 */
[----:B------:R-:W-:Y:S05]  /*03b0*/  @!P0 EXIT ;  /* 0x000000000000894d */ /* 0x000fea0003800000 */
[----:B------:R-:W-:Y:S01]  /*03c0*/  ISETP.NE.U32.AND P0, PT, RZ, c[0x0][0x370], PT ;  /* 0x0000dc00ff007a0c */ /* 0x000fe20003f05070 */
[----:B------:R-:W-:Y:S01]  /*03d0*/  ULDC.64 UR4, c[0x0][0x358] ;  /* 0x0000d60000047ab9 */ /* 0x000fe20000000a00 */
[----:B------:R-:W-:Y:S01]  /*03e0*/  ISETP.NE.U32.AND P1, PT, RZ, c[0x0][0x360], PT ;  /* 0x0000d800ff007a0c */ /* 0x000fe20003f25070 */
[----:B------:R-:W-:Y:S01]  /*03f0*/  IMAD.U32 R2, RZ, RZ, UR11 ;  /* 0x0000000bff027e24 */ /* 0x000fe2000f8e00ff */
[----:B------:R-:W-:Y:S01]  /*0400*/  ISETP.NE.AND.EX P3, PT, RZ, c[0x0][0x374], PT, P0 ;  /* 0x0000dd00ff007a0c */ /* 0x000fe20003f65300 */
[----:B------:R-:W-:Y:S01]  /*0410*/  IMAD.U32 R0, RZ, RZ, UR11 ;  /* 0x0000000bff007e24 */ /* 0x000fe2000f8e00ff */
[----:B------:R-:W-:Y:S01]  /*0420*/  ISETP.NE.AND.EX P1, PT, RZ, c[0x0][0x364], PT, P1 ;  /* 0x0000d900ff007a0c */ /* 0x000fe20003f25310 */
[----:B------:R-:W-:Y:S01]  /*0430*/  UISETP.NE.U32.AND UP2, UPT, URZ, UR4, UPT ;  /* 0x000000043f00728c */ /* 0x000fe2000bf45070 */
[----:B------:R-:W-:Y:S02]  /*0440*/  ISETP.NE.U32.AND P2, PT, RZ, c[0x0][0x348], PT ;  /* 0x0000d200ff007a0c */ /* 0x000fe40003f45070 */
[----:B------:R-:W-:Y:S01]  /*0450*/  MOV R4, UR11 ;  /* 0x0000000b00047c02 */ /* 0x000fe20008000f00 */
[----:B------:R-:W-:Y:S01]  /*0460*/  UISETP.NE.AND.EX UP2, UPT, URZ, UR5, UPT, UP2 ;  /* 0x000000053f00728c */ /* 0x000fe2000bf45320 */
[----:B------:R-:W-:-:S02]  /*0470*/  ISETP.NE.AND.EX P2, PT, RZ, c[0x0][0x34c], PT, P2 ;  /* 0x0000d300ff007a0c */ /* 0x000fc40003f45320 */
[----:B------:R-:W-:Y:S01]  /*0480*/  ISETP.NE.U32.AND P4, PT, RZ, c[0x0][0x350], PT ;  /* 0x0000d400ff007a0c */ /* 0x000fe20003f85070 */
[----:B------:R-:W-:-:S04]  /*0490*/  IMAD.WIDE R4, R11, R4, c[0x0][0x348] ;  /* 0x0000d2000b047625 */ /* 0x000fc800078e0204 */
[----:B------:R-:W-:Y:S01]  /*04a0*/  @P3 IMAD.WIDE R6, R11, R2, c[0x0][0x370] ;  /* 0x0000dc000b063625 */ /* 0x000fe200078e0202 */
[----:B------:R-:W-:-:S03]  /*04b0*/  ISETP.NE.AND.EX P4, PT, RZ, c[0x0][0x354], PT, P4 ;  /* 0x0000d500ff007a0c */ /* 0x000fc60003f85340 */
[----:B------:R-:W-:Y:S01]  /*04c0*/  @P1 IMAD.WIDE R2, R11, R0, c[0x0][0x360] ;  /* 0x0000d8000b021625 */ /* 0x000fe200078e0200 */
[----:B------:R-:W-:Y:S01]  /*04d0*/  PLOP3.LUT P0, PT, PT, PT, UP2, 0x80, 0x0 ;  /* 0x000000000000781c */ /* 0x000fe20003f0f028 */
[----:B------:R1:W2:Y:S04]  /*04e0*/  @P3 LDG.E R9, [R6.64] ;  /* 0x0000000e06093981 */ /* 0x0002a8000c1e1900 */
[----:B------:R3:W4:Y:S01]  /*04f0*/  @P1 LDG.E R0, [R2.64] ;  /* 0x0000000e02001981 */ /* 0x000722000c1e1900 */
[----:B------:R-:W-:Y:S01]  /*0500*/  IMAD.MOV.U32 R30, RZ, RZ, RZ ;  /* 0x000000ffff1e7224 */ /* 0x000fe200078e00ff */
[----:B------:R-:W-:Y:S02]  /*0510*/  MOV R10, RZ ;  /* 0x000000ff000a7202 */ /* 0x000fe40000000f00 */
[----:B------:R-:W4:Y:S01]  /*0520*/  @P2 LDG.E R8, [R4.64] ;  /* 0x0000000e04082981 */ /* 0x000f22000c1e1900 */
[----:B-1----:R-:W-:Y:S01]  /*0530*/  MOV R6, UR11 ;  /* 0x0000000b00067c02 */ /* 0x002fe20008000f00 */
[----:B---3--:R-:W-:-:S04]  /*0540*/  IMAD.U32 R2, RZ, RZ, UR11 ;  /* 0x0000000bff027e24 */ /* 0x008fc8000f8e00ff */
[----:B------:R-:W-:-:S04]  /*0550*/  IMAD.WIDE R6, R11, R6, c[0x0][0x358] ;  /* 0x0000d6000b067625 */ /* 0x000fc800078e0206 */
[----:B------:R-:W-:Y:S01]  /*0560*/  IMAD.WIDE R2, R11, R2, c[0x0][0x350] ;  /* 0x0000d4000b027625 */ /* 0x000fe200078e0202 */
[----:B------:R1:W5:Y:S04]  /*0570*/  @P0 LDG.E R10, [R6.64] ;  /* 0x0000000e060a0981 */ /* 0x000368000c1e1900 */
[----:B------:R1:W5:Y:S01]  /*0580*/  @P4 LDG.E R30, [R2.64] ;  /* 0x0000000e021e4981 */ /* 0x000362000c1e1900 */
[----:B------:R-:W3:Y:S01]  /*0590*/  S2UR UR8, SR_CTAID.Y ;  /* 0x00000000000879c3 */ /* 0x000ee20000002600 */
[----:B------:R-:W-:Y:S02]  /*05a0*/  UMOV UR9, URZ ;  /* 0x0000003f00097c82 */ /* 0x000fe40008000000 */
[----:B------:R-:W-:Y:S02]  /*05b0*/  ULDC UR10, c[0x0][0x168] ;  /* 0x00005a00000a7ab9 */ /* 0x000fe40000000800 */
[----:B------:R-:W-:-:S02]  /*05c0*/  UMOV UR23, URZ ;  /* 0x0000003f00177c82 */ /* 0x000fc40008000000 */
[----:B------:R-:W-:Y:S02]  /*05d0*/  ULDC UR4, c[0x0][0x2ac] ;  /* 0x0000ab0000047ab9 */ /* 0x000fe40000000800 */
[----:B------:R-:W-:Y:S02]  /*05e0*/  ULDC UR31, c[0x0][0x1d0] ;  /* 0x00007400001f7ab9 */ /* 0x000fe40000000800 */
[----:B------:R-:W-:-:S03]  /*05f0*/  UIMAD UR31, UR4, UR31, URZ ;  /* 0x0000001f041f72a4 */ /* 0x000fc6000f8e023f */
[----:B------:R-:W-:Y:S02]  /*0600*/  ULDC UR4, c[0x0][0x228] ;  /* 0x00008a0000047ab9 */ /* 0x000fe40000000800 */
[----:B---3--:R-:W-:Y:S01]  /*0610*/  USHF.R.S32.HI UR22, URZ, 0x1f, UR8 ;  /* 0x0000001f3f167899 */ /* 0x008fe20008011408 */
[----:B--2---:R1:W2:Y:S08]  /*0620*/  @P3 R2UR UR9, R9 ;  /* 0x00000000090933c2 */ /* 0x0042b000000e0000 */
[----:B----4-:R1:W3:Y:S08]  /*0630*/  @P1 R2UR UR10, R0 ;  /* 0x00000000000a13c2 */ /* 0x0102f000000e0000 */
[----:B------:R1:W4:Y:S01]  /*0640*/  @P2 R2UR UR23, R8 ;  /* 0x00000000081723c2 */ /* 0x00032200000e0000 */
[----:B------:R-:W-:Y:S05]  /*0650*/  @P1 BRA `(.L_x_332) ;  /* 0x0000006000001947 */ /* 0x000fea0003800000 */
[----:B------:R-:W-:Y:S05]  /*0660*/  @!P2 BRA `(.L_x_332) ;  /* 0x000000500000a947 */ /* 0x000fea0003800000 */
[----:B-1--4-:R1:W4:Y:S04]  /*0670*/  LDG.E R0, [R4.64] ;  /* 0x0000000e04007981 */ /* 0x012328000c1e1900 */
[----:B-1-3--:R-:W3:Y:S01]  /*0680*/  LDG.E R4, [R4.64+0x4] ;  /* 0x0000040e04047981 */ /* 0x00aee2000c1e1900 */
[----:B----4-:R-:W1:Y:S08]  /*0690*/  R2UR UR10, R0 ;  /* 0x00000000000a73c2 */ /* 0x010e7000000e0000 */
[----:B---3--:R-:W1:Y:S02]  /*06a0*/  R2UR UR5, R4 ;  /* 0x00000000040573c2 */ /* 0x008e6400000e0000 */
[----:B-1----:R-:W-:-:S06]  /*06b0*/  UIADD3 UR10, -UR10, UR5, URZ ;  /* 0x000000050a0a7290 */ /* 0x002fcc000fffe13f */
.L_x_332:
[----:B------:R-:W-:-:S04]  /*06c0*/  ISETP.NE.U32.AND P1, PT, RZ, c[0x0][0x368], PT ;  /* 0x0000da00ff007a0c */ /* 0x000fc80003f25070 */
[----:B------:R-:W-:-:S13]  /*06d0*/  ISETP.NE.AND.EX P1, PT, RZ, c[0x0][0x36c], PT, P1 ;  /* 0x0000db00ff007a0c */ /* 0x000fda0003f25310 */
[----:B------:R-:W-:Y:S05]  /*06e0*/  @!P1 BRA `(.L_x_333) ;  /* 0x0000005000009947 */ /* 0x000fea0003800000 */
[----:B-1----:R-:W-:-:S05]  /*06f0*/  MOV R0, UR11 ;  /* 0x0000000b00007c02 */ /* 0x002fca0008000f00 */
[----:B------:R-:W-:-:S05]  /*0700*/  IMAD.WIDE R2, R11, R0, c[0x0][0x368] ;  /* 0x0000da000b027625 */ /* 0x000fca00078e0200 */
[----:B----4-:R-:W4:Y:S02]  /*0710*/  LDG.E R0, [R2.64] ;  /* 0x0000000e02007981 */ /* 0x010f24000c1e1900 */
[----:B----4-:R1:W4:Y:S02]  /*0720*/  R2UR UR31, R0 ;  /* 0x00000000001f73c2 */ /* 0x01032400000e0000 */
[----:B-1--4-:R-:W-:Y:S05]  /*0730*/  BRA `(.L_x_334) ;  /* 0x0000006000007947 */ /* 0x012fea0003800000 */
.L_x_333:
[----:B------:R-:W-:Y:S05]  /*0740*/  @!P4 BRA `(.L_x_334) ;  /* 0x000000500000c947 */ /* 0x000fea0003800000 */
[----:B-1--4-:R1:W4:Y:S04]  /*0750*/  LDG.E R0, [R2.64] ;  /* 0x0000000e02007981 */ /* 0x012328000c1e1900 */
[----:B-1-3--:R-:W3:Y:S01]  /*0760*/  LDG.E R2, [R2.64+0x4] ;  /* 0x0000040e02027981 */ /* 0x00aee2000c1e1900 */
[----:B----4-:R-:W1:Y:S08]  /*0770*/  R2UR UR31, R0 ;  /* 0x00000000001f73c2 */ /* 0x010e7000000e0000 */
[----:B---3--:R-:W1:Y:S02]  /*0780*/  R2UR UR5, R2 ;  /* 0x00000000020573c2 */ /* 0x008e6400000e0000 */
[----:B-1----:R-:W-:-:S06]  /*0790*/  UIADD3 UR31, -UR31, UR5, URZ ;  /* 0x000000051f1f7290 */ /* 0x002fcc000fffe13f */
.L_x_334:
[----:B----4-:R1:W4:Y:S01]  /*07a0*/  @P0 LDG.E R4, [R6.64] ;  /* 0x0000000e06040981 */ /* 0x010322000c1e1900 */
[----:B------:R-:W-:Y:S01]  /*07b0*/  ISETP.NE.U32.AND P1, PT, RZ, c[0x0][0x378], PT ;  /* 0x0000de00ff007a0c */ /* 0x000fe20003f25070 */
[----:B-1----:R-:W-:Y:S01]  /*07c0*/  IMAD.U32 R0, RZ, RZ, UR11 ;  /* 0x0000000bff007e24 */ /* 0x002fe2000f8e00ff */
[----:B------:R-:W-:Y:S01]  /*07d0*/  MOV R132, UR31 ;  /* 0x0000001f00847c02 */ /* 0x000fe20008000f00 */
[----:B------:R-:W-:-:S02]  /*07e0*/  ULDC UR5, c[0x0][0x2c4] ;  /* 0x0000b10000057ab9 */ /* 0x000fc40000000800 */
[----:B------:R-:W-:Y:S01]  /*07f0*/  ULDC.64 UR18, c[0x0][0x2c8] ;  /* 0x0000b20000127ab9 */ /* 0x000fe20000000a00 */
[----:B---3--:R-:W3:Y:S01]  /*0800*/  @P0 LDG.E R6, [R6.64+0x4] ;  /* 0x0000040e06060981 */ /* 0x008ee2000c1e1900 */
[----:B------:R-:W-:-:S13]  /*0810*/  ISETP.NE.AND.EX P1, PT, RZ, c[0x0][0x37c], PT, P1 ;  /* 0x0000df00ff007a0c */ /* 0x000fda0003f25310 */
[----:B------:R-:W-:-:S05]  /*0820*/  @P1 IMAD.WIDE R2, R11, R0, c[0x0][0x378] ;  /* 0x0000de000b021625 */ /* 0x000fca00078e0200 */
[----:B------:R1:W5:Y:S01]  /*0830*/  @P1 LDG.E R132, [R2.64] ;  /* 0x0000000e02841981 */ /* 0x000362000c1e1900 */
[----:B------:R-:W-:Y:S02]  /*0840*/  UISETP.NE.AND UP0, UPT, UR5, 0x1, UPT ;  /* 0x000000010500788c */ /* 0x000fe4000bf05270 */
[----:B--2---:R-:W-:Y:S02]  /*0850*/  UIADD3 UR5, -UR9, UR31, URZ ;  /* 0x0000001f09057290 */ /* 0x004fe4000fffe13f */
[----:B------:R-:W-:Y:S02]  /*0860*/  UIADD3 UR16, UR17, 0x7f, URZ ;  /* 0x0000007f11107890 */ /* 0x000fe4000fffe03f */
[----:B------:R-:W-:-:S05]  /*0870*/  UP2UR UR13, UPR, URZ, 0x1 ;  /* 0x000000013f0d7883 */ /* 0x000fca0008000000 */
[----:B------:R-:W-:-:S04]  /*0880*/  @UP0 UIADD3 UR20, UR17, 0x7f, URZ ;  /* 0x0000007f11140890 */ /* 0x000fc8000fffe03f */
[----:B------:R-:W-:-:S04]  /*0890*/  UIMAD.WIDE.U32 UR20, UR20, UR18, URZ ;  /* 0x00000012141472a5 */ /* 0x000fc8000f8e003f */
[----:B------:R-:W-:-:S03]  /*08a0*/  @UP0 USHF.R.U32.HI UR16, URZ, UR19, UR21 ;  /* 0x000000133f100299 */ /* 0x000fc60008011615 */
[----:B------:R-:W-:Y:S02]  /*08b0*/  ULDC.64 UR18, c[0x0][0x328] ;  /* 0x0000ca0000127ab9 */ /* 0x000fe40000000a00 */
[----:B------:R-:W-:-:S04]  /*08c0*/  UISETP.GE.AND UP0, UPT, UR19, 0x1, UPT ;  /* 0x000000011300788c */ /* 0x000fc8000bf06270 */
[----:B------:R-:W-:Y:S01]  /*08d0*/  UP2UR UR12, UPR, URZ, 0x1 ;  /* 0x000000013f0c7883 */ /* 0x000fe20008000000 */
[----:B----4-:R-:W2:Y:S08]  /*08e0*/  @P0 R2UR UR6, R4 ;  /* 0x00000000040603c2 */ /* 0x010eb000000e0000 */
[----:B---3--:R-:W2:Y:S01]  /*08f0*/  @P0 R2UR UR7, R6 ;  /* 0x00000000060703c2 */ /* 0x008ea200000e0000 */
[----:B------:R-:W-:Y:S01]  /*0900*/  PLOP3.LUT P0, PT, PT, PT, UP0, 0x40, 0x0 ;  /* 0x000000000000781c */ /* 0x000fe20003f0e808 */
[----:B--2---:R-:W-:-:S04]  /*0910*/  @UP2 UIADD3 UR4, -UR6, UR7, URZ ;  /* 0x0000000706042290 */ /* 0x004fc8000fffe13f */
[----:B------:R-:W-:-:S04]  /*0920*/  UIADD3 UR7, UR5, UR4, URZ ;  /* 0x0000000405077290 */ /* 0x000fc8000fffe03f */
[----:B------:R-:W-:-:S04]  /*0930*/  UIADD3 UR26, UR7, 0x1, -UR10 ;  /* 0x00000001071a7890 */ /* 0x000fc8000fffe80a */
[----:B------:R-:W-:-:S04]  /*0940*/  UIADD3 UR16, UR26, UR16, URZ ;  /* 0x000000101a107290 */ /* 0x000fc8000fffe03f */
[----:B------:R-:W-:-:S06]  /*0950*/  UIADD3 UR18, UR16, UR18, URZ ;  /* 0x0000001210127290 */ /* 0x000fcc000fffe03f */
[----:B------:R-:W-:Y:S01]  /*0960*/  IMAD.U32 R0, RZ, RZ, UR18 ;  /* 0x00000012ff007e24 */ /* 0x000fe2000f8e00ff */
[----:B------:R-:W-:Y:S05]  /*0970*/  @P0 BRA `(.L_x_335) ;  /* 0x0000011000000947 */ /* 0x000fea0003800000 */
[----:B-1----:R-:W-:Y:S01]  /*0980*/  ISETP.LT.AND P0, PT, RZ, UR16, PT ;  /* 0x00000010ff007c0c */ /* 0x002fe2000bf01270 */
[----:B------:R-:W-:-:S12]  /*0990*/  UIADD3 UR6, UR16, -0x1, URZ ;  /* 0xffffffff10067890 */ /* 0x000fd8000fffe03f */
[----:B------:R-:W-:Y:S05]  /*09a0*/  @P0 BRA `(.L_x_336) ;  /* 0x0000007000000947 */ /* 0x000fea0003800000 */
[----:B------:R-:W-:Y:S02]  /*09b0*/  UISETP.NE.AND UP0, UPT, UR19, 0x1, UPT ;  /* 0x000000011300788c */ /* 0x000fe4000bf05270 */
[----:B------:R-:W-:Y:S02]  /*09c0*/  UIADD3 UR6, -UR16, URZ, URZ ;  /* 0x0000003f10067290 */ /* 0x000fe4000fffe13f */
[----:B------:R-:W-:Y:S02]  /*09d0*/  ULDC.64 UR20, c[0x0][0x330] ;  /* 0x0000cc0000147ab9 */ /* 0x000fe40000000a00 */
[----:B------:R-:W-:-:S05]  /*09e0*/  UIMAD.WIDE.U32 UR24, UR6, UR20, URZ ;  /* 0x00000014061872a5 */ /* 0x000fca000f8e003f */
[----:B------:R-:W-:-:S04]  /*09f0*/  @UP0 USHF.R.U32.HI UR6, URZ, UR21, UR25 ;  /* 0x000000153f060299 */ /* 0x000fc80008011619 */
[----:B------:R-:W-:Y:S01]  /*0a00*/  ULOP3.LUT UR6, URZ, UR6, URZ, 0x33, !UPT ;  /* 0x000000063f067292 */ /* 0x000fe2000f8e333f */
[----:B------:R-:W-:Y:S05]  /*0a10*/  BRA `(.L_x_337) ;  /* 0x0000004000007947 */ /* 0x000fea0003800000 */
.L_x_336:
[----:B------:R-:W-:Y:S02]  /*0a20*/  UISETP.NE.AND UP0, UPT, UR19, 0x1, UPT ;  /* 0x000000011300788c */ /* 0x000fe4000bf05270 */
[----:B------:R-:W-:Y:S02]  /*0a30*/  ULDC.64 UR20, c[0x0][0x330] ;  /* 0x0000cc0000147ab9 */ /* 0x000fe40000000a00 */
[----:B------:R-:W-:-:S07]  /*0a40*/  UIMAD.WIDE.U32 UR24, UR6, UR20, URZ ;  /* 0x00000014061872a5 */ /* 0x000fce000f8e003f */
[----:B------:R-:W-:Y:S02]  /*0a50*/  @UP0 USHF.R.U32.HI UR6, URZ, UR21, UR25 ;  /* 0x000000153f060299 */ /* 0x000fe40008011619 */
.L_x_337:
[----:B------:R-:W-:Y:S02]  /*0a60*/  ULDC UR16, c[0x0][0x32c] ;  /* 0x0000cb0000107ab9 */ /* 0x000fe40000000800 */
[----:B------:R-:W-:-:S06]  /*0a70*/  UIMAD UR16, UR6, UR19, UR16 ;  /* 0x00000013061072a4 */ /* 0x000fcc000f8e0210 */
[----:B------:R-:W-:Y:S02]  /*0a80*/  IMNMX R0, R0, UR16, PT ;  /* 0x0000001000007c17 */ /* 0x000fe4000b800200 */
.L_x_335:
[----:B-1----:R-:W-:Y:S02]  /*0a90*/  UISETP.NE.AND UP0, UPT, UR13, URZ, UPT ;  /* 0x0000003f0d00728c */ /* 0x002fe4000bf05270 */
[----:B------:R-:W-:Y:S02]  /*0aa0*/  ULDC.64 UR20, c[0x0][0x2c8] ;  /* 0x0000b20000147ab9 */ /* 0x000fe40000000a00 */
[----:B------:R-:W-:Y:S02]  /*0ab0*/  UIMAD.WIDE.U32 UR24, UR17, UR20, URZ ;  /* 0x00000014111872a5 */ /* 0x000fe4000f8e003f */
[----:B------:R-:W-:Y:S02]  /*0ac0*/  UMOV UR18, UR17 ;  /* 0x0000001100127c82 */ /* 0x000fe40008000000 */
[----:B------:R-:W-:Y:S02]  /*0ad0*/  UIADD3 UR28, UR7, 0x5f, URZ ;  /* 0x0000005f071c7890 */ /* 0x000fe4000fffe03f */
[----:B------:R-:W-:-:S02]  /*0ae0*/  UIADD3 UR16, UR7, -UR10, URZ ;  /* 0x8000000a07107290 */ /* 0x000fc4000fffe03f */
[----:B------:R-:W-:Y:S02]  /*0af0*/  @UP0 USHF.R.U32.HI UR18, URZ, UR21, UR25 ;  /* 0x000000153f120299 */ /* 0x000fe40008011619 */
[----:B------:R-:W-:Y:S02]  /*0b00*/  UISETP.GE.AND UP0, UPT, UR19, 0x1, UPT ;  /* 0x000000011300788c */ /* 0x000fe4000bf06270 */
[----:B------:R-:W-:Y:S02]  /*0b10*/  UIMAD.WIDE UR28, UR28, 0x2aaaaaab, URZ ;  /* 0x2aaaaaab1c1c78a5 */ /* 0x000fe4000f8e023f */
[----:B------:R-:W-:Y:S02]  /*0b20*/  UIADD3 UR20, UR16, UR18, URZ ;  /* 0x0000001210147290 */ /* 0x000fe4000fffe03f */
[----:B------:R-:W-:Y:S01]  /*0b30*/  PLOP3.LUT P0, PT, PT, PT, UP0, 0x40, 0x0 ;  /* 0x000000000000781c */ /* 0x000fe20003f0e808 */
[----:B------:R-:W-:Y:S02]  /*0b40*/  ULDC UR6, c[0x0][0x324] ;  /* 0x0000c90000067ab9 */ /* 0x000fe40000000800 */
[----:B------:R-:W-:-:S02]  /*0b50*/  UMOV UR21, UR29 ;  /* 0x0000001d00157c82 */ /* 0x000fc40008000000 */
[----:B------:R-:W-:Y:S02]  /*0b60*/  USHF.R.U32.HI UR25, URZ, 0x1f, UR21 ;  /* 0x0000001f3f197899 */ /* 0x000fe40008011615 */
[----:B------:R-:W-:Y:S02]  /*0b70*/  UIADD3 UR6, UR20, -UR6, URZ ;  /* 0x8000000614067290 */ /* 0x000fe4000fffe03f */
[----:B------:R-:W-:-:S04]  /*0b80*/  ULEA.HI.SX32 UR25, UR21, UR25, 0x1c ;  /* 0x0000001915197291 */ /* 0x000fc8000f8fe23f */
[----:B------:R-:W-:Y:S05]  /*0b90*/  @P0 BRA `(.L_x_338) ;  /* 0x0000014000000947 */ /* 0x000fea0003800000 */
        /* <DEDUP_REMOVED lines=11> */
.L_x_339:
[----:B------:R-:W-:-:S03]  /*0c50*/  UISETP.NE.AND UP0, UPT, UR19, 0x1, UPT ;  /* 0x000000011300788c */ /* 0x000fc6000bf05270 */
[----:B------:R-:W-:Y:S02]  /*0c60*/  ULDC.64 UR18, c[0x0][0x330] ;  /* 0x0000cc0000127ab9 */ /* 0x000fe40000000a00 */
[----:B------:R-:W-:-:S07]  /*0c70*/  UIMAD.WIDE.U32 UR28, UR20, UR18, URZ ;  /* 0x00000012141c72a5 */ /* 0x000fce000f8e003f */
[----:B------:R-:W-:Y:S02]  /*0c80*/  @UP0 UMOV UR21, UR29 ;  /* 0x0000001d00150c82 */ /* 0x000fe40008000000 */
[----:B------:R-:W-:Y:S02]  /*0c90*/  @UP0 USHF.R.U32.HI UR20, URZ, UR19, UR21 ;  /* 0x000000133f140299 */ /* 0x000fe40008011615 */
.L_x_340:
[----:B------:R-:W-:Y:S02]  /*0ca0*/  ULDC UR18, c[0x0][0x32c] ;  /* 0x0000cb0000127ab9 */ /* 0x000fe40000000800 */
[----:B------:R-:W-:-:S04]  /*0cb0*/  UIMAD UR18, UR20, UR18, URZ ;  /* 0x00000012141272a4 */ /* 0x000fc8000f8e023f */
[----:B------:R-:W-:-:S04]  /*0cc0*/  UISETP.LT.AND UP0, UPT, UR6, UR18, UPT ;  /* 0x000000120600728c */ /* 0x000fc8000bf01270 */
[----:B------:R-:W-:-:S03]  /*0cd0*/  USEL UR6, UR6, UR18, !UP0 ;  /* 0x0000001206067287 */ /* 0x000fc6000c000000 */
.L_x_338:
[----:B------:R-:W-:Y:S01]  /*0ce0*/  IADD3 R0, R0, 0x5f, RZ ;  /* 0x0000005f00007810 */ /* 0x000fe20007ffe0ff */
[----:B------:R-:W-:-:S04]  /*0cf0*/  UIMAD.WIDE UR20, UR6, 0x2aaaaaab, URZ ;  /* 0x2aaaaaab061478a5 */ /* 0x000fc8000f8e023f */
[----:B------:R-:W-:-:S03]  /*0d00*/  IMAD.HI R0, R0, 0x2aaaaaab, RZ ;  /* 0x2aaaaaab00007827 */ /* 0x000fc600078e02ff */
[----:B------:R-:W-:Y:S01]  /*0d10*/  UMOV UR19, UR21 ;  /* 0x0000001500137c82 */ /* 0x000fe20008000000 */
[----:B------:R-:W1:Y:S01]  /*0d20*/  R2UR UR18, R0 ;  /* 0x00000000001273c2 */ /* 0x000e6200000e0000 */
[----:B------:R-:W-:-:S04]  /*0d30*/  USHF.R.U32.HI UR6, URZ, 0x1f, UR19 ;  /* 0x0000001f3f067899 */ /* 0x000fc80008011613 */
[----:B------:R-:W-:-:S04]  /*0d40*/  ULEA.HI.SX32 UR6, UR19, UR6, 0x1c ;  /* 0x0000000613067291 */ /* 0x000fc8000f8fe23f */
[----:B------:R-:W-:-:S04]  /*0d50*/  UISETP.LT.AND UP1, UPT, URZ, UR6, UPT ;  /* 0x000000063f00728c */ /* 0x000fc8000bf21270 */
[----:B------:R-:W-:-:S04]  /*0d60*/  USEL UR6, URZ, UR6, !UP1 ;  /* 0x000000063f067287 */ /* 0x000fc8000c800000 */
[----:B------:R-:W-:-:S04]  /*0d70*/  UIMAD UR6, UR6, 0x60, -UR5 ;  /* 0x00000060060678a4 */ /* 0x000fc8000f8e0a05 */
[----:B------:R-:W-:Y:S02]  /*0d80*/  UISETP.LT.AND UP1, UPT, URZ, UR6, UPT ;  /* 0x000000063f00728c */ /* 0x000fe4000bf21270 */
[----:B-1----:R-:W-:Y:S02]  /*0d90*/  USHF.R.U32.HI UR20, URZ, 0x1f, UR18 ;  /* 0x0000001f3f147899 */ /* 0x002fe40008011612 */
[----:B------:R-:W-:Y:S02]  /*0da0*/  USEL UR6, URZ, UR6, !UP1 ;  /* 0x000000063f067287 */ /* 0x000fe4000c800000 */
[----:B------:R-:W-:Y:S02]  /*0db0*/  ULEA.HI.SX32 UR20, UR18, UR20, 0x1c ;  /* 0x0000001412147291 */ /* 0x000fe4000f8fe23f */
[----:B------:R-:W-:Y:S02]  /*0dc0*/  UIMAD.WIDE.U32 UR28, UR6, -0x55555555, URZ ;  /* 0xaaaaaaab061c78a5 */ /* 0x000fe4000f8e003f */
[----:B------:R-:W-:-:S02]  /*0dd0*/  UISETP.LT.AND UP0, UPT, UR20, UR25, UPT ;  /* 0x000000191400728c */ /* 0x000fc4000bf01270 */
[----:B------:R-:W-:Y:S02]  /*0de0*/  USHF.R.U32.HI UR24, URZ, 0x6, UR29 ;  /* 0x000000063f187899 */ /* 0x000fe4000801161d */
[----:B------:R-:W-:-:S04]  /*0df0*/  USEL UR20, UR20, UR25, UP0 ;  /* 0x0000001914147287 */ /* 0x000fc80008000000 */
[----:B------:R-:W-:-:S03]  /*0e00*/  UIMAD UR20, UR20, 0x60, -UR5 ;  /* 0x00000060141478a4 */ /* 0x000fc6000f8e0a05 */
[----:B------:R-:W-:Y:S02]  /*0e10*/  UMOV UR5, UR24 ;  /* 0x0000001800057c82 */ /* 0x000fe40008000000 */
[----:B------:R-:W-:-:S04]  /*0e20*/  UISETP.LT.AND UP0, UPT, UR20, UR4, UPT ;  /* 0x000000041400728c */ /* 0x000fc8000bf01270 */
[----:B------:R-:W-:-:S04]  /*0e30*/  USEL UR20, UR20, UR4, UP0 ;  /* 0x0000000414147287 */ /* 0x000fc80008000000 */
[----:B------:R-:W-:-:S11]  /*0e40*/  UISETP.GT.AND UP0, UPT, UR20, UR6, UPT ;  /* 0x000000061400728c */ /* 0x000fd6000bf04270 */
[----:B------:R-:W-:-:S04]  /*0e50*/  @UP0 UIADD3 UR20, UR20, 0x5f, URZ ;  /* 0x0000005f14140890 */ /* 0x000fc8000fffe03f */
[----:B------:R-:W-:-:S04]  /*0e60*/  UIMAD.WIDE UR18, UR20, 0x2aaaaaab, URZ ;  /* 0x2aaaaaab141278a5 */ /* 0x000fc8000f8e023f */
[----:B------:R-:W-:-:S04]  /*0e70*/  @UP0 USHF.R.U32.HI UR6, URZ, 0x1f, UR19 ;  /* 0x0000001f3f060899 */ /* 0x000fc80008011613 */
[----:B------:R-:W-:-:S04]  /*0e80*/  @UP0 ULEA.HI.SX32 UR5, UR19, UR6, 0x1c ;  /* 0x0000000613050291 */ /* 0x000fc8000f8fe23f */
[----:B------:R-:W-:-:S06]  /*0e90*/  UISETP.GT.AND UP0, UPT, UR5, UR24, UPT ;  /* 0x000000180500728c */ /* 0x000fcc000bf04270 */
[----:B------:R-:W-:-:S13]  /*0ea0*/  PLOP3.LUT P0, PT, PT, PT, UP0, 0x80, 0x0 ;  /* 0x000000000000781c */ /* 0x000fda0003f0f008 */
[----:B------:R-:W-:Y:S05]  /*0eb0*/  @!P0 BRA `(.L_x_341) ;  /* 0x0000614000008947 */ /* 0x000fea0003800000 */
[----:B------:R-:W-:Y:S01]  /*0ec0*/  ISETP.NE.U32.AND P0, PT, RZ, c[0x0][0x340], PT ;  /* 0x0000d000ff007a0c */ /* 0x000fe20003f05070 */
[----:B------:R-:W-:Y:S01]  /*0ed0*/  IMAD.U32 R0, RZ, RZ, UR11 ;  /* 0x0000000bff007e24 */ /* 0x000fe2000f8e00ff */
[----:B------:R-:W-:Y:S01]  /*0ee0*/  SHF.R.S32.HI R32, RZ, 0x1f, R204 ;  /* 0x0000001fff207819 */ /* 0x000fe200000114cc */
[----:B------:R-:W-:Y:S01]  /*0ef0*/  IMAD.MOV.U32 R134, RZ, RZ, 0x60 ;  /* 0x00000060ff867424 */ /* 0x000fe200078e00ff */
[----:B------:R-:W-:Y:S01]  /*0f00*/  ISETP.NE.AND.EX P5, PT, RZ, c[0x0][0x344], PT, P0 ;  /* 0x0000d100ff007a0c */ /* 0x000fe20003fa5300 */
[----:B------:R-:W-:-:S12]  /*0f10*/  ULDC.64 UR18, c[0x0][0x240] ;  /* 0x0000900000127ab9 */ /* 0x000fd80000000a00 */
[----:B------:R-:W-:-:S05]  /*0f20*/  @P5 IMAD.WIDE R2, R11, R0, c[0x0][0x340] ;  /* 0x0000d0000b025625 */ /* 0x000fca00078e0200 */
[----:B------:R1:W2:Y:S01]  /*0f30*/  @P5 LDG.E R27, [R2.64] ;  /* 0x0000000e021b5981 */ /* 0x0002a2000c1e1900 */
[-C--:B------:R-:W-:Y:S01]  /*0f40*/  LEA.HI R0, R32, R204.reuse, RZ, 0x3 ;  /* 0x000000cc20007211 */ /* 0x080fe200078f18ff */
[----:B------:R-:W-:Y:S01]  /*0f50*/  IMAD.WIDE.U32 R144, R134, c[0x0][0x238], RZ ;  /* 0x00008e0086907a25 */ /* 0x000fe200078e00ff */
[----:B------:R-:W-:Y:S01]  /*0f60*/  UIMAD UR18, UR22, UR18, URZ ;  /* 0x00000012161272a4 */ /* 0x000fe2000f8e023f */
[----:B------:R-:W-:Y:S01]  /*0f70*/  LEA.HI R9, R32, R204, RZ, 0x6 ;  /* 0x000000cc20097211 */ /* 0x000fe200078f30ff */
[----:B------:R-:W-:Y:S01]  /*0f80*/  UIADD3 UR6, UR5, -0x1, URZ ;  /* 0xffffffff05067890 */ /* 0x000fe2000fffe03f */
[----:B------:R-:W-:Y:S01]  /*0f90*/  SHF.R.S32.HI R6, RZ, 0x3, R0 ;  /* 0x00000003ff067819 */ /* 0x000fe20000011400 */
[----:B------:R-:W3:Y:S01]  /*0fa0*/  R2UR UR33, R145 ;  /* 0x00000000912173c2 */ /* 0x000ee200000e0000 */
[----:B------:R-:W-:Y:S01]  /*0fb0*/  LOP3.LUT R0, R0, 0x1ffffff8, RZ, 0xc0, !PT ;  /* 0x1ffffff800007812 */ /* 0x000fe200078ec0ff */
[----:B------:R-:W-:Y:S01]  /*0fc0*/  USHF.R.S32.HI UR30, URZ, 0x1f, UR11 ;  /* 0x0000001f3f1e7899 */ /* 0x000fe2000801140b */
[C---:B-----5:R-:W-:Y:S01]  /*0fd0*/  IADD3 R110, P0, R6.reuse, R10, RZ ;  /* 0x0000000a066e7210 */ /* 0x060fe20007f1e0ff */
[----:B------:R-:W-:Y:S01]  /*0fe0*/  UIMAD UR27, UR8, UR19, UR18 ;  /* 0x00000013081b72a4 */ /* 0x000fe2000f8e0212 */
[----:B------:R-:W-:Y:S01]  /*0ff0*/  IADD3 R118, -R6, UR4, RZ ;  /* 0x0000000406767c10 */ /* 0x000fe2000fffe1ff */
[----:B------:R-:W-:Y:S01]  /*1000*/  IMAD.IADD R0, R204, 0x1, -R0 ;  /* 0x00000001cc007824 */ /* 0x000fe200078e0a00 */
[----:B------:R-:W-:Y:S01]  /*1010*/  USEL UR29, UR11, URZ, !UP2 ;  /* 0x0000003f0b1d7287 */ /* 0x000fe2000d000000 */
[----:B------:R-:W-:Y:S01]  /*1020*/  IMAD.U32 R8, RZ, RZ, UR6 ;  /* 0x00000006ff087e24 */ /* 0x000fe2000f8e00ff */
[----:B------:R-:W-:Y:S01]  /*1030*/  UMOV UR21, 0x60 ;  /* 0x0000006000157882 */ /* 0x000fe20000000000 */
[----:B------:R-:W-:Y:S01]  /*1040*/  IMAD.SHL.U32 R4, R0, 0x8, RZ ;  /* 0x0000000800047824 */ /* 0x000fe200078e00ff */
[----:B------:R-:W-:Y:S01]  /*1050*/  ULDC UR20, c[0x0][0x23c] ;  /* 0x00008f0000147ab9 */ /* 0x000fe20000000800 */
[----:B------:R-:W-:Y:S01]  /*1060*/  IMAD R8, R8, -0x60, R118 ;  /* 0xffffffa008087824 */ /* 0x000fe200078e0276 */
[----:B------:R-:W-:Y:S01]  /*1070*/  USEL UR28, UR30, URZ, !UP2 ;  /* 0x0000003f1e1c7287 */ /* 0x000fe2000d000000 */
[----:B------:R-:W-:Y:S01]  /*1080*/  IMAD.U32 R84, RZ, RZ, UR29 ;  /* 0x0000001dff547e24 */ /* 0x000fe2000f8e00ff */
[----:B------:R-:W-:Y:S01]  /*1090*/  SHF.R.S32.HI R5, RZ, 0x1f, R4 ;  /* 0x0000001fff057819 */ /* 0x000fe20000011404 */
[----:B------:R-:W-:Y:S01]  /*10a0*/  UIMAD UR20, UR21, UR20, URZ ;  /* 0x00000014151472a4 */ /* 0x000fe2000f8e023f */
[----:B------:R-:W-:Y:S01]  /*10b0*/  ISETP.GE.AND P4, PT, R8, 0x11, PT ;  /* 0x000000110800780c */ /* 0x000fe20003f86270 */
[----:B------:R-:W-:Y:S01]  /*10c0*/  ULDC.64 UR18, c[0x0][0x248] ;  /* 0x0000920000127ab9 */ /* 0x000fe20000000a00 */
[----:B-1----:R-:W-:Y:S01]  /*10d0*/  SHF.R.S32.HI R2, RZ, 0x1f, R10 ;  /* 0x0000001fff027819 */ /* 0x002fe2000001140a */
[----:B------:R-:W-:Y:S01]  /*10e0*/  UIMAD UR18, UR28, UR18, URZ ;  /* 0x000000121c1272a4 */ /* 0x000fe2000f8e023f */
[----:B------:R-:W-:Y:S01]  /*10f0*/  IMAD R7, R134, c[0x0][0x294], RZ ;  /* 0x0000a50086077a24 */ /* 0x000fe200078e02ff */
[----:B------:R-:W-:Y:S01]  /*1100*/  ISETP.GE.AND P1, PT, R8, 0x1, PT ;  /* 0x000000010800780c */ /* 0x000fe20003f26270 */
[----:B------:R-:W-:Y:S01]  /*1110*/  IMAD.MOV.U32 R136, RZ, RZ, c[0x0][0x238] ;  /* 0x00008e00ff887624 */ /* 0x000fe200078e00ff */
[----:B------:R-:W-:Y:S01]  /*1120*/  LEA.HI.X.SX32 R111, R6, R2, 0x1, P0 ;  /* 0x00000002066f7211 */ /* 0x000fe200000f0eff */
[----:B------:R-:W-:Y:S01]  /*1130*/  IMAD.WIDE.U32 R2, R110, c[0x0][0x238], R4 ;  /* 0x00008e006e027a25 */ /* 0x000fe200078e0004 */
[----:B------:R-:W-:Y:S01]  /*1140*/  UIMAD UR19, UR29, UR19, UR18 ;  /* 0x000000131d1372a4 */ /* 0x000fe2000f8e0212 */
[----:B------:R1:W4:Y:S01]  /*1150*/  R2UR UR5, R7 ;  /* 0x00000000070573c2 */ /* 0x00032200000e0000 */
[----:B------:R-:W-:Y:S01]  /*1160*/  LEA.HI R26, R32, R204, RZ, 0x2 ;  /* 0x000000cc201a7211 */ /* 0x000fe200078f10ff */
[----:B------:R-:W-:Y:S01]  /*1170*/  IMAD R0, R111, c[0x0][0x238], RZ ;  /* 0x00008e006f007a24 */ /* 0x000fe200078e02ff */
[----:B------:R-:W-:Y:S01]  /*1180*/  ISETP.GE.AND P6, PT, R4, c[0x0][0x1d4], PT ;  /* 0x0000750004007a0c */ /* 0x000fe20003fc6270 */
[----:B------:R-:W-:Y:S01]  /*1190*/  IMAD.MOV.U32 R133, RZ, RZ, c[0x0][0x23c] ;  /* 0x00008f00ff857624 */ /* 0x000fe200078e00ff */
[----:B------:R-:W-:Y:S01]  /*11a0*/  SHF.R.S32.HI R31, RZ, 0x2, R26 ;  /* 0x00000002ff1f7819 */ /* 0x000fe2000001141a */
[----:B------:R-:W-:Y:S01]  /*11b0*/  IMAD R0, R110, c[0x0][0x23c], R0 ;  /* 0x00008f006e007a24 */ /* 0x000fe200078e0200 */
[C---:B------:R-:W-:Y:S01]  /*11c0*/  ISETP.GE.AND P3, PT, R8.reuse, 0x21, PT ;  /* 0x000000210800780c */ /* 0x040fe20003f66270 */
[----:B------:R-:W-:Y:S01]  /*11d0*/  IMAD.U32 R12, RZ, RZ, UR8 ;  /* 0x00000008ff0c7e24 */ /* 0x000fe2000f8e00ff */
[----:B------:R-:W-:Y:S01]  /*11e0*/  ISETP.GE.AND P2, PT, R8, 0x41, PT ;  /* 0x000000410800780c */ /* 0x000fe20003f46270 */
[----:B------:R-:W-:Y:S01]  /*11f0*/  IMAD.IADD R3, R3, 0x1, R0 ;  /* 0x0000000103037824 */ /* 0x000fe200078e0200 */
[C---:B------:R-:W-:Y:S01]  /*1200*/  IADD3 R139, R31.reuse, 0x20, RZ ;  /* 0x000000201f8b7810 */ /* 0x040fe20007ffe0ff */
[----:B------:R-:W-:Y:S01]  /*1210*/  IMAD.U32 R0, RZ, RZ, UR8 ;  /* 0x00000008ff007e24 */ /* 0x000fe2000f8e00ff */
[----:B------:R-:W-:Y:S01]  /*1220*/  IADD3 R138, R31, 0x40, RZ ;  /* 0x000000401f8a7810 */ /* 0x000fe20007ffe0ff */
[----:B------:R-:W-:Y:S01]  /*1230*/  IMAD.WIDE.U32 R12, R12, c[0x0][0x260], R4 ;  /* 0x000098000c0c7a25 */ /* 0x000fe200078e0004 */
[----:B------:R-:W-:Y:S01]  /*1240*/  UMOV UR36, 0x6 ;  /* 0x0000000600247882 */ /* 0x000fe20000000000 */
[----:B------:R2:W4:Y:S01]  /*1250*/  R2UR UR32, R144 ;  /* 0x00000000902073c2 */ /* 0x00052200000e0000 */
[----:B------:R-:W-:Y:S01]  /*1260*/  UMOV UR38, 0x5 ;  /* 0x0000000500267882 */ /* 0x000fe20000000000 */
[----:B------:R-:W-:Y:S01]  /*1270*/  IMAD.WIDE.U32 R2, R0, c[0x0][0x240], R2 ;  /* 0x0000900000027a25 */ /* 0x000fe200078e0002 */
[----:B------:R-:W-:Y:S01]  /*1280*/  ULDC UR34, c[0x0][0x284] ;  /* 0x0000a10000227ab9 */ /* 0x000fe20000000800 */
[----:B------:R-:W-:-:S02]  /*1290*/  IADD3 R128, R30, UR31, RZ ;  /* 0x0000001f1e807c10 */ /* 0x000fc4000fffe0ff */
[----:B------:R-:W-:Y:S01]  /*12a0*/  IMAD.SHL.U32 R0, R6, 0x40, RZ ;  /* 0x0000004006007824 */ /* 0x000fe200078e00ff */
[----:B------:R-:W-:Y:S01]  /*12b0*/  IADD3 R3, R3, UR27, RZ ;  /* 0x0000001b03037c10 */ /* 0x000fe2000fffe0ff */
[----:B---3--:R-:W-:Y:S01]  /*12c0*/  UIADD3 UR27, UR33, UR20, URZ ;  /* 0x00000014211b7290 */ /* 0x008fe2000fffe03f */
[----:B------:R-:W-:Y:S01]  /*12d0*/  IMAD.MOV.U32 R14, RZ, RZ, R12 ;  /* 0x000000ffff0e7224 */ /* 0x000fe200078e000c */
[----:B------:R-:W-:Y:S01]  /*12e0*/  USHF.R.S32.HI UR20, URZ, 0x1f, UR6 ;  /* 0x0000001f3f147899 */ /* 0x000fe20008011406 */
[----:B------:R-:W-:Y:S01]  /*12f0*/  LOP3.LUT R0, R0, 0x1c0, RZ, 0xc0, !PT ;  /* 0x000001c000007812 */ /* 0x000fe200078ec0ff */
[----:B------:R-:W-:Y:S01]  /*1300*/  UIMAD UR18, UR27, UR6, URZ ;  /* 0x000000061b1272a4 */ /* 0x000fe2000f8e023f */
[----:B------:R-:W-:Y:S01]  /*1310*/  IMAD.WIDE.U32 R116, R84, c[0x0][0x248], R2 ;  /* 0x0000920054747a25 */ /* 0x000fe200078e0002 */
[----:B------:R-:W-:Y:S02]  /*1320*/  P2R R131, PR, RZ, 0x40 ;  /* 0x00000040ff837803 */ /* 0x000fe40000000000 */
[----:B-1----:R-:W-:Y:S01]  /*1330*/  LOP3.LUT R7, R0, 0x38, R4, 0xf8, !PT ;  /* 0x0000003800077812 */ /* 0x002fe200078ef804 */
[----:B------:R-:W-:Y:S01]  /*1340*/  IMAD.MOV.U32 R112, RZ, RZ, R116 ;  /* 0x000000ffff707224 */ /* 0x000fe200078e0074 */
[----:B------:R-:W-:Y:S01]  /*1350*/  IADD3 R113, R117, UR19, RZ ;  /* 0x0000001375717c10 */ /* 0x000fe2000fffe0ff */
[----:B------:R-:W-:Y:S01]  /*1360*/  IMAD.U32 R2, RZ, RZ, UR18 ;  /* 0x00000012ff027e24 */ /* 0x000fe2000f8e00ff */
[----:B------:R-:W-:Y:S01]  /*1370*/  SHF.R.U32.HI R6, RZ, 0x3, R0 ;  /* 0x00000003ff067819 */ /* 0x000fe20000011600 */
[----:B------:R-:W-:Y:S01]  /*1380*/  ULDC.64 UR18, c[0x0][0x260] ;  /* 0x0000980000127ab9 */ /* 0x000fe20000000a00 */
[----:B------:R-:W-:Y:S01]  /*1390*/  IMAD R140, R134, c[0x0][0x284], RZ ;  /* 0x0000a100868c7a24 */ /* 0x000fe200078e02ff */
[----:B------:R-:W-:Y:S01]  /*13a0*/  UIMAD UR18, UR22, UR18, URZ ;  /* 0x00000012161272a4 */ /* 0x000fe2000f8e023f */
[C---:B------:R-:W-:Y:S01]  /*13b0*/  IMAD R2, R144.reuse, UR20, R2 ;  /* 0x0000001490027c24 */ /* 0x040fe2000f8e0202 */
[----:B------:R-:W-:Y:S01]  /*13c0*/  LOP3.LUT R6, R7, R6, RZ, 0x3c, !PT ;  /* 0x0000000607067212 */ /* 0x000fe200078e3cff */
[----:B------:R-:W-:Y:S01]  /*13d0*/  IMAD.WIDE.U32 R10, R144, UR6, R112 ;  /* 0x00000006900a7c25 */ /* 0x000fe2000f8e0070 */
[----:B------:R-:W-:-:S02]  /*13e0*/  UIMAD UR18, UR8, UR19, UR18 ;  /* 0x00000013081272a4 */ /* 0x000fc4000f8e0212 */
[----:B------:R-:W-:Y:S01]  /*13f0*/  ULDC UR20, c[0x0][0x294] ;  /* 0x0000a50000147ab9 */ /* 0x000fe20000000800 */
[----:B------:R-:W-:Y:S01]  /*1400*/  IMAD.IADD R3, R11, 0x1, R2 ;  /* 0x000000010b037824 */ /* 0x000fe200078e0202 */
[C---:B------:R-:W-:Y:S01]  /*1410*/  @P4 LEA R0, P0, R136.reuse, R10, 0x4 ;  /* 0x0000000a88004211 */ /* 0x040fe200078020ff */
[----:B------:R-:W-:Y:S01]  /*1420*/  IMAD.SHL.U32 R2, R9, 0x8, RZ ;  /* 0x0000000809027824 */ /* 0x000fe200078e00ff */
[----:B------:R-:W-:Y:S01]  /*1430*/  IADD3 R15, R13, UR18, RZ ;  /* 0x000000120d0f7c10 */ /* 0x000fe2000fffe0ff */
[C---:B------:R-:W-:Y:S01]  /*1440*/  IMAD.WIDE.U32 R12, R136.reuse, 0x20, RZ ;  /* 0x00000020880c7825 */ /* 0x040fe200078e00ff */
[----:B------:R-:W-:Y:S01]  /*1450*/  @P4 LEA.HI.X R7, R136, R3, R133, 0x4, P0 ;  /* 0x0000000388074211 */ /* 0x000fe200000f2485 */
[----:B------:R-:W-:Y:S01]  /*1460*/  ULDC.64 UR18, c[0x0][0x280] ;  /* 0x0000a00000127ab9 */ /* 0x000fe20000000a00 */
[----:B------:R-:W-:Y:S01]  /*1470*/  @P4 LEA R16, P0, R0, c[0x0][0x220], 0x1 ;  /* 0x0000880000104a11 */ /* 0x000fe200078008ff */
[----:B----4-:R-:W-:Y:S01]  /*1480*/  USHF.L.U64.HI UR32, UR18, UR36, UR19 ;  /* 0x0000002412207299 */ /* 0x010fe20008010213 */
[----:B------:R-:W-:Y:S01]  /*1490*/  LOP3.LUT R6, R6, 0xfffffe00, R2, 0xf8, !PT ;  /* 0xfffffe0006067812 */ /* 0x000fe200078ef802 */
[----:B------:R-:W-:Y:S01]  /*14a0*/  USHF.L.U64.HI UR34, UR18, UR38, UR34 ;  /* 0x0000002612227299 */ /* 0x000fe20008010222 */
[----:B------:R-:W-:Y:S01]  /*14b0*/  @P4 LEA.HI.X R17, R0, c[0x0][0x224], R7, 0x1, P0 ;  /* 0x0000890000114a11 */ /* 0x000fe200000f0c07 */
[----:B------:R-:W-:Y:S01]  /*14c0*/  USHF.L.U32 UR33, UR18, 0x6, URZ ;  /* 0x0000000612217899 */ /* 0x000fe2000800063f */
[----:B------:R-:W-:Y:S01]  /*14d0*/  LOP3.LUT R0, R26, 0xfffffffc, RZ, 0xc0, !PT ;  /* 0xfffffffc1a007812 */ /* 0x000fe200078ec0ff */
[----:B------:R-:W-:Y:S01]  /*14e0*/  IMAD.SHL.U32 R79, R6, 0x2, RZ ;  /* 0x00000002064f7824 */ /* 0x000fe200078e00ff */
[----:B------:R-:W-:Y:S01]  /*14f0*/  @P1 LEA R4, P0, R10, c[0x0][0x220], 0x1 ;  /* 0x000088000a041a11 */ /* 0x000fe200078008ff */
[----:B------:R-:W-:Y:S01]  /*1500*/  USHF.L.U32 UR35, UR18, 0x5, URZ ;  /* 0x0000000512237899 */ /* 0x000fe2000800063f */
[----:B------:R-:W-:Y:S01]  /*1510*/  SHF.R.S32.HI R2, RZ, 0x1f, R31 ;  /* 0x0000001fff027819 */ /* 0x000fe2000001141f */
[----:B------:R-:W-:Y:S01]  /*1520*/  IMAD.IADD R0, R204, 0x1, -R0 ;  /* 0x00000001cc007824 */ /* 0x000fe200078e0a00 */
[----:B------:R-:W-:Y:S01]  /*1530*/  @P1 LEA.HI.X R5, R10, c[0x0][0x224], R3, 0x1, P0 ;  /* 0x000089000a051a11 */ /* 0x000fe200000f0c03 */
[----:B------:R-:W-:Y:S01]  /*1540*/  ULDC.64 UR18, c[0x0][0x290] ;  /* 0x0000a40000127ab9 */ /* 0x000fe20000000a00 */
[----:B------:R-:W-:Y:S01]  /*1550*/  ISETP.GT.AND P0, PT, R8, 0x50, PT ;  /* 0x000000500800780c */ /* 0x000fe20003f04270 */
[C---:B------:R-:W-:Y:S01]  /*1560*/  IMAD.SHL.U32 R28, R0.reuse, 0x4, RZ ;  /* 0x00000004001c7824 */ /* 0x040fe200078e00ff */
[----:B------:R-:W-:Y:S01]  /*1570*/  USHF.L.U64.HI UR36, UR18, UR36, UR19 ;  /* 0x0000002412247299 */ /* 0x000fe20008010213 */
[----:B------:R-:W-:Y:S01]  /*1580*/  @!PT LDS RZ, [RZ] ;  /* 0x00000000fffff984 */ /* 0x000fe20000000800 */
[----:B------:R-:W-:Y:S01]  /*1590*/  @!PT LDS RZ, [RZ] ;  /* 0x00000000fffff984 */ /* 0x000fe20000000800 */
[----:B------:R-:W-:Y:S01]  /*15a0*/  @!PT LDS RZ, [RZ] ;  /* 0x00000000fffff984 */ /* 0x000fe20000000800 */
[----:B------:R1:W-:Y:S01]  /*15b0*/  @P1 LDGSTS.E.BYPASS.LTC128B.128 [R79+0x3100], [R4.64], !P6 ;  /* 0x03100000044f1fae */ /* 0x0003e2000f101d4e */
[----:B------:R-:W-:Y:S01]  /*15c0*/  IMAD.SHL.U32 R18, R0, 0x8, RZ ;  /* 0x0000000800127824 */ /* 0x000fe200078e00ff */
[----:B------:R-:W-:Y:S01]  /*15d0*/  ISETP.GE.AND P1, PT, R8, 0x31, PT ;  /* 0x000000310800780c */ /* 0x000fe20003f26270 */
[----:B------:R-:W-:Y:S01]  /*15e0*/  USHF.L.U64.HI UR38, UR18, UR38, UR20 ;  /* 0x0000002612267299 */ /* 0x000fe20008010214 */
[----:B------:R-:W-:Y:S01]  /*15f0*/  SHF.R.S32.HI R29, RZ, 0x1f, R28 ;  /* 0x0000001fff1d7819 */ /* 0x000fe2000001141c */
[----:B------:R3:W-:Y:S01]  /*1600*/  @P4 LDGSTS.E.BYPASS.LTC128B.128 [R79+0x3900], [R16.64], !P6 ;  /* 0x03900000104f4fae */ /* 0x0007e2000f101d4e */
[----:B------:R-:W-:Y:S01]  /*1610*/  SHF.R.S32.HI R19, RZ, 0x1f, R18 ;  /* 0x0000001fff137819 */ /* 0x000fe20000011412 */
[----:B------:R-:W-:Y:S01]  /*1620*/  USHF.L.U32 UR37, UR18, 0x6, URZ ;  /* 0x0000000612257899 */ /* 0x000fe2000800063f */
[----:B------:R-:W-:Y:S01]  /*1630*/  IADD3 R86, R18, 0x20, RZ ;  /* 0x0000002012567810 */ /* 0x000fe20007ffe0ff */
[----:B------:R-:W-:Y:S01]  /*1640*/  IMAD.WIDE.U32 R6, R31, c[0x0][0x280], R28 ;  /* 0x0000a0001f067a25 */ /* 0x000fe200078e001c */
[----:B------:R-:W-:Y:S01]  /*1650*/  USHF.L.U32 UR39, UR18, 0x5, URZ ;  /* 0x0000000512277899 */ /* 0x000fe2000800063f */
[----:B------:R-:W-:Y:S01]  /*1660*/  IADD3 R30, R28, 0x10, RZ ;  /* 0x000000101c1e7810 */ /* 0x000fe20007ffe0ff */
[----:B------:R-:W-:Y:S01]  /*1670*/  UIMAD.WIDE.U32 UR40, UR18, 0x60, URZ ;  /* 0x00000060122878a5 */ /* 0x000fe2000f8e003f */
[----:B------:R-:W-:Y:S01]  /*1680*/  IMAD.MOV.U32 R24, RZ, RZ, R6 ;  /* 0x000000ffff187224 */ /* 0x000fe200078e0006 */
[----:B------:R-:W-:Y:S01]  /*1690*/  ULDC.64 UR20, c[0x0][0x268] ;  /* 0x00009a0000147ab9 */ /* 0x000fe20000000a00 */
[----:B------:R-:W-:Y:S01]  /*16a0*/  @P1 IMAD R8, R133, 0x30, RZ ;  /* 0x0000003085081824 */ /* 0x000fe200078e02ff */
[----:B------:R-:W-:Y:S01]  /*16b0*/  ULDC.64 UR18, c[0x0][0x1e8] ;  /* 0x00007a0000127ab9 */ /* 0x000fe20000000a00 */
[----:B------:R-:W-:Y:S01]  /*16c0*/  IMAD.MOV.U32 R146, RZ, RZ, c[0x0][0x2b8] ;  /* 0x0000ae00ff927624 */ /* 0x000fe200078e00ff */
[----:B------:R-:W-:Y:S01]  /*16d0*/  UIMAD UR43, UR22, UR18, URZ ;  /* 0x00000012162b72a4 */ /* 0x000fe2000f8e023f */
[----:B------:R-:W-:Y:S01]  /*16e0*/  IMAD.MOV.U32 R143, RZ, RZ, c[0x0][0x27c] ;  /* 0x00009f00ff8f7624 */ /* 0x000fe200078e00ff */
[----:B------:R-:W-:Y:S01]  /*16f0*/  UIMAD.WIDE.U32 UR44, UR8, UR18, URZ ;  /* 0x00000012082c72a5 */ /* 0x000fe2000f8e003f */
[----:B------:R-:W-:Y:S01]  /*1700*/  IMAD.MOV.U32 R137, RZ, RZ, c[0x0][0x27c] ;  /* 0x00009f00ff897624 */ /* 0x000fe200078e00ff */
[----:B------:R-:W-:Y:S01]  /*1710*/  UIMAD UR43, UR8, UR19, UR43 ;  /* 0x00000013082b72a4 */ /* 0x000fe2000f8e022b */
[----:B------:R-:W-:Y:S01]  /*1720*/  IMAD.WIDE.U32 R134, R134, c[0x0][0x280], RZ ;  /* 0x0000a00086867a25 */ /* 0x000fe200078e00ff */
[----:B------:R-:W-:-:S02]  /*1730*/  UIMAD UR20, UR28, UR20, URZ ;  /* 0x000000141c1472a4 */ /* 0x000fc4000f8e023f */
[----:B------:R-:W-:Y:S01]  /*1740*/  ULDC.64 UR18, c[0x0][0x210] ;  /* 0x0000840000127ab9 */ /* 0x000fe20000000a00 */
[C---:B-1----:R-:W-:Y:S01]  /*1750*/  IMAD R4, R2.reuse, c[0x0][0x280], RZ ;  /* 0x0000a00002047a24 */ /* 0x042fe200078e02ff */
[----:B------:R-:W-:Y:S01]  /*1760*/  UIMAD UR42, UR22, UR18, URZ ;  /* 0x00000012162a72a4 */ /* 0x000fe2000f8e023f */
[----:B------:R-:W-:Y:S01]  /*1770*/  IMAD R2, R2, c[0x0][0x290], RZ ;  /* 0x0000a40002027a24 */ /* 0x000fe200078e02ff */
[----:B------:R-:W-:Y:S01]  /*1780*/  UIMAD UR20, UR29, UR21, UR20 ;  /* 0x000000151d1472a4 */ /* 0x000fe2000f8e0214 */
[C---:B------:R-:W-:Y:S01]  /*1790*/  IMAD R9, R31.reuse, c[0x0][0x284], R4 ;  /* 0x0000a1001f097a24 */ /* 0x040fe200078e0204 */
[----:B------:R-:W-:Y:S01]  /*17a0*/  UIMAD.WIDE.U32 UR46, UR8, UR18, URZ ;  /* 0x00000012082e72a5 */ /* 0x000fe2000f8e003f */
[----:B------:R-:W-:Y:S01]  /*17b0*/  IMAD R11, R31, c[0x0][0x294], R2 ;  /* 0x0000a5001f0b7a24 */ /* 0x000fe200078e0202 */
[----:B------:R-:W-:Y:S01]  /*17c0*/  @P3 IADD3 R2, P4, R10, R12, RZ ;  /* 0x0000000c0a023210 */ /* 0x000fe20007f9e0ff */
[----:B------:R-:W-:Y:S01]  /*17d0*/  IMAD.IADD R25, R7, 0x1, R9 ;  /* 0x0000000107197824 */ /* 0x000fe200078e0209 */
[----:B------:R-:W-:Y:S01]  /*17e0*/  UIMAD UR19, UR8, UR19, UR42 ;  /* 0x00000013081372a4 */ /* 0x000fe2000f8e022a */
[----:B------:R-:W-:Y:S01]  /*17f0*/  IMAD.WIDE.U32 R4, R31, c[0x0][0x290], R28 ;  /* 0x0000a4001f047a25 */ /* 0x000fe200078e001c */
[----:B------:R-:W-:-:S02]  /*1800*/  UIADD3 UR43, UR45, UR43, URZ ;  /* 0x0000002b2d2b7290 */ /* 0x000fc4000fffe03f */
[----:B------:R-:W-:Y:S01]  /*1810*/  UIADD3 UR19, UR47, UR19, URZ ;  /* 0x000000132f137290 */ /* 0x000fe2000fffe03f */
[----:B------:R-:W-:Y:S01]  /*1820*/  IMAD.WIDE.U32 R6, R31, c[0x0][0x280], R18 ;  /* 0x0000a0001f067a25 */ /* 0x000fe200078e0012 */
[----:B------:R-:W-:-:S03]  /*1830*/  UIADD3 UR18, UR41, UR5, URZ ;  /* 0x0000000529127290 */ /* 0x000fc6000fffe03f */
[----:B------:R-:W-:Y:S02]  /*1840*/  IMAD.IADD R23, R5, 0x1, R11 ;  /* 0x0000000105177824 */ /* 0x000fe400078e020b */
[----:B------:R-:W-:Y:S02]  /*1850*/  IMAD.MOV.U32 R22, RZ, RZ, R4 ;  /* 0x000000ffff167224 */ /* 0x000fe400078e0004 */
[----:B------:R-:W-:Y:S02]  /*1860*/  IMAD.IADD R21, R9, 0x1, R7 ;  /* 0x0000000109157824 */ /* 0x000fe400078e0207 */
[----:B------:R-:W-:-:S04]  /*1870*/  IMAD.WIDE.U32 R4, R31, c[0x0][0x290], R18 ;  /* 0x0000a4001f047a25 */ /* 0x000fc800078e0012 */
[----:B------:R-:W-:Y:S02]  /*1880*/  IMAD.SHL.U32 R7, R133, 0x20, RZ ;  /* 0x0000002085077824 */ /* 0x000fe400078e00ff */
[----:B---3--:R-:W-:Y:S02]  /*1890*/  IMAD.IADD R17, R11, 0x1, R5 ;  /* 0x000000010b117824 */ /* 0x008fe400078e0205 */
[----:B------:R-:W-:Y:S01]  /*18a0*/  IMAD.MOV.U32 R20, RZ, RZ, R6 ;  /* 0x000000ffff147224 */ /* 0x000fe200078e0006 */
[----:B------:R-:W-:Y:S01]  /*18b0*/  @P3 IADD3.X R5, R3, R13, R7, P4, !PT ;  /* 0x0000000d03053210 */ /* 0x000fe200027fe407 */
[----:B------:R-:W-:Y:S01]  /*18c0*/  IMAD.MOV.U32 R16, RZ, RZ, R4 ;  /* 0x000000ffff107224 */ /* 0x000fe200078e0004 */
[----:B------:R-:W-:Y:S01]  /*18d0*/  @P3 LEA R6, P4, R2, c[0x0][0x220], 0x1 ;  /* 0x0000880002063a11 */ /* 0x000fe200078808ff */
[----:B------:R-:W-:Y:S02]  /*18e0*/  @P0 IMAD R11, R133, 0x50, RZ ;  /* 0x00000050850b0824 */ /* 0x000fe400078e02ff */
[----:B------:R-:W-:Y:S01]  /*18f0*/  IMAD.WIDE.U32 R98, R132, c[0x0][0x280], R24 ;  /* 0x0000a00084627a25 */ /* 0x000fe200078e0018 */
[----:B------:R-:W-:-:S02]  /*1900*/  @P3 LEA.HI.X R7, R2, c[0x0][0x224], R5, 0x1, P4 ;  /* 0x0000890002073a11 */ /* 0x000fc400020f0c05 */
[----:B------:R-:W-:Y:S01]  /*1910*/  ISETP.GE.AND P4, PT, R18, c[0x0][0x27c], PT ;  /* 0x00009f0012007a0c */ /* 0x000fe20003f86270 */
[----:B------:R-:W-:Y:S02]  /*1920*/  @P1 IMAD.MOV.U32 R2, RZ, RZ, R10 ;  /* 0x000000ffff021224 */ /* 0x000fe400078e000a */
[----:B------:R1:W-:Y:S01]  /*1930*/  @P3 LDGSTS.E.BYPASS.LTC128B.128 [R79+0x4100], [R6.64], !P6 ;  /* 0x04100000064f3fae */ /* 0x0003e2000f101d4e */
[----:B------:R-:W-:Y:S01]  /*1940*/  IMAD.WIDE.U32 R96, R132, c[0x0][0x290], R22 ;  /* 0x0000a40084607a25 */ /* 0x000fe200078e0016 */
[----:B------:R-:W-:-:S03]  /*1950*/  P2R R130, PR, RZ, 0x10 ;  /* 0x00000010ff827803 */ /* 0x000fc60000000000 */
[----:B------:R-:W-:Y:S01]  /*1960*/  @P1 IMAD.WIDE.U32 R4, R136, 0x30, R2 ;  /* 0x0000003088041825 */ /* 0x000fe200078e0002 */
[----:B------:R-:W-:-:S03]  /*1970*/  SEL R2, RZ, c[0x0][0x27c], !P4 ;  /* 0x00009f00ff027a07 */ /* 0x000fc60006000000 */
[----:B------:R-:W-:Y:S01]  /*1980*/  @P1 IMAD.IADD R8, R5, 0x1, R8 ;  /* 0x0000000105081824 */ /* 0x000fe200078e0208 */
[----:B------:R-:W-:Y:S01]  /*1990*/  @P1 LEA R12, P3, R4, c[0x0][0x220], 0x1 ;  /* 0x00008800040c1a11 */ /* 0x000fe200078608ff */
[----:B------:R-:W-:-:S03]  /*19a0*/  IMAD.WIDE.U32 R94, R132, c[0x0][0x280], R20 ;  /* 0x0000a000845e7a25 */ /* 0x000fc600078e0014 */
[----:B------:R-:W-:Y:S01]  /*19b0*/  @P1 LEA.HI.X R13, R4, c[0x0][0x224], R8, 0x1, P3 ;  /* 0x00008900040d1a11 */ /* 0x000fe200018f0c08 */
[----:B------:R-:W-:Y:S01]  /*19c0*/  IMAD.IADD R4, R18, 0x1, R2 ;  /* 0x0000000112047824 */ /* 0x000fe200078e0202 */
[----:B------:R-:W-:Y:S01]  /*19d0*/  @P2 LEA R5, P3, R136, R10, 0x6 ;  /* 0x0000000a88052211 */ /* 0x000fe200078630ff */
[----:B------:R-:W-:Y:S02]  /*19e0*/  @P0 IMAD.MOV.U32 R2, RZ, RZ, R10 ;  /* 0x000000ffff020224 */ /* 0x000fe400078e000a */
[----:B------:R3:W-:Y:S01]  /*19f0*/  @P1 LDGSTS.E.BYPASS.LTC128B.128 [R79+0x4900], [R12.64], !P6 ;  /* 0x049000000c4f1fae */ /* 0x0007e2000f101d4e */
[----:B------:R-:W-:Y:S01]  /*1a00*/  ISETP.GE.AND P1, PT, R86, c[0x0][0x1d4], PT ;  /* 0x0000750056007a0c */ /* 0x000fe20003f26270 */
[----:B------:R-:W-:-:S03]  /*1a10*/  IMAD.WIDE.U32 R92, R132, c[0x0][0x290], R16 ;  /* 0x0000a400845c7a25 */ /* 0x000fc600078e0010 */
[----:B------:R-:W-:Y:S01]  /*1a20*/  P2R R107, PR, RZ, 0x2 ;  /* 0x00000002ff6b7803 */ /* 0x000fe20000000000 */
[----:B------:R-:W-:Y:S01]  /*1a30*/  IMAD.WIDE.U32 R84, R84, c[0x0][0x268], R14 ;  /* 0x00009a0054547a25 */ /* 0x000fe200078e000e */
[----:B------:R-:W-:Y:S02]  /*1a40*/  ISETP.NE.AND P1, PT, R146, 0x1, PT ;  /* 0x000000019200780c */ /* 0x000fe40003f25270 */
[C---:B-1----:R-:W-:Y:S01]  /*1a50*/  @P2 LEA.HI.X R6, R136.reuse, R3, R133, 0x6, P3 ;  /* 0x0000000388062211 */ /* 0x042fe200018f3485 */
[----:B------:R-:W-:Y:S01]  /*1a60*/  @P0 IMAD.WIDE.U32 R2, R136, 0x50, R2 ;  /* 0x0000005088020825 */ /* 0x000fe200078e0002 */
[----:B------:R-:W-:Y:S02]  /*1a70*/  @P2 LEA R8, P3, R5, c[0x0][0x220], 0x1 ;  /* 0x0000880005082a11 */ /* 0x000fe400078608ff */
[----:B------:R-:W-:Y:S01]  /*1a80*/  SHF.R.S32.HI R7, RZ, 0x1f, R4 ;  /* 0x0000001fff077819 */ /* 0x000fe20000011404 */
[----:B------:R-:W-:Y:S01]  /*1a90*/  @P0 IMAD.IADD R3, R3, 0x1, R11 ;  /* 0x0000000103030824 */ /* 0x000fe200078e020b */
[----:B------:R-:W-:Y:S01]  /*1aa0*/  @P2 LEA.HI.X R9, R5, c[0x0][0x224], R6, 0x1, P3 ;  /* 0x0000890005092a11 */ /* 0x000fe200018f0c06 */
[----:B------:R-:W-:Y:S01]  /*1ab0*/  IMAD.U32 R5, RZ, RZ, UR30 ;  /* 0x0000001eff057e24 */ /* 0x000fe2000f8e00ff */
[----:B------:R-:W-:Y:S01]  /*1ac0*/  @P0 LEA R6, P3, R2, c[0x0][0x220], 0x1 ;  /* 0x0000880002060a11 */ /* 0x000fe200078608ff */
[----:B------:R-:W-:Y:S01]  /*1ad0*/  IMAD.SHL.U32 R11, R138, 0x40, RZ ;  /* 0x000000408a0b7824 */ /* 0x000fe200078e00ff */
[----:B------:R-:W-:Y:S01]  /*1ae0*/  LEA.HI R4, R7, R4, RZ, 0x3 ;  /* 0x0000000407047211 */ /* 0x000fe200078f18ff */
[----:B------:R1:W-:Y:S01]  /*1af0*/  @P2 LDGSTS.E.BYPASS.LTC128B.128 [R79+0x5100], [R8.64], !P6 ;  /* 0x05100000084f2fae */ /* 0x0003e2000f101d4e */
[----:B------:R-:W-:Y:S01]  /*1b00*/  @P0 LEA.HI.X R7, R2, c[0x0][0x224], R3, 0x1, P3 ;  /* 0x0000890002070a11 */ /* 0x000fe200018f0c03 */
[----:B------:R-:W-:Y:S01]  /*1b10*/  IMAD.SHL.U32 R137, R137, 0x2, RZ ;  /* 0x0000000289897824 */ /* 0x000fe200078e00ff */
[----:B------:R-:W-:Y:S01]  /*1b20*/  LOP3.LUT R108, R11, 0x1c0, RZ, 0xc0, !PT ;  /* 0x000001c00b6c7812 */ /* 0x000fe200078ec0ff */
[----:B------:R-:W-:Y:S01]  /*1b30*/  IMAD.IADD R140, R135, 0x1, R140 ;  /* 0x00000001878c7824 */ /* 0x000fe200078e028c */
[----:B------:R-:W-:Y:S01]  /*1b40*/  LOP3.LUT R89, R4, 0xfffffff8, RZ, 0xc0, !PT ;  /* 0xfffffff804597812 */ /* 0x000fe200078ec0ff */
[----:B------:R4:W-:Y:S01]  /*1b50*/  @P0 LDGSTS.E.BYPASS.LTC128B.128 [R79+0x5900], [R6.64], !P6 ;  /* 0x05900000064f0fae */ /* 0x0009e2000f101d4e */
[----:B------:R-:W-:Y:S01]  /*1b60*/  ISETP.GE.AND P0, PT, R18, c[0x0][0x1d4], PT ;  /* 0x0000750012007a0c */ /* 0x000fe20003f06270 */
[----:B------:R-:W-:Y:S01]  /*1b70*/  IMAD R0, R0, 0x20, R31 ;  /* 0x0000002000007824 */ /* 0x000fe200078e021f */
[----:B------:R-:W-:Y:S01]  /*1b80*/  SHF.R.U32.HI R141, RZ, 0x3, R108 ;  /* 0x00000003ff8d7819 */ /* 0x000fe2000001166c */
[----:B------:R-:W0:Y:S01]  /*1b90*/  LDGDEPBAR ;  /* 0x00000000000079af */ /* 0x000e220000000000 */
[----:B------:R-:W-:-:S02]  /*1ba0*/  P2R R90, PR, RZ, 0x1 ;  /* 0x00000001ff5a7803 */ /* 0x000fc40000000000 */
[C---:B------:R-:W-:Y:S01]  /*1bb0*/  SHF.L.U64.HI R133, R136.reuse, 0x5, R133 ;  /* 0x0000000588857819 */ /* 0x040fe20000010285 */
[----:B------:R-:W-:Y:S01]  /*1bc0*/  IMAD.SHL.U32 R136, R136, 0x20, RZ ;  /* 0x0000002088887824 */ /* 0x000fe200078e00ff */
[----:B------:R-:W-:Y:S02]  /*1bd0*/  SHF.R.S32.HI R106, RZ, 0x3, R4 ;  /* 0x00000003ff6a7819 */ /* 0x000fe40000011404 */
[----:B------:R-:W-:Y:S02]  /*1be0*/  SHF.R.S32.HI R101, RZ, 0x1f, R89 ;  /* 0x0000001fff657819 */ /* 0x000fe40000011459 */
[----:B------:R-:W-:Y:S01]  /*1bf0*/  IADD3 R88, R85, UR20, RZ ;  /* 0x0000001455587c10 */ /* 0x000fe2000fffe0ff */
[----:B------:R-:W-:Y:S01]  /*1c00*/  ULDC.U8 UR20, c[0x0][0x298] ;  /* 0x0000a60000147ab9 */ /* 0x000fe20000000000 */
[----:B-1----:R-:W-:Y:S01]  /*1c10*/  IMAD.U32 R8, RZ, RZ, UR11 ;  /* 0x0000000bff087e24 */ /* 0x002fe2000f8e00ff */
[----:B----4-:R-:W-:Y:S02]  /*1c20*/  LEA.HI R6, R32, R204, RZ, 0x5 ;  /* 0x000000cc20067211 */ /* 0x010fe400078f28ff */
[----:B------:R-:W-:-:S03]  /*1c30*/  SHF.R.S32.HI R7, RZ, 0x1f, R26 ;  /* 0x0000001fff077819 */ /* 0x000fc6000001141a */
[----:B------:R-:W-:-:S05]  /*1c40*/  IMAD.SHL.U32 R6, R6, 0x10, RZ ;  /* 0x0000001006067824 */ /* 0x000fca00078e00ff */
[----:B------:R-:W-:Y:S01]  /*1c50*/  LOP3.LUT R121, R6, 0xfffffe00, RZ, 0xc0, !PT ;  /* 0xfffffe0006797812 */ /* 0x000fe200078ec0ff */
[----:B------:R-:W-:-:S05]  /*1c60*/  IMAD.SHL.U32 R6, R139, 0x40, RZ ;  /* 0x000000408b067824 */ /* 0x000fca00078e00ff */
[----:B------:R-:W-:-:S04]  /*1c70*/  LOP3.LUT R109, R6, 0x1c0, RZ, 0xc0, !PT ;  /* 0x000001c0066d7812 */ /* 0x000fc800078ec0ff */
[----:B------:R-:W-:Y:S02]  /*1c80*/  SHF.R.U32.HI R142, RZ, 0x3, R109 ;  /* 0x00000003ff8e7819 */ /* 0x000fe4000001166d */
[----:B--2---:R-:W-:Y:S01]  /*1c90*/  @P5 SHF.R.S32.HI R3, RZ, 0x1f, R27 ;  /* 0x0000001fff035819 */ /* 0x004fe2000001141b */
[----:B------:R-:W-:Y:S01]  /*1ca0*/  @!P5 IMAD.MOV.U32 R3, RZ, RZ, R5 ;  /* 0x000000ffff03d224 */ /* 0x000fe200078e0005 */
[----:B------:R-:W-:Y:S01]  /*1cb0*/  SHF.R.S32.HI R5, RZ, 0x1f, R132 ;  /* 0x0000001fff057819 */ /* 0x000fe20000011484 */
[----:B------:R-:W-:Y:S02]  /*1cc0*/  @P5 IMAD.MOV.U32 R2, RZ, RZ, R27 ;  /* 0x000000ffff025224 */ /* 0x000fe400078e001b */
[----:B------:R-:W-:Y:S02]  /*1cd0*/  @!P5 IMAD.MOV.U32 R2, RZ, RZ, R8 ;  /* 0x000000ffff02d224 */ /* 0x000fe400078e0008 */
[C---:B------:R-:W-:Y:S02]  /*1ce0*/  IMAD R8, R5.reuse, c[0x0][0x280], RZ ;  /* 0x0000a00005087a24 */ /* 0x040fe400078e02ff */
[----:B------:R-:W-:-:S02]  /*1cf0*/  IMAD R5, R5, c[0x0][0x290], RZ ;  /* 0x0000a40005057a24 */ /* 0x000fc400078e02ff */
[C---:B------:R-:W-:Y:S01]  /*1d00*/  IMAD R10, R132.reuse, c[0x0][0x284], R8 ;  /* 0x0000a100840a7a24 */ /* 0x040fe200078e0208 */
[----:B------:R-:W-:Y:S01]  /*1d10*/  SHF.R.S32.HI R8, RZ, 0x1f, R138 ;  /* 0x0000001fff087819 */ /* 0x000fe2000001148a */
[----:B------:R-:W-:Y:S01]  /*1d20*/  IMAD R9, R132, c[0x0][0x294], R5 ;  /* 0x0000a50084097a24 */ /* 0x000fe200078e0205 */
[----:B------:R-:W-:Y:S01]  /*1d30*/  LEA.HI R5, R7, R31, RZ, 0x3 ;  /* 0x0000001f07057211 */ /* 0x000fe200078f18ff */
[----:B------:R-:W-:Y:S01]  /*1d40*/  IMAD R3, R3, c[0x0][0x2b0], RZ ;  /* 0x0000ac0003037a24 */ /* 0x000fe200078e02ff */
[----:B------:R-:W-:Y:S01]  /*1d50*/  LEA.HI R6, R8, R138, RZ, 0x3 ;  /* 0x0000008a08067211 */ /* 0x000fe200078f18ff */
[C---:B------:R-:W-:Y:S01]  /*1d60*/  IMAD.WIDE.U32 R114, R2.reuse, c[0x0][0x2b0], RZ ;  /* 0x0000ac0002727a25 */ /* 0x040fe200078e00ff */
[----:B------:R-:W-:Y:S02]  /*1d70*/  LOP3.LUT R5, R5, 0xfffffff8, RZ, 0xc0, !PT ;  /* 0xfffffff805057812 */ /* 0x000fe400078ec0ff */
[----:B------:R-:W-:Y:S01]  /*1d80*/  SHF.R.S32.HI R7, RZ, 0x1f, R139 ;  /* 0x0000001fff077819 */ /* 0x000fe2000001148b */
[----:B------:R-:W-:-:S02]  /*1d90*/  IMAD R3, R2, c[0x0][0x2b4], R3 ;  /* 0x0000ad0002037a24 */ /* 0x000fc400078e0203 */
[----:B------:R-:W-:Y:S01]  /*1da0*/  IMAD.IADD R5, R31, 0x1, -R5 ;  /* 0x000000011f057824 */ /* 0x000fe200078e0a05 */
[----:B------:R-:W-:Y:S01]  /*1db0*/  LEA.HI R7, R7, R139, RZ, 0x3 ;  /* 0x0000008b07077211 */ /* 0x000fe200078f18ff */
[----:B------:R-:W-:Y:S02]  /*1dc0*/  IMAD.SHL.U32 R6, R6, 0x40, RZ ;  /* 0x0000004006067824 */ /* 0x000fe400078e00ff */
[C---:B------:R-:W-:Y:S01]  /*1dd0*/  IMAD.SHL.U32 R8, R5.reuse, 0x40, RZ ;  /* 0x0000004005087824 */ /* 0x040fe200078e00ff */
[----:B------:R-:W-:Y:S01]  /*1de0*/  LOP3.LUT P0, RZ, R5, 0x4, RZ, 0xc0, !PT ;  /* 0x0000000405ff7812 */ /* 0x000fe2000780c0ff */
[----:B------:R-:W-:Y:S01]  /*1df0*/  IMAD.IADD R127, R115, 0x1, R3 ;  /* 0x00000001737f7824 */ /* 0x000fe200078e0203 */
[----:B------:R-:W-:Y:S01]  /*1e00*/  SHF.R.S32.HI R5, RZ, 0x1f, R86 ;  /* 0x0000001fff057819 */ /* 0x000fe20000011456 */
[----:B------:R-:W-:Y:S01]  /*1e10*/  IMAD.SHL.U32 R7, R7, 0x40, RZ ;  /* 0x0000004007077824 */ /* 0x000fe200078e00ff */
[----:B------:R-:W-:Y:S01]  /*1e20*/  LOP3.LUT R119, R8, 0x1c0, RZ, 0xc0, !PT ;  /* 0x000001c008777812 */ /* 0x000fe200078ec0ff */
[----:B------:R-:W-:Y:S01]  /*1e30*/  IMAD.IADD R105, R99, 0x1, R10 ;  /* 0x0000000163697824 */ /* 0x000fe200078e020a */
[----:B------:R-:W-:Y:S01]  /*1e40*/  LEA.HI R5, R5, R86, RZ, 0x3 ;  /* 0x0000005605057211 */ /* 0x000fe200078f18ff */
[----:B------:R-:W-:Y:S01]  /*1e50*/  IMAD.IADD R103, R10, 0x1, R95 ;  /* 0x000000010a677824 */ /* 0x000fe200078e025f */
[----:B------:R-:W-:Y:S01]  /*1e60*/  SHF.R.U32.HI R120, RZ, 0x3, R119 ;  /* 0x00000003ff787819 */ /* 0x000fe20000011677 */
[----:B------:R-:W-:Y:S01]  /*1e70*/  IMAD.IADD R104, R97, 0x1, R9 ;  /* 0x0000000161687824 */ /* 0x000fe200078e0209 */
[----:B------:R-:W-:Y:S01]  /*1e80*/  LOP3.LUT R2, R119, 0x18, R18, 0xf8, !PT ;  /* 0x0000001877027812 */ /* 0x000fe200078ef812 */
[----:B------:R-:W-:Y:S01]  /*1e90*/  IMAD.IADD R102, R9, 0x1, R93 ;  /* 0x0000000109667824 */ /* 0x000fe200078e025d */
[----:B------:R-:W-:-:S02]  /*1ea0*/  LOP3.LUT R122, R6, 0xfffffe00, RZ, 0xc0, !PT ;  /* 0xfffffe00067a7812 */ /* 0x000fc400078ec0ff */
[----:B------:R-:W-:Y:S02]  /*1eb0*/  LOP3.LUT R2, R2, R120, RZ, 0x3c, !PT ;  /* 0x0000007802027212 */ /* 0x000fe400078e3cff */
[--C-:B------:R-:W-:Y:S02]  /*1ec0*/  LOP3.LUT R6, R119, 0x38, R4.reuse, 0xf8, !PT ;  /* 0x0000003877067812 */ /* 0x100fe400078ef804 */
[----:B------:R-:W-:Y:S01]  /*1ed0*/  LOP3.LUT R76, R5, 0xfffffff8, RZ, 0xc0, !PT ;  /* 0xfffffff8054c7812 */ /* 0x000fe200078ec0ff */
[----:B------:R-:W-:Y:S01]  /*1ee0*/  IMAD.IADD R3, R2, 0x1, R121 ;  /* 0x0000000102037824 */ /* 0x000fe200078e0279 */
[----:B------:R-:W-:Y:S02]  /*1ef0*/  LOP3.LUT R123, R7, 0xfffffe00, RZ, 0xc0, !PT ;  /* 0xfffffe00077b7812 */ /* 0x000fe400078ec0ff */
[----:B------:R-:W-:Y:S02]  /*1f00*/  LOP3.LUT R5, R109, 0x38, R4, 0xf8, !PT ;  /* 0x000000386d057812 */ /* 0x000fe400078ef804 */
[----:B------:R-:W-:-:S02]  /*1f10*/  LEA R80, R3, 0x100, 0x1 ;  /* 0x0000010003507811 */ /* 0x000fc400078e08ff */
[----:B------:R-:W-:Y:S02]  /*1f20*/  LOP3.LUT R2, R108, 0x38, R4, 0xf8, !PT ;  /* 0x000000386c027812 */ /* 0x000fe400078ef804 */
[----:B------:R-:W-:Y:S02]  /*1f30*/  LOP3.LUT R3, R6, R120, RZ, 0x3c, !PT ;  /* 0x0000007806037212 */ /* 0x000fe400078e3cff */
[----:B------:R-:W-:Y:S02]  /*1f40*/  LOP3.LUT R5, R123, R5, R142, 0xf6, !PT ;  /* 0x000000057b057212 */ /* 0x000fe400078ef68e */
[----:B------:R-:W-:Y:S01]  /*1f50*/  LOP3.LUT R2, R122, R2, R141, 0xf6, !PT ;  /* 0x000000027a027212 */ /* 0x000fe200078ef68d */
[----:B------:R-:W-:Y:S01]  /*1f60*/  IMAD.IADD R3, R3, 0x1, R121 ;  /* 0x0000000103037824 */ /* 0x000fe200078e0279 */
[C---:B------:R-:W-:Y:S01]  /*1f70*/  IADD3 R81, R80.reuse, 0x40, RZ ;  /* 0x0000004050517810 */ /* 0x040fe20007ffe0ff */
[----:B------:R-:W-:Y:S01]  /*1f80*/  IMAD.SHL.U32 R126, R5, 0x2, RZ ;  /* 0x00000002057e7824 */ /* 0x000fe200078e00ff */
[----:B------:R-:W-:Y:S01]  /*1f90*/  @P0 IADD3 R81, R80, -0x40, RZ ;  /* 0xffffffc050510810 */ /* 0x000fe20007ffe0ff */
[----:B------:R-:W-:Y:S01]  /*1fa0*/  IMAD.SHL.U32 R125, R2, 0x2, RZ ;  /* 0x00000002027d7824 */ /* 0x000fe200078e00ff */
[----:B------:R-:W-:Y:S01]  /*1fb0*/  SHF.R.S32.HI R82, RZ, 0x1f, R76 ;  /* 0x0000001fff527819 */ /* 0x000fe2000001144c */
[----:B------:R-:W-:Y:S01]  /*1fc0*/  IMAD.SHL.U32 R124, R3, 0x2, RZ ;  /* 0x00000002037c7824 */ /* 0x000fe200078e00ff */
[----:B------:R-:W-:Y:S01]  /*1fd0*/  BAR.SYNC.DEFER_BLOCKING 0x0 ;  /* 0x0000000000007b1d */ /* 0x000fe20000010000 */
[----:B---3--:R-:W-:-:S05]  /*1fe0*/  ISETP.GE.AND P0, PT, R143, 0x1, PT ;  /* 0x000000018f00780c */ /* 0x008fca0003f06270 */
.L_x_376:
        /* <DEDUP_REMOVED lines=9> */
[----:B------:R-:W-:Y:S01]  /*2080*/  IMAD.MOV.U32 R5, RZ, RZ, R4 ;  /* 0x000000ffff057224 */ /* 0x000fe200078e0004 */
[----:B------:R-:W-:Y:S05]  /*2090*/  ISETP.GT.OR P0, PT, R0, 0x5f, P0 ;  /* 0x0000005f0000780c */ /* 0x000fea0000704670 */
[----:B------:R-:W-:Y:S05]  /*20a0*/  @P1 IMAD.HI.U32 R2, R4, c[0x0][0x2bc], RZ ;  /* 0x0000af0004021a27 */ /* 0x000fea00078e00ff */
[----:B------:R-:W-:Y:S04]  /*20b0*/  @P1 SHF.R.U32.HI R5, RZ, c[0x0][0x2c0], R2 ;  /* 0x0000b000ff051a19 */ /* 0x000fe80000011602 */
[C---:B------:R-:W-:Y:S04]  /*20c0*/  @!P0 IADD3 R3, P1, R5.reuse, R114, RZ ;  /* 0x0000007205038210 */ /* 0x040fe80007f3e0ff */
[----:B------:R-:W-:Y:S02]  /*20d0*/  @!P0 LEA.HI.X.SX32 R6, R5, R127, 0x1, P1 ;  /* 0x0000007f05068211 */ /* 0x000fe400008f0eff */
[C---:B------:R-:W-:Y:S04]  /*20e0*/  @!P0 LEA R2, P1, R3.reuse, c[0x0][0x2a0], 0x2 ;  /* 0x0000a80003028a11 */ /* 0x040fe800078210ff */
[----:B------:R-:W-:Y:S05]  /*20f0*/  @!P0 LEA.HI.X R3, R3, c[0x0][0x2a4], R6, 0x2, P1 ;  /* 0x0000a90003038a11 */ /* 0x000fea00008f1406 */
[----:B--2---:R1:W2:Y:S04]  /*2100*/  @!P0 LDG.E R83, [R2.64] ;  /* 0x0000000e02538981 */ /* 0x0042a8000c1e1900 */
[----:B------:R-:W-:Y:S01]  /*2110*/  BAR.SYNC.DEFER_BLOCKING 0x0 ;  /* 0x0000000000007b1d */ /* 0x000fe20000010000 */
[----:B-1----:R-:W-:Y:S04]  /*2120*/  IMAD.MOV R2, RZ, RZ, -R5 ;  /* 0x000000ffff027224 */ /* 0x002fe800078e0a05 */
[----:B------:R-:W-:Y:S04]  /*2130*/  IMAD R87, R2, c[0x0][0x2b8], R4 ;  /* 0x0000ae0002577a24 */ /* 0x000fe800078e0204 */
[----:B------:R-:W-:Y:S01]  /*2140*/  IMAD.WIDE.U32 R2, R87, c[0x0][0x1e0], RZ ;  /* 0x0000780057027a25 */ /* 0x000fe200078e00ff */
[----:B------:R-:W-:Y:S05]  /*2150*/  SHF.R.S32.HI R91, RZ, 0x1f, R87 ;  /* 0x0000001fff5b7819 */ /* 0x000fea0000011457 */
[----:B------:R-:W-:Y:S04]  /*2160*/  IMAD R4, R91, c[0x0][0x1e0], RZ ;  /* 0x000078005b047a24 */ /* 0x000fe800078e02ff */
[----:B------:R-:W-:Y:S04]  /*2170*/  IMAD R4, R87, c[0x0][0x1e4], R4 ;  /* 0x0000790057047a24 */ /* 0x000fe800078e0204 */
[----:B------:R-:W-:Y:S01]  /*2180*/  IMAD.IADD R3, R3, 0x1, R4 ;  /* 0x0000000103037824 */ /* 0x000fe200078e0204 */
[----:B--2---:R-:W-:Y:S03]  /*2190*/  SHF.R.S32.HI R100, RZ, 0x1f, R83 ;  /* 0x0000001fff647819 */ /* 0x004fe60000011453 */
[C---:B------:R-:W-:Y:S04]  /*21a0*/  IMAD.WIDE.U32 R2, R83.reuse, c[0x0][0x1f0], R2 ;  /* 0x00007c0053027a25 */ /* 0x040fe800078e0002 */
[----:B------:R-:W-:Y:S01]  /*21b0*/  IMAD R4, R100, c[0x0][0x1f0], RZ ;  /* 0x00007c0064047a24 */ /* 0x000fe200078e02ff */
[----:B------:R-:W-:Y:S03]  /*21c0*/  IADD3 R2, P0, R2, UR44, RZ ;  /* 0x0000002c02027c10 */ /* 0x000fe6000ff1e0ff */
[----:B------:R-:W-:Y:S05]  /*21d0*/  IMAD R4, R83, c[0x0][0x1f4], R4 ;  /* 0x00007d0053047a24 */ /* 0x000fea00078e0204 */
[----:B------:R-:W-:Y:S02]  /*21e0*/  IADD3.X R3, R3, UR43, R4, P0, !PT ;  /* 0x0000002b03037c10 */ /* 0x000fe400087fe404 */
[C---:B------:R-:W-:Y:S04]  /*21f0*/  LEA R78, P0, R2.reuse, c[0x0][0x1c8], 0x1 ;  /* 0x00007200024e7a11 */ /* 0x040fe800078008ff */
[----:B------:R-:W-:Y:S01]  /*2200*/  LEA.HI.X R77, R2, c[0x0][0x1cc], R3, 0x1, P0 ;  /* 0x00007300024d7a11 */ /* 0x000fe200000f0c03 */
[----:B------:R-:W-:-:S05]  /*2210*/  @!P2 BRA `(.L_x_343) ;  /* 0x00003b300000a947 */ /* 0x000fca0003800000 */
[----:B------:R-:W-:Y:S01]  /*2220*/  USHF.R.S32.HI UR28, URZ, 0x1f, UR6 ;  /* 0x0000001f3f1c7899 */ /* 0x000fe20008011406 */
[----:B------:R-:W-:Y:S01]  /*2230*/  ISETP.NE.AND P0, PT, RZ, UR20, PT ;  /* 0x00000014ff007c0c */ /* 0x000fe2000bf05270 */
[----:B------:R-:W-:Y:S01]  /*2240*/  UIMAD UR21, UR18, UR6, URZ ;  /* 0x00000006121572a4 */ /* 0x000fe2000f8e023f */
[----:B------:R-:W-:Y:S01]  /*2250*/  IMAD R2, R140, UR6, RZ ;  /* 0x000000068c027c24 */ /* 0x000fe2000f8e02ff */
[----:B------:R-:W-:Y:S01]  /*2260*/  UIMAD UR5, UR6, -0x60, UR4 ;  /* 0xffffffa0060578a4 */ /* 0x000fe2000f8e0204 */
[C---:B------:R-:W-:Y:S01]  /*2270*/  IMAD.WIDE.U32 R32, R134.reuse, UR6, RZ ;  /* 0x0000000686207c25 */ /* 0x040fe2000f8e00ff */
[----:B------:R-:W-:Y:S02]  /*2280*/  UIMAD.WIDE.U32 UR30, UR40, UR6, URZ ;  /* 0x00000006281e72a5 */ /* 0x000fe4000f8e003f */
[----:B------:R-:W-:Y:S01]  /*2290*/  UIMAD UR21, UR28, UR40, UR21 ;  /* 0x000000281c1572a4 */ /* 0x000fe2000f8e0215 */
[----:B------:R-:W-:Y:S01]  /*22a0*/  IMAD R2, R134, UR28, R2 ;  /* 0x0000001c86027c24 */ /* 0x000fe2000f8e0202 */
[----:B------:R-:W-:Y:S02]  /*22b0*/  UISETP.LT.AND UP0, UPT, UR5, 0x60, UPT ;  /* 0x000000600500788c */ /* 0x000fe4000bf01270 */
[----:B------:R-:W-:Y:S02]  /*22c0*/  UIADD3 UR21, UR31, UR21, URZ ;  /* 0x000000151f157290 */ /* 0x000fe4000fffe03f */
[----:B------:R-:W-:Y:S01]  /*22d0*/  USEL UR28, UR5, 0x60, UP0 ;  /* 0x00000060051c7887 */ /* 0x000fe20008000000 */
        /* <DEDUP_REMOVED lines=15> */
[----:B------:R-:W-:Y:S04]  /*23d0*/  IADD3 R3, P0, R96, UR30, RZ ;  /* 0x0000001e60037c10 */ /* 0x000fe8000ff1e0ff */
[----:B------:R-:W-:Y:S02]  /*23e0*/  IADD3.X R5, R104, UR21, RZ, P0, !PT ;  /* 0x0000001568057c10 */ /* 0x000fe400087fe4ff */
        /* <DEDUP_REMOVED lines=13> */
.L_x_346:
[----:B------:R-:W-:Y:S05]  /*24c0*/  BSYNC B0 ;  /* 0x0000000000007941 */ /* 0x000fea0003800000 */
.L_x_345:
        /* <DEDUP_REMOVED lines=18> */
[----:B------:R-:W-:Y:S01]  /*25f0*/  IADD3 R4, P1, P0, R98, UR35, R32 ;  /* 0x0000002362047c10 */ /* 0x000fe2000f83e020 */
[----:B------:R-:W-:Y:S01]  /*2600*/  IMAD.U32 R5, RZ, RZ, UR39 ;  /* 0x00000027ff057e24 */ /* 0x000fe2000f8e00ff */
[----:B------:R-:W-:Y:S01]  /*2610*/  CS2R R14, SRZ ;  /* 0x00000000000e7805 */ /* 0x000fe2000001ff00 */
[----:B------:R-:W-:Y:S01]  /*2620*/  IMAD.U32 R10, RZ, RZ, UR38 ;  /* 0x00000026ff0a7e24 */ /* 0x000fe2000f8e00ff */
[----:B------:R-:W-:Y:S01]  /*2630*/  IADD3.X R9, R105, UR34, R36, P1, P0 ;  /* 0x0000002269097c10 */ /* 0x000fe20008fe0424 */
[----:B------:R-:W-:Y:S01]  /*2640*/  CS2R R42, SRZ ;  /* 0x00000000002a7805 */ /* 0x000fe2000001ff00 */
[----:B------:R-:W-:Y:S01]  /*2650*/  IADD3 R5, P1, P0, R96, UR30, R5 ;  /* 0x0000001e60057c10 */ /* 0x000fe2000f83e005 */
[----:B------:R-:W-:Y:S01]  /*2660*/  CS2R R16, SRZ ;  /* 0x0000000000107805 */ /* 0x000fe2000001ff00 */
[----:B------:R-:W-:Y:S02]  /*2670*/  CS2R R44, SRZ ;  /* 0x00000000002c7805 */ /* 0x000fe4000001ff00 */
[----:B------:R-:W-:Y:S02]  /*2680*/  IADD3.X R10, R104, UR21, R10, P1, P0 ;  /* 0x00000015680a7c10 */ /* 0x000fe40008fe040a */
        /* <DEDUP_REMOVED lines=12> */
.L_x_348:
[----:B------:R-:W-:Y:S05]  /*2750*/  BSYNC B0 ;  /* 0x0000000000007941 */ /* 0x000fea0003800000 */
.L_x_347:
        /* <DEDUP_REMOVED lines=24> */
[----:B------:R-:W-:Y:S01]  /*28e0*/  IMAD.U32 R5, RZ, RZ, UR31 ;  /* 0x0000001fff057e24 */ /* 0x000fe2000f8e00ff */
[----:B------:R-:W-:Y:S01]  /*28f0*/  IADD3 R5, P1, P0, R96, UR37, R4 ;  /* 0x0000002560057c10 */ /* 0x000fe2000f83e004 */
[----:B------:R-:W-:Y:S03]  /*2900*/  CS2R R48, SRZ ;  /* 0x0000000000307805 */ /* 0x000fe6000001ff00 */
        /* <DEDUP_REMOVED lines=13> */
.L_x_350:
[----:B------:R-:W-:Y:S05]  /*29e0*/  BSYNC B0 ;  /* 0x0000000000007941 */ /* 0x000fea0003800000 */
.L_x_349:
        /* <DEDUP_REMOVED lines=33> */
[----:B------:R-:W-:Y:S02]  /*2c00*/  @!P0 LOP3.LUT R35, R35, 0xffff0000, RZ, 0xc0, !PT ;  /* 0xffff000023238812 */ /* 0x000fe400078ec0ff */
[----:B------:R-:W-:Y:S01]  /*2c10*/  @!P0 PRMT R37, R13, 0x5432, R37 ;  /* 0x000054320d258816 */ /* 0x000fe20000000025 */
[C---:B------:R-:W-:Y:S01]  /*2c20*/  @!P0 IMAD.U32 R13, R2.reuse, 0x10000, RZ ;  /* 0x00010000020d8824 */ /* 0x040fe200078e00ff */
[----:B------:R-:W-:Y:S01]  /*2c30*/  @!P0 LOP3.LUT R5, R2, 0xffff0000, RZ, 0xc0, !PT ;  /* 0xffff000002058812 */ /* 0x000fe200078ec0ff */
        /* <DEDUP_REMOVED lines=37> */
.L_x_354:
[----:B------:R-:W-:Y:S05]  /*2e90*/  BSYNC B0 ;  /* 0x0000000000007941 */ /* 0x000fea0003800000 */
.L_x_353:
        /* <DEDUP_REMOVED lines=9> */
[----:B------:R-:W-:Y:S02]  /*2f30*/  @!P0 SHF.R.U64 R2, R6, 0x10, R7 ;  /* 0x0000001006028819 */ /* 0x000fe40000001207 */
[----:B------:R-:W-:Y:S02]  /*2f40*/  @!P0 PRMT R5, R39, 0x5410, R5 ;  /* 0x0000541027058816 */ /* 0x000fe40000000005 */
[----:B------:R-:W-:Y:S02]  /*2f50*/  @!P0 PRMT R2, R24, 0x5432, R2 ;  /* 0x0000543218028816 */ /* 0x000fe40000000002 */
[----:B------:R-:W-:Y:S01]  /*2f60*/  @!P0 SHF.R.U32.HI R6, RZ, 0x10, R7 ;  /* 0x00000010ff068819 */ /* 0x000fe20000011607 */
[C---:B------:R-:W-:Y:S01]  /*2f70*/  @!P0 IMAD.U32 R12, R5.reuse, 0x10000, RZ ;  /* 0x00010000050c8824 */ /* 0x040fe200078e00ff */
[----:B------:R-:W-:Y:S01]  /*2f80*/  @!P0 SHF.R.U32.HI R34, RZ, 0x10, R41 ;  /* 0x00000010ff228819 */ /* 0x000fe20000011629 */
[----:B------:R-:W-:Y:S01]  /*2f90*/  @!P0 IMAD.U32 R7, R2, 0x10000, RZ ;  /* 0x0001000002078824 */ /* 0x000fe200078e00ff */
[----:B------:R-:W-:Y:S02]  /*2fa0*/  @!P0 PRMT R6, R24, 0x5410, R6 ;  /* 0x0000541018068816 */ /* 0x000fe40000000006 */
        /* <DEDUP_REMOVED lines=40> */
.L_x_352:
[----:B------:R-:W-:Y:S05]  /*3230*/  BSYNC B1 ;  /* 0x0000000000017941 */ /* 0x000fea0003800000 */
.L_x_351:
[----:B------:R4:W1:Y:S01]  /*3240*/  SHFL.IDX PT, R38, R77, 0x1, 0x1c1f ;  /* 0x003c1f004d267f89 */ /* 0x00086200000e0000 */
[----:B------:R-:W-:Y:S03]  /*3250*/  BSSY B1, `(.L_x_355) ;  /* 0x0000077000017945 */ /* 0x000fe60003800000 */
[----:B--2---:R4:W2:Y:S01]  /*3260*/  SHFL.IDX PT, R37, R78, 0x1, 0x1c1f ;  /* 0x003c1f004e257f89 */ /* 0x0048a200000e0000 */
[----:B------:R-:W-:-:S05]  /*3270*/  @P4 BRA `(.L_x_356) ;  /* 0x0000074000004947 */ /* 0x000fca0003800000 */
[----:B------:R-:W-:Y:S01]  /*3280*/  ISETP.NE.AND P0, PT, R90, RZ, PT ;  /* 0x000000ff5a00720c */ /* 0x000fe20003f05270 */
[----:B------:R-:W-:Y:S01]  /*3290*/  @!UPT UIADD3 URZ, URZ, URZ, URZ ;  /* 0x0000003f3f3ff290 */ /* 0x000fe2000fffe03f */
[----:B------:R-:W-:Y:S11]  /*32a0*/  BSSY B0, `(.L_x_357) ;  /* 0x0000038000007945 */ /* 0x000ff60003800000 */
[----:B------:R-:W-:-:S05]  /*32b0*/  @P0 BRA `(.L_x_358) ;  /* 0x0000036000000947 */ /* 0x000fca0003800000 */
[C---:B--2---:R-:W-:Y:S01]  /*32c0*/  LEA R34, P0, R18.reuse, R37, 0x1 ;  /* 0x0000002512227211 */ /* 0x044fe200078008ff */
[----:B------:R-:W2:Y:S03]  /*32d0*/  LDS.128 R8, [R80+0x4000] ;  /* 0x0040000050087984 */ /* 0x000ea60000000c00 */
[----:B-1----:R-:W-:Y:S02]  /*32e0*/  LEA.HI.X R35, R18, R38, R19, 0x1, P0 ;  /* 0x0000002612237211 */ /* 0x002fe400000f0c13 */
        /* <DEDUP_REMOVED lines=51> */
.L_x_358:
[----:B------:R-:W-:Y:S05]  /*3620*/  BSYNC B0 ;  /* 0x0000000000007941 */ /* 0x000fea0003800000 */
.L_x_357:
[----:B------:R-:W-:Y:S11]  /*3630*/  ISETP.NE.AND P0, PT, R107, RZ, PT ;  /* 0x000000ff6b00720c */ /* 0x000ff60003f05270 */
[----:B------:R-:W-:Y:S02]  /*3640*/  @!UPT UIADD3 URZ, URZ, URZ, URZ ;  /* 0x0000003f3f3ff290 */ /* 0x000fe4000fffe03f */
[----:B------:R-:W-:-:S05]  /*3650*/  @P0 BRA `(.L_x_356) ;  /* 0x0000036000000947 */ /* 0x000fca0003800000 */
[C---:B-12---:R-:W-:Y:S01]  /*3660*/  LEA R34, P0, R76.reuse, R37, 0x1 ;  /* 0x000000254c227211 */ /* 0x046fe200078008ff */
[----:B------:R-:W1:Y:S03]  /*3670*/  LDS.128 R8, [R81+0x4000] ;  /* 0x0040000051087984 */ /* 0x000e660000000c00 */
[----:B------:R-:W-:Y:S02]  /*3680*/  LEA.HI.X R35, R76, R38, R82, 0x1, P0 ;  /* 0x000000264c237211 */ /* 0x000fe400000f0c52 */
[----:B------:R-:W-:Y:S11]  /*3690*/  ISETP.GE.AND P0, PT, R30, c[0x0][0x27c], PT ;  /* 0x00009f001e007a0c */ /* 0x000ff60003f06270 */
[----:B------:R-:W-:Y:S02]  /*36a0*/  @!UPT UIADD3 URZ, URZ, URZ, URZ ;  /* 0x0000003f3f3ff290 */ /* 0x000fe4000fffe03f */
[----:B------:R-:W-:Y:S02]  /*36b0*/  @!P0 SHF.R.U64 R14, R44, 0x10, R45 ;  /* 0x000000102c0e8819 */ /* 0x000fe4000000122d */
[--C-:B------:R-:W-:Y:S02]  /*36c0*/  @!P0 SHF.R.U64 R2, R16, 0x10, R17.reuse ;  /* 0x0000001010028819 */ /* 0x100fe40000001211 */
[----:B------:R-:W-:Y:S02]  /*36d0*/  @!P0 SHF.R.U32.HI R3, RZ, 0x10, R17 ;  /* 0x00000010ff038819 */ /* 0x000fe40000011611 */
[C---:B------:R-:W-:Y:S02]  /*36e0*/  @!P0 PRMT R14, R51.reuse, 0x5410, R14 ;  /* 0x00005410330e8816 */ /* 0x040fe4000000000e */
        /* <DEDUP_REMOVED lines=45> */
.L_x_356:
[----:B------:R-:W-:Y:S05]  /*39c0*/  BSYNC B1 ;  /* 0x0000000000017941 */ /* 0x000fea0003800000 */
.L_x_355:
[----:B-1----:R1:W4:Y:S04]  /*39d0*/  SHFL.IDX PT, R34, R77, 0x2, 0x1c1f ;  /* 0x005c1f004d227f89 */ /* 0x00232800000e0000 */
[----:B------:R1:W3:Y:S01]  /*39e0*/  SHFL.IDX PT, R33, R78, 0x2, 0x1c1f ;  /* 0x005c1f004e217f89 */ /* 0x0002e200000e0000 */
[----:B------:R-:W-:-:S05]  /*39f0*/  @P2 BRA `(.L_x_359) ;  /* 0x000026e000002947 */ /* 0x000fca0003800000 */
[----:B------:R-:W-:Y:S01]  /*3a00*/  ISETP.NE.AND P0, PT, R90, RZ, PT ;  /* 0x000000ff5a00720c */ /* 0x000fe20003f05270 */
[----:B------:R-:W-:Y:S01]  /*3a10*/  @!UPT UIADD3 URZ, URZ, URZ, URZ ;  /* 0x0000003f3f3ff290 */ /* 0x000fe2000fffe03f */
[----:B------:R-:W-:Y:S11]  /*3a20*/  BSSY B0, `(.L_x_360) ;  /* 0x0000038000007945 */ /* 0x000ff60003800000 */
[----:B------:R-:W-:-:S05]  /*3a30*/  @P0 BRA `(.L_x_361) ;  /* 0x0000036000000947 */ /* 0x000fca0003800000 */
[C---:B---3--:R-:W-:Y:S01]  /*3a40*/  LEA R24, P0, R18.reuse, R33, 0x1 ;  /* 0x0000002112187211 */ /* 0x048fe200078008ff */
[----:B------:R-:W3:Y:S03]  /*3a50*/  LDS.128 R8, [R80+0x5000] ;  /* 0x0050000050087984 */ /* 0x000ee60000000c00 */
        /* <DEDUP_REMOVED lines=15> */
[C---:B---3--:R-:W-:Y:S01]  /*3b50*/  @!P0 IMAD.U32 R13, R8.reuse, 0x10000, RZ ;  /* 0x00010000080d8824 */ /* 0x048fe200078e00ff */
        /* <DEDUP_REMOVED lines=36> */
.L_x_361:
[----:B------:R-:W-:Y:S05]  /*3da0*/  BSYNC B0 ;  /* 0x0000000000007941 */ /* 0x000fea0003800000 */
.L_x_360:
[----:B------:R-:W-:Y:S11]  /*3db0*/  ISETP.NE.AND P0, PT, R107, RZ, PT ;  /* 0x000000ff6b00720c */ /* 0x000ff60003f05270 */
[----:B------:R-:W-:Y:S02]  /*3dc0*/  @!UPT UIADD3 URZ, URZ, URZ, URZ ;  /* 0x0000003f3f3ff290 */ /* 0x000fe4000fffe03f */
        /* <DEDUP_REMOVED lines=9> */
[C---:B------:R-:W-:Y:S02]  /*3e60*/  @!P0 PRMT R14, R53.reuse, 0x5410, R14 ;  /* 0x00005410350e8816 */ /* 0x040fe4000000000e */
[----:B------:R-:W-:Y:S02]  /*3e70*/  @!P0 PRMT R2, R32, 0x5432, R2 ;  /* 0x0000543220028816 */ /* 0x000fe40000000002 */
[----:B------:R-:W-:Y:S01]  /*3e80*/  @!P0 SHF.R.U32.HI R4, RZ, 0x10, R49 ;  /* 0x00000010ff048819 */ /* 0x000fe20000011631 */
[----:B------:R-:W-:Y:S01]  /*3e90*/  @!P0 IMAD.U32 R12, R14, 0x10000, RZ ;  /* 0x000100000e0c8824 */ /* 0x000fe200078e00ff */
[----:B------:R-:W-:Y:S01]  /*3ea0*/  @!P0 PRMT R6, R32, 0x5410, R3 ;  /* 0x0000541020068816 */ /* 0x000fe20000000003 */
[----:B------:R-:W-:Y:S01]  /*3eb0*/  @!P0 IMAD.U32 R7, R2, 0x10000, RZ ;  /* 0x0001000002078824 */ /* 0x000fe200078e00ff */
[----:B------:R-:W-:Y:S02]  /*3ec0*/  @!P0 PRMT R16, R53, 0x5432, R4 ;  /* 0x0000543235108816 */ /* 0x000fe40000000004 */
[----:B------:R-:W-:Y:S02]  /*3ed0*/  @!P0 LOP3.LUT R14, R14, 0xffff0000, RZ, 0xc0, !PT ;  /* 0xffff00000e0e8812 */ /* 0x000fe400078ec0ff */
[----:B------:R-:W-:Y:S01]  /*3ee0*/  @!P0 LOP3.LUT R5, R2, 0xffff0000, RZ, 0xc0, !PT ;  /* 0xffff000002058812 */ /* 0x000fe200078ec0ff */
        /* <DEDUP_REMOVED lines=38> */
.L_x_344:
[----:B------:R-:W-:Y:S01]  /*4150*/  ISETP.GE.AND P0, PT, R139, UR28, PT ;  /* 0x0000001c8b007c0c */ /* 0x000fe2000bf06270 */
[----:B------:R-:W-:Y:S01]  /*4160*/  CS2R R54, SRZ ;  /* 0x0000000000367805 */ /* 0x000fe2000001ff00 */
[----:B------:R-:W-:Y:S01]  /*4170*/  ISETP.NE.AND P5, PT, R90, RZ, PT ;  /* 0x000000ff5a00720c */ /* 0x000fe20003fa5270 */
[----:B------:R-:W-:Y:S01]  /*4180*/  CS2R R52, SRZ ;  /* 0x0000000000347805 */ /* 0x000fe2000001ff00 */
[----:B------:R-:W-:Y:S01]  /*4190*/  ISETP.GE.OR P2, PT, R18, c[0x0][0x27c], P0 ;  /* 0x00009f0012007a0c */ /* 0x000fe20000746670 */
[----:B------:R-:W-:Y:S01]  /*41a0*/  IMAD.U32 R7, RZ, RZ, UR39 ;  /* 0x00000027ff077e24 */ /* 0x000fe2000f8e00ff */
[----:B------:R-:W-:Y:S01]  /*41b0*/  ISETP.NE.AND P4, PT, R130, RZ, PT ;  /* 0x000000ff8200720c */ /* 0x000fe20003f85270 */
[----:B------:R-:W-:Y:S01]  /*41c0*/  IMAD.U32 R8, RZ, RZ, UR38 ;  /* 0x00000026ff087e24 */ /* 0x000fe2000f8e00ff */
        /* <DEDUP_REMOVED lines=8> */
[----:B------:R-:W-:Y:S01]  /*4250*/  IMAD.U32 R2, RZ, RZ, UR30 ;  /* 0x0000001eff027e24 */ /* 0x000fe2000f8e00ff */
[----:B------:R-:W-:Y:S01]  /*4260*/  @!P2 IADD3 R7, P1, P0, R92, UR30, R7 ;  /* 0x0000001e5c07ac10 */ /* 0x000fe2000f83e007 */
[----:B------:R-:W-:Y:S01]  /*4270*/  IMAD.U32 R3, RZ, RZ, UR31 ;  /* 0x0000001fff037e24 */ /* 0x000fe2000f8e00ff */
[----:B------:R1:W2:Y:S01]  /*4280*/  SHFL.IDX PT, R45, R77, RZ, 0x1c1f ;  /* 0x001c1fff4d2d7589 */ /* 0x0002a200000e0000 */
[----:B------:R-:W-:Y:S01]  /*4290*/  IMAD.U32 R3, RZ, RZ, UR21 ;  /* 0x00000015ff037e24 */ /* 0x000fe2000f8e00ff */
[----:B------:R-:W-:Y:S01]  /*42a0*/  @!P2 IADD3.X R8, R102, UR21, R8, P1, P0 ;  /* 0x000000156608ac10 */ /* 0x000fe20008fe0408 */
[----:B------:R-:W-:Y:S01]  /*42b0*/  BSSY B0, `(.L_x_362) ;  /* 0x00000ba000007945 */ /* 0x000fe20003800000 */
[----:B------:R-:W-:Y:S04]  /*42c0*/  ISETP.GE.AND P0, PT, R138, UR28, PT ;  /* 0x0000001c8a007c0c */ /* 0x000fe8000bf06270 */
[----:B------:R-:W-:Y:S01]  /*42d0*/  ISETP.GE.OR P1, PT, R18, c[0x0][0x27c], P0 ;  /* 0x00009f0012007a0c */ /* 0x000fe20000726670 */
[----:B------:R1:W3:Y:S11]  /*42e0*/  SHFL.IDX PT, R44, R78, RZ, 0x1c1f ;  /* 0x001c1fff4e2c7589 */ /* 0x0002f600000e0000 */
[----:B------:R-:W-:Y:S01]  /*42f0*/  @!UPT UIADD3 URZ, URZ, URZ, URZ ;  /* 0x0000003f3f3ff290 */ /* 0x000fe2000fffe03f */
[----:B------:R-:W-:Y:S04]  /*4300*/  @!P1 IADD3 R10, P3, P0, R92, UR37, R2 ;  /* 0x000000255c0a9c10 */ /* 0x000fe8000f87e002 */
[----:B------:R-:W-:Y:S02]  /*4310*/  @!P1 IADD3.X R11, R102, UR36, R3, P3, P0 ;  /* 0x00000024660b9c10 */ /* 0x000fe40009fe0403 */
[C---:B------:R-:W-:Y:S04]  /*4320*/  @!P2 IADD3 R2, P3, P0, R94.reuse, UR35, R32 ;  /* 0x000000235e02ac10 */ /* 0x040fe8000f87e020 */
[C---:B------:R-:W-:Y:S02]  /*4330*/  @!P2 IADD3.X R3, R103.reuse, UR34, R36, P3, P0 ;  /* 0x000000226703ac10 */ /* 0x040fe40009fe0424 */
[----:B------:R-:W-:Y:S04]  /*4340*/  @!P1 IADD3 R6, P3, P0, R94, UR33, R32 ;  /* 0x000000215e069c10 */ /* 0x000fe8000f87e020 */
[----:B------:R-:W-:Y:S02]  /*4350*/  @!P1 IADD3.X R9, R103, UR32, R36, P3, P0 ;  /* 0x0000002067099c10 */ /* 0x000fe40009fe0424 */
        /* <DEDUP_REMOVED lines=10> */
[----:B------:R-:W-:Y:S01]  /*4400*/  ISETP.GE.AND P0, PT, R31, UR28, PT ;  /* 0x0000001c1f007c0c */ /* 0x000fe2000bf06270 */
[----:B------:R4:W3:Y:S03]  /*4410*/  @!P1 LDG.E.128 R24, [R8.64] ;  /* 0x0000000e08189981 */ /* 0x0008e6000c1e1d00 */
[----:B------:R-:W-:Y:S05]  /*4420*/  ISETP.GE.OR P0, PT, R18, c[0x0][0x27c], P0 ;  /* 0x00009f0012007a0c */ /* 0x000fea0000706670 */
[----:B------:R4:W3:Y:S08]  /*4430*/  @!P1 LDG.E.128 R56, [R6.64] ;  /* 0x0000000e06389981 */ /* 0x0008f0000c1e1d00 */
[----:B-1----:R-:W-:Y:S05]  /*4440*/  @!P0 IADD3 R2, P1, R94, R32, RZ ;  /* 0x000000205e028210 */ /* 0x002fea0007f3e0ff */
[----:B------:R-:W-:Y:S02]  /*4450*/  @!P0 IMAD.X R3, R103, 0x1, R36, P1 ;  /* 0x0000000167038824 */ /* 0x000fe400008e0624 */
[----:B------:R-:W-:Y:S01]  /*4460*/  CS2R R36, SRZ ;  /* 0x0000000000247805 */ /* 0x000fe2000001ff00 */
[C---:B----4-:R-:W-:Y:S04]  /*4470*/  @!P0 LEA R8, P1, R2.reuse, c[0x0][0x270], 0x1 ;  /* 0x00009c0002088a11 */ /* 0x050fe800078208ff */
[----:B------:R-:W-:Y:S02]  /*4480*/  @!P0 LEA.HI.X R9, R2, c[0x0][0x274], R3, 0x1, P1 ;  /* 0x00009d0002098a11 */ /* 0x000fe400008f0c03 */
[----:B------:R-:W-:Y:S01]  /*4490*/  @!P0 IADD3 R3, P1, R92, UR30, RZ ;  /* 0x0000001e5c038c10 */ /* 0x000fe2000ff3e0ff */
[----:B------:R-:W-:Y:S03]  /*44a0*/  CS2R R6, SRZ ;  /* 0x0000000000067805 */ /* 0x000fe6000001ff00 */
[----:B------:R-:W-:Y:S02]  /*44b0*/  @!P0 IADD3.X R4, R102, UR21, RZ, P1, !PT ;  /* 0x0000001566048c10 */ /* 0x000fe40008ffe4ff */
[C---:B------:R-:W-:Y:S04]  /*44c0*/  @!P0 LEA R2, P1, R3.reuse, c[0x0][0x288], 0x1 ;  /* 0x0000a20003028a11 */ /* 0x040fe800078208ff */
[----:B------:R-:W-:Y:S02]  /*44d0*/  @!P0 LEA.HI.X R3, R3, c[0x0][0x28c], R4, 0x1, P1 ;  /* 0x0000a30003038a11 */ /* 0x000fe400008f0c04 */
[----:B------:R-:W-:Y:S01]  /*44e0*/  CS2R R4, SRZ ;  /* 0x0000000000047805 */ /* 0x000fe2000001ff00 */
[----:B------:R-:W-:Y:S02]  /*44f0*/  ISETP.GE.AND P1, PT, R18, c[0x0][0x27c], PT ;  /* 0x00009f0012007a0c */ /* 0x000fe40003f26270 */
[----:B------:R1:W5:Y:S08]  /*4500*/  @!P0 LDG.E.128 R36, [R2.64] ;  /* 0x0000000e02248981 */ /* 0x000370000c1e1d00 */
        /* <DEDUP_REMOVED lines=32> */
[----:B------:R-:W-:Y:S01]  /*4710*/  IMAD.MOV.U32 R35, RZ, RZ, R38 ;  /* 0x000000ffff237224 */ /* 0x000fe200078e0026 */
[----:B------:R-:W-:Y:S01]  /*4720*/  @!P1 SHF.R.U64 R34, R36, 0x10, R37 ;  /* 0x0000001024229819 */ /* 0x000fe20000001225 */
[----:B------:R-:W-:Y:S01]  /*4730*/  IMAD.MOV.U32 R46, RZ, RZ, R39 ;  /* 0x000000ffff2e7224 */ /* 0x000fe200078e0027 */
[----:B------:R-:W-:Y:S01]  /*4740*/  LEA.HI R41, R41, R2, RZ, 0x4 ;  /* 0x0000000229297211 */ /* 0x000fe200078f20ff */
[----:B------:R-:W-:Y:S01]  /*4750*/  IMAD.MOV.U32 R40, RZ, RZ, R37 ;  /* 0x000000ffff287224 */ /* 0x000fe200078e0025 */
[----:B------:R-:W-:Y:S02]  /*4760*/  @!P1 SHF.R.U64 R8, R4, 0x10, R5 ;  /* 0x0000001004089819 */ /* 0x000fe40000001205 */
[----:B------:R-:W-:Y:S02]  /*4770*/  LEA.HI.SX32 R41, R41, R106, 0x1c ;  /* 0x0000006a29297211 */ /* 0x000fe400078fe2ff */
[----:B------:R-:W-:Y:S02]  /*4780*/  LEA R68, P0, R89, R44, 0x1 ;  /* 0x0000002c59447211 */ /* 0x000fe400078008ff */
        /* <DEDUP_REMOVED lines=10> */
[----:B------:R-:W-:Y:S02]  /*4830*/  @!P1 SHF.R.U32.HI R36, RZ, 0x10, R37 ;  /* 0x00000010ff249819 */ /* 0x000fe40000011625 */
[--C-:B------:R-:W-:Y:S01]  /*4840*/  @!P1 SHF.R.U64 R37, R38, 0x10, R39.reuse ;  /* 0x0000001026259819 */ /* 0x100fe20000001227 */
[----:B------:R-:W-:Y:S01]  /*4850*/  IMAD.SHL.U32 R2, R2, 0x2, RZ ;  /* 0x0000000202027824 */ /* 0x000fe200078e00ff */
[----:B------:R-:W-:Y:S01]  /*4860*/  @!P1 SHF.R.U32.HI R39, RZ, 0x10, R39 ;  /* 0x00000010ff279819 */ /* 0x000fe20000011627 */
        /* <DEDUP_REMOVED lines=9> */
[----:B------:R-:W-:Y:S02]  /*4900*/  @!P1 PRMT R46, R46, 0x5410, R39 ;  /* 0x000054102e2e9816 */ /* 0x000fe40000000027 */
[----:B------:R-:W-:Y:S02]  /*4910*/  @!P1 LOP3.LUT R39, R49, 0xffff0000, RZ, 0xc0, !PT ;  /* 0xffff000031279812 */ /* 0x000fe400078ec0ff */
        /* <DEDUP_REMOVED lines=83> */
.L_x_363:
[----:B------:R-:W-:Y:S05]  /*4e50*/  BSYNC B0 ;  /* 0x0000000000007941 */ /* 0x000fea0003800000 */
.L_x_362:
[----:B-----5:R2:W3:Y:S01]  /*4e60*/  SHFL.IDX PT, R39, R77, 0x1, 0x1c1f ;  /* 0x003c1f004d277f89 */ /* 0x0204e200000e0000 */
[----:B------:R-:W-:Y:S01]  /*4e70*/  ISETP.GE.OR P0, PT, R139, UR28, P5 ;  /* 0x0000001c8b007c0c */ /* 0x000fe2000af06670 */
[----:B------:R-:W-:Y:S02]  /*4e80*/  BSSY B0, `(.L_x_364) ;  /* 0x0000074000007945 */ /* 0x000fe40003800000 */
[----:B------:R2:W4:Y:S10]  /*4e90*/  SHFL.IDX PT, R38, R78, 0x1, 0x1c1f ;  /* 0x003c1f004e267f89 */ /* 0x00053400000e0000 */
[----:B------:R-:W-:-:S05]  /*4ea0*/  @P0 BRA `(.L_x_365) ;  /* 0x0000071000000947 */ /* 0x000fca0003800000 */
[----:B------:R-:W-:Y:S01]  /*4eb0*/  SEL R2, R137, R129, !P4 ;  /* 0x0000008189027207 */ /* 0x000fe20006000000 */
[----:B------:R-:W5:Y:S01]  /*4ec0*/  LDS.128 R44, [R126+0x3100] ;  /* 0x003100007e2c7984 */ /* 0x000f620000000c00 */
[----:B------:R-:W-:Y:S02]  /*4ed0*/  @!P1 SHF.R.U64 R6, R52, 0x10, R53 ;  /* 0x0000001034069819 */ /* 0x000fe40000001235 */
[----:B------:R-:W-:Y:S02]  /*4ee0*/  SHF.R.S32.HI R37, RZ, 0x1f, R2 ;  /* 0x0000001fff257819 */ /* 0x000fe40000011402 */
[----:B----4-:R-:W-:Y:S02]  /*4ef0*/  LEA R64, P0, R89, R38, 0x1 ;  /* 0x0000002659407211 */ /* 0x010fe400078008ff */
        /* <DEDUP_REMOVED lines=20> */
[----:B-1----:R1:W3:Y:S01]  /*5040*/  LDS.128 R12, [R2+0x3100] ;  /* 0x00310000020c7984 */ /* 0x0022e20000000c00 */
        /* <DEDUP_REMOVED lines=9> */
[C---:B-----5:R-:W-:Y:S01]  /*50e0*/  @!P1 IMAD.U32 R21, R45.reuse, 0x10000, RZ ;  /* 0x000100002d159824 */ /* 0x060fe200078e00ff */
        /* <DEDUP_REMOVED lines=77> */
.L_x_365:
[----:B------:R-:W-:Y:S05]  /*55c0*/  BSYNC B0 ;  /* 0x0000000000007941 */ /* 0x000fea0003800000 */
.L_x_364:
[----:B-1----:R1:W2:Y:S01]  /*55d0*/  SHFL.IDX PT, R47, R77, 0x2, 0x1c1f ;  /* 0x005c1f004d2f7f89 */ /* 0x0022a200000e0000 */
[----:B------:R-:W-:Y:S03]  /*55e0*/  ISETP.GE.OR P0, PT, R138, UR28, P5 ;  /* 0x0000001c8a007c0c */ /* 0x000fe6000af06670 */
[----:B------:R1:W4:Y:S10]  /*55f0*/  SHFL.IDX PT, R46, R78, 0x2, 0x1c1f ;  /* 0x005c1f004e2e7f89 */ /* 0x00033400000e0000 */
[----:B------:R-:W-:-:S05]  /*5600*/  @P0 BRA `(.L_x_359) ;  /* 0x00000ad000000947 */ /* 0x000fca0003800000 */
[----:B------:R-:W-:Y:S01]  /*5610*/  SEL R2, R137, R129, !P4 ;  /* 0x0000008189027207 */ /* 0x000fe20006000000 */
[----:B------:R-:W5:Y:S01]  /*5620*/  LDS.128 R40, [R125+0x3100] ;  /* 0x003100007d287984 */ /* 0x000f620000000c00 */
[----:B------:R-:W-:Y:S02]  /*5630*/  @!P1 SHF.R.U32.HI R5, RZ, 0x10, R57 ;  /* 0x00000010ff059819 */ /* 0x000fe40000011639 */
[----:B------:R-:W-:Y:S02]  /*5640*/  SHF.R.S32.HI R3, RZ, 0x1f, R2 ;  /* 0x0000001fff037819 */ /* 0x000fe40000011402 */
[----:B----4-:R-:W-:Y:S02]  /*5650*/  LEA R54, P0, R89, R46, 0x1 ;  /* 0x0000002e59367211 */ /* 0x010fe400078008ff */
[----:B------:R-:W-:Y:S02]  /*5660*/  LEA.HI R2, R3, R2, RZ, 0x4 ;  /* 0x0000000203027211 */ /* 0x000fe400078f20ff */
[----:B--2---:R-:W-:Y:S02]  /*5670*/  LEA.HI.X R55, R89, R47, R101, 0x1, P0 ;  /* 0x0000002f59377211 */ /* 0x004fe400000f0c65 */
        /* <DEDUP_REMOVED lines=13> */
[----:B------:R-:W-:Y:S01]  /*5750*/  @!P1 SHF.R.U64 R7, R58, 0x10, R59 ;  /* 0x000000103a079819 */ /* 0x000fe2000000123b */
[----:B------:R-:W-:Y:S01]  /*5760*/  @!P1 IMAD.U32 R3, R5, 0x10000, RZ ;  /* 0x0001000005039824 */ /* 0x000fe200078e00ff */
[----:B------:R-:W-:Y:S01]  /*5770*/  @!P1 PRMT R21, R62, 0x5432, R21 ;  /* 0x000054323e159816 */ /* 0x000fe20000000015 */
[----:B------:R-:W-:Y:S01]  /*5780*/  IMAD.SHL.U32 R12, R12, 0x2, RZ ;  /* 0x000000020c0c7824 */ /* 0x000fe200078e00ff */
[----:B------:R-:W-:Y:S02]  /*5790*/  @!P1 PRMT R10, R63, 0x5410, R7 ;  /* 0x000054103f0a9816 */ /* 0x000fe40000000007 */
[----:B------:R-:W-:Y:S01]  /*57a0*/  @!P1 PRMT R9, R33, 0x5410, R4 ;  /* 0x0000541021099816 */ /* 0x000fe20000000004 */
[----:B------:R-:W-:Y:S01]  /*57b0*/  @!P1 IMAD.U32 R17, R21, 0x10000, RZ ;  /* 0x0001000015119824 */ /* 0x000fe200078e00ff */
[----:B------:R-:W-:Y:S01]  /*57c0*/  @!P1 LOP3.LUT R25, R25, 0xffff0000, RZ, 0xc0, !PT ;  /* 0xffff000019199812 */ /* 0x000fe200078ec0ff */
[C---:B-----5:R-:W-:Y:S01]  /*57d0*/  @!P1 IMAD.U32 R24, R41.reuse, 0x10000, RZ ;  /* 0x0001000029189824 */ /* 0x060fe200078e00ff */
[----:B------:R-:W2:Y:S01]  /*57e0*/  LDS.128 R12, [R12+0x3100] ;  /* 0x003100000c0c7984 */ /* 0x000ea20000000c00 */
[----:B------:R-:W-:Y:S01]  /*57f0*/  @!P1 IMAD.U32 R20, R40, 0x10000, RZ ;  /* 0x0001000028149824 */ /* 0x000fe200078e00ff */
[----:B------:R-:W-:Y:S01]  /*5800*/  @!P1 LOP3.LUT R26, R41, 0xffff0000, RZ, 0xc0, !PT ;  /* 0xffff0000291a9812 */ /* 0x000fe200078ec0ff */
[C---:B------:R-:W-:Y:S01]  /*5810*/  @!P1 IMAD.U32 R32, R42.reuse, 0x10000, RZ ;  /* 0x000100002a209824 */ /* 0x040fe200078e00ff */
[C---:B------:R-:W-:Y:S01]  /*5820*/  @!P1 LOP3.LUT R38, R43.reuse, 0xffff0000, RZ, 0xc0, !PT ;  /* 0xffff00002b269812 */ /* 0x040fe200078ec0ff */
[----:B------:R-:W-:Y:S01]  /*5830*/  @!P1 IMAD.U32 R36, R43, 0x10000, RZ ;  /* 0x000100002b249824 */ /* 0x000fe200078e00ff */
[----:B------:R-:W-:Y:S02]  /*5840*/  @!P1 LOP3.LUT R34, R42, 0xffff0000, RZ, 0xc0, !PT ;  /* 0xffff00002a229812 */ /* 0x000fe400078ec0ff */
[----:B------:R-:W-:Y:S01]  /*5850*/  @!P1 SHF.R.U32.HI R6, RZ, 0x10, R27 ;  /* 0x00000010ff069819 */ /* 0x000fe2000001161b */
[----:B------:R-:W-:Y:S01]  /*5860*/  @!P1 IMAD.U32 R27, R10, 0x10000, RZ ;  /* 0x000100000a1b9824 */ /* 0x000fe200078e00ff */
[----:B------:R-:W-:Y:S02]  /*5870*/  @!P1 LOP3.LUT R21, R21, 0xffff0000, RZ, 0xc0, !PT ;  /* 0xffff000015159812 */ /* 0x000fe400078ec0ff */
[----:B------:R-:W-:Y:S01]  /*5880*/  @!P1 PRMT R11, R33, 0x5432, R6 ;  /* 0x00005432210b9816 */ /* 0x000fe20000000006 */
[----:B------:R-:W-:Y:S01]  /*5890*/  @!P1 IMAD.U32 R6, R8, 0x10000, RZ ;  /* 0x0001000008069824 */ /* 0x000fe200078e00ff */
[----:B------:R-:W-:Y:S02]  /*58a0*/  @!P1 SHF.R.U32.HI R37, RZ, 0x10, R59 ;  /* 0x00000010ff259819 */ /* 0x000fe4000001163b */
[----:B------:R-:W-:Y:S02]  /*58b0*/  ISETP.GE.AND P0, PT, R48, c[0x0][0x1d4], PT ;  /* 0x0000750030007a0c */ /* 0x000fe40003f06270 */
[----:B------:R-:W-:Y:S04]  /*58c0*/  @!P1 PRMT R37, R63, 0x5432, R37 ;  /* 0x000054323f259816 */ /* 0x000fe80000000025 */
[C---:B------:R-:W-:Y:S02]  /*58d0*/  @!P1 SHF.L.U32 R35, R37.reuse, 0x10, RZ ;  /* 0x0000001025239819 */ /* 0x040fe400000006ff */
[----:B------:R-:W-:Y:S02]  /*58e0*/  @!P1 LOP3.LUT R37, R37, 0xffff0000, RZ, 0xc0, !PT ;  /* 0xffff000025259812 */ /* 0x000fe400078ec0ff */
[C---:B--2---:R-:W-:Y:S05]  /*58f0*/  @!P1 SHF.L.U32 R2, R13.reuse, 0x10, RZ ;  /* 0x000000100d029819 */ /* 0x044fea00000006ff */
[C---:B------:R-:W-:Y:S02]  /*5900*/  @!P1 FMUL.FTZ R7, R2.reuse, R23 ;  /* 0x0000001702079220 */ /* 0x040fe40000410000 */
[-C--:B------:R-:W-:Y:S01]  /*5910*/  @!P1 FMUL.FTZ R4, R2, R3.reuse ;  /* 0x0000000302049220 */ /* 0x080fe20000410000 */
[----:B------:R-:W-:Y:S01]  /*5920*/  @!P1 LOP3.LUT R2, R13, 0xffff0000, RZ, 0xc0, !PT ;  /* 0xffff00000d029812 */ /* 0x000fe200078ec0ff */
[----:B------:R-:W-:Y:S01]  /*5930*/  @!P1 FFMA.FTZ R56, R24, R3, -R7 ;  /* 0x0000000318389223 */ /* 0x000fe20000010807 */
[----:B------:R-:W-:Y:S02]  /*5940*/  @!P1 SHF.L.U32 R7, R12, 0x10, RZ ;  /* 0x000000100c079819 */ /* 0x000fe400000006ff */
[----:B------:R-:W-:Y:S01]  /*5950*/  @!P1 LOP3.LUT R3, R5, 0xffff0000, RZ, 0xc0, !PT ;  /* 0xffff000005039812 */ /* 0x000fe200078ec0ff */
[C---:B------:R-:W-:Y:S02]  /*5960*/  @!P1 FMUL.FTZ R16, R2.reuse, R25 ;  /* 0x0000001902109220 */ /* 0x040fe40000410000 */
[C---:B------:R-:W-:Y:S02]  /*5970*/  @!P1 FMUL.FTZ R22, R7.reuse, R17 ;  /* 0x0000001107169220 */ /* 0x040fe40000410000 */
[-C--:B------:R-:W-:Y:S02]  /*5980*/  @!P1 FMUL.FTZ R5, R2, R3.reuse ;  /* 0x0000000302059220 */ /* 0x080fe40000410000 */
[----:B------:R-:W-:Y:S01]  /*5990*/  @!P1 FFMA.FTZ R53, R26, R3, -R16 ;  /* 0x000000031a359223 */ /* 0x000fe20000010810 */
[----:B------:R-:W-:Y:S01]  /*59a0*/  @!P1 LOP3.LUT R3, R12, 0xffff0000, RZ, 0xc0, !PT ;  /* 0xffff00000c039812 */ /* 0x000fe200078ec0ff */
[-C--:B------:R-:W-:Y:S01]  /*59b0*/  @!P1 FMUL.FTZ R2, R7, R6.reuse ;  /* 0x0000000607029220 */ /* 0x080fe20000410000 */
[----:B------:R-:W-:Y:S01]  /*59c0*/  @!P1 SHF.L.U32 R7, R14, 0x10, RZ ;  /* 0x000000100e079819 */ /* 0x000fe200000006ff */
[----:B------:R-:W-:Y:S01]  /*59d0*/  @!P1 FFMA.FTZ R52, R20, R6, -R22 ;  /* 0x0000000614349223 */ /* 0x000fe20000010816 */
[----:B------:R-:W-:Y:S01]  /*59e0*/  @!P1 LOP3.LUT R22, R40, 0xffff0000, RZ, 0xc0, !PT ;  /* 0xffff000028169812 */ /* 0x000fe200078ec0ff */
[----:B------:R-:W-:Y:S01]  /*59f0*/  @!P1 FMUL.FTZ R16, R3, R21 ;  /* 0x0000001503109220 */ /* 0x000fe20000410000 */
[----:B------:R-:W-:Y:S01]  /*5a00*/  @!P1 LOP3.LUT R6, R8, 0xffff0000, RZ, 0xc0, !PT ;  /* 0xffff000008069812 */ /* 0x000fe200078ec0ff */
[C---:B------:R-:W-:Y:S01]  /*5a10*/  @!P1 IMAD.U32 R8, R9.reuse, 0x10000, RZ ;  /* 0x0001000009089824 */ /* 0x040fe200078e00ff */
[----:B------:R-:W-:Y:S01]  /*5a20*/  @!P1 LOP3.LUT R9, R9, 0xffff0000, RZ, 0xc0, !PT ;  /* 0xffff000009099812 */ /* 0x000fe200078ec0ff */
[----:B------:R-:W-:Y:S02]  /*5a30*/  @!P1 FMUL.FTZ R33, R7, R27 ;  /* 0x0000001b07219220 */ /* 0x000fe40000410000 */
[-C--:B------:R-:W-:Y:S02]  /*5a40*/  @!P1 FMUL.FTZ R3, R3, R6.reuse ;  /* 0x0000000603039220 */ /* 0x080fe40000410000 */
[----:B------:R-:W-:Y:S01]  /*5a50*/  @!P1 FFMA.FTZ R51, R22, R6, -R16 ;  /* 0x0000000616339223 */ /* 0x000fe20000010810 */
[----:B------:R-:W-:Y:S01]  /*5a60*/  @!P1 LOP3.LUT R16, R15, 0xffff0000, RZ, 0xc0, !PT ;  /* 0xffff00000f109812 */ /* 0x000fe200078ec0ff */
[-C--:B------:R-:W-:Y:S01]  /*5a70*/  @!P1 FMUL.FTZ R6, R7, R8.reuse ;  /* 0x0000000807069220 */ /* 0x080fe20000410000 */
[----:B------:R-:W-:Y:S01]  /*5a80*/  @!P1 LOP3.LUT R7, R14, 0xffff0000, RZ, 0xc0, !PT ;  /* 0xffff00000e079812 */ /* 0x000fe200078ec0ff */
[----:B------:R-:W-:Y:S01]  /*5a90*/  @!P1 FFMA.FTZ R50, R32, R8, -R33 ;  /* 0x0000000820329223 */ /* 0x000fe20000010821 */
[----:B------:R-:W-:Y:S01]  /*5aa0*/  @!P1 LOP3.LUT R33, R10, 0xffff0000, RZ, 0xc0, !PT ;  /* 0xffff00000a219812 */ /* 0x000fe200078ec0ff */
[----:B------:R-:W-:Y:S02]  /*5ab0*/  @!P1 IMAD.U32 R10, R15, 0x10000, RZ ;  /* 0x000100000f0a9824 */ /* 0x000fe400078e00ff */
[C---:B------:R-:W-:Y:S01]  /*5ac0*/  @!P1 IMAD.U32 R8, R11.reuse, 0x10000, RZ ;  /* 0x000100000b089824 */ /* 0x040fe200078e00ff */
[----:B------:R-:W-:Y:S01]  /*5ad0*/  @!P1 LOP3.LUT R11, R11, 0xffff0000, RZ, 0xc0, !PT ;  /* 0xffff00000b0b9812 */ /* 0x000fe200078ec0ff */
[----:B------:R-:W-:Y:S02]  /*5ae0*/  @!P1 FMUL.FTZ R44, R10, R35 ;  /* 0x000000230a2c9220 */ /* 0x000fe40000410000 */
[----:B---3--:R-:W-:Y:S02]  /*5af0*/  @!P1 FMUL.FTZ R39, R16, R37 ;  /* 0x0000002510279220 */ /* 0x008fe40000410000 */
        /* <DEDUP_REMOVED lines=37> */
.L_x_343:
        /* <DEDUP_REMOVED lines=22> */
.L_x_367:
[----:B-123--:R-:W-:Y:S05]  /*5eb0*/  BSYNC B0 ;  /* 0x0000000000007941 */ /* 0x00efea0003800000 */
.L_x_366:
        /* <DEDUP_REMOVED lines=17> */
.L_x_369:
[----:B------:R-:W-:Y:S05]  /*5fd0*/  BSYNC B0 ;  /* 0x0000000000007941 */ /* 0x000fea0003800000 */
.L_x_368:
[----:B--2---:R2:W4:Y:S01]  /*5fe0*/  SHFL.IDX PT, R3, R77, 0x2, 0x1c1f ;  /* 0x005c1f004d037f89 */ /* 0x00452200000e0000 */
[----:B------:R-:W-:Y:S03]  /*5ff0*/  ISETP.GE.AND P0, PT, R12, 0x41, PT ;  /* 0x000000410c00780c */ /* 0x000fe60003f06270 */
        /* <DEDUP_REMOVED lines=14> */
.L_x_359:
[----:B------:R-:W-:Y:S05]  /*60e0*/  BSYNC B2 ;  /* 0x0000000000027941 */ /* 0x000fea0003800000 */
.L_x_342:
[----:B---3--:R-:W-:Y:S01]  /*60f0*/  IMAD.U32 R2, RZ, RZ, UR6 ;  /* 0x00000006ff027e24 */ /* 0x008fe2000f8e00ff */
[----:B------:R-:W-:Y:S01]  /*6100*/  UIMAD UR5, UR6, -0x60, URZ ;  /* 0xffffffa0060578a4 */ /* 0x000fe2000f8e023f */
[----:B------:R-:W-:Y:S02]  /*6110*/  BSSY B0, `(.L_x_370) ;  /* 0x0000072000007945 */ /* 0x000fe40003800000 */
[----:B----4-:R-:W-:Y:S03]  /*6120*/  IMAD.WIDE R2, R2, 0x60, R110 ;  /* 0x0000006002027825 */ /* 0x010fe600078e026e */
[----:B------:R-:W-:Y:S01]  /*6130*/  IADD3 R4, R118, UR5, RZ ;  /* 0x0000000576047c10 */ /* 0x000fe2000fffe0ff */
[----:B------:R-:W-:Y:S03]  /*6140*/  UIADD3 UR5, UR5, UR4, URZ ;  /* 0x0000000405057290 */ /* 0x000fe6000fffe03f */
[C---:B------:R-:W-:Y:S01]  /*6150*/  ISETP.GE.AND P4, PT, R4.reuse, 0x11, PT ;  /* 0x000000110400780c */ /* 0x040fe20003f86270 */
[----:B------:R-:W-:Y:S01]  /*6160*/  UISETP.LT.AND UP0, UPT, UR5, 0x60, UPT ;  /* 0x000000600500788c */ /* 0x000fe2000bf01270 */
[C---:B------:R-:W-:Y:S02]  /*6170*/  ISETP.GE.AND P3, PT, R4.reuse, 0x21, PT ;  /* 0x000000210400780c */ /* 0x040fe40003f66270 */
[C---:B------:R-:W-:Y:S01]  /*6180*/  ISETP.GE.AND P2, PT, R4.reuse, 0x31, PT ;  /* 0x000000310400780c */ /* 0x040fe20003f46270 */
[----:B------:R-:W-:Y:S01]  /*6190*/  USEL UR5, UR5, 0x60, UP0 ;  /* 0x0000006005057887 */ /* 0x000fe20008000000 */
[----:B------:R-:W-:Y:S07]  /*61a0*/  ISETP.GE.AND P1, PT, R4, 0x41, PT ;  /* 0x000000410400780c */ /* 0x000fee0003f26270 */
        /* <DEDUP_REMOVED lines=12> */
[----:B------:R-:W-:Y:S11]  /*6270*/  ISETP.GE.AND P5, PT, R4, 0x1, PT ;  /* 0x000000010400780c */ /* 0x000ff60003fa6270 */
[----:B------:R-:W-:Y:S02]  /*6280*/  @!UPT UIADD3 URZ, URZ, URZ, URZ ;  /* 0x0000003f3f3ff290 */ /* 0x000fe4000fffe03f */
[----:B------:R-:W-:Y:S02]  /*6290*/  @P5 IMAD R3, R3, c[0x0][0x258], RZ ;  /* 0x0000960003035a24 */ /* 0x000fe400078e02ff */
[----:B------:R-:W-:Y:S02]  /*62a0*/  @P5 IMAD.MOV.U32 R4, RZ, RZ, R84 ;  /* 0x000000ffff045224 */ /* 0x000fe400078e0054 */
[----:B------:R-:W-:Y:S04]  /*62b0*/  @P5 IMAD.MOV.U32 R5, RZ, RZ, R88 ;  /* 0x000000ffff055224 */ /* 0x000fe800078e0058 */
[C---:B------:R-:W-:Y:S04]  /*62c0*/  @P5 IMAD.WIDE.U32 R4, R2.reuse, c[0x0][0x258], R4 ;  /* 0x0000960002045a25 */ /* 0x040fe800078e0004 */
[----:B------:R-:W-:Y:S01]  /*62d0*/  @P5 IMAD R2, R2, c[0x0][0x25c], R3 ;  /* 0x0000970002025a24 */ /* 0x000fe200078e0203 */
[C---:B------:R-:W-:Y:S02]  /*62e0*/  @P5 LEA R14, P6, R4.reuse, c[0x0][0x250], 0x1 ;  /* 0x00009400040e5a11 */ /* 0x040fe400078c08ff */
[----:B------:R-:W-:Y:S02]  /*62f0*/  @P4 MOV R3, R88 ;  /* 0x0000005800034202 */ /* 0x000fe40000000f00 */
[----:B------:R-:W-:Y:S04]  /*6300*/  @P5 IADD3 R2, R5, R2, RZ ;  /* 0x0000000205025210 */ /* 0x000fe80007ffe0ff */
[----:B------:R-:W-:Y:S01]  /*6310*/  @P5 LEA.HI.X R15, R4, c[0x0][0x254], R2, 0x1, P6 ;  /* 0x00009500040f5a11 */ /* 0x000fe200030f0c02 */
[----:B------:R-:W-:Y:S02]  /*6320*/  @P4 IMAD R4, R7, c[0x0][0x258], RZ ;  /* 0x0000960007044a24 */ /* 0x000fe400078e02ff */
[----:B------:R-:W-:Y:S02]  /*6330*/  @P4 IMAD.MOV.U32 R2, RZ, RZ, R84 ;  /* 0x000000ffff024224 */ /* 0x000fe400078e0054 */
[C---:B------:R-:W-:Y:S02]  /*6340*/  @P4 IMAD R4, R6.reuse, c[0x0][0x25c], R4 ;  /* 0x0000970006044a24 */ /* 0x040fe400078e0204 */
[----:B------:R-:W-:Y:S04]  /*6350*/  @P4 IMAD.WIDE.U32 R2, R6, c[0x0][0x258], R2 ;  /* 0x0000960006024a25 */ /* 0x000fe800078e0002 */
[----:B------:R-:W-:Y:S01]  /*6360*/  @P4 IMAD.IADD R4, R3, 0x1, R4 ;  /* 0x0000000103044824 */ /* 0x000fe200078e0204 */
[----:B------:R-:W-:Y:S01]  /*6370*/  @P4 LEA R12, P6, R2, c[0x0][0x250], 0x1 ;  /* 0x00009400020c4a11 */ /* 0x000fe200078c08ff */
[----:B------:R-:W-:Y:S02]  /*6380*/  @P3 IMAD.MOV.U32 R3, RZ, RZ, R88 ;  /* 0x000000ffff033224 */ /* 0x000fe400078e0058 */
[----:B------:R-:W-:Y:S01]  /*6390*/  @P0 IMAD R6, R22, c[0x0][0x258], RZ ;  /* 0x0000960016060a24 */ /* 0x000fe200078e02ff */
[----:B------:R-:W-:Y:S01]  /*63a0*/  @P4 LEA.HI.X R13, R2, c[0x0][0x254], R4, 0x1, P6 ;  /* 0x00009500020d4a11 */ /* 0x000fe200030f0c04 */
[----:B------:R-:W-:Y:S01]  /*63b0*/  @P3 IMAD R4, R10, c[0x0][0x258], RZ ;  /* 0x000096000a043a24 */ /* 0x000fe200078e02ff */
[----:B------:R-:W-:Y:S01]  /*63c0*/  @P3 MOV R2, R84 ;  /* 0x0000005400023202 */ /* 0x000fe20000000f00 */
[----:B------:R-:W-:Y:S02]  /*63d0*/  @P0 IMAD R6, R20, c[0x0][0x25c], R6 ;  /* 0x0000970014060a24 */ /* 0x000fe400078e0206 */
[C---:B------:R-:W-:Y:S02]  /*63e0*/  @P3 IMAD R4, R8.reuse, c[0x0][0x25c], R4 ;  /* 0x0000970008043a24 */ /* 0x040fe400078e0204 */
[----:B------:R-:W-:Y:S05]  /*63f0*/  @P3 IMAD.WIDE.U32 R2, R8, c[0x0][0x258], R2 ;  /* 0x0000960008023a25 */ /* 0x000fea00078e0002 */
[C---:B------:R-:W-:Y:S02]  /*6400*/  @P3 LEA R10, P6, R2.reuse, c[0x0][0x250], 0x1 ;  /* 0x00009400020a3a11 */ /* 0x040fe400078c08ff */
[----:B------:R-:W-:Y:S02]  /*6410*/  @P3 IADD3 R4, R3, R4, RZ ;  /* 0x0000000403043210 */ /* 0x000fe40007ffe0ff */
[----:B------:R-:W-:Y:S02]  /*6420*/  @P2 MOV R3, R88 ;  /* 0x0000005800032202 */ /* 0x000fe40000000f00 */
[----:B------:R-:W-:Y:S01]  /*6430*/  @P3 LEA.HI.X R11, R2, c[0x0][0x254], R4, 0x1, P6 ;  /* 0x00009500020b3a11 */ /* 0x000fe200030f0c04 */
[----:B------:R-:W-:Y:S02]  /*6440*/  @P2 IMAD R4, R17, c[0x0][0x258], RZ ;  /* 0x0000960011042a24 */ /* 0x000fe400078e02ff */
[----:B------:R-:W-:Y:S02]  /*6450*/  @P2 IMAD.MOV.U32 R2, RZ, RZ, R84 ;  /* 0x000000ffff022224 */ /* 0x000fe400078e0054 */
[C---:B------:R-:W-:Y:S02]  /*6460*/  @P2 IMAD R4, R9.reuse, c[0x0][0x25c], R4 ;  /* 0x0000970009042a24 */ /* 0x040fe400078e0204 */
[----:B------:R-:W-:Y:S04]  /*6470*/  @P2 IMAD.WIDE.U32 R2, R9, c[0x0][0x258], R2 ;  /* 0x0000960009022a25 */ /* 0x000fe800078e0002 */
[----:B------:R-:W-:Y:S01]  /*6480*/  @P2 IMAD.IADD R4, R3, 0x1, R4 ;  /* 0x0000000103042824 */ /* 0x000fe200078e0204 */
[C---:B------:R-:W-:Y:S01]  /*6490*/  @P2 LEA R8, P6, R2.reuse, c[0x0][0x250], 0x1 ;  /* 0x0000940002082a11 */ /* 0x040fe200078c08ff */
[----:B------:R-:W-:Y:S03]  /*64a0*/  @P1 IMAD.MOV.U32 R3, RZ, RZ, R88 ;  /* 0x000000ffff031224 */ /* 0x000fe600078e0058 */
[----:B------:R-:W-:Y:S01]  /*64b0*/  @P2 LEA.HI.X R9, R2, c[0x0][0x254], R4, 0x1, P6 ;  /* 0x0000950002092a11 */ /* 0x000fe200030f0c04 */
[----:B------:R-:W-:Y:S01]  /*64c0*/  @P1 IMAD R4, R21, c[0x0][0x258], RZ ;  /* 0x0000960015041a24 */ /* 0x000fe200078e02ff */
[----:B------:R-:W-:Y:S03]  /*64d0*/  @P1 MOV R2, R84 ;  /* 0x0000005400021202 */ /* 0x000fe60000000f00 */
[C---:B------:R-:W-:Y:S02]  /*64e0*/  @P1 IMAD R4, R16.reuse, c[0x0][0x25c], R4 ;  /* 0x0000970010041a24 */ /* 0x040fe400078e0204 */
[----:B------:R-:W-:Y:S05]  /*64f0*/  @P1 IMAD.WIDE.U32 R2, R16, c[0x0][0x258], R2 ;  /* 0x0000960010021a25 */ /* 0x000fea00078e0002 */
[----:B------:R-:W-:Y:S02]  /*6500*/  @P1 IADD3 R3, R3, R4, RZ ;  /* 0x0000000403031210 */ /* 0x000fe40007ffe0ff */
[C---:B------:R-:W-:Y:S04]  /*6510*/  @P1 LEA R4, P6, R2.reuse, c[0x0][0x250], 0x1 ;  /* 0x0000940002041a11 */ /* 0x040fe800078c08ff */
[----:B------:R-:W-:Y:S01]  /*6520*/  @P1 LEA.HI.X R5, R2, c[0x0][0x254], R3, 0x1, P6 ;  /* 0x0000950002051a11 */ /* 0x000fe200030f0c03 */
[----:B------:R-:W-:Y:S01]  /*6530*/  @P0 IMAD.MOV.U32 R2, RZ, RZ, R84 ;  /* 0x000000ffff020224 */ /* 0x000fe200078e0054 */
[----:B------:R-:W-:Y:S05]  /*6540*/  @P0 MOV R3, R88 ;  /* 0x0000005800030202 */ /* 0x000fea0000000f00 */
[----:B------:R-:W-:Y:S04]  /*6550*/  @P0 IMAD.WIDE.U32 R2, R20, c[0x0][0x258], R2 ;  /* 0x0000960014020a25 */ /* 0x000fe800078e0002 */
[----:B------:R-:W-:Y:S01]  /*6560*/  @P0 IMAD.IADD R3, R3, 0x1, R6 ;  /* 0x0000000103030824 */ /* 0x000fe200078e0206 */
        /* <DEDUP_REMOVED lines=16> */
[C---:B-----5:R-:W-:Y:S02]  /*6670*/  IMAD R4, R87.reuse, c[0x0][0x20c], R2 ;  /* 0x0000830057047a24 */ /* 0x060fe400078e0202 */
[----:B------:R-:W-:Y:S05]  /*6680*/  IMAD.WIDE.U32 R2, R87, c[0x0][0x208], RZ ;  /* 0x0000820057027a25 */ /* 0x000fea00078e00ff */
[----:B------:R-:W-:Y:S01]  /*6690*/  IADD3 R3, R3, R4, RZ ;  /* 0x0000000403037210 */ /* 0x000fe20007ffe0ff */
[----:B------:R-:W-:Y:S04]  /*66a0*/  IMAD R4, R100, c[0x0][0x218], RZ ;  /* 0x0000860064047a24 */ /* 0x000fe800078e02ff */
[C---:B------:R-:W-:Y:S01]  /*66b0*/  IMAD.WIDE.U32 R2, R83.reuse, c[0x0][0x218], R2 ;  /* 0x0000860053027a25 */ /* 0x040fe200078e0002 */
[----:B------:R-:W-:Y:S04]  /*66c0*/  DEPBAR.LE SB0, 0x0 ;  /* 0x000080000000791a */ /* 0x000fe80000000000 */
[----:B------:R-:W-:Y:S01]  /*66d0*/  BAR.SYNC.DEFER_BLOCKING 0x0 ;  /* 0x0000000000007b1d */ /* 0x000fe20000010000 */
[----:B------:R-:W-:Y:S01]  /*66e0*/  IMAD R4, R83, c[0x0][0x21c], R4 ;  /* 0x0000870053047a24 */ /* 0x000fe200078e0204 */
[----:B------:R-:W-:Y:S04]  /*66f0*/  IADD3 R2, P0, R2, UR46, RZ ;  /* 0x0000002e02027c10 */ /* 0x000fe8000ff1e0ff */
[----:B------:R-:W-:Y:S02]  /*6700*/  IADD3.X R3, R3, UR19, R4, P0, !PT ;  /* 0x0000001303037c10 */ /* 0x000fe400087fe404 */
[C---:B---3--:R-:W-:Y:S04]  /*6710*/  LEA R14, P0, R2.reuse, c[0x0][0x1f8], 0x1 ;  /* 0x00007e00020e7a11 */ /* 0x048fe800078008ff */
[----:B------:R-:W-:Y:S02]  /*6720*/  LEA.HI.X R12, R2, c[0x0][0x1fc], R3, 0x1, P0 ;  /* 0x00007f00020c7a11 */ /* 0x000fe400000f0c03 */
[----:B------:R1:W3:Y:S01]  /*6730*/  SHFL.IDX PT, R2, R14, RZ, 0x1c1f ;  /* 0x001c1fff0e027589 */ /* 0x0002e200000e0000 */
[----:B------:R-:W-:Y:S07]  /*6740*/  ISETP.GE.AND P0, PT, R13, 0x1, PT ;  /* 0x000000010d00780c */ /* 0x000fee0003f06270 */
[----:B------:R1:W4:Y:S06]  /*6750*/  SHFL.IDX PT, R3, R12, RZ, 0x1c1f ;  /* 0x001c1fff0c037589 */ /* 0x00032c00000e0000 */
[----:B------:R-:W-:-:S05]  /*6760*/  @!P0 BRA `(.L_x_371) ;  /* 0x000000c000008947 */ /* 0x000fca0003800000 */
[C---:B------:R-:W-:Y:S11]  /*6770*/  ISETP.GE.AND P1, PT, R18.reuse, c[0x0][0x1d4], PT ;  /* 0x0000750012007a0c */ /* 0x040ff60003f26270 */
[----:B------:R-:W-:Y:S02]  /*6780*/  @!UPT UIADD3 URZ, URZ, URZ, URZ ;  /* 0x0000003f3f3ff290 */ /* 0x000fe4000fffe03f */
[----:B-1----:R-:W1:Y:S01]  /*6790*/  @!P1 LDS.128 R8, [R80] ;  /* 0x0000000050089984 */ /* 0x002e620000000c00 */
[CC--:B---3--:R-:W-:Y:S04]  /*67a0*/  @!P1 LEA R4, P0, R18.reuse, R2.reuse, 0x1 ;  /* 0x0000000212049211 */ /* 0x0c8fe800078008ff */
[-C--:B----4-:R-:W-:Y:S02]  /*67b0*/  @!P1 LEA.HI.X R5, R18, R3.reuse, R19, 0x1, P0 ;  /* 0x0000000312059211 */ /* 0x090fe400000f0c13 */
[----:B------:R-:W-:Y:S11]  /*67c0*/  ISETP.GE.AND P0, PT, R86, c[0x0][0x1d4], PT ;  /* 0x0000750056007a0c */ /* 0x000ff60003f06270 */
[----:B------:R-:W-:Y:S02]  /*67d0*/  @!UPT UIADD3 URZ, URZ, URZ, URZ ;  /* 0x0000003f3f3ff290 */ /* 0x000fe4000fffe03f */
[C---:B------:R-:W-:Y:S04]  /*67e0*/  @!P0 LEA R2, P2, R76.reuse, R2, 0x1 ;  /* 0x000000024c028211 */ /* 0x040fe800078408ff */
[----:B------:R-:W-:Y:S01]  /*67f0*/  @!P0 LEA.HI.X R3, R76, R3, R82, 0x1, P2 ;  /* 0x000000034c038211 */ /* 0x000fe200010f0c52 */
[----:B-1----:R-:W-:Y:S04]  /*6800*/  @!P1 ST.E.128 [R4.64], R8 ;  /* 0x0000000804009985 */ /* 0x002fe8000c101d0e */
[----:B------:R-:W1:Y:S04]  /*6810*/  @!P0 LDS.128 R4, [R81] ;  /* 0x0000000051048984 */ /* 0x000e680000000c00 */
[----:B-1----:R1:W-:Y:S02]  /*6820*/  @!P0 ST.E.128 [R2.64], R4 ;  /* 0x0000000402008985 */ /* 0x0023e4000c101d0e */
.L_x_371:
[----:B------:R-:W-:Y:S05]  /*6830*/  BSYNC B0 ;  /* 0x0000000000007941 */ /* 0x000fea0003800000 */
.L_x_370:
[----:B-1--4-:R1:W4:Y:S01]  /*6840*/  SHFL.IDX PT, R3, R12, 0x1, 0x1c1f ;  /* 0x003c1f000c037f89 */ /* 0x01232200000e0000 */
        /* <DEDUP_REMOVED lines=16> */
.L_x_373:
[----:B------:R-:W-:Y:S05]  /*6950*/  BSYNC B0 ;  /* 0x0000000000007941 */ /* 0x000fea0003800000 */
.L_x_372:
[----:B---34-:R3:W4:Y:S01]  /*6960*/  SHFL.IDX PT, R3, R12, 0x2, 0x1c1f ;  /* 0x005c1f000c037f89 */ /* 0x01872200000e0000 */
[----:B------:R-:W-:Y:S01]  /*6970*/  ISETP.GE.AND P0, PT, R13, 0x41, PT ;  /* 0x000000410d00780c */ /* 0x000fe20003f06270 */
[----:B------:R-:W-:Y:S02]  /*6980*/  BSSY B0, `(.L_x_374) ;  /* 0x000000f000007945 */ /* 0x000fe40003800000 */
        /* <DEDUP_REMOVED lines=14> */
.L_x_375:
[----:B------:R-:W-:Y:S05]  /*6a70*/  BSYNC B0 ;  /* 0x0000000000007941 */ /* 0x000fea0003800000 */
.L_x_374:
[----:B------:R-:W-:Y:S02]  /*6a80*/  UISETP.GT.AND UP0, UPT, UR6, UR24, UPT ;  /* 0x000000180600728c */ /* 0x000fe4000bf04270 */
[----:B------:R-:W-:Y:S04]  /*6a90*/  UIADD3 UR6, UR6, -0x1, URZ ;  /* 0xffffffff06067890 */ /* 0x000fe8000fffe03f */
[----:B------:R-:W-:Y:S05]  /*6aa0*/  PLOP3.LUT P0, PT, PT, PT, UP0, 0x80, 0x0 ;  /* 0x000000000000781c */ /* 0x000fea0003f0f008 */
[----:B------:R-:W-:Y:S02]  /*6ab0*/  @UP0 UIMAD UR5, UR27, UR6, URZ ;  /* 0x000000061b0502a4 */ /* 0x000fe4000f8e023f */
[----:B------:R-:W-:Y:S04]  /*6ac0*/  @UP0 USHF.R.S32.HI UR21, URZ, 0x1f, UR6 ;  /* 0x0000001f3f150899 */ /* 0x000fe80008011406 */
[----:B-1----:R-:W-:Y:S02]  /*6ad0*/  IMAD.U32 R4, RZ, RZ, UR5 ;  /* 0x00000005ff047e24 */ /* 0x002fe4000f8e00ff */
[----:B------:R-:W-:Y:S02]  /*6ae0*/  @P0 IMAD.MOV.U32 R2, RZ, RZ, R116 ;  /* 0x000000ffff020224 */ /* 0x000fe400078e0074 */
[----:B----4-:R-:W-:Y:S01]  /*6af0*/  @P0 IMAD.MOV.U32 R3, RZ, RZ, R113 ;  /* 0x000000ffff030224 */ /* 0x010fe200078e0071 */
[----:B------:R-:W-:Y:S11]  /*6b00*/  PLOP3.LUT P0, PT, PT, PT, UP0, 0x80, 0x0 ;  /* 0x000000000000781c */ /* 0x000ff60003f0f008 */
[----:B------:R-:W-:Y:S02]  /*6b10*/  @!UPT UIADD3 URZ, URZ, URZ, URZ ;  /* 0x0000003f3f3ff290 */ /* 0x000fe4000fffe03f */
[C---:B------:R-:W-:Y:S01]  /*6b20*/  @P0 IMAD.WIDE.U32 R2, R144.reuse, UR6, R2 ;  /* 0x0000000690020c25 */ /* 0x040fe2000f8e0002 */
[----:B------:R-:W-:Y:S11]  /*6b30*/  PLOP3.LUT P0, PT, PT, PT, UP0, 0x80, 0x0 ;  /* 0x000000000000781c */ /* 0x000ff60003f0f008 */
[----:B------:R-:W-:Y:S02]  /*6b40*/  @!UPT UIADD3 URZ, URZ, URZ, URZ ;  /* 0x0000003f3f3ff290 */ /* 0x000fe4000fffe03f */
[----:B------:R-:W-:Y:S01]  /*6b50*/  @P0 IMAD R4, R144, UR21, R4 ;  /* 0x0000001590040c24 */ /* 0x000fe2000f8e0204 */
[----:B------:R-:W-:Y:S11]  /*6b60*/  PLOP3.LUT P0, PT, PT, PT, UP0, 0x80, 0x0 ;  /* 0x000000000000781c */ /* 0x000ff60003f0f008 */
[----:B------:R-:W-:Y:S02]  /*6b70*/  @!UPT UIADD3 URZ, URZ, URZ, URZ ;  /* 0x0000003f3f3ff290 */ /* 0x000fe4000fffe03f */
[----:B------:R-:W-:Y:S01]  /*6b80*/  @P0 IMAD.IADD R4, R3, 0x1, R4 ;  /* 0x0000000103040824 */ /* 0x000fe200078e0204 */
[----:B------:R-:W-:Y:S11]  /*6b90*/  PLOP3.LUT P0, PT, PT, PT, UP0, 0x80, 0x0 ;  /* 0x000000000000781c */ /* 0x000ff60003f0f008 */
[----:B------:R-:W-:Y:S02]  /*6ba0*/  @!UPT UIADD3 URZ, URZ, URZ, URZ ;  /* 0x0000003f3f3ff290 */ /* 0x000fe4000fffe03f */
[C---:B---3--:R-:W-:Y:S02]  /*6bb0*/  @P0 LEA R12, P1, R2.reuse, c[0x0][0x220], 0x1 ;  /* 0x00008800020c0a11 */ /* 0x048fe400078208ff */
[----:B------:R-:W-:Y:S11]  /*6bc0*/  PLOP3.LUT P0, PT, PT, PT, UP0, 0x80, 0x0 ;  /* 0x000000000000781c */ /* 0x000ff60003f0f008 */
[----:B------:R-:W-:Y:S02]  /*6bd0*/  @!UPT UIADD3 URZ, URZ, URZ, URZ ;  /* 0x0000003f3f3ff290 */ /* 0x000fe4000fffe03f */
[----:B------:R-:W-:Y:S02]  /*6be0*/  @P0 LEA.HI.X R2, R2, c[0x0][0x224], R4, 0x1, P1 ;  /* 0x0000890002020a11 */ /* 0x000fe400008f0c04 */
[----:B------:R-:W-:Y:S11]  /*6bf0*/  PLOP3.LUT P0, PT, PT, PT, UP0, 0x80, 0x0 ;  /* 0x000000000000781c */ /* 0x000ff60003f0f008 */
[----:B------:R-:W-:Y:S02]  /*6c00*/  @!UPT UIADD3 URZ, URZ, URZ, URZ ;  /* 0x0000003f3f3ff290 */ /* 0x000fe4000fffe03f */
[-C--:B------:R-:W-:Y:S02]  /*6c10*/  @P0 IADD3 R10, P1, R12, R136.reuse, RZ ;  /* 0x000000880c0a0210 */ /* 0x080fe40007f3e0ff */
[----:B------:R-:W-:Y:S11]  /*6c20*/  PLOP3.LUT P0, PT, PT, PT, UP0, 0x80, 0x0 ;  /* 0x000000000000781c */ /* 0x000ff60003f0f008 */
[----:B------:R-:W-:Y:S02]  /*6c30*/  @!UPT UIADD3 URZ, URZ, URZ, URZ ;  /* 0x0000003f3f3ff290 */ /* 0x000fe4000fffe03f */
[--C-:B------:R-:W-:Y:S01]  /*6c40*/  @P0 IMAD.X R11, R2, 0x1, R133.reuse, P1 ;  /* 0x00000001020b0824 */ /* 0x100fe200008e0685 */
        /* <DEDUP_REMOVED lines=20> */
[----:B------:R-:W-:Y:S02]  /*6d90*/  @P0 IADD3 R14, P1, R4, R136, RZ ;  /* 0x00000088040e0210 */ /* 0x000fe40007f3e0ff */
[----:B------:R-:W-:Y:S11]  /*6da0*/  PLOP3.LUT P0, PT, PT, PT, UP0, 0x80, 0x0 ;  /* 0x000000000000781c */ /* 0x000ff60003f0f008 */
[----:B------:R-:W-:Y:S02]  /*6db0*/  @!UPT UIADD3 URZ, URZ, URZ, URZ ;  /* 0x0000003f3f3ff290 */ /* 0x000fe4000fffe03f */
[----:B------:R-:W-:Y:S01]  /*6dc0*/  @P0 IMAD.X R3, R5, 0x1, R133, P1 ;  /* 0x0000000105030824 */ /* 0x000fe200008e0685 */
[----:B------:R-:W-:Y:S11]  /*6dd0*/  PLOP3.LUT P0, PT, PT, PT, UP0, 0x80, 0x0 ;  /* 0x000000000000781c */ /* 0x000ff60003f0f008 */
[----:B------:R-:W-:Y:S02]  /*6de0*/  @!UPT UIADD3 URZ, URZ, URZ, URZ ;  /* 0x0000003f3f3ff290 */ /* 0x000fe4000fffe03f */
[----:B------:R-:W-:Y:S01]  /*6df0*/  @P0 IMAD.MOV.U32 R13, RZ, RZ, R2 ;  /* 0x000000ffff0d0224 */ /* 0x000fe200078e0002 */
[----:B------:R-:W-:Y:S11]  /*6e00*/  PLOP3.LUT P0, PT, PT, PT, UP0, 0x80, 0x0 ;  /* 0x000000000000781c */ /* 0x000ff60003f0f008 */
[----:B------:R-:W-:Y:S02]  /*6e10*/  @!UPT UIADD3 URZ, URZ, URZ, URZ ;  /* 0x0000003f3f3ff290 */ /* 0x000fe4000fffe03f */
[----:B------:R-:W-:Y:S01]  /*6e20*/  @!PT LDS RZ, [RZ] ;  /* 0x00000000fffff984 */ /* 0x000fe20000000800 */
[----:B------:R-:W-:Y:S01]  /*6e30*/  @!PT LDS RZ, [RZ] ;  /* 0x00000000fffff984 */ /* 0x000fe20000000800 */
[----:B------:R-:W-:Y:S01]  /*6e40*/  @!PT LDS RZ, [RZ] ;  /* 0x00000000fffff984 */ /* 0x000fe20000000800 */
[----:B------:R1:W-:Y:S01]  /*6e50*/  @P0 LDGSTS.E.BYPASS.LTC128B.128 [R79+0x3100], [R12.64], !P6 ;  /* 0x031000000c4f0fae */ /* 0x0003e2000f101d4e */
[----:B------:R-:W-:Y:S02]  /*6e60*/  PLOP3.LUT P0, PT, PT, PT, UP0, 0x80, 0x0 ;  /* 0x000000000000781c */ /* 0x000fe40003f0f008 */
[----:B------:R-:W-:Y:S11]  /*6e70*/  PLOP3.LUT P0, PT, PT, PT, UP0, 0x80, 0x0 ;  /* 0x000000000000781c */ /* 0x000ff60003f0f008 */
[----:B------:R-:W-:Y:S02]  /*6e80*/  @!UPT UIADD3 URZ, URZ, URZ, URZ ;  /* 0x0000003f3f3ff290 */ /* 0x000fe4000fffe03f */
        /* <DEDUP_REMOVED lines=13> */
[----:B------:R-:W-:Y:S11]  /*6f60*/  PLOP3.LUT P0, PT, PT, PT, UP0, 0x80, 0x0 ;  /* 0x000000000000781c */ /* 0x000ff60003f0f008 */
[----:B------:R-:W-:Y:S02]  /*6f70*/  @!UPT UIADD3 URZ, URZ, URZ, URZ ;  /* 0x0000003f3f3ff290 */ /* 0x000fe4000fffe03f */
[----:B------:R-:W-:Y:S01]  /*6f80*/  @P0 IMAD.MOV.U32 R2, RZ, RZ, R14 ;  /* 0x000000ffff020224 */ /* 0x000fe200078e000e */
[----:B------:R-:W-:Y:S11]  /*6f90*/  PLOP3.LUT P0, PT, PT, PT, UP0, 0x80, 0x0 ;  /* 0x000000000000781c */ /* 0x000ff60003f0f008 */
[----:B------:R-:W-:Y:S02]  /*6fa0*/  @!UPT UIADD3 URZ, URZ, URZ, URZ ;  /* 0x0000003f3f3ff290 */ /* 0x000fe4000fffe03f */
[----:B------:R1:W-:Y:S01]  /*6fb0*/  @P0 LDGSTS.E.BYPASS.LTC128B.128 [R79+0x5900], [R2.64], !P6 ;  /* 0x05900000024f0fae */ /* 0x0003e2000f101d4e */
[----:B------:R-:W-:Y:S05]  /*6fc0*/  PLOP3.LUT P0, PT, PT, PT, UP0, 0x80, 0x0 ;  /* 0x000000000000781c */ /* 0x000fea0003f0f008 */
[----:B------:R-:W0:Y:S08]  /*6fd0*/  LDGDEPBAR ;  /* 0x00000000000079af */ /* 0x000e300000000000 */
[----:B------:R-:W-:-:S05]  /*6fe0*/  @P0 BRA `(.L_x_376) ;  /* 0xffffb00000000947 */ /* 0x000fca000383ffff */
[----:B------:R-:W-:Y:S06]  /*6ff0*/  BAR.SYNC.DEFER_BLOCKING 0x0 ;  /* 0x0000000000007b1d */ /* 0x000fec0000010000 */
.L_x_341:
[----:B------:R-:W-:Y:S02]  /*7000*/  UISETP.NE.AND UP1, UPT, UR13, URZ, UPT ;  /* 0x0000003f0d00728c */ /* 0x000fe4000bf25270 */
[----:B------:R-:W-:-:S02]  /*7010*/  UISETP.NE.AND UP0, UPT, UR12, URZ, UPT ;  /* 0x0000003f0c00728c */ /* 0x000fc4000bf05270 */
[----:B------:R-:W-:Y:S02]  /*7020*/  UIADD3 UR6, UR17, 0x7f, URZ ;  /* 0x0000007f11067890 */ /* 0x000fe4000fffe03f */
[----:B------:R-:W-:Y:S02]  /*7030*/  ULDC.64 UR4, c[0x0][0x2c8] ;  /* 0x0000b20000047ab9 */ /* 0x000fe40000000a00 */
[----:B------:R-:W-:Y:S01]  /*7040*/  UIMAD.WIDE.U32 UR18, UR6, UR4, URZ ;  /* 0x00000004061272a5 */ /* 0x000fe2000f8e003f */
[----:B------:R-:W-:-:S03]  /*7050*/  PLOP3.LUT P0, PT, PT, PT, UP0, 0x40, 0x0 ;  /* 0x000000000000781c */ /* 0x000fc60003f0e808 */
[----:B------:R-:W-:-:S03]  /*7060*/  @UP1 USHF.R.U32.HI UR6, URZ, UR5, UR19 ;  /* 0x000000053f061299 */ /* 0x000fc60008011613 */
[----:B------:R-:W-:Y:S02]  /*7070*/  ULDC UR18, c[0x0][0x328] ;  /* 0x0000ca0000127ab9 */ /* 0x000fe40000000800 */
[----:B------:R-:W-:-:S04]  /*7080*/  UIADD3 UR26, UR26, UR6, URZ ;  /* 0x000000061a1a7290 */ /* 0x000fc8000fffe03f */
[----:B------:R-:W-:Y:S01]  /*7090*/  UIADD3 UR18, UR26, UR18, URZ ;  /* 0x000000121a127290 */ /* 0x000fe2000fffe03f */
[----:B------:R-:W-:Y:S05]  /*70a0*/  @P0 BRA `(.L_x_377) ;  /* 0x0000013000000947 */ /* 0x000fea0003800000 */
[----:B------:R-:W-:Y:S01]  /*70b0*/  ISETP.LT.AND P0, PT, RZ, UR26, PT ;  /* 0x0000001aff007c0c */ /* 0x000fe2000bf01270 */
[----:B------:R-:W-:Y:S02]  /*70c0*/  UIADD3 UR19, UR26, -0x1, URZ ;  /* 0xffffffff1a137890 */ /* 0x000fe4000fffe03f */
[----:B------:R-:W-:-:S10]  /*70d0*/  ULDC UR6, c[0x0][0x32c] ;  /* 0x0000cb0000067ab9 */ /* 0x000fd40000000800 */
        /* <DEDUP_REMOVED lines=8> */
.L_x_378:
[----:B------:R-:W-:Y:S02]  /*7160*/  UISETP.NE.AND UP0, UPT, UR6, 0x1, UPT ;  /* 0x000000010600788c */ /* 0x000fe4000bf05270 */
[----:B------:R-:W-:Y:S02]  /*7170*/  ULDC.64 UR4, c[0x0][0x330] ;  /* 0x0000cc0000047ab9 */ /* 0x000fe40000000a00 */
[----:B------:R-:W-:-:S07]  /*7180*/  UIMAD.WIDE.U32 UR20, UR19, UR4, URZ ;  /* 0x00000004131472a5 */ /* 0x000fce000f8e003f */
[----:B------:R-:W-:Y:S02]  /*7190*/  @UP0 USHF.R.U32.HI UR19, URZ, UR5, UR21 ;  /* 0x000000053f130299 */ /* 0x000fe40008011615 */
.L_x_379:
[----:B------:R-:W-:Y:S02]  /*71a0*/  ULDC UR4, c[0x0][0x32c] ;  /* 0x0000cb0000047ab9 */ /* 0x000fe40000000800 */
[----:B------:R-:W-:-:S04]  /*71b0*/  UIMAD UR4, UR19, UR6, UR4 ;  /* 0x00000006130472a4 */ /* 0x000fc8000f8e0204 */
[----:B------:R-:W-:-:S04]  /*71c0*/  UISETP.LT.AND UP0, UPT, UR18, UR4, UPT ;  /* 0x000000041200728c */ /* 0x000fc8000bf01270 */
[----:B------:R-:W-:Y:S02]  /*71d0*/  USEL UR18, UR18, UR4, UP0 ;  /* 0x0000000412127287 */ /* 0x000fe40008000000 */
.L_x_377:
[----:B------:R-:W-:Y:S02]  /*71e0*/  UISETP.NE.AND UP0, UPT, UR13, URZ, UPT ;  /* 0x0000003f0d00728c */ /* 0x000fe4000bf05270 */
[----:B------:R-:W-:Y:S02]  /*71f0*/  UIADD3 UR20, UR18, 0x5f, URZ ;  /* 0x0000005f12147890 */ /* 0x000fe4000fffe03f */
[----:B------:R-:W-:Y:S02]  /*7200*/  ULDC.64 UR4, c[0x0][0x2c8] ;  /* 0x0000b20000047ab9 */ /* 0x000fe40000000a00 */
[----:B------:R-:W-:Y:S02]  /*7210*/  UISETP.NE.AND UP1, UPT, UR12, URZ, UPT ;  /* 0x0000003f0c00728c */ /* 0x000fe4000bf25270 */
[----:B------:R-:W-:Y:S02]  /*7220*/  UIMAD.WIDE.U32 UR26, UR17, UR4, URZ ;  /* 0x00000004111a72a5 */ /* 0x000fe4000f8e003f */
[----:B------:R-:W-:-:S02]  /*7230*/  UIMAD.WIDE UR20, UR20, 0x2aaaaaab, URZ ;  /* 0x2aaaaaab141478a5 */ /* 0x000fc4000f8e023f */
[----:B------:R-:W-:Y:S01]  /*7240*/  PLOP3.LUT P0, PT, PT, PT, UP1, 0x40, 0x0 ;  /* 0x000000000000781c */ /* 0x000fe20003f0e818 */
[----:B------:R-:W-:Y:S02]  /*7250*/  UMOV UR4, UR17 ;  /* 0x0000001100047c82 */ /* 0x000fe40008000000 */
[----:B------:R-:W-:Y:S02]  /*7260*/  USHF.R.U32.HI UR18, URZ, 0x1f, UR21 ;  /* 0x0000001f3f127899 */ /* 0x000fe40008011615 */
[----:B------:R-:W-:Y:S02]  /*7270*/  @UP0 UMOV UR19, UR27 ;  /* 0x0000001b00130c82 */ /* 0x000fe40008000000 */
[----:B------:R-:W-:Y:S02]  /*7280*/  @UP0 USHF.R.U32.HI UR4, URZ, UR5, UR19 ;  /* 0x000000053f040299 */ /* 0x000fe40008011613 */
        /* <DEDUP_REMOVED lines=15> */
[----:B------:R-:W-:-:S05]  /*7380*/  UIMAD.WIDE.U32 UR20, UR18, UR4, URZ ;  /* 0x00000004121472a5 */ /* 0x000fca000f8e003f */
[----:B------:R-:W-:-:S04]  /*7390*/  @UP0 USHF.R.U32.HI UR18, URZ, UR5, UR21 ;  /* 0x000000053f120299 */ /* 0x000fc80008011615 */
[----:B------:R-:W-:Y:S01]  /*73a0*/  ULOP3.LUT UR18, URZ, UR18, URZ, 0x33, !UPT ;  /* 0x000000123f127292 */ /* 0x000fe2000f8e333f */
[----:B------:R-:W-:Y:S05]  /*73b0*/  BRA `(.L_x_382) ;  /* 0x0000005000007947 */ /* 0x000fea0003800000 */
.L_x_381:
[----:B------:R-:W-:Y:S02]  /*73c0*/  ULDC UR4, c[0x0][0x32c] ;  /* 0x0000cb0000047ab9 */ /* 0x000fe40000000800 */
[----:B------:R-:W-:-:S03]  /*73d0*/  UISETP.NE.AND UP0, UPT, UR4, 0x1, UPT ;  /* 0x000000010400788c */ /* 0x000fc6000bf05270 */
[----:B------:R-:W-:Y:S02]  /*73e0*/  ULDC.64 UR4, c[0x0][0x330] ;  /* 0x0000cc0000047ab9 */ /* 0x000fe40000000a00 */
[----:B------:R-:W-:-:S06]  /*73f0*/  UIMAD.WIDE.U32 UR20, UR18, UR4, URZ ;  /* 0x00000004121472a5 */ /* 0x000fcc000f8e003f */
[----:B------:R-:W-:Y:S02]  /*7400*/  @UP0 USHF.R.U32.HI UR18, URZ, UR5, UR21 ;  /* 0x000000053f120299 */ /* 0x000fe40008011615 */
.L_x_382:
[----:B------:R-:W-:Y:S02]  /*7410*/  ULDC UR4, c[0x0][0x32c] ;  /* 0x0000cb0000047ab9 */ /* 0x000fe40000000800 */
[----:B------:R-:W-:-:S04]  /*7420*/  UIMAD UR4, UR18, UR4, URZ ;  /* 0x00000004120472a4 */ /* 0x000fc8000f8e023f */
[----:B------:R-:W-:-:S04]  /*7430*/  UISETP.LT.AND UP0, UPT, UR6, UR4, UPT ;  /* 0x000000040600728c */ /* 0x000fc8000bf01270 */
[----:B------:R-:W-:-:S04]  /*7440*/  USEL UR6, UR6, UR4, !UP0 ;  /* 0x0000000406067287 */ /* 0x000fc8000c000000 */
.L_x_380:
[----:B------:R-:W-:Y:S01]  /*7450*/  UIMAD.WIDE UR4, UR6, 0x2aaaaaab, URZ ;  /* 0x2aaaaaab060478a5 */ /* 0x000fe2000f8e023f */
[----:B------:R-:W-:Y:S01]  /*7460*/  PLOP3.LUT P4, PT, PT, PT, PT, 0x80, 0x0 ;  /* 0x000000000000781c */ /* 0x000fe20003f8f070 */
[----:B------:R-:W-:Y:S01]  /*7470*/  CS2R R126, SRZ ;  /* 0x00000000007e7805 */ /* 0x000fe2000001ff00 */
[----:B------:R-:W-:Y:S01]  /*7480*/  CS2R R124, SRZ ;  /* 0x00000000007c7805 */ /* 0x000fe2000001ff00 */
[----:B------:R-:W-:Y:S01]  /*7490*/  USHF.R.U32.HI UR4, URZ, 0x1f, UR5 ;  /* 0x0000001f3f047899 */ /* 0x000fe20008011605 */
[----:B------:R-:W-:Y:S01]  /*74a0*/  CS2R R170, SRZ ;  /* 0x0000000000aa7805 */ /* 0x000fe2000001ff00 */
[----:B------:R-:W-:Y:S01]  /*74b0*/  CS2R R168, SRZ ;  /* 0x0000000000a87805 */ /* 0x000fe2000001ff00 */
[----:B-1----:R-:W-:Y:S01]  /*74c0*/  CS2R R12, SRZ ;  /* 0x00000000000c7805 */ /* 0x002fe2000001ff00 */
[----:B------:R-:W-:Y:S01]  /*74d0*/  ULEA.HI.SX32 UR4, UR5, UR4, 0x1c ;  /* 0x0000000405047291 */ /* 0x000fe2000f8fe23f */
[----:B------:R-:W-:Y:S01]  /*74e0*/  IMAD.MOV.U32 R122, RZ, RZ, RZ ;  /* 0x000000ffff7a7224 */ /* 0x000fe200078e00ff */
[----:B------:R-:W-:Y:S01]  /*74f0*/  MOV R16, RZ ;  /* 0x000000ff00107202 */ /* 0x000fe20000000f00 */
[----:B------:R-:W-:Y:S01]  /*7500*/  IMAD.MOV.U32 R120, RZ, RZ, RZ ;  /* 0x000000ffff787224 */ /* 0x000fe200078e00ff */
[----:B------:R-:W-:Y:S01]  /*7510*/  UISETP.LT.AND UP0, UPT, URZ, UR4, UPT ;  /* 0x000000043f00728c */ /* 0x000fe2000bf01270 */
[----:B------:R-:W-:Y:S01]  /*7520*/  IMAD.MOV.U32 R118, RZ, RZ, RZ ;  /* 0x000000ffff767224 */ /* 0x000fe200078e00ff */
[----:B------:R-:W-:Y:S01]  /*7530*/  CS2R R18, SRZ ;  /* 0x0000000000127805 */ /* 0x000fe2000001ff00 */
[----:B------:R-:W-:Y:S01]  /*7540*/  MOV R116, RZ ;  /* 0x000000ff00747202 */ /* 0x000fe20000000f00 */
[----:B------:R-:W-:Y:S01]  /*7550*/  USEL UR18, URZ, UR4, !UP0 ;  /* 0x000000043f127287 */ /* 0x000fe2000c000000 */
[----:B------:R-:W-:Y:S01]  /*7560*/  CS2R R20, SRZ ;  /* 0x0000000000147805 */ /* 0x000fe2000001ff00 */
[----:B------:R-:W-:Y:S01]  /*7570*/  IMAD.MOV.U32 R166, RZ, RZ, RZ ;  /* 0x000000ffffa67224 */ /* 0x000fe200078e00ff */
[----:B------:R-:W-:Y:S01]  /*7580*/  CS2R R14, SRZ ;  /* 0x00000000000e7805 */ /* 0x000fe2000001ff00 */
[----:B------:R-:W-:Y:S01]  /*7590*/  UISETP.GT.AND UP0, UPT, UR19, UR18, UPT ;  /* 0x000000121300728c */ /* 0x000fe2000bf04270 */
[----:B------:R-:W-:Y:S01]  /*75a0*/  MOV R164, RZ ;  /* 0x000000ff00a47202 */ /* 0x000fe20000000f00 */
[----:B------:R-:W-:Y:S01]  /*75b0*/  IMAD.MOV.U32 R114, RZ, RZ, RZ ;  /* 0x000000ffff727224 */ /* 0x000fe200078e00ff */
[----:B------:R-:W-:Y:S01]  /*75c0*/  MOV R112, RZ ;  /* 0x000000ff00707202 */ /* 0x000fe20000000f00 */
[----:B------:R-:W-:Y:S01]  /*75d0*/  CS2R R110, SRZ ;  /* 0x00000000006e7805 */ /* 0x000fe2000001ff00 */
[----:B------:R-:W-:Y:S01]  /*75e0*/  CS2R R22, SRZ ;  /* 0x0000000000167805 */ /* 0x000fe2000001ff00 */
[----:B------:R-:W-:Y:S01]  /*75f0*/  PLOP3.LUT P0, PT, PT, PT, UP0, 0x80, 0x0 ;  /* 0x000000000000781c */ /* 0x000fe20003f0f008 */
[----:B------:R-:W-:Y:S01]  /*7600*/  IMAD.MOV.U32 R108, RZ, RZ, RZ ;  /* 0x000000ffff6c7224 */ /* 0x000fe200078e00ff */
[----:B------:R-:W-:Y:S01]  /*7610*/  MOV R106, RZ ;  /* 0x000000ff006a7202 */ /* 0x000fe20000000f00 */
[----:B------:R-:W-:Y:S01]  /*7620*/  CS2R R24, SRZ ;  /* 0x0000000000187805 */ /* 0x000fe2000001ff00 */
[----:B------:R-:W-:Y:S01]  /*7630*/  IMAD.MOV.U32 R104, RZ, RZ, RZ ;  /* 0x000000ffff687224 */ /* 0x000fe200078e00ff */
[----:B------:R-:W-:Y:S01]  /*7640*/  CS2R R162, SRZ ;  /* 0x0000000000a27805 */ /* 0x000fe2000001ff00 */
[----:B-----5:R-:W-:Y:S01]  /*7650*/  CS2R R30, SRZ ;  /* 0x00000000001e7805 */ /* 0x020fe2000001ff00 */
[----:B------:R-:W-:Y:S01]  /*7660*/  MOV R160, RZ ;  /* 0x000000ff00a07202 */ /* 0x000fe20000000f00 */
[----:B------:R-:W-:Y:S01]  /*7670*/  IMAD.MOV.U32 R102, RZ, RZ, RZ ;  /* 0x000000ffff667224 */ /* 0x000fe200078e00ff */
[----:B------:R-:W-:Y:S01]  /*7680*/  MOV R100, RZ ;  /* 0x000000ff00647202 */ /* 0x000fe20000000f00 */
[----:B------:R-:W-:Y:S01]  /*7690*/  CS2R R158, SRZ ;  /* 0x00000000009e7805 */ /* 0x000fe2000001ff00 */
[----:B------:R-:W-:Y:S01]  /*76a0*/  IMAD.MOV.U32 R156, RZ, RZ, RZ ;  /* 0x000000ffff9c7224 */ /* 0x000fe200078e00ff */
[----:B------:R-:W-:Y:S01]  /*76b0*/  CS2R R26, SRZ ;  /* 0x00000000001a7805 */ /* 0x000fe2000001ff00 */
        /* <DEDUP_REMOVED lines=12> */
[----:B------:R-:W-:Y:S01]  /*7780*/  CS2R R38, SRZ ;  /* 0x0000000000267805 */ /* 0x000fe2000001ff00 */
[----:B--2---:R-:W-:Y:S01]  /*7790*/  CS2R R36, SRZ ;  /* 0x0000000000247805 */ /* 0x004fe2000001ff00 */
[----:B------:R-:W-:Y:S05]  /*77a0*/  @!P0 BRA `(.L_x_383) ;  /* 0x0001dc9000008947 */ /* 0x000fea0003800000 */
[----:B------:R-:W-:Y:S02]  /*77b0*/  ULDC.64 UR4, c[0x0][0x340] ;  /* 0x0000d00000047ab9 */ /* 0x000fe40000000a00 */
[----:B------:R-:W-:-:S02]  /*77c0*/  UISETP.NE.U32.AND UP0, UPT, URZ, UR4, UPT ;  /* 0x000000043f00728c */ /* 0x000fc4000bf05070 */
[----:B------:R-:W-:Y:S02]  /*77d0*/  ULDC.64 UR20, c[0x0][0x340] ;  /* 0x0000d00000147ab9 */ /* 0x000fe40000000a00 */
[----:B------:R-:W-:Y:S02]  /*77e0*/  UISETP.NE.AND.EX UP0, UPT, URZ, UR5, UPT, UP0 ;  /* 0x000000053f00728c */ /* 0x000fe4000bf05300 */
[----:B------:R-:W-:-:S04]  /*77f0*/  UISETP.NE.AND UP1, UPT, UR13, URZ, UPT ;  /* 0x0000003f0d00728c */ /* 0x000fc8000bf25270 */
[----:B------:R-:W-:-:S05]  /*7800*/  PLOP3.LUT P3, PT, PT, PT, UP0, 0x80, 0x0 ;  /* 0x000000000000781c */ /* 0x000fca0003f6f008 */
[----:B------:R-:W-:Y:S02]  /*7810*/  @UP0 UMOV UR4, 0x4 ;  /* 0x0000000400040882 */ /* 0x000fe40000000000 */
[----:B------:R-:W-:Y:S01]  /*7820*/  @UP0 UIMAD.WIDE UR4, UR11, UR4, UR20 ;  /* 0x000000040b0402a5 */ /* 0x000fe2000f8e0214 */
[----:B------:R-:W-:Y:S01]  /*7830*/  SHF.R.S32.HI R205, RZ, 0x1f, R204 ;  /* 0x0000001fffcd7819 */ /* 0x000fe200000114cc */
[----:B------:R-:W-:Y:S01]  /*7840*/  USHF.R.S32.HI UR6, URZ, 0x1f, UR23 ;  /* 0x0000001f3f067899 */ /* 0x000fe20008011417 */
[----:B------:R-:W-:Y:S01]  /*7850*/  PLOP3.LUT P1, PT, PT, PT, UP1, 0x80, 0x0 ;  /* 0x000000000000781c */ /* 0x000fe20003f2f018 */
[----:B------:R-:W-:Y:S02]  /*7860*/  ULDC.64 UR20, c[0x0][0x348] ;  /* 0x0000d20000147ab9 */ /* 0x000fe40000000a00 */
[----:B------:R-:W-:Y:S02]  /*7870*/  IMAD.U32 R2, RZ, RZ, UR4 ;  /* 0x00000004ff027e24 */ /* 0x000fe4000f8e00ff */
[----:B------:R-:W-:Y:S01]  /*7880*/  IMAD.U32 R3, RZ, RZ, UR5 ;  /* 0x00000005ff037e24 */ /* 0x000fe2000f8e00ff */
[----:B------:R-:W-:-:S04]  /*7890*/  ULDC.64 UR4, c[0x0][0x178] ;  /* 0x00005e0000047ab9 */ /* 0x000fc80000000a00 */
[----:B------:R1:W5:Y:S01]  /*78a0*/  @P3 LDG.E R13, [R2.64] ;  /* 0x0000000e020d3981 */ /* 0x000362000c1e1900 */
[----:B------:R-:W-:Y:S01]  /*78b0*/  UIMAD UR6, UR6, UR4, URZ ;  /* 0x00000004060672a4 */ /* 0x000fe2000f8e023f */
[----:B------:R-:W-:Y:S01]  /*78c0*/  PLOP3.LUT P0, PT, PT, PT, UP1, 0x80, 0x0 ;  /* 0x000000000000781c */ /* 0x000fe20003f0f018 */
[----:B------:R-:W-:Y:S01]  /*78d0*/  UIMAD.WIDE.U32 UR24, UR23, UR4, URZ ;  /* 0x00000004171872a5 */ /* 0x000fe2000f8e003f */
[----:B------:R-:W-:Y:S01]  /*78e0*/  LEA.HI R82, R205, R204, RZ, 0x4 ;  /* 0x000000cccd527211 */ /* 0x000fe200078f20ff */
[----:B------:R-:W-:Y:S01]  /*78f0*/  UIMAD UR23, UR23, UR5, UR6 ;  /* 0x00000005171772a4 */ /* 0x000fe2000f8e0206 */
[----:B------:R-:W-:Y:S01]  /*7900*/  BSSY B0, `(.L_x_384) ;  /* 0x0000053000007945 */ /* 0x000fe20003800000 */
[----:B------:R-:W-:Y:S02]  /*7910*/  UISETP.NE.U32.AND UP0, UPT, URZ, UR20, UPT ;  /* 0x000000143f00728c */ /* 0x000fe4000bf05070 */
[----:B------:R-:W-:Y:S02]  /*7920*/  ULDC.64 UR4, c[0x0][0x1b8] ;  /* 0x00006e0000047ab9 */ /* 0x000fe40000000a00 */
[----:B------:R-:W-:-:S02]  /*7930*/  UIADD3 UR25, UR25, UR23, URZ ;  /* 0x0000001719197290 */ /* 0x000fc4000fffe03f */
[----:B------:R-:W-:Y:S02]  /*7940*/  UIMAD UR6, UR22, UR4, URZ ;  /* 0x00000004160672a4 */ /* 0x000fe4000f8e023f */
[----:B------:R-:W-:Y:S02]  /*7950*/  UISETP.NE.AND.EX UP0, UPT, URZ, UR21, UPT, UP0 ;  /* 0x000000153f00728c */ /* 0x000fe4000bf05300 */
[----:B------:R-:W-:Y:S02]  /*7960*/  USHF.R.S32.HI UR20, URZ, 0x1f, UR11 ;  /* 0x0000001f3f147899 */ /* 0x000fe4000801140b */
[----:B------:R-:W-:Y:S02]  /*7970*/  UIMAD UR6, UR8, UR5, UR6 ;  /* 0x00000005080672a4 */ /* 0x000fe4000f8e0206 */
[----:B------:R-:W-:Y:S02]  /*7980*/  UIMAD.WIDE.U32 UR24, UR8, UR4, UR24 ;  /* 0x00000004081872a5 */ /* 0x000fe4000f8e0018 */
[----:B------:R-:W-:Y:S01]  /*7990*/  USEL UR20, UR20, URZ, !UP0 ;  /* 0x0000003f14147287 */ /* 0x000fe2000c000000 */
[----:B-1----:R-:W-:Y:S01]  /*79a0*/  LEA.HI R2, R205, R204, RZ, 0x3 ;  /* 0x000000cccd027211 */ /* 0x002fe200078f18ff */
[----:B------:R-:W-:-:S02]  /*79b0*/  ULDC.64 UR4, c[0x0][0x1c0] ;  /* 0x0000700000047ab9 */ /* 0x000fc40000000a00 */
[----:B------:R-:W-:Y:S01]  /*79c0*/  USEL UR21, UR11, URZ, !UP0 ;  /* 0x0000003f0b157287 */ /* 0x000fe2000c000000 */
[----:B------:R-:W-:Y:S01]  /*79d0*/  LOP3.LUT R0, R2, 0xfffffff8, RZ, 0xc0, !PT ;  /* 0xfffffff802007812 */ /* 0x000fe200078ec0ff */
[----:B------:R-:W-:Y:S01]  /*79e0*/  UIMAD UR20, UR20, UR4, URZ ;  /* 0x00000004141472a4 */ /* 0x000fe2000f8e023f */
[----:B------:R-:W-:Y:S01]  /*79f0*/  SHF.R.S32.HI R75, RZ, 0x3, R2 ;  /* 0x00000003ff4b7819 */ /* 0x000fe20000011402 */
[----:B------:R-:W-:Y:S02]  /*7a00*/  UIADD3 UR25, UR25, UR6, URZ ;  /* 0x0000000619197290 */ /* 0x000fe4000fffe03f */
[----:B------:R-:W-:Y:S01]  /*7a10*/  IMAD.IADD R6, R204, 0x1, -R0 ;  /* 0x00000001cc067824 */ /* 0x000fe200078e0a00 */
[----:B------:R-:W-:Y:S02]  /*7a20*/  UIMAD UR5, UR21, UR5, UR20 ;  /* 0x00000005150572a4 */ /* 0x000fe4000f8e0214 */
[----:B------:R-:W-:Y:S01]  /*7a30*/  UIMAD.WIDE.U32 UR24, UR21, UR4, UR24 ;  /* 0x00000004151872a5 */ /* 0x000fe2000f8e0018 */
[----:B------:R-:W-:-:S02]  /*7a40*/  IMAD R207, R6, 0x10, R75 ;  /* 0x0000001006cf7824 */ /* 0x000fc400078e024b */
[----:B------:R-:W-:Y:S01]  /*7a50*/  IMAD.SHL.U32 R6, R6, 0x8, RZ ;  /* 0x0000000806067824 */ /* 0x000fe200078e00ff */
[----:B------:R-:W-:Y:S02]  /*7a60*/  UIADD3 UR5, UR25, UR5, URZ ;  /* 0x0000000519057290 */ /* 0x000fe4000fffe03f */
[----:B------:R-:W-:Y:S01]  /*7a70*/  IADD3 R4, R207, UR17, RZ ;  /* 0x00000011cf047c10 */ /* 0x000fe2000fffe0ff */
[----:B------:R-:W-:Y:S01]  /*7a80*/  IMAD.U32 R3, RZ, RZ, UR25 ;  /* 0x00000019ff037e24 */ /* 0x000fe2000f8e00ff */
[----:B------:R-:W-:Y:S01]  /*7a90*/  ULDC UR21, c[0x0][0x2c4] ;  /* 0x0000b10000157ab9 */ /* 0x000fe20000000800 */
[----:B------:R1:W-:Y:S01]  /*7aa0*/  STL [R1+0x14], R207 ;  /* 0x000014cf01007387 */ /* 0x0003e20000100800 */
[----:B------:R-:W-:Y:S01]  /*7ab0*/  IMAD.U32 R3, RZ, RZ, UR5 ;  /* 0x00000005ff037e24 */ /* 0x000fe2000f8e00ff */
[----:B------:R-:W-:Y:S01]  /*7ac0*/  UIMAD UR21, UR10, UR21, URZ ;  /* 0x000000150a1572a4 */ /* 0x000fe2000f8e023f */
[----:B------:R-:W-:Y:S01]  /*7ad0*/  @P1 IMAD.HI.U32 R2, R4, c[0x0][0x2c8], RZ ;  /* 0x0000b20004021a27 */ /* 0x000fe200078e00ff */
[----:B------:R-:W-:-:S03]  /*7ae0*/  ISETP.GE.AND P4, PT, R6, c[0x0][0x198], PT ;  /* 0x0000660006007a0c */ /* 0x000fc60003f86270 */
[----:B------:R-:W-:Y:S01]  /*7af0*/  IMAD.MOV.U32 R0, RZ, RZ, R4 ;  /* 0x000000ffff007224 */ /* 0x000fe200078e0004 */
[----:B------:R-:W-:Y:S01]  /*7b00*/  @P0 SHF.R.U32.HI R0, RZ, c[0x0][0x2cc], R2 ;  /* 0x0000b300ff000a19 */ /* 0x000fe20000011602 */
[----:B------:R-:W-:-:S03]  /*7b10*/  IMAD.U32 R2, RZ, RZ, UR24 ;  /* 0x00000018ff027e24 */ /* 0x000fc6000f8e00ff */
[--C-:B------:R-:W-:Y:S01]  /*7b20*/  SHF.R.S32.HI R5, RZ, 0x1f, R0.reuse ;  /* 0x0000001fff057819 */ /* 0x100fe20000011400 */
[----:B------:R-:W-:Y:S02]  /*7b30*/  IMAD.MOV R7, RZ, RZ, -R0 ;  /* 0x000000ffff077224 */ /* 0x000fe400078e0a00 */
[----:B------:R-:W-:-:S04]  /*7b40*/  IMAD.WIDE.U32 R2, R0, c[0x0][0x1b0], R2 ;  /* 0x00006c0000027a25 */ /* 0x000fc800078e0002 */
[----:B------:R-:W-:-:S04]  /*7b50*/  IMAD R5, R5, c[0x0][0x1b0], RZ ;  /* 0x00006c0005057a24 */ /* 0x000fc800078e02ff */
[----:B------:R-:W-:Y:S02]  /*7b60*/  IMAD R5, R0, c[0x0][0x1b4], R5 ;  /* 0x00006d0000057a24 */ /* 0x000fe400078e0205 */
[----:B------:R-:W-:Y:S02]  /*7b70*/  IMAD R0, R7, c[0x0][0x2c4], R4 ;  /* 0x0000b10007007a24 */ /* 0x000fe400078e0204 */
[----:B------:R-:W-:Y:S02]  /*7b80*/  IMAD.IADD R3, R3, 0x1, R5 ;  /* 0x0000000103037824 */ /* 0x000fe400078e0205 */
[----:B------:R-:W-:Y:S01]  /*7b90*/  IMAD.SHL.U32 R4, R75, 0x40, RZ ;  /* 0x000000404b047824 */ /* 0x000fe200078e00ff */
[----:B------:R-:W-:Y:S01]  /*7ba0*/  SHF.R.S32.HI R5, RZ, 0x1f, R0 ;  /* 0x0000001fff057819 */ /* 0x000fe20000011400 */
[----:B------:R-:W-:-:S03]  /*7bb0*/  IMAD.WIDE.U32 R2, R0, c[0x0][0x1a8], R2 ;  /* 0x00006a0000027a25 */ /* 0x000fc600078e0002 */
[----:B------:R-:W-:Y:S01]  /*7bc0*/  LOP3.LUT R4, R4, 0x1c0, RZ, 0xc0, !PT ;  /* 0x000001c004047812 */ /* 0x000fe200078ec0ff */
[----:B------:R-:W-:Y:S01]  /*7bd0*/  IMAD R5, R5, c[0x0][0x1a8], RZ ;  /* 0x00006a0005057a24 */ /* 0x000fe200078e02ff */
[----:B------:R-:W-:-:S03]  /*7be0*/  LEA R9, P0, R2, c[0x0][0x160], 0x1 ;  /* 0x0000580002097a11 */ /* 0x000fc600078008ff */
[----:B------:R-:W-:Y:S01]  /*7bf0*/  IMAD R7, R0, c[0x0][0x1ac], R5 ;  /* 0x00006b0000077a24 */ /* 0x000fe200078e0205 */
[----:B------:R-:W-:Y:S02]  /*7c00*/  LOP3.LUT R0, R82, 0xfffffff0, RZ, 0xc0, !PT ;  /* 0xfffffff052007812 */ /* 0x000fe400078ec0ff */
[----:B------:R-:W-:Y:S01]  /*7c10*/  LOP3.LUT R5, R4, 0x38, R6, 0xf8, !PT ;  /* 0x0000003804057812 */ /* 0x000fe200078ef806 */
[----:B------:R-:W-:Y:S01]  /*7c20*/  IMAD.IADD R3, R3, 0x1, R7 ;  /* 0x0000000103037824 */ /* 0x000fe200078e0207 */
[----:B------:R-:W-:Y:S01]  /*7c30*/  SHF.R.U32.HI R4, RZ, 0x3, R4 ;  /* 0x00000003ff047819 */ /* 0x000fe20000011604 */
[----:B------:R-:W-:Y:S01]  /*7c40*/  IMAD.IADD R0, R204, 0x1, -R0 ;  /* 0x00000001cc007824 */ /* 0x000fe200078e0a00 */
[----:B------:R1:W2:Y:S02]  /*7c50*/  SHFL.IDX PT, R6, R9, RZ, 0x181f ;  /* 0x00181fff09067589 */ /* 0x0002a400000e0000 */
[----:B------:R-:W-:Y:S02]  /*7c60*/  LOP3.LUT R10, R5, R4, RZ, 0x3c, !PT ;  /* 0x00000004050a7212 */ /* 0x000fe400078e3cff */
[----:B------:R-:W-:-:S02]  /*7c70*/  LEA.HI.X R8, R2, c[0x0][0x164], R3, 0x1, P0 ;  /* 0x0000590002087a11 */ /* 0x000fc400000f0c03 */
[----:B------:R-:W-:Y:S02]  /*7c80*/  SHF.R.S32.HI R3, RZ, 0x1f, R0 ;  /* 0x0000001fff037819 */ /* 0x000fe40000011400 */
[----:B------:R-:W-:Y:S01]  /*7c90*/  LEA.HI R5, R205, R204, RZ, 0x6 ;  /* 0x000000cccd057211 */ /* 0x000fe200078f30ff */
[----:B------:R1:W3:Y:S01]  /*7ca0*/  SHFL.IDX PT, R7, R8, RZ, 0x181f ;  /* 0x00181fff08077589 */ /* 0x0002e200000e0000 */
[----:B------:R-:W-:Y:S02]  /*7cb0*/  LEA.HI R81, R3, R0, RZ, 0x3 ;  /* 0x0000000003517211 */ /* 0x000fe400078f18ff */
[----:B------:R-:W-:Y:S01]  /*7cc0*/  LEA.HI R2, R205, R204, RZ, 0x3 ;  /* 0x000000cccd027211 */ /* 0x000fe200078f18ff */
[----:B------:R-:W-:Y:S01]  /*7cd0*/  IMAD.SHL.U32 R3, R5, 0x8, RZ ;  /* 0x0000000805037824 */ /* 0x000fe200078e00ff */
[----:B------:R-:W-:Y:S02]  /*7ce0*/  IADD3 R5, R75, UR17, RZ ;  /* 0x000000114b057c10 */ /* 0x000fe4000fffe0ff */
[----:B------:R-:W-:-:S02]  /*7cf0*/  LOP3.LUT R4, R81, 0xfffffff8, RZ, 0xc0, !PT ;  /* 0xfffffff851047812 */ /* 0x000fc400078ec0ff */
[----:B------:R-:W-:Y:S02]  /*7d00*/  ISETP.GE.AND P0, PT, R5, UR21, PT ;  /* 0x0000001505007c0c */ /* 0x000fe4000bf06270 */
[----:B------:R-:W-:Y:S01]  /*7d10*/  LOP3.LUT R2, R2, 0xfffffff8, RZ, 0xc0, !PT ;  /* 0xfffffff802027812 */ /* 0x000fe200078ec0ff */
[----:B------:R-:W-:Y:S01]  /*7d20*/  IMAD.IADD R80, R0, 0x1, -R4 ;  /* 0x0000000100507824 */ /* 0x000fe200078e0a04 */
[----:B------:R-:W-:Y:S01]  /*7d30*/  LOP3.LUT R61, R10, 0xfffffe00, R3, 0xf8, !PT ;  /* 0xfffffe000a3d7812 */ /* 0x000fe200078ef803 */
[----:B------:R-:W-:Y:S02]  /*7d40*/  IMAD.MOV.U32 R4, RZ, RZ, 0x20 ;  /* 0x00000020ff047424 */ /* 0x000fe400078e00ff */
[----:B------:R-:W-:Y:S01]  /*7d50*/  IMAD.IADD R63, R204, 0x1, -R2 ;  /* 0x00000001cc3f7824 */ /* 0x000fe200078e0a02 */
[----:B------:R-:W-:Y:S01]  /*7d60*/  R2P PR, R80, 0x6 ;  /* 0x0000000650007804 */ /* 0x000fe20000000000 */
[----:B------:R-:W-:Y:S02]  /*7d70*/  IMAD.MOV.U32 R2, RZ, RZ, 0x10 ;  /* 0x00000010ff027424 */ /* 0x000fe400078e00ff */
[----:B------:R-:W-:-:S02]  /*7d80*/  IMAD.SHL.U32 R68, R63, 0x8, RZ ;  /* 0x000000083f447824 */ /* 0x000fc400078e00ff */
[----:B------:R-:W-:Y:S02]  /*7d90*/  SEL R4, R4, 0xffffffe0, !P2 ;  /* 0xffffffe004047807 */ /* 0x000fe40005000000 */
[----:B------:R-:W-:Y:S02]  /*7da0*/  SEL R2, R2, 0xfffffff0, !P1 ;  /* 0xfffffff002027807 */ /* 0x000fe40004800000 */
[----:B------:R-:W-:Y:S01]  /*7db0*/  SHF.R.S32.HI R233, RZ, 0x1f, R68 ;  /* 0x0000001fffe97819 */ /* 0x000fe20000011444 */
[----:B------:R-:W-:Y:S01]  /*7dc0*/  @!P3 IMAD.U32 R13, RZ, RZ, UR11 ;  /* 0x0000000bff0dbe24 */ /* 0x000fe2000f8e00ff */
[----:B------:R-:W-:Y:S05]  /*7dd0*/  @P0 BRA `(.L_x_385) ;  /* 0x0000005000000947 */ /* 0x000fea0003800000 */
[----:B-123--:R-:W-:Y:S01]  /*7de0*/  LEA R6, P0, R68, R6, 0x1 ;  /* 0x0000000644067211 */ /* 0x00efe200078008ff */
[----:B------:R-:W-:-:S03]  /*7df0*/  IMAD.SHL.U32 R0, R61, 0x2, RZ ;  /* 0x000000023d007824 */ /* 0x000fc600078e00ff */
[----:B------:R-:W-:-:S05]  /*7e00*/  LEA.HI.X R7, R68, R7, R233, 0x1, P0 ;  /* 0x0000000744077211 */ /* 0x000fca00000f0ce9 */
[----:B------:R-:W-:Y:S01]  /*7e10*/  @!PT LDS RZ, [RZ] ;  /* 0x00000000fffff984 */ /* 0x000fe20000000800 */
[----:B------:R1:W-:Y:S04]  /*7e20*/  LDGSTS.E.BYPASS.LTC128B.128 [R0+0x6100], [R6.64], !P4 ;  /* 0x0610000006007fae */ /* 0x0003e8000e101d4e */
.L_x_385:
[----:B-123--:R-:W-:Y:S05]  /*7e30*/  BSYNC B0 ;  /* 0x0000000000007941 */ /* 0x00efea0003800000 */
.L_x_384:
[----:B------:R-:W-:Y:S01]  /*7e40*/  IADD3 R0, R5, 0x10, RZ ;  /* 0x0000001005007810 */ /* 0x000fe20007ffe0ff */
[----:B------:R1:W2:Y:S01]  /*7e50*/  SHFL.IDX PT, R3, R8, 0x1, 0x181f ;  /* 0x00381f0008037f89 */ /* 0x0002a200000e0000 */
[----:B------:R-:W-:Y:S02]  /*7e60*/  BSSY B0, `(.L_x_386) ;  /* 0x0000009000007945 */ /* 0x000fe40003800000 */
[----:B------:R-:W-:Y:S01]  /*7e70*/  ISETP.GE.AND P0, PT, R0, UR21, PT ;  /* 0x0000001500007c0c */ /* 0x000fe2000bf06270 */
[----:B------:R1:W3:-:S12]  /*7e80*/  SHFL.IDX PT, R6, R9, 0x1, 0x181f ;  /* 0x00381f0009067f89 */ /* 0x0002d800000e0000 */
[----:B------:R-:W-:Y:S05]  /*7e90*/  @P0 BRA `(.L_x_387) ;  /* 0x0000005000000947 */ /* 0x000fea0003800000 */
[----:B---3--:R-:W-:Y:S01]  /*7ea0*/  LEA R6, P0, R68, R6, 0x1 ;  /* 0x0000000644067211 */ /* 0x008fe200078008ff */
[----:B------:R-:W-:-:S03]  /*7eb0*/  IMAD.SHL.U32 R0, R61, 0x2, RZ ;  /* 0x000000023d007824 */ /* 0x000fc600078e00ff */
[----:B--2---:R-:W-:-:S05]  /*7ec0*/  LEA.HI.X R7, R68, R3, R233, 0x1, P0 ;  /* 0x0000000344077211 */ /* 0x004fca00000f0ce9 */
[----:B------:R-:W-:Y:S01]  /*7ed0*/  @!PT LDS RZ, [RZ] ;  /* 0x00000000fffff984 */ /* 0x000fe20000000800 */
[----:B------:R2:W-:Y:S04]  /*7ee0*/  LDGSTS.E.BYPASS.LTC128B.128 [R0+0x6900], [R6.64], !P4 ;  /* 0x0690000006007fae */ /* 0x0005e8000e101d4e */
.L_x_387:
[----:B------:R-:W-:Y:S05]  /*7ef0*/  BSYNC B0 ;  /* 0x0000000000007941 */ /* 0x000fea0003800000 */
.L_x_386:
[----:B--2---:R-:W-:Y:S01]  /*7f00*/  IADD3 R0, R5, 0x20, RZ ;  /* 0x0000002005007810 */ /* 0x004fe20007ffe0ff */
[----:B------:R2:W4:Y:S01]  /*7f10*/  SHFL.IDX PT, R3, R8, 0x2, 0x181f ;  /* 0x00581f0008037f89 */ /* 0x00052200000e0000 */
[----:B------:R-:W-:Y:S02]  /*7f20*/  BSSY B0, `(.L_x_388) ;  /* 0x0000009000007945 */ /* 0x000fe40003800000 */
[----:B------:R-:W-:Y:S01]  /*7f30*/  ISETP.GE.AND P0, PT, R0, UR21, PT ;  /* 0x0000001500007c0c */ /* 0x000fe2000bf06270 */
[----:B---3--:R2:W3:-:S12]  /*7f40*/  SHFL.IDX PT, R6, R9, 0x2, 0x181f ;  /* 0x00581f0009067f89 */ /* 0x0084d800000e0000 */
[----:B------:R-:W-:Y:S05]  /*7f50*/  @P0 BRA `(.L_x_389) ;  /* 0x0000005000000947 */ /* 0x000fea0003800000 */
[----:B---3--:R-:W-:Y:S01]  /*7f60*/  LEA R6, P0, R68, R6, 0x1 ;  /* 0x0000000644067211 */ /* 0x008fe200078008ff */
[----:B------:R-:W-:-:S03]  /*7f70*/  IMAD.SHL.U32 R0, R61, 0x2, RZ ;  /* 0x000000023d007824 */ /* 0x000fc600078e00ff */
[----:B----4-:R-:W-:-:S05]  /*7f80*/  LEA.HI.X R7, R68, R3, R233, 0x1, P0 ;  /* 0x0000000344077211 */ /* 0x010fca00000f0ce9 */
[----:B------:R-:W-:Y:S01]  /*7f90*/  @!PT LDS RZ, [RZ] ;  /* 0x00000000fffff984 */ /* 0x000fe20000000800 */
[----:B------:R3:W-:Y:S04]  /*7fa0*/  LDGSTS.E.BYPASS.LTC128B.128 [R0+0x7100], [R6.64], !P4 ;  /* 0x0710000006007fae */ /* 0x0007e8000e101d4e */
.L_x_389:
[----:B------:R-:W-:Y:S05]  /*7fb0*/  BSYNC B0 ;  /* 0x0000000000007941 */ /* 0x000fea0003800000 */
.L_x_388:
[----:B---3--:R-:W-:Y:S01]  /*7fc0*/  IADD3 R0, R5, 0x30, RZ ;  /* 0x0000003005007810 */ /* 0x008fe20007ffe0ff */
[----:B----4-:R3:W4:Y:S01]  /*7fd0*/  SHFL.IDX PT, R3, R8, 0x3, 0x181f ;  /* 0x00781f0008037f89 */ /* 0x01072200000e0000 */
[----:B------:R-:W-:Y:S02]  /*7fe0*/  BSSY B0, `(.L_x_390) ;  /* 0x0000009000007945 */ /* 0x000fe40003800000 */
[----:B------:R-:W-:Y:S01]  /*7ff0*/  ISETP.GE.AND P0, PT, R0, UR21, PT ;  /* 0x0000001500007c0c */ /* 0x000fe2000bf06270 */
[----:B------:R3:W1:-:S12]  /*8000*/  SHFL.IDX PT, R6, R9, 0x3, 0x181f ;  /* 0x00781f0009067f89 */ /* 0x00065800000e0000 */
[----:B------:R-:W-:Y:S05]  /*8010*/  @P0 BRA `(.L_x_391) ;  /* 0x0000005000000947 */ /* 0x000fea0003800000 */
[----:B-1----:R-:W-:Y:S01]  /*8020*/  LEA R6, P0, R68, R6, 0x1 ;  /* 0x0000000644067211 */ /* 0x002fe200078008ff */
[----:B------:R-:W-:-:S03]  /*8030*/  IMAD.SHL.U32 R0, R61, 0x2, RZ ;  /* 0x000000023d007824 */ /* 0x000fc600078e00ff */
[----:B----4-:R-:W-:-:S05]  /*8040*/  LEA.HI.X R7, R68, R3, R233, 0x1, P0 ;  /* 0x0000000344077211 */ /* 0x010fca00000f0ce9 */
[----:B------:R-:W-:Y:S01]  /*8050*/  @!PT LDS RZ, [RZ] ;  /* 0x00000000fffff984 */ /* 0x000fe20000000800 */
[----:B------:R1:W-:Y:S04]  /*8060*/  LDGSTS.E.BYPASS.LTC128B.128 [R0+0x7900], [R6.64], !P4 ;  /* 0x0790000006007fae */ /* 0x0003e8000e101d4e */
.L_x_391:
[----:B------:R-:W-:Y:S05]  /*8070*/  BSYNC B0 ;  /* 0x0000000000007941 */ /* 0x000fea0003800000 */
.L_x_390:
[----:B-1----:R-:W-:Y:S01]  /*8080*/  IADD3 R0, R5, 0x40, RZ ;  /* 0x0000004005007810 */ /* 0x002fe20007ffe0ff */
[----:B----4-:R1:W4:Y:S01]  /*8090*/  SHFL.IDX PT, R3, R8, 0x4, 0x181f ;  /* 0x00981f0008037f89 */ /* 0x01032200000e0000 */
[----:B------:R-:W-:Y:S02]  /*80a0*/  BSSY B0, `(.L_x_392) ;  /* 0x0000009000007945 */ /* 0x000fe40003800000 */
[----:B------:R-:W-:Y:S01]  /*80b0*/  ISETP.GE.AND P0, PT, R0, UR21, PT ;  /* 0x0000001500007c0c */ /* 0x000fe2000bf06270 */
[----:B------:R1:W2:-:S12]  /*80c0*/  SHFL.IDX PT, R6, R9, 0x4, 0x181f ;  /* 0x00981f0009067f89 */ /* 0x00029800000e0000 */
[----:B------:R-:W-:Y:S05]  /*80d0*/  @P0 BRA `(.L_x_393) ;  /* 0x0000005000000947 */ /* 0x000fea0003800000 */
[----:B--2---:R-:W-:Y:S01]  /*80e0*/  LEA R6, P0, R68, R6, 0x1 ;  /* 0x0000000644067211 */ /* 0x004fe200078008ff */
[----:B------:R-:W-:-:S03]  /*80f0*/  IMAD.SHL.U32 R0, R61, 0x2, RZ ;  /* 0x000000023d007824 */ /* 0x000fc600078e00ff */
[----:B----4-:R-:W-:-:S05]  /*8100*/  LEA.HI.X R7, R68, R3, R233, 0x1, P0 ;  /* 0x0000000344077211 */ /* 0x010fca00000f0ce9 */
[----:B------:R-:W-:Y:S01]  /*8110*/  @!PT LDS RZ, [RZ] ;  /* 0x00000000fffff984 */ /* 0x000fe20000000800 */
[----:B------:R2:W-:Y:S04]  /*8120*/  LDGSTS.E.BYPASS.LTC128B.128 [R0+0x8100], [R6.64], !P4 ;  /* 0x0810000006007fae */ /* 0x0005e8000e101d4e */
.L_x_393:
[----:B------:R-:W-:Y:S05]  /*8130*/  BSYNC B0 ;  /* 0x0000000000007941 */ /* 0x000fea0003800000 */
.L_x_392:
[----:B--2---:R-:W-:Y:S01]  /*8140*/  IADD3 R0, R5, 0x50, RZ ;  /* 0x0000005005007810 */ /* 0x004fe20007ffe0ff */
        /* <DEDUP_REMOVED lines=10> */
.L_x_395:
[----:B------:R-:W-:Y:S05]  /*81f0*/  BSYNC B0 ;  /* 0x0000000000007941 */ /* 0x000fea0003800000 */
.L_x_394:
        /* <DEDUP_REMOVED lines=11> */
.L_x_397:
[----:B------:R-:W-:Y:S05]  /*82b0*/  BSYNC B0 ;  /* 0x0000000000007941 */ /* 0x000fea0003800000 */
.L_x_396:
[----:B-123--:R-:W1:Y:S01]  /*82c0*/  SHFL.IDX PT, R9, R9, 0x7, 0x181f ;  /* 0x00f81f0009097f89 */ /* 0x00ee6200000e0000 */
[----:B------:R-:W-:Y:S01]  /*82d0*/  IMAD.MOV.U32 R210, RZ, RZ, c[0x0][0x2b8] ;  /* 0x0000ae00ffd27624 */ /* 0x000fe200078e00ff */
[----:B------:R-:W-:Y:S01]  /*82e0*/  UMOV UR36, 0x60 ;  /* 0x0000006000247882 */ /* 0x000fe20000000000 */
[----:B------:R-:W-:Y:S01]  /*82f0*/  IADD3 R5, R5, 0x70, RZ ;  /* 0x0000007005057810 */ /* 0x000fe20007ffe0ff */
[----:B------:R1:W2:Y:S01]  /*8300*/  SHFL.IDX PT, R11, R8, 0x7, 0x181f ;  /* 0x00f81f00080b7f89 */ /* 0x0002a200000e0000 */
[----:B------:R-:W-:Y:S01]  /*8310*/  UIMAD UR20, UR19, UR36, -0x60 ;  /* 0xffffffa0131474a4 */ /* 0x000fe2000f8e0224 */
[----:B------:R-:W-:Y:S01]  /*8320*/  ISETP.NE.AND P2, PT, R210, 0x1, PT ;  /* 0x00000001d200780c */ /* 0x000fe20003f45270 */
[----:B-----5:R-:W-:Y:S01]  /*8330*/  IMAD.WIDE.U32 R208, R13, c[0x0][0x2b0], RZ ;  /* 0x0000ac000dd07a25 */ /* 0x020fe200078e00ff */
[----:B------:R-:W-:Y:S01]  /*8340*/  ISETP.GE.AND P1, PT, R5, UR21, PT ;  /* 0x0000001505007c0c */ /* 0x000fe2000bf26270 */
[----:B------:R-:W-:Y:S01]  /*8350*/  ULDC.64 UR4, c[0x0][0x1e8] ;  /* 0x00007a0000047ab9 */ /* 0x000fe20000000a00 */
[----:B----4-:R-:W-:Y:S01]  /*8360*/  SHF.R.S32.HI R3, RZ, 0x1f, R13 ;  /* 0x0000001fff037819 */ /* 0x010fe2000001140d */
[----:B------:R-:W-:Y:S01]  /*8370*/  IMAD.MOV.U32 R235, RZ, RZ, RZ ;  /* 0x000000ffffeb7224 */ /* 0x000fe200078e00ff */
[----:B------:R-:W-:Y:S01]  /*8380*/  IADD3 R0, R207, UR20, RZ ;  /* 0x00000014cf007c10 */ /* 0x000fe2000fffe0ff */
[----:B------:R-:W-:Y:S01]  /*8390*/  UIMAD UR36, UR19, -0x60, UR36 ;  /* 0xffffffa0132478a4 */ /* 0x000fe2000f8e0224 */
[----:B------:R-:W-:Y:S01]  /*83a0*/  ISETP.GE.AND P6, PT, R68, c[0x0][0x1d4], PT ;  /* 0x0000750044007a0c */ /* 0x000fe20003fc6270 */
[----:B------:R-:W-:Y:S01]  /*83b0*/  IMAD R3, R3, c[0x0][0x2b0], RZ ;  /* 0x0000ac0003037a24 */ /* 0x000fe200078e02ff */
[C---:B------:R-:W-:Y:S01]  /*83c0*/  IADD3 R10, R0.reuse, UR9, RZ ;  /* 0x00000009000a7c10 */ /* 0x040fe2000fffe0ff */
[----:B------:R-:W-:Y:S01]  /*83d0*/  STL.64 [R1+0x20], R208 ;  /* 0x000020d001007387 */ /* 0x000fe20000100a00 */
[----:B------:R-:W-:Y:S01]  /*83e0*/  ISETP.GE.AND P0, PT, R0, UR7, PT ;  /* 0x0000000700007c0c */ /* 0x000fe2000bf06270 */
[----:B------:R-:W-:-:S02]  /*83f0*/  IMAD R3, R13, c[0x0][0x2b4], R3 ;  /* 0x0000ad000d037a24 */ /* 0x000fc400078e0203 */
[----:B------:R-:W-:Y:S01]  /*8400*/  @P2 IMAD.HI.U32 R5, R10, c[0x0][0x2bc], RZ ;  /* 0x0000af000a052a27 */ /* 0x000fe200078e00ff */
[----:B------:R-:W-:-:S03]  /*8410*/  ISETP.GT.OR P0, PT, R207, 0x5f, P0 ;  /* 0x0000005fcf00780c */ /* 0x000fc60000704670 */
[----:B------:R-:W-:Y:S01]  /*8420*/  IMAD.MOV.U32 R0, RZ, RZ, R10 ;  /* 0x000000ffff007224 */ /* 0x000fe200078e000a */
[----:B------:R-:W-:Y:S01]  /*8430*/  @P2 SHF.R.U32.HI R0, RZ, c[0x0][0x2c0], R5 ;  /* 0x0000b000ff002a19 */ /* 0x000fe20000011605 */
[----:B------:R-:W-:Y:S01]  /*8440*/  @!P1 IMAD.SHL.U32 R5, R61, 0x2, RZ ;  /* 0x000000023d059824 */ /* 0x000fe200078e00ff */
[----:B-1----:R-:W-:Y:S01]  /*8450*/  @!P1 LEA R8, P3, R68, R9, 0x1 ;  /* 0x0000000944089211 */ /* 0x002fe200078608ff */
[----:B------:R-:W-:-:S03]  /*8460*/  IMAD.IADD R206, R209, 0x1, R3 ;  /* 0x00000001d1ce7824 */ /* 0x000fc600078e0203 */
[----:B--2---:R-:W-:Y:S01]  /*8470*/  @!P1 LEA.HI.X R9, R68, R11, R233, 0x1, P3 ;  /* 0x0000000b44099211 */ /* 0x004fe200018f0ce9 */
[----:B------:R-:W-:Y:S01]  /*8480*/  UIMAD UR6, UR22, UR4, URZ ;  /* 0x00000004160672a4 */ /* 0x000fe2000f8e023f */
[----:B------:R-:W-:Y:S01]  /*8490*/  STL [R1+0x1c], R206 ;  /* 0x00001cce01007387 */ /* 0x000fe20000100800 */
[----:B------:R-:W-:-:S03]  /*84a0*/  @!P0 IADD3 R3, P2, R0, R208, RZ ;  /* 0x000000d000038210 */ /* 0x000fc60007f5e0ff */
[----:B------:R-:W-:Y:S01]  /*84b0*/  @!PT LDS RZ, [RZ] ;  /* 0x00000000fffff984 */ /* 0x000fe20000000800 */
[----:B------:R1:W-:Y:S01]  /*84c0*/  @!P1 LDGSTS.E.BYPASS.LTC128B.128 [R5+0x9900], [R8.64], !P4 ;  /* 0x0990000008059fae */ /* 0x0003e2000e101d4e */
[----:B------:R-:W-:Y:S02]  /*84d0*/  @!P0 LEA.HI.X.SX32 R7, R0, R206, 0x1, P2 ;  /* 0x000000ce00078211 */ /* 0x000fe400010f0eff */
[C---:B------:R-:W-:Y:S01]  /*84e0*/  @!P0 LEA R6, P2, R3.reuse, c[0x0][0x2a0], 0x2 ;  /* 0x0000a80003068a11 */ /* 0x040fe200078410ff */
[----:B------:R-:W0:Y:S03]  /*84f0*/  LDGDEPBAR ;  /* 0x00000000000079af */ /* 0x000e260000000000 */
[----:B------:R-:W-:Y:S01]  /*8500*/  @!P0 LEA.HI.X R7, R3, c[0x0][0x2a4], R7, 0x2, P2 ;  /* 0x0000a90003078a11 */ /* 0x000fe200010f1407 */
[----:B------:R-:W-:Y:S06]  /*8510*/  BAR.SYNC.DEFER_BLOCKING 0x0 ;  /* 0x0000000000007b1d */ /* 0x000fec0000010000 */
[----:B------:R2:W3:Y:S01]  /*8520*/  @!P0 LDG.E R235, [R6.64] ;  /* 0x0000000e06eb8981 */ /* 0x0004e2000c1e1900 */
[----:B------:R-:W-:Y:S01]  /*8530*/  IMAD.MOV R0, RZ, RZ, -R0 ;  /* 0x000000ffff007224 */ /* 0x000fe200078e0a00 */
[----:B------:R-:W-:Y:S01]  /*8540*/  UIMAD.WIDE.U32 UR48, UR8, UR4, URZ ;  /* 0x00000004083072a5 */ /* 0x000fe2000f8e003f */
[----:B------:R-:W-:Y:S01]  /*8550*/  LEA.HI R202, R205, R204, RZ, 0x5 ;  /* 0x000000cccdca7211 */ /* 0x000fe200078f28ff */
[----:B------:R-:W-:Y:S01]  /*8560*/  UIMAD UR6, UR8, UR5, UR6 ;  /* 0x00000005080672a4 */ /* 0x000fe2000f8e0206 */
[----:B------:R-:W-:Y:S01]  /*8570*/  IMAD R236, R0, c[0x0][0x2b8], R10 ;  /* 0x0000ae0000ec7a24 */ /* 0x000fe200078e020a */
[----:B------:R-:W-:Y:S01]  /*8580*/  UIADD3 UR23, UR7, UR36, URZ ;  /* 0x0000002407177290 */ /* 0x000fe2000fffe03f */
[----:B------:R-:W-:Y:S01]  /*8590*/  SHF.R.S32.HI R203, RZ, 0x5, R202 ;  /* 0x00000005ffcb7819 */ /* 0x000fe200000114ca */
[----:B------:R-:W-:-:S02]  /*85a0*/  UIADD3 UR6, UR49, UR6, URZ ;  /* 0x0000000631067290 */ /* 0x000fc4000fffe03f */
[----:B------:R-:W-:Y:S01]  /*85b0*/  SHF.R.S32.HI R84, RZ, 0x1f, R236 ;  /* 0x0000001fff547819 */ /* 0x000fe200000114ec */
[----:B------:R-:W-:Y:S01]  /*85c0*/  ULDC.64 UR4, c[0x0][0x210] ;  /* 0x0000840000047ab9 */ /* 0x000fe20000000a00 */
[----:B------:R-:W-:Y:S01]  /*85d0*/  IADD3 R62, -R75, UR23, RZ ;  /* 0x000000174b3e7c10 */ /* 0x000fe2000fffe1ff */
[----:B------:R-:W-:Y:S02]  /*85e0*/  UIMAD UR22, UR22, UR4, URZ ;  /* 0x00000004161672a4 */ /* 0x000fe4000f8e023f */
[----:B------:R-:W-:Y:S01]  /*85f0*/  IMAD R0, R84, c[0x0][0x1e0], RZ ;  /* 0x0000780054007a24 */ /* 0x000fe200078e02ff */
[C---:B------:R-:W-:Y:S01]  /*8600*/  ISETP.GE.AND P1, PT, R62.reuse, 0x1, PT ;  /* 0x000000013e00780c */ /* 0x040fe20003f26270 */
[----:B------:R-:W-:Y:S01]  /*8610*/  UIMAD.WIDE.U32 UR46, UR8, UR4, URZ ;  /* 0x00000004082e72a5 */ /* 0x000fe2000f8e003f */
[----:B------:R-:W-:Y:S01]  /*8620*/  ISETP.GE.AND P3, PT, R62, 0x21, PT ;  /* 0x000000213e00780c */ /* 0x000fe20003f66270 */
[----:B------:R-:W-:Y:S01]  /*8630*/  IMAD R0, R236, c[0x0][0x1e4], R0 ;  /* 0x00007900ec007a24 */ /* 0x000fe200078e0200 */
[----:B------:R-:W-:-:S02]  /*8640*/  UIMAD UR5, UR8, UR5, UR22 ;  /* 0x00000005080572a4 */ /* 0x000fc4000f8e0216 */
[----:B------:R-:W-:Y:S02]  /*8650*/  UIADD3 UR22, UR19, -0x1, URZ ;  /* 0xffffffff13167890 */ /* 0x000fe4000fffe03f */
[----:B------:R-:W-:Y:S01]  /*8660*/  UIADD3 UR5, UR47, UR5, URZ ;  /* 0x000000052f057290 */ /* 0x000fe2000fffe03f */
[----:B--2---:R-:W-:-:S04]  /*8670*/  IMAD.WIDE.U32 R6, R236, c[0x0][0x1e0], RZ ;  /* 0x00007800ec067a25 */ /* 0x004fc800078e00ff */
[----:B------:R-:W-:Y:S02]  /*8680*/  IMAD.IADD R7, R7, 0x1, R0 ;  /* 0x0000000107077824 */ /* 0x000fe400078e0200 */
[----:B------:R-:W-:Y:S01]  /*8690*/  @P1 IMAD.SHL.U32 R10, R61, 0x2, RZ ;  /* 0x000000023d0a1824 */ /* 0x000fe200078e00ff */
[----:B---3--:R-:W-:Y:S01]  /*86a0*/  SHF.R.S32.HI R85, RZ, 0x1f, R235 ;  /* 0x0000001fff557819 */ /* 0x008fe200000114eb */
[----:B------:R-:W-:-:S04]  /*86b0*/  IMAD.WIDE.U32 R6, R235, c[0x0][0x1f0], R6 ;  /* 0x00007c00eb067a25 */ /* 0x000fc800078e0006 */
[----:B------:R-:W-:Y:S01]  /*86c0*/  IMAD R3, R85, c[0x0][0x1f0], RZ ;  /* 0x00007c0055037a24 */ /* 0x000fe200078e02ff */
[----:B------:R-:W-:-:S03]  /*86d0*/  IADD3 R0, P0, R6, UR48, RZ ;  /* 0x0000003006007c10 */ /* 0x000fc6000ff1e0ff */
[----:B------:R-:W-:-:S05]  /*86e0*/  IMAD R3, R235, c[0x0][0x1f4], R3 ;  /* 0x00007d00eb037a24 */ /* 0x000fca00078e0203 */
[----:B------:R-:W-:Y:S02]  /*86f0*/  IADD3.X R6, R7, UR6, R3, P0, !PT ;  /* 0x0000000607067c10 */ /* 0x000fe400087fe403 */
[----:B------:R-:W-:-:S04]  /*8700*/  LEA R3, P0, R0, c[0x0][0x1c8], 0x1 ;  /* 0x0000720000037a11 */ /* 0x000fc800078008ff */
[----:B------:R-:W-:Y:S01]  /*8710*/  LEA.HI.X R0, R0, c[0x0][0x1cc], R6, 0x1, P0 ;  /* 0x0000730000007a11 */ /* 0x000fe200000f0c06 */
[----:B-1----:R-:W1:Y:S01]  /*8720*/  SHFL.IDX PT, R8, R3, RZ, 0x181f ;  /* 0x00181fff03087589 */ /* 0x002e6200000e0000 */
[----:B------:R-:W-:-:S03]  /*8730*/  ISETP.GE.AND P0, PT, R62, 0x11, PT ;  /* 0x000000113e00780c */ /* 0x000fc60003f06270 */
[----:B------:R-:W2:Y:S04]  /*8740*/  SHFL.IDX PT, R6, R3, 0x1, 0x181f ;  /* 0x00381f0003067f89 */ /* 0x000ea800000e0000 */
[----:B------:R-:W3:Y:S04]  /*8750*/  SHFL.IDX PT, R9, R0, RZ, 0x181f ;  /* 0x00181fff00097589 */ /* 0x000ee800000e0000 */
[----:B------:R-:W4:Y:S02]  /*8760*/  SHFL.IDX PT, R7, R0, 0x1, 0x181f ;  /* 0x00381f0000077f89 */ /* 0x000f2400000e0000 */
[----:B------:R-:W-:-:S02]  /*8770*/  @P0 IMAD.SHL.U32 R5, R61, 0x2, RZ ;  /* 0x000000023d050824 */ /* 0x000fc400078e00ff */
[----:B------:R-:W-:Y:S04]  /*8780*/  SHFL.IDX PT, R11, R3, 0x2, 0x181f ;  /* 0x00581f00030b7f89 */ /* 0x000fe800000e0000 */
[----:B------:R-:W-:Y:S04]  /*8790*/  SHFL.IDX PT, R13, R0, 0x2, 0x181f ;  /* 0x00581f00000d7f89 */ /* 0x000fe800000e0000 */
[----:B------:R-:W4:Y:S01]  /*87a0*/  SHFL.IDX PT, R14, R3, 0x3, 0x181f ;  /* 0x00781f00030e7f89 */ /* 0x000f2200000e0000 */
[----:B-1----:R-:W-:-:S03]  /*87b0*/  @P1 LEA R8, P4, R68, R8, 0x1 ;  /* 0x0000000844081211 */ /* 0x002fc600078808ff */
[----:B------:R-:W-:Y:S01]  /*87c0*/  SHFL.IDX PT, R15, R3, 0x4, 0x181f ;  /* 0x00981f00030f7f89 */ /* 0x000fe200000e0000 */
[----:B--2---:R-:W-:-:S03]  /*87d0*/  @P0 LEA R6, P2, R68, R6, 0x1 ;  /* 0x0000000644060211 */ /* 0x004fc600078408ff */
[----:B------:R-:W-:Y:S01]  /*87e0*/  SHFL.IDX PT, R3, R3, 0x5, 0x181f ;  /* 0x00b81f0003037f89 */ /* 0x000fe200000e0000 */
[----:B---3--:R-:W-:-:S03]  /*87f0*/  @P1 LEA.HI.X R9, R68, R9, R233, 0x1, P4 ;  /* 0x0000000944091211 */ /* 0x008fc600020f0ce9 */
[----:B------:R-:W1:Y:S01]  /*8800*/  SHFL.IDX PT, R17, R0, 0x3, 0x181f ;  /* 0x00781f0000117f89 */ /* 0x000e6200000e0000 */
[----:B----4-:R-:W-:Y:S02]  /*8810*/  @P0 LEA.HI.X R7, R68, R7, R233, 0x1, P2 ;  /* 0x0000000744070211 */ /* 0x010fe400010f0ce9 */
[C---:B------:R-:W-:Y:S01]  /*8820*/  ISETP.GE.AND P2, PT, R62.reuse, 0x31, PT ;  /* 0x000000313e00780c */ /* 0x040fe20003f46270 */
[----:B------:R-:W2:Y:S04]  /*8830*/  SHFL.IDX PT, R18, R0, 0x4, 0x181f ;  /* 0x00981f0000127f89 */ /* 0x000ea800000e0000 */
[----:B------:R3:W4:Y:S04]  /*8840*/  SHFL.IDX PT, R16, R0, 0x5, 0x181f ;  /* 0x00b81f0000107f89 */ /* 0x00072800000e0000 */
[----:B------:R1:W-:Y:S01]  /*8850*/  @P1 LDGSTS.E.BYPASS.LTC128B.128 [R10+0x3100], [R8.64], !P6 ;  /* 0x03100000080a1fae */ /* 0x0003e2000f101d4e */
[----:B------:R-:W-:-:S03]  /*8860*/  ISETP.GE.AND P1, PT, R62, 0x41, PT ;  /* 0x000000413e00780c */ /* 0x000fc60003f26270 */
[----:B------:R2:W-:Y:S01]  /*8870*/  @P0 LDGSTS.E.BYPASS.LTC128B.128 [R5+0x3900], [R6.64], !P6 ;  /* 0x0390000006050fae */ /* 0x0005e2000f101d4e */
[----:B------:R-:W-:Y:S01]  /*8880*/  ISETP.GE.AND P0, PT, R62, 0x51, PT ;  /* 0x000000513e00780c */ /* 0x000fe20003f06270 */
[C---:B---3--:R-:W-:Y:S01]  /*8890*/  @P3 IMAD.SHL.U32 R0, R61.reuse, 0x2, RZ ;  /* 0x000000023d003824 */ /* 0x048fe200078e00ff */
[C---:B-1----:R-:W-:Y:S02]  /*88a0*/  @P2 LEA R10, P5, R68.reuse, R14, 0x1 ;  /* 0x0000000e440a2211 */ /* 0x042fe400078a08ff */
[C---:B--2---:R-:W-:Y:S01]  /*88b0*/  @P3 LEA R6, P4, R68.reuse, R11, 0x1 ;  /* 0x0000000b44063211 */ /* 0x044fe200078808ff */
[----:B------:R-:W-:Y:S01]  /*88c0*/  @P2 IMAD.SHL.U32 R5, R61, 0x2, RZ ;  /* 0x000000023d052824 */ /* 0x000fe200078e00ff */
[C-C-:B------:R-:W-:Y:S02]  /*88d0*/  @P2 LEA.HI.X R11, R68.reuse, R17, R233.reuse, 0x1, P5 ;  /* 0x00000011440b2211 */ /* 0x140fe400028f0ce9 */
[C---:B------:R-:W-:Y:S02]  /*88e0*/  @P3 LEA.HI.X R7, R68.reuse, R13, R233, 0x1, P4 ;  /* 0x0000000d44073211 */ /* 0x040fe400020f0ce9 */
[----:B------:R-:W-:-:S02]  /*88f0*/  @P1 LEA R8, P4, R68, R15, 0x1 ;  /* 0x0000000f44081211 */ /* 0x000fc400078808ff */
[----:B------:R-:W-:Y:S01]  /*8900*/  ISETP.GT.AND P5, PT, R207, 0x5f, PT ;  /* 0x0000005fcf00780c */ /* 0x000fe20003fa4270 */
[----:B------:R1:W-:Y:S01]  /*8910*/  @P3 LDGSTS.E.BYPASS.LTC128B.128 [R0+0x4100], [R6.64], !P6 ;  /* 0x0410000006003fae */ /* 0x0003e2000f101d4e */
[----:B------:R-:W-:-:S03]  /*8920*/  @P1 LEA.HI.X R9, R68, R18, R233, 0x1, P4 ;  /* 0x0000001244091211 */ /* 0x000fc600020f0ce9 */
[----:B------:R2:W-:Y:S01]  /*8930*/  @P2 LDGSTS.E.BYPASS.LTC128B.128 [R5+0x4900], [R10.64], !P6 ;  /* 0x049000000a052fae */ /* 0x0005e2000f101d4e */
[C---:B-1----:R-:W-:Y:S01]  /*8940*/  @P0 LEA R6, P3, R68.reuse, R3, 0x1 ;  /* 0x0000000344060211 */ /* 0x042fe200078608ff */
[C---:B------:R-:W-:Y:S02]  /*8950*/  @P1 IMAD.SHL.U32 R3, R61.reuse, 0x2, RZ ;  /* 0x000000023d031824 */ /* 0x040fe400078e00ff */
[----:B------:R-:W-:Y:S01]  /*8960*/  @P0 IMAD.SHL.U32 R0, R61, 0x2, RZ ;  /* 0x000000023d000824 */ /* 0x000fe200078e00ff */
[----:B----4-:R-:W-:Y:S02]  /*8970*/  @P0 LEA.HI.X R7, R68, R16, R233, 0x1, P3 ;  /* 0x0000001044070211 */ /* 0x010fe400018f0ce9 */
[----:B------:R2:W-:Y:S04]  /*8980*/  @P1 LDGSTS.E.BYPASS.LTC128B.128 [R3+0x5100], [R8.64], !P6 ;  /* 0x0510000008031fae */ /* 0x0005e8000f101d4e */
[----:B------:R2:W-:Y:S01]  /*8990*/  @P0 LDGSTS.E.BYPASS.LTC128B.128 [R0+0x5900], [R6.64], !P6 ;  /* 0x0590000006000fae */ /* 0x0005e2000f101d4e */
[----:B------:R-:W-:-:S03]  /*89a0*/  ISETP.LT.AND P0, PT, RZ, c[0x0][0x27c], PT ;  /* 0x00009f00ff007a0c */ /* 0x000fc60003f01270 */
[----:B------:R-:W0:Y:S10]  /*89b0*/  LDGDEPBAR ;  /* 0x00000000000079af */ /* 0x000e340000000000 */
[----:B------:R-:W-:Y:S05]  /*89c0*/  @P0 BRA `(.L_x_398) ;  /* 0x0000002000000947 */ /* 0x000fea0003800000 */
[----:B------:R-:W-:-:S04]  /*89d0*/  DEPBAR.LE SB0, 0x1 ;  /* 0x000080400000791a */ /* 0x000fc80000000000 */
[----:B------:R-:W-:Y:S05]  /*89e0*/  BRA `(.L_x_399) ;  /* 0x00004e0000007947 */ /* 0x000fea0003800000 */
.L_x_398:
[----:B------:R-:W-:Y:S01]  /*89f0*/  ULDC.U8 UR4, c[0x0][0x298] ;  /* 0x0000a60000047ab9 */ /* 0x000fe20000000000 */
[----:B--2---:R-:W-:Y:S01]  /*8a00*/  SHF.R.S32.HI R0, RZ, 0x1f, R132 ;  /* 0x0000001fff007819 */ /* 0x004fe20000011484 */
[----:B------:R-:W-:Y:S01]  /*8a10*/  IMAD.WIDE.U32 R12, R132, c[0x0][0x280], RZ ;  /* 0x0000a000840c7a25 */ /* 0x000fe200078e00ff */
[----:B------:R-:W-:Y:S01]  /*8a20*/  ISETP.NE.AND P0, PT, RZ, UR4, PT ;  /* 0x00000004ff007c0c */ /* 0x000fe2000bf05270 */
[----:B------:R-:W-:Y:S01]  /*8a30*/  BSSY B2, `(.L_x_399) ;  /* 0x00004db000027945 */ /* 0x000fe20003800000 */
[-C--:B------:R-:W-:Y:S01]  /*8a40*/  LEA.HI R6, R205, R204.reuse, RZ, 0x2 ;  /* 0x000000cccd067211 */ /* 0x080fe200078f10ff */
[C---:B------:R-:W-:Y:S02]  /*8a50*/  IMAD R3, R0.reuse, c[0x0][0x280], RZ ;  /* 0x0000a00000037a24 */ /* 0x040fe400078e02ff */
[----:B------:R-:W-:Y:S01]  /*8a60*/  IMAD R0, R0, c[0x0][0x290], RZ ;  /* 0x0000a40000007a24 */ /* 0x000fe200078e02ff */
[----:B------:R-:W-:Y:S01]  /*8a70*/  LOP3.LUT R5, R6, 0xfffffffc, RZ, 0xc0, !PT ;  /* 0xfffffffc06057812 */ /* 0x000fe200078ec0ff */
[C---:B------:R-:W-:Y:S01]  /*8a80*/  IMAD R3, R132.reuse, c[0x0][0x284], R3 ;  /* 0x0000a10084037a24 */ /* 0x040fe200078e0203 */
[----:B------:R-:W-:Y:S01]  /*8a90*/  SHF.R.S32.HI R60, RZ, 0x2, R6 ;  /* 0x00000002ff3c7819 */ /* 0x000fe20000011406 */
[C---:B------:R-:W-:Y:S01]  /*8aa0*/  IMAD R0, R132.reuse, c[0x0][0x294], R0 ;  /* 0x0000a50084007a24 */ /* 0x040fe200078e0200 */
[----:B------:R-:W-:Y:S01]  /*8ab0*/  IADD3 R14, -R5, R204, RZ ;  /* 0x000000cc050e7210 */ /* 0x000fe20007ffe1ff */
[----:B------:R-:W-:Y:S01]  /*8ac0*/  IMAD.WIDE.U32 R10, R132, c[0x0][0x290], RZ ;  /* 0x0000a400840a7a25 */ /* 0x000fe200078e00ff */
[----:B------:R-:W-:-:S02]  /*8ad0*/  IADD3 R24, R60, UR17, RZ ;  /* 0x000000113c187c10 */ /* 0x000fc4000fffe0ff */
[----:B------:R-:W-:Y:S01]  /*8ae0*/  IADD3 R9, R3, R13, RZ ;  /* 0x0000000d03097210 */ /* 0x000fe20007ffe0ff */
[----:B------:R-:W-:Y:S01]  /*8af0*/  IMAD.IADD R7, R0, 0x1, R11 ;  /* 0x0000000100077824 */ /* 0x000fe200078e020b */
[C---:B------:R-:W-:Y:S01]  /*8b00*/  SHF.L.U32 R29, R14.reuse, 0x3, RZ ;  /* 0x000000030e1d7819 */ /* 0x040fe200000006ff */
[----:B------:R-:W-:Y:S01]  /*8b10*/  IMAD R0, R14, 0x20, R24 ;  /* 0x000000200e007824 */ /* 0x000fe200078e0218 */
[----:B------:R-:W-:Y:S05]  /*8b20*/  @!P0 BRA `(.L_x_400) ;  /* 0x0000274000008947 */ /* 0x000fea0003800000 */
[----:B------:R-:W-:Y:S01]  /*8b30*/  UISETP.NE.AND UP0, UPT, UR13, URZ, UPT ;  /* 0x0000003f0d00728c */ /* 0x000fe2000bf05270 */
[----:B------:R-:W-:Y:S01]  /*8b40*/  MOV R6, R10 ;  /* 0x0000000a00067202 */ /* 0x000fe20000000f00 */
[----:B------:R-:W-:Y:S01]  /*8b50*/  IMAD.MOV.U32 R8, RZ, RZ, R12 ;  /* 0x000000ffff087224 */ /* 0x000fe200078e000c */
[----:B------:R-:W-:Y:S01]  /*8b60*/  BSSY B0, `(.L_x_401) ;  /* 0x0000030000007945 */ /* 0x000fe20003800000 */
[----:B------:R-:W-:Y:S01]  /*8b70*/  IMAD.SHL.U32 R17, R14, 0x4, RZ ;  /* 0x000000040e117824 */ /* 0x000fe200078e00ff */
[----:B------:R-:W-:Y:S01]  /*8b80*/  CS2R R36, SRZ ;  /* 0x0000000000247805 */ /* 0x000fe2000001ff00 */
[----:B------:R-:W-:Y:S01]  /*8b90*/  PLOP3.LUT P1, PT, PT, PT, UP0, 0x80, 0x0 ;  /* 0x000000000000781c */ /* 0x000fe20003f2f008 */
[----:B------:R-:W-:Y:S01]  /*8ba0*/  CS2R R22, SRZ ;  /* 0x0000000000167805 */ /* 0x000fe2000001ff00 */
[----:B------:R-:W-:Y:S01]  /*8bb0*/  PLOP3.LUT P0, PT, PT, PT, UP0, 0x80, 0x0 ;  /* 0x000000000000781c */ /* 0x000fe20003f0f008 */
[----:B------:R-:W-:Y:S01]  /*8bc0*/  CS2R R14, SRZ ;  /* 0x00000000000e7805 */ /* 0x000fe2000001ff00 */
[----:B------:R-:W-:Y:S01]  /*8bd0*/  CS2R R26, SRZ ;  /* 0x00000000001a7805 */ /* 0x000fe2000001ff00 */
[----:B------:R-:W-:-:S08]  /*8be0*/  CS2R R18, SRZ ;  /* 0x0000000000127805 */ /* 0x000fd0000001ff00 */
[----:B------:R-:W-:-:S05]  /*8bf0*/  @P1 IMAD.HI.U32 R3, R0, c[0x0][0x2c8], RZ ;  /* 0x0000b20000031a27 */ /* 0x000fca00078e00ff */
[----:B------:R-:W-:-:S04]  /*8c00*/  @P0 SHF.R.U32.HI R0, RZ, c[0x0][0x2cc], R3 ;  /* 0x0000b300ff000a19 */ /* 0x000fc80000011603 */
[----:B------:R-:W-:Y:S01]  /*8c10*/  SHF.R.S32.HI R3, RZ, 0x1f, R0 ;  /* 0x0000001fff037819 */ /* 0x000fe20000011400 */
[----:B------:R-:W-:-:S04]  /*8c20*/  IMAD.WIDE.U32 R8, R0, c[0x0][0x280], R8 ;  /* 0x0000a00000087a25 */ /* 0x000fc800078e0008 */
[C---:B------:R-:W-:Y:S01]  /*8c30*/  IMAD R10, R3.reuse, c[0x0][0x280], RZ ;  /* 0x0000a000030a7a24 */ /* 0x040fe200078e02ff */
[----:B------:R-:W-:Y:S01]  /*8c40*/  LEA R21, P1, R8, c[0x0][0x270], 0x1 ;  /* 0x00009c0008157a11 */ /* 0x000fe200078208ff */
[----:B------:R-:W-:Y:S02]  /*8c50*/  IMAD R5, R3, c[0x0][0x290], RZ ;  /* 0x0000a40003057a24 */ /* 0x000fe400078e02ff */
[----:B------:R-:W-:-:S04]  /*8c60*/  IMAD.WIDE.U32 R6, R0, c[0x0][0x290], R6 ;  /* 0x0000a40000067a25 */ /* 0x000fc800078e0006 */
[----:B------:R-:W-:Y:S01]  /*8c70*/  IMAD R3, R0, c[0x0][0x284], R10 ;  /* 0x0000a10000037a24 */ /* 0x000fe200078e020a */
[----:B------:R-:W-:Y:S01]  /*8c80*/  LEA R25, P0, R6, c[0x0][0x288], 0x1 ;  /* 0x0000a20006197a11 */ /* 0x000fe200078008ff */
[----:B------:R-:W-:Y:S02]  /*8c90*/  IMAD R0, R0, c[0x0][0x294], R5 ;  /* 0x0000a50000007a24 */ /* 0x000fe400078e0205 */
[----:B------:R-:W-:-:S03]  /*8ca0*/  IMAD.IADD R3, R9, 0x1, R3 ;  /* 0x0000000109037824 */ /* 0x000fc600078e0203 */
[----:B------:R-:W-:Y:S02]  /*8cb0*/  IADD3 R0, R7, R0, RZ ;  /* 0x0000000007007210 */ /* 0x000fe40007ffe0ff */
[----:B------:R-:W-:Y:S02]  /*8cc0*/  LEA.HI.X R20, R8, c[0x0][0x274], R3, 0x1, P1 ;  /* 0x00009d0008147a11 */ /* 0x000fe400008f0c03 */
[----:B------:R-:W-:Y:S01]  /*8cd0*/  LEA.HI.X R16, R6, c[0x0][0x28c], R0, 0x1, P0 ;  /* 0x0000a30006107a11 */ /* 0x000fe200000f0c00 */
[----:B------:R1:W2:Y:S01]  /*8ce0*/  SHFL.IDX PT, R8, R21, RZ, 0x1c1f ;  /* 0x001c1fff15087589 */ /* 0x0002a200000e0000 */
[----:B------:R-:W-:-:S03]  /*8cf0*/  ISETP.GE.AND P0, PT, R24, UR21, PT ;  /* 0x0000001518007c0c */ /* 0x000fc6000bf06270 */
[----:B------:R1:W3:Y:S04]  /*8d00*/  SHFL.IDX PT, R6, R25, RZ, 0x1c1f ;  /* 0x001c1fff19067589 */ /* 0x0002e800000e0000 */
[----:B------:R1:W4:Y:S04]  /*8d10*/  SHFL.IDX PT, R9, R20, RZ, 0x1c1f ;  /* 0x001c1fff14097589 */ /* 0x00032800000e0000 */
[----:B------:R1:W1:Y:S02]  /*8d20*/  SHFL.IDX PT, R7, R16, RZ, 0x1c1f ;  /* 0x001c1fff10077589 */ /* 0x00026400000e0000 */
[----:B------:R-:W-:Y:S05]  /*8d30*/  @P0 BRA `(.L_x_402) ;  /* 0x0000012000000947 */ /* 0x000fea0003800000 */
[C---:B------:R-:W-:Y:S01]  /*8d40*/  IADD3 R3, R17.reuse, 0x10, RZ ;  /* 0x0000001011037810 */ /* 0x040fe20007ffe0ff */
[----:B------:R-:W-:Y:S01]  /*8d50*/  CS2R R14, SRZ ;  /* 0x00000000000e7805 */ /* 0x000fe2000001ff00 */
[----:B------:R-:W-:Y:S01]  /*8d60*/  ISETP.GE.AND P1, PT, R17, c[0x0][0x27c], PT ;  /* 0x00009f0011007a0c */ /* 0x000fe20003f26270 */
[----:B------:R-:W-:Y:S01]  /*8d70*/  CS2R R18, SRZ ;  /* 0x0000000000127805 */ /* 0x000fe2000001ff00 */
[----:B------:R-:W-:Y:S01]  /*8d80*/  ISETP.GE.AND P0, PT, R3, c[0x0][0x27c], PT ;  /* 0x00009f0003007a0c */ /* 0x000fe20003f06270 */
[----:B------:R-:W-:Y:S01]  /*8d90*/  CS2R R22, SRZ ;  /* 0x0000000000167805 */ /* 0x000fe2000001ff00 */
[----:B------:R-:W-:-:S09]  /*8da0*/  CS2R R26, SRZ ;  /* 0x00000000001a7805 */ /* 0x000fd2000001ff00 */
[----:B--2-4-:R-:W-:Y:S02]  /*8db0*/  @!P1 IMAD.WIDE R12, R17, 0x2, R8 ;  /* 0x00000002110c9825 */ /* 0x014fe400078e0208 */
[----:B------:R-:W-:-:S03]  /*8dc0*/  @!P0 SHF.R.S32.HI R0, RZ, 0x1f, R3 ;  /* 0x0000001fff008819 */ /* 0x000fc60000011403 */
[----:B------:R2:W5:Y:S01]  /*8dd0*/  @!P1 LD.E.64 R14, [R12.64] ;  /* 0x0000000e0c0e9980 */ /* 0x000562000c101b00 */
[----:B------:R-:W-:-:S04]  /*8de0*/  @!P0 LEA.HI R0, R0, R3, RZ, 0x2 ;  /* 0x0000000300008211 */ /* 0x000fc800078f10ff */
[----:B------:R-:W-:-:S05]  /*8df0*/  @!P0 LOP3.LUT R0, R0, 0xfffffffc, RZ, 0xc0, !PT ;  /* 0xfffffffc00008812 */ /* 0x000fca00078ec0ff */
[----:B------:R-:W-:-:S04]  /*8e00*/  @!P0 IMAD.WIDE R10, R0, 0x2, R8 ;  /* 0x00000002000a8825 */ /* 0x000fc800078e0208 */
[--C-:B-1-3--:R-:W-:Y:S01]  /*8e10*/  @!P0 IMAD.WIDE R8, R0, 0x2, R6.reuse ;  /* 0x0000000200088825 */ /* 0x10afe200078e0206 */
[----:B------:R2:W5:Y:S03]  /*8e20*/  @!P0 LD.E.64 R22, [R10.64] ;  /* 0x0000000e0a168980 */ /* 0x000566000c101b00 */
[----:B------:R-:W-:Y:S01]  /*8e30*/  @!P1 IMAD.WIDE R6, R17, 0x2, R6 ;  /* 0x0000000211069825 */ /* 0x000fe200078e0206 */
[----:B------:R2:W5:Y:S04]  /*8e40*/  @!P0 LD.E.64 R26, [R8.64] ;  /* 0x0000000e081a8980 */ /* 0x000568000c101b00 */
[----:B------:R2:W5:Y:S02]  /*8e50*/  @!P1 LD.E.64 R18, [R6.64] ;  /* 0x0000000e06129980 */ /* 0x000564000c101b00 */
.L_x_402:
[----:B------:R-:W-:Y:S05]  /*8e60*/  BSYNC B0 ;  /* 0x0000000000007941 */ /* 0x000fea0003800000 */
.L_x_401:
[----:B------:R-:W-:Y:S01]  /*8e70*/  IADD3 R0, R24, 0x20, RZ ;  /* 0x0000002018007810 */ /* 0x000fe20007ffe0ff */
[----:B--2--5:R-:W-:Y:S01]  /*8e80*/  IMAD.MOV.U32 R10, RZ, RZ, R22 ;  /* 0x000000ffff0a7224 */ /* 0x024fe200078e0016 */
[----:B----4-:R2:W4:Y:S01]  /*8e90*/  SHFL.IDX PT, R9, R20, 0x1, 0x1c1f ;  /* 0x003c1f0014097f89 */ /* 0x01052200000e0000 */
[----:B------:R-:W-:Y:S01]  /*8ea0*/  IMAD.MOV.U32 R5, RZ, RZ, R23 ;  /* 0x000000ffff057224 */ /* 0x000fe200078e0017 */
[----:B------:R-:W-:Y:S01]  /*8eb0*/  ISETP.GE.AND P0, PT, R0, UR21, PT ;  /* 0x0000001500007c0c */ /* 0x000fe2000bf06270 */
[----:B------:R-:W-:Y:S01]  /*8ec0*/  IMAD.MOV.U32 R3, RZ, RZ, R14 ;  /* 0x000000ffff037224 */ /* 0x000fe200078e000e */
[----:B------:R2:W3:Y:S01]  /*8ed0*/  SHFL.IDX PT, R8, R21, 0x1, 0x1c1f ;  /* 0x003c1f0015087f89 */ /* 0x0004e200000e0000 */
[----:B------:R-:W-:Y:S01]  /*8ee0*/  IMAD.MOV.U32 R0, RZ, RZ, R15 ;  /* 0x000000ffff007224 */ /* 0x000fe200078e000f */
[----:B------:R-:W-:Y:S01]  /*8ef0*/  PRMT R55, R5, 0x5410, R10 ;  /* 0x0000541005377816 */ /* 0x000fe2000000000a */
[----:B------:R-:W-:Y:S01]  /*8f00*/  IMAD.MOV.U32 R5, RZ, RZ, R27 ;  /* 0x000000ffff057224 */ /* 0x000fe200078e001b */
[----:B------:R-:W-:Y:S01]  /*8f10*/  MOV R10, R26 ;  /* 0x0000001a000a7202 */ /* 0x000fe20000000f00 */
[----:B-1----:R2:W1:Y:S01]  /*8f20*/  SHFL.IDX PT, R7, R16, 0x1, 0x1c1f ;  /* 0x003c1f0010077f89 */ /* 0x00246200000e0000 */
[----:B------:R-:W-:Y:S01]  /*8f30*/  PRMT R53, R0, 0x5410, R3 ;  /* 0x0000541000357816 */ /* 0x000fe20000000003 */
[----:B------:R-:W-:Y:S01]  /*8f40*/  IMAD.MOV.U32 R3, RZ, RZ, R18 ;  /* 0x000000ffff037224 */ /* 0x000fe200078e0012 */
[----:B------:R-:W-:Y:S01]  /*8f50*/  MOV R0, R19 ;  /* 0x0000001300007202 */ /* 0x000fe20000000f00 */
[----:B---3--:R2:W3:Y:S01]  /*8f60*/  SHFL.IDX PT, R6, R25, 0x1, 0x1c1f ;  /* 0x003c1f0019067f89 */ /* 0x0084e200000e0000 */
[----:B------:R-:W-:Y:S01]  /*8f70*/  BSSY B0, `(.L_x_403) ;  /* 0x0000019000007945 */ /* 0x000fe20003800000 */
[----:B------:R-:W-:Y:S01]  /*8f80*/  PRMT R54, R5, 0x5410, R10 ;  /* 0x0000541005367816 */ /* 0x000fe2000000000a */
[----:B------:R-:W-:Y:S01]  /*8f90*/  CS2R R30, SRZ ;  /* 0x00000000001e7805 */ /* 0x000fe2000001ff00 */
[----:B------:R-:W-:Y:S01]  /*8fa0*/  PRMT R52, R0, 0x5410, R3 ;  /* 0x0000541000347816 */ /* 0x000fe20000000003 */
[----:B------:R-:W-:Y:S01]  /*8fb0*/  CS2R R34, SRZ ;  /* 0x0000000000227805 */ /* 0x000fe2000001ff00 */
[----:B------:R-:W-:Y:S01]  /*8fc0*/  CS2R R32, SRZ ;  /* 0x0000000000207805 */ /* 0x000fe2000001ff00 */
        /* <DEDUP_REMOVED lines=8> */
[----:B----4-:R-:W-:Y:S02]  /*9050*/  @!P1 IMAD.WIDE R12, R17, 0x2, R8 ;  /* 0x00000002110c9825 */ /* 0x010fe400078e0208 */
        /* <DEDUP_REMOVED lines=10> */
.L_x_404:
[----:B------:R-:W-:Y:S05]  /*9100*/  BSYNC B0 ;  /* 0x0000000000007941 */ /* 0x000fea0003800000 */
.L_x_403:
[----:B------:R-:W-:Y:S01]  /*9110*/  IADD3 R0, R24, 0x40, RZ ;  /* 0x0000004018007810 */ /* 0x000fe20007ffe0ff */
[----:B----45:R-:W-:Y:S01]  /*9120*/  IMAD.MOV.U32 R10, RZ, RZ, R36 ;  /* 0x000000ffff0a7224 */ /* 0x030fe200078e0024 */
[----:B------:R4:W2:Y:S01]  /*9130*/  SHFL.IDX PT, R9, R20, 0x2, 0x1c1f ;  /* 0x005c1f0014097f89 */ /* 0x0008a200000e0000 */
        /* <DEDUP_REMOVED lines=29> */
[----:B--2---:R-:W-:Y:S02]  /*9310*/  @!P1 IMAD.WIDE R12, R17, 0x2, R8 ;  /* 0x00000002110c9825 */ /* 0x004fe400078e0208 */
        /* <DEDUP_REMOVED lines=10> */
.L_x_406:
[----:B------:R-:W-:Y:S05]  /*93c0*/  BSYNC B0 ;  /* 0x0000000000007941 */ /* 0x000fea0003800000 */
.L_x_405:
[----:B------:R-:W-:Y:S01]  /*93d0*/  IADD3 R0, R24, 0x60, RZ ;  /* 0x0000006018007810 */ /* 0x000fe20007ffe0ff */
[----:B--2--5:R-:W-:Y:S01]  /*93e0*/  IMAD.MOV.U32 R10, RZ, RZ, R42 ;  /* 0x000000ffff0a7224 */ /* 0x024fe200078e002a */
[----:B------:R-:W2:Y:S01]  /*93f0*/  SHFL.IDX PT, R9, R20, 0x3, 0x1c1f ;  /* 0x007c1f0014097f89 */ /* 0x000ea200000e0000 */
[----:B------:R-:W-:Y:S01]  /*9400*/  IMAD.MOV.U32 R5, RZ, RZ, R43 ;  /* 0x000000ffff057224 */ /* 0x000fe200078e002b */
[----:B------:R-:W-:Y:S01]  /*9410*/  ISETP.GE.AND P0, PT, R0, UR21, PT ;  /* 0x0000001500007c0c */ /* 0x000fe2000bf06270 */
[----:B------:R-:W-:Y:S01]  /*9420*/  IMAD.MOV.U32 R3, RZ, RZ, R38 ;  /* 0x000000ffff037224 */ /* 0x000fe200078e0026 */
[----:B------:R-:W4:Y:S01]  /*9430*/  SHFL.IDX PT, R8, R21, 0x3, 0x1c1f ;  /* 0x007c1f0015087f89 */ /* 0x000f2200000e0000 */
[----:B------:R-:W-:Y:S01]  /*9440*/  IMAD.MOV.U32 R0, RZ, RZ, R39 ;  /* 0x000000ffff007224 */ /* 0x000fe200078e0027 */
[----:B------:R-:W-:Y:S01]  /*9450*/  PRMT R67, R5, 0x5410, R10 ;  /* 0x0000541005437816 */ /* 0x000fe2000000000a */
[----:B------:R-:W-:Y:S01]  /*9460*/  IMAD.MOV.U32 R5, RZ, RZ, R45 ;  /* 0x000000ffff057224 */ /* 0x000fe200078e002d */
[----:B------:R-:W-:Y:S01]  /*9470*/  MOV R10, R44 ;  /* 0x0000002c000a7202 */ /* 0x000fe20000000f00 */
[----:B-1----:R-:W1:Y:S01]  /*9480*/  SHFL.IDX PT, R7, R16, 0x3, 0x1c1f ;  /* 0x007c1f0010077f89 */ /* 0x002e6200000e0000 */
[----:B------:R-:W-:Y:S01]  /*9490*/  PRMT R65, R0, 0x5410, R3 ;  /* 0x0000541000417816 */ /* 0x000fe20000000003 */
[----:B------:R-:W-:Y:S01]  /*94a0*/  IMAD.MOV.U32 R3, RZ, RZ, R40 ;  /* 0x000000ffff037224 */ /* 0x000fe200078e0028 */
[----:B------:R-:W-:Y:S01]  /*94b0*/  MOV R0, R41 ;  /* 0x0000002900007202 */ /* 0x000fe20000000f00 */
[----:B---3--:R3:W1:Y:S01]  /*94c0*/  SHFL.IDX PT, R6, R25, 0x3, 0x1c1f ;  /* 0x007c1f0019067f89 */ /* 0x00866200000e0000 */
[----:B------:R-:W-:Y:S01]  /*94d0*/  BSSY B0, `(.L_x_407) ;  /* 0x0000019000007945 */ /* 0x000fe20003800000 */
[----:B------:R-:W-:Y:S01]  /*94e0*/  PRMT R66, R5, 0x5410, R10 ;  /* 0x0000541005427816 */ /* 0x000fe2000000000a */
[----:B------:R-:W-:Y:S01]  /*94f0*/  CS2R R48, SRZ ;  /* 0x0000000000307805 */ /* 0x000fe2000001ff00 */
[----:B------:R-:W-:Y:S01]  /*9500*/  PRMT R64, R0, 0x5410, R3 ;  /* 0x0000541000407816 */ /* 0x000fe20000000003 */
[----:B------:R-:W-:Y:S01]  /*9510*/  CS2R R46, SRZ ;  /* 0x00000000002e7805 */ /* 0x000fe2000001ff00 */
[----:B---34-:R-:W-:Y:S01]  /*9520*/  CS2R R24, SRZ ;  /* 0x0000000000187805 */ /* 0x018fe2000001ff00 */
[----:B------:R-:W-:Y:S05]  /*9530*/  @P0 BRA `(.L_x_408) ;  /* 0x0000012000000947 */ /* 0x000fea0003800000 */
[C---:B-12---:R-:W-:Y:S01]  /*9540*/  IADD3 R3, R17.reuse, 0x10, RZ ;  /* 0x0000001011037810 */ /* 0x046fe20007ffe0ff */
[----:B------:R-:W-:Y:S01]  /*9550*/  CS2R R24, SRZ ;  /* 0x0000000000187805 */ /* 0x000fe2000001ff00 */
[----:B------:R-:W-:Y:S01]  /*9560*/  ISETP.GE.AND P1, PT, R17, c[0x0][0x27c], PT ;  /* 0x00009f0011007a0c */ /* 0x000fe20003f26270 */
[----:B------:R-:W-:Y:S01]  /*9570*/  CS2R R46, SRZ ;  /* 0x00000000002e7805 */ /* 0x000fe2000001ff00 */
[----:B------:R-:W-:Y:S01]  /*9580*/  ISETP.GE.AND P0, PT, R3, c[0x0][0x27c], PT ;  /* 0x00009f0003007a0c */ /* 0x000fe20003f06270 */
[----:B------:R-:W-:Y:S01]  /*9590*/  CS2R R50, SRZ ;  /* 0x0000000000327805 */ /* 0x000fe2000001ff00 */
[----:B------:R-:W-:-:S09]  /*95a0*/  CS2R R48, SRZ ;  /* 0x0000000000307805 */ /* 0x000fd2000001ff00 */
[----:B------:R-:W-:Y:S02]  /*95b0*/  @!P1 IMAD.WIDE R12, R17, 0x2, R8 ;  /* 0x00000002110c9825 */ /* 0x000fe400078e0208 */
[----:B------:R-:W-:-:S03]  /*95c0*/  @!P0 SHF.R.S32.HI R0, RZ, 0x1f, R3 ;  /* 0x0000001fff008819 */ /* 0x000fc60000011403 */
[----:B------:R1:W5:Y:S01]  /*95d0*/  @!P1 LD.E.64 R24, [R12.64] ;  /* 0x0000000e0c189980 */ /* 0x000362000c101b00 */
[----:B------:R-:W-:-:S04]  /*95e0*/  @!P0 LEA.HI R0, R0, R3, RZ, 0x2 ;  /* 0x0000000300008211 */ /* 0x000fc800078f10ff */
[----:B------:R-:W-:-:S05]  /*95f0*/  @!P0 LOP3.LUT R0, R0, 0xfffffffc, RZ, 0xc0, !PT ;  /* 0xfffffffc00008812 */ /* 0x000fca00078ec0ff */
[----:B------:R-:W-:-:S04]  /*9600*/  @!P0 IMAD.WIDE R10, R0, 0x2, R8 ;  /* 0x00000002000a8825 */ /* 0x000fc800078e0208 */
[--C-:B------:R-:W-:Y:S01]  /*9610*/  @!P0 IMAD.WIDE R8, R0, 0x2, R6.reuse ;  /* 0x0000000200088825 */ /* 0x100fe200078e0206 */
[----:B------:R1:W5:Y:S03]  /*9620*/  @!P0 LD.E.64 R50, [R10.64] ;  /* 0x0000000e0a328980 */ /* 0x000366000c101b00 */
[----:B------:R-:W-:Y:S01]  /*9630*/  @!P1 IMAD.WIDE R6, R17, 0x2, R6 ;  /* 0x0000000211069825 */ /* 0x000fe200078e0206 */
[----:B------:R1:W5:Y:S04]  /*9640*/  @!P0 LD.E.64 R48, [R8.64] ;  /* 0x0000000e08308980 */ /* 0x000368000c101b00 */
[----:B------:R1:W5:Y:S02]  /*9650*/  @!P1 LD.E.64 R46, [R6.64] ;  /* 0x0000000e062e9980 */ /* 0x000364000c101b00 */
.L_x_408:
[----:B-12---:R-:W-:Y:S05]  /*9660*/  BSYNC B0 ;  /* 0x0000000000007941 */ /* 0x006fea0003800000 */
.L_x_407:
[----:B------:R-:W-:Y:S01]  /*9670*/  SHF.R.S32.HI R0, RZ, 0x1f, R60 ;  /* 0x0000001fff007819 */ /* 0x000fe2000001143c */
[----:B-----5:R-:W-:Y:S01]  /*9680*/  IMAD.MOV.U32 R6, RZ, RZ, R50 ;  /* 0x000000ffff067224 */ /* 0x020fe200078e0032 */
[----:B------:R-:W-:Y:S01]  /*9690*/  UIADD3 UR4, -UR17, UR21, URZ ;  /* 0x0000001511047290 */ /* 0x000fe2000fffe13f */
[----:B------:R-:W-:Y:S01]  /*96a0*/  IMAD.MOV.U32 R5, RZ, RZ, R51 ;  /* 0x000000ffff057224 */ /* 0x000fe200078e0033 */
[----:B------:R-:W-:Y:S01]  /*96b0*/  LEA.HI R0, R0, R60, RZ, 0x3 ;  /* 0x0000003c00007211 */ /* 0x000fe200078f18ff */
[----:B------:R-:W-:Y:S01]  /*96c0*/  IMAD.MOV.U32 R3, RZ, RZ, R24 ;  /* 0x000000ffff037224 */ /* 0x000fe200078e0018 */
[----:B------:R-:W-:Y:S01]  /*96d0*/  UISETP.LT.AND UP0, UPT, UR4, 0x80, UPT ;  /* 0x000000800400788c */ /* 0x000fe2000bf01270 */
[----:B------:R-:W-:Y:S01]  /*96e0*/  IMAD.MOV.U32 R7, RZ, RZ, R49 ;  /* 0x000000ffff077224 */ /* 0x000fe200078e0031 */
[----:B------:R-:W-:Y:S01]  /*96f0*/  LOP3.LUT R0, R0, 0xfffffff8, RZ, 0xc0, !PT ;  /* 0xfffffff800007812 */ /* 0x000fe200078ec0ff */
[----:B------:R-:W-:-:S04]  /*9700*/  DEPBAR.LE SB0, 0x1 ;  /* 0x000080400000791a */ /* 0x000fc80000000000 */
[----:B------:R-:W-:Y:S01]  /*9710*/  IMAD.IADD R0, R60, 0x1, -R0 ;  /* 0x000000013c007824 */ /* 0x000fe200078e0a00 */
[----:B------:R-:W-:Y:S01]  /*9720*/  PRMT R71, R5, 0x5410, R6 ;  /* 0x0000541005477816 */ /* 0x000fe20000000006 */
[----:B------:R-:W-:Y:S01]  /*9730*/  USEL UR4, UR4, 0x80, UP0 ;  /* 0x0000008004047887 */ /* 0x000fe20008000000 */
[----:B------:R-:W-:Y:S01]  /*9740*/  PRMT R69, R69, 0x5410, R3 ;  /* 0x0000541045457816 */ /* 0x000fe20000000003 */
[C---:B------:R-:W-:Y:S01]  /*9750*/  IMAD.SHL.U32 R6, R0.reuse, 0x40, RZ ;  /* 0x0000004000067824 */ /* 0x040fe200078e00ff */
[----:B------:R-:W-:Y:S01]  /*9760*/  BAR.SYNC.DEFER_BLOCKING 0x0 ;  /* 0x0000000000007b1d */ /* 0x000fe20000010000 */
[----:B------:R-:W-:Y:S01]  /*9770*/  LOP3.LUT P1, RZ, R0, 0x4, RZ, 0xc0, !PT ;  /* 0x0000000400ff7812 */ /* 0x000fe2000782c0ff */
[----:B------:R-:W-:Y:S01]  /*9780*/  IMAD.MOV.U32 R5, RZ, RZ, R25 ;  /* 0x000000ffff057224 */ /* 0x000fe200078e0019 */
[----:B------:R-:W-:Y:S02]  /*9790*/  ISETP.GE.AND P0, PT, R60, UR4, PT ;  /* 0x000000043c007c0c */ /* 0x000fe4000bf06270 */
[----:B------:R-:W-:Y:S01]  /*97a0*/  LOP3.LUT R0, R6, 0x1c0, RZ, 0xc0, !PT ;  /* 0x000001c006007812 */ /* 0x000fe200078ec0ff */
[----:B------:R-:W-:Y:S01]  /*97b0*/  IMAD.MOV.U32 R6, RZ, RZ, R46 ;  /* 0x000000ffff067224 */ /* 0x000fe200078e002e */
[----:B------:R-:W-:Y:S01]  /*97c0*/  PRMT R69, R5, 0x7610, R69 ;  /* 0x0000761005457816 */ /* 0x000fe20000000045 */
[----:B------:R-:W-:Y:S01]  /*97d0*/  IMAD.MOV.U32 R5, RZ, RZ, R47 ;  /* 0x000000ffff057224 */ /* 0x000fe200078e002f */
[----:B------:R-:W-:Y:S01]  /*97e0*/  LOP3.LUT R3, R0, 0x18, R29, 0xf8, !PT ;  /* 0x0000001800037812 */ /* 0x000fe200078ef81d */
[----:B------:R-:W-:Y:S01]  /*97f0*/  BSSY B1, `(.L_x_409) ;  /* 0x0000070000017945 */ /* 0x000fe20003800000 */
[----:B------:R-:W-:-:S02]  /*9800*/  SHF.R.U32.HI R0, RZ, 0x3, R0 ;  /* 0x00000003ff007819 */ /* 0x000fc40000011600 */
[----:B------:R-:W-:Y:S02]  /*9810*/  PRMT R29, R5, 0x5410, R6 ;  /* 0x00005410051d7816 */ /* 0x000fe40000000006 */
[----:B------:R-:W-:Y:S01]  /*9820*/  LOP3.LUT R0, R3, R0, RZ, 0x3c, !PT ;  /* 0x0000000003007212 */ /* 0x000fe200078e3cff */
[----:B------:R-:W-:-:S04]  /*9830*/  IMAD.MOV.U32 R3, RZ, RZ, R48 ;  /* 0x000000ffff037224 */ /* 0x000fc800078e0030 */
[----:B------:R-:W-:Y:S01]  /*9840*/  IMAD R0, R203, 0x200, R0 ;  /* 0x00000200cb007824 */ /* 0x000fe200078e0200 */
[----:B------:R-:W-:-:S04]  /*9850*/  PRMT R70, R70, 0x5410, R3 ;  /* 0x0000541046467816 */ /* 0x000fc80000000003 */
[C---:B------:R-:W-:Y:S02]  /*9860*/  IADD3 R3, R0.reuse, 0x20, RZ ;  /* 0x0000002000037810 */ /* 0x040fe40007ffe0ff */
[C---:B------:R-:W-:Y:S02]  /*9870*/  @P1 IADD3 R3, R0.reuse, -0x20, RZ ;  /* 0xffffffe000031810 */ /* 0x040fe40007ffe0ff */
[----:B------:R-:W-:Y:S02]  /*9880*/  PRMT R70, R7, 0x7610, R70 ;  /* 0x0000761007467816 */ /* 0x000fe40000000046 */
[----:B------:R-:W-:Y:S02]  /*9890*/  LEA R21, R0, 0x6100, 0x1 ;  /* 0x0000610000157811 */ /* 0x000fe400078e08ff */
[----:B------:R-:W-:Y:S01]  /*98a0*/  LEA R28, R3, 0x6100, 0x1 ;  /* 0x00006100031c7811 */ /* 0x000fe200078e08ff */
[----:B------:R-:W-:Y:S05]  /*98b0*/  @P0 BRA `(.L_x_410) ;  /* 0x0000063000000947 */ /* 0x000fea0003800000 */
[----:B------:R-:W-:Y:S01]  /*98c0*/  ISETP.GE.AND P0, PT, R17, c[0x0][0x27c], PT ;  /* 0x00009f0011007a0c */ /* 0x000fe20003f06270 */
[----:B------:R-:W-:-:S12]  /*98d0*/  BSSY B0, `(.L_x_411) ;  /* 0x0000030000007945 */ /* 0x000fd80003800000 */
[----:B------:R-:W-:Y:S05]  /*98e0*/  @P0 BRA `(.L_x_412) ;  /* 0x000002e000000947 */ /* 0x000fea0003800000 */
[----:B------:R-:W1:Y:S01]  /*98f0*/  LDS.128 R8, [R21] ;  /* 0x0000000015087984 */ /* 0x000e620000000c00 */
[----:B------:R-:W-:Y:S02]  /*9900*/  SHF.R.U64 R0, R14, 0x10, R15 ;  /* 0x000000100e007819 */ /* 0x000fe4000000120f */
[----:B------:R-:W-:Y:S02]  /*9910*/  SHF.R.U32.HI R6, RZ, 0x10, R19 ;  /* 0x00000010ff067819 */ /* 0x000fe40000011613 */
[----:B------:R-:W-:Y:S02]  /*9920*/  SHF.R.U32.HI R3, RZ, 0x10, R15 ;  /* 0x00000010ff037819 */ /* 0x000fe4000001160f */
[----:B------:R-:W-:Y:S02]  /*9930*/  SHF.R.U64 R5, R18, 0x10, R19 ;  /* 0x0000001012057819 */ /* 0x000fe40000001213 */
[----:B------:R-:W-:Y:S02]  /*9940*/  PRMT R14, R53, 0x5432, R0 ;  /* 0x00005432350e7816 */ /* 0x000fe40000000000 */
[----:B------:R-:W-:-:S02]  /*9950*/  PRMT R0, R52, 0x5410, R6 ;  /* 0x0000541034007816 */ /* 0x000fc40000000006 */
[----:B------:R-:W-:Y:S02]  /*9960*/  PRMT R3, R53, 0x5410, R3 ;  /* 0x0000541035037816 */ /* 0x000fe40000000003 */
[----:B------:R-:W-:Y:S01]  /*9970*/  PRMT R13, R52, 0x5432, R5 ;  /* 0x00005432340d7816 */ /* 0x000fe20000000005 */
[C---:B------:R-:W-:Y:S01]  /*9980*/  IMAD.U32 R18, R0.reuse, 0x10000, RZ ;  /* 0x0001000000127824 */ /* 0x040fe200078e00ff */
[----:B------:R-:W-:Y:S01]  /*9990*/  LOP3.LUT R20, R0, 0xffff0000, RZ, 0xc0, !PT ;  /* 0xffff000000147812 */ /* 0x000fe200078ec0ff */
[----:B------:R-:W-:Y:S01]  /*99a0*/  IMAD.U32 R19, R3, 0x10000, RZ ;  /* 0x0001000003137824 */ /* 0x000fe200078e00ff */
[C---:B-1----:R-:W-:Y:S01]  /*99b0*/  LOP3.LUT R5, R10.reuse, 0xffff0000, RZ, 0xc0, !PT ;  /* 0xffff00000a057812 */ /* 0x042fe200078ec0ff */
[----:B------:R-:W-:Y:S01]  /*99c0*/  IMAD.U32 R6, R10, 0x10000, RZ ;  /* 0x000100000a067824 */ /* 0x000fe200078e00ff */
[C---:B------:R-:W-:Y:S01]  /*99d0*/  LOP3.LUT R10, R11.reuse, 0xffff0000, RZ, 0xc0, !PT ;  /* 0xffff00000b0a7812 */ /* 0x040fe200078ec0ff */
[----:B------:R-:W-:Y:S01]  /*99e0*/  IMAD.U32 R12, R11, 0x10000, RZ ;  /* 0x000100000b0c7824 */ /* 0x000fe200078e00ff */
[----:B------:R-:W-:Y:S01]  /*99f0*/  LOP3.LUT R11, R3, 0xffff0000, RZ, 0xc0, !PT ;  /* 0xffff0000030b7812 */ /* 0x000fe200078ec0ff */
[C---:B------:R-:W-:Y:S01]  /*9a00*/  FMUL.FTZ R0, R5.reuse, R18 ;  /* 0x0000001205007220 */ /* 0x040fe20000410000 */
[C---:B------:R-:W-:Y:S01]  /*9a10*/  SHF.L.U32 R15, R8.reuse, 0x10, RZ ;  /* 0x00000010080f7819 */ /* 0x040fe200000006ff */
[-C--:B------:R-:W-:Y:S01]  /*9a20*/  FMUL.FTZ R5, R5, R19.reuse ;  /* 0x0000001305057220 */ /* 0x080fe20000410000 */
[----:B------:R-:W-:Y:S01]  /*9a30*/  LOP3.LUT R7, R8, 0xffff0000, RZ, 0xc0, !PT ;  /* 0xffff000008077812 */ /* 0x000fe200078ec0ff */
[----:B------:R-:W-:Y:S01]  /*9a40*/  FFMA.FTZ R19, R6, R19, -R0 ;  /* 0x0000001306137223 */ /* 0x000fe20000010800 */
[C---:B------:R-:W-:Y:S01]  /*9a50*/  SHF.L.U32 R16, R9.reuse, 0x10, RZ ;  /* 0x0000001009107819 */ /* 0x040fe200000006ff */
[C---:B------:R-:W-:Y:S01]  /*9a60*/  FMUL.FTZ R3, R10.reuse, R20 ;  /* 0x000000140a037220 */ /* 0x040fe20000410000 */
[----:B------:R-:W-:Y:S01]  /*9a70*/  LOP3.LUT R8, R9, 0xffff0000, RZ, 0xc0, !PT ;  /* 0xffff000009087812 */ /* 0x000fe200078ec0ff */
[-C--:B------:R-:W-:Y:S01]  /*9a80*/  FMUL.FTZ R0, R10, R11.reuse ;  /* 0x0000000b0a007220 */ /* 0x080fe20000410000 */
[----:B------:R-:W-:Y:S01]  /*9a90*/  SHF.L.U32 R9, R14, 0x10, RZ ;  /* 0x000000100e097819 */ /* 0x000fe200000006ff */
[C---:B------:R-:W-:Y:S01]  /*9aa0*/  IMAD.U32 R10, R13.reuse, 0x10000, RZ ;  /* 0x000100000d0a7824 */ /* 0x040fe200078e00ff */
[----:B------:R-:W-:Y:S01]  /*9ab0*/  LOP3.LUT R13, R13, 0xffff0000, RZ, 0xc0, !PT ;  /* 0xffff00000d0d7812 */ /* 0x000fe200078ec0ff */
[----:B------:R-:W-:Y:S01]  /*9ac0*/  FFMA.FTZ R18, R6, R18, R5 ;  /* 0x0000001206127223 */ /* 0x000fe20000010005 */
[----:B------:R-:W-:Y:S01]  /*9ad0*/  LOP3.LUT R14, R14, 0xffff0000, RZ, 0xc0, !PT ;  /* 0xffff00000e0e7812 */ /* 0x000fe200078ec0ff */
[----:B------:R-:W-:-:S02]  /*9ae0*/  FFMA.FTZ R6, R12, R11, -R3 ;  /* 0x0000000b0c067223 */ /* 0x000fc40000010803 */
[----:B------:R-:W-:Y:S02]  /*9af0*/  FFMA.FTZ R11, R12, R20, R0 ;  /* 0x000000140c0b7223 */ /* 0x000fe40000010000 */
[----:B------:R-:W-:Y:S02]  /*9b00*/  FMUL.FTZ R5, R7, R10 ;  /* 0x0000000a07057220 */ /* 0x000fe40000410000 */
[C---:B------:R-:W-:Y:S01]  /*9b10*/  FMUL.FTZ R0, R8.reuse, R13 ;  /* 0x0000000d08007220 */ /* 0x040fe20000410000 */
[----:B------:R-:W-:Y:S01]  /*9b20*/  F2FP.BF16.PACK_AB R11, R11, R6 ;  /* 0x000000060b0b723e */ /* 0x000fe200000010ff */
[-C--:B------:R-:W-:Y:S02]  /*9b30*/  FMUL.FTZ R3, R7, R9.reuse ;  /* 0x0000000907037220 */ /* 0x080fe40000410000 */
[----:B------:R-:W-:Y:S02]  /*9b40*/  FMUL.FTZ R8, R8, R14 ;  /* 0x0000000e08087220 */ /* 0x000fe40000410000 */
[----:B------:R-:W-:-:S02]  /*9b50*/  FFMA.FTZ R5, R15, R9, -R5 ;  /* 0x000000090f057223 */ /* 0x000fc40000010805 */
[----:B------:R-:W-:Y:S01]  /*9b60*/  FFMA.FTZ R3, R15, R10, R3 ;  /* 0x0000000a0f037223 */ /* 0x000fe20000010003 */
[----:B------:R-:W-:Y:S01]  /*9b70*/  F2FP.BF16.PACK_AB R10, R18, R19 ;  /* 0x00000013120a723e */ /* 0x000fe200000010ff */
[C---:B------:R-:W-:Y:S02]  /*9b80*/  FFMA.FTZ R0, R16.reuse, R14, -R0 ;  /* 0x0000000e10007223 */ /* 0x040fe40000010800 */
[----:B------:R-:W-:Y:S01]  /*9b90*/  FFMA.FTZ R9, R16, R13, R8 ;  /* 0x0000000d10097223 */ /* 0x000fe20000010008 */
[----:B------:R-:W-:-:S04]  /*9ba0*/  F2FP.BF16.PACK_AB R8, R3, R5 ;  /* 0x000000050308723e */ /* 0x000fc800000010ff */
[----:B------:R-:W-:-:S05]  /*9bb0*/  F2FP.BF16.PACK_AB R9, R9, R0 ;  /* 0x000000000909723e */ /* 0x000fca00000010ff */
[----:B------:R1:W-:Y:S02]  /*9bc0*/  STS.128 [R21], R8 ;  /* 0x0000000815007388 */ /* 0x0003e40000000c00 */
.L_x_412:
[----:B------:R-:W-:Y:S05]  /*9bd0*/  BSYNC B0 ;  /* 0x0000000000007941 */ /* 0x000fea0003800000 */
.L_x_411:
[----:B------:R-:W-:-:S04]  /*9be0*/  IADD3 R0, R17, 0x10, RZ ;  /* 0x0000001011007810 */ /* 0x000fc80007ffe0ff */
[----:B------:R-:W-:-:S13]  /*9bf0*/  ISETP.GE.AND P0, PT, R0, c[0x0][0x27c], PT ;  /* 0x00009f0000007a0c */ /* 0x000fda0003f06270 */
[----:B------:R-:W-:Y:S05]  /*9c00*/  @P0 BRA `(.L_x_410) ;  /* 0x000002e000000947 */ /* 0x000fea0003800000 */
[----:B-1----:R-:W1:Y:S01]  /*9c10*/  LDS.128 R8, [R28] ;  /* 0x000000001c087984 */ /* 0x002e620000000c00 */
        /* <DEDUP_REMOVED lines=45> */
.L_x_410:
[----:B------:R-:W-:Y:S05]  /*9ef0*/  BSYNC B1 ;  /* 0x0000000000017941 */ /* 0x000fea0003800000 */
.L_x_409:
        /* <DEDUP_REMOVED lines=52> */
[----:B------:R1:W-:Y:S02]  /*a240*/  STS.128 [R21+0x1000], R8 ;  /* 0x0010000815007388 */ /* 0x0003e40000000c00 */
.L_x_416:
[----:B------:R-:W-:Y:S05]  /*a250*/  BSYNC B0 ;  /* 0x0000000000007941 */ /* 0x000fea0003800000 */
.L_x_415:
[----:B------:R-:W-:-:S04]  /*a260*/  IADD3 R0, R17, 0x10, RZ ;  /* 0x0000001011007810 */ /* 0x000fc80007ffe0ff */
[----:B------:R-:W-:-:S13]  /*a270*/  ISETP.GE.AND P0, PT, R0, c[0x0][0x27c], PT ;  /* 0x00009f0000007a0c */ /* 0x000fda0003f06270 */
        /* <DEDUP_REMOVED lines=47> */
.L_x_414:
[----:B------:R-:W-:Y:S05]  /*a570*/  BSYNC B1 ;  /* 0x0000000000017941 */ /* 0x000fea0003800000 */
.L_x_413:
        /* <DEDUP_REMOVED lines=53> */
.L_x_420:
[----:B------:R-:W-:Y:S05]  /*a8d0*/  BSYNC B0 ;  /* 0x0000000000007941 */ /* 0x000fea0003800000 */
.L_x_419:
        /* <DEDUP_REMOVED lines=49> */
.L_x_418:
[----:B------:R-:W-:Y:S05]  /*abf0*/  BSYNC B1 ;  /* 0x0000000000017941 */ /* 0x000fea0003800000 */
.L_x_417:
[----:B------:R-:W-:-:S04]  /*ac00*/  IADD3 R0, R60, 0x60, RZ ;  /* 0x000000603c007810 */ /* 0x000fc80007ffe0ff */
        /* <DEDUP_REMOVED lines=51> */
.L_x_423:
[----:B------:R-:W-:Y:S05]  /*af40*/  BSYNC B0 ;  /* 0x0000000000007941 */ /* 0x000fea0003800000 */
.L_x_422:
        /* <DEDUP_REMOVED lines=28> */
[----:B------:R-:W-:Y:S01]  /*b110*/  FMUL.FTZ R0, R10, R11 ;  /* 0x0000000b0a007220 */ /* 0x000fe20000410000 */
        /* <DEDUP_REMOVED lines=19> */
[----:B------:R1:W-:Y:S01]  /*b250*/  STS.128 [R28+0x3000], R8 ;  /* 0x003000081c007388 */ /* 0x0003e20000000c00 */
[----:B------:R-:W-:Y:S05]  /*b260*/  BRA `(.L_x_421) ;  /* 0x0000257000007947 */ /* 0x000fea0003800000 */
.L_x_400:
[----:B------:R-:W-:Y:S01]  /*b270*/  UISETP.NE.AND UP0, UPT, UR13, URZ, UPT ;  /* 0x0000003f0d00728c */ /* 0x000fe2000bf05270 */
[----:B------:R-:W-:Y:S01]  /*b280*/  IMAD.MOV.U32 R8, RZ, RZ, R12 ;  /* 0x000000ffff087224 */ /* 0x000fe200078e000c */
[----:B------:R-:W-:Y:S01]  /*b290*/  ISETP.GE.AND P2, PT, R29, c[0x0][0x27c], PT ;  /* 0x00009f001d007a0c */ /* 0x000fe20003f46270 */
[----:B------:R-:W-:Y:S01]  /*b2a0*/  IMAD.MOV.U32 R6, RZ, RZ, R10 ;  /* 0x000000ffff067224 */ /* 0x000fe200078e000a */
[----:B------:R-:W-:Y:S01]  /*b2b0*/  SHF.R.S32.HI R30, RZ, 0x1f, R29 ;  /* 0x0000001fff1e7819 */ /* 0x000fe2000001141d */
[----:B------:R-:W-:Y:S01]  /*b2c0*/  CS2R R22, SRZ ;  /* 0x0000000000167805 */ /* 0x000fe2000001ff00 */
[----:B------:R-:W-:Y:S01]  /*b2d0*/  PLOP3.LUT P1, PT, PT, PT, UP0, 0x80, 0x0 ;  /* 0x000000000000781c */ /* 0x000fe20003f2f008 */
[----:B------:R-:W-:Y:S01]  /*b2e0*/  CS2R R20, SRZ ;  /* 0x0000000000147805 */ /* 0x000fe2000001ff00 */
[----:B------:R-:W-:-:S11]  /*b2f0*/  PLOP3.LUT P0, PT, PT, PT, UP0, 0x80, 0x0 ;  /* 0x000000000000781c */ /* 0x000fd60003f0f008 */
[----:B------:R-:W-:-:S05]  /*b300*/  @P1 IMAD.HI.U32 R3, R0, c[0x0][0x2c8], RZ ;  /* 0x0000b20000031a27 */ /* 0x000fca00078e00ff */
[----:B------:R-:W-:-:S04]  /*b310*/  @P0 SHF.R.U32.HI R0, RZ, c[0x0][0x2cc], R3 ;  /* 0x0000b300ff000a19 */ /* 0x000fc80000011603 */
[----:B------:R-:W-:Y:S01]  /*b320*/  SHF.R.S32.HI R3, RZ, 0x1f, R0 ;  /* 0x0000001fff037819 */ /* 0x000fe20000011400 */
[----:B------:R-:W-:-:S04]  /*b330*/  IMAD.WIDE.U32 R8, R0, c[0x0][0x280], R8 ;  /* 0x0000a00000087a25 */ /* 0x000fc800078e0008 */
[C---:B------:R-:W-:Y:S01]  /*b340*/  IMAD R5, R3.reuse, c[0x0][0x280], RZ ;  /* 0x0000a00003057a24 */ /* 0x040fe200078e02ff */
[----:B------:R-:W-:Y:S01]  /*b350*/  LEA R14, P0, R8, c[0x0][0x270], 0x1 ;  /* 0x00009c00080e7a11 */ /* 0x000fe200078008ff */
[----:B------:R-:W-:Y:S02]  /*b360*/  IMAD R3, R3, c[0x0][0x290], RZ ;  /* 0x0000a40003037a24 */ /* 0x000fe400078e02ff */
[C---:B------:R-:W-:Y:S02]  /*b370*/  IMAD R5, R0.reuse, c[0x0][0x284], R5 ;  /* 0x0000a10000057a24 */ /* 0x040fe400078e0205 */
[----:B------:R-:W-:-:S04]  /*b380*/  IMAD.WIDE.U32 R6, R0, c[0x0][0x290], R6 ;  /* 0x0000a40000067a25 */ /* 0x000fc800078e0006 */
[----:B------:R-:W-:Y:S02]  /*b390*/  IMAD.IADD R5, R9, 0x1, R5 ;  /* 0x0000000109057824 */ /* 0x000fe400078e0205 */
[----:B------:R-:W-:-:S03]  /*b3a0*/  IMAD R0, R0, c[0x0][0x294], R3 ;  /* 0x0000a50000007a24 */ /* 0x000fc600078e0203 */
[----:B------:R-:W-:Y:S01]  /*b3b0*/  LEA.HI.X R12, R8, c[0x0][0x274], R5, 0x1, P0 ;  /* 0x00009d00080c7a11 */ /* 0x000fe200000f0c05 */
[----:B------:R-:W-:Y:S01]  /*b3c0*/  IMAD.IADD R0, R7, 0x1, R0 ;  /* 0x0000000107007824 */ /* 0x000fe200078e0200 */
[----:B------:R-:W1:Y:S01]  /*b3d0*/  SHFL.IDX PT, R8, R14, RZ, 0x1c1f ;  /* 0x001c1fff0e087589 */ /* 0x000e6200000e0000 */
[----:B------:R-:W-:-:S03]  /*b3e0*/  LEA R13, P0, R6, c[0x0][0x288], 0x1 ;  /* 0x0000a200060d7a11 */ /* 0x000fc600078008ff */
[----:B------:R-:W2:Y:S01]  /*b3f0*/  SHFL.IDX PT, R7, R12, RZ, 0x1c1f ;  /* 0x001c1fff0c077589 */ /* 0x000ea200000e0000 */
[----:B------:R-:W-:Y:S02]  /*b400*/  LEA.HI.X R11, R6, c[0x0][0x28c], R0, 0x1, P0 ;  /* 0x0000a300060b7a11 */ /* 0x000fe400000f0c00 */
[----:B------:R-:W-:Y:S01]  /*b410*/  ISETP.GE.OR P0, PT, R24, UR21, P2 ;  /* 0x0000001518007c0c */ /* 0x000fe20009706670 */
[----:B------:R-:W3:Y:S04]  /*b420*/  SHFL.IDX PT, R6, R13, RZ, 0x1c1f ;  /* 0x001c1fff0d067589 */ /* 0x000ee800000e0000 */
[----:B------:R-:W4:Y:S08]  /*b430*/  SHFL.IDX PT, R5, R11, RZ, 0x1c1f ;  /* 0x001c1fff0b057589 */ /* 0x000f3000000e0000 */
[C---:B------:R-:W-:Y:S01]  /*b440*/  @!P0 IMAD.SHL.U32 R0, R29.reuse, 0x2, RZ ;  /* 0x000000021d008824 */ /* 0x040fe200078e00ff */
[----:B------:R-:W-:-:S04]  /*b450*/  @!P0 SHF.L.U64.HI R3, R29, 0x1, R30 ;  /* 0x000000011d038819 */ /* 0x000fc8000001021e */
[----:B-1----:R-:W-:-:S05]  /*b460*/  @!P0 IADD3 R8, P1, R8, R0, RZ ;  /* 0x0000000008088210 */ /* 0x002fca0007f3e0ff */
[--C-:B--2---:R-:W-:Y:S01]  /*b470*/  @!P0 IMAD.X R9, R7, 0x1, R3.reuse, P1 ;  /* 0x0000000107098824 */ /* 0x104fe200008e0603 */
[----:B---3--:R-:W-:Y:S01]  /*b480*/  @!P0 IADD3 R6, P1, R6, R0, RZ ;  /* 0x0000000006068210 */ /* 0x008fe20007f3e0ff */
[----:B------:R-:W-:Y:S01]  /*b490*/  CS2R R18, SRZ ;  /* 0x0000000000127805 */ /* 0x000fe2000001ff00 */
[----:B------:R-:W-:Y:S02]  /*b4a0*/  CS2R R16, SRZ ;  /* 0x0000000000107805 */ /* 0x000fe4000001ff00 */
[----:B------:R1:W2:Y:S01]  /*b4b0*/  @!P0 LD.E.128 R20, [R8.64] ;  /* 0x0000000e08148980 */ /* 0x0002a2000c101d00 */
[----:B----4-:R-:W-:-:S05]  /*b4c0*/  @!P0 IMAD.X R7, R5, 0x1, R3, P1 ;  /* 0x0000000105078824 */ /* 0x010fca00008e0603 */
[----:B------:R3:W4:Y:S01]  /*b4d0*/  @!P0 LD.E.128 R16, [R6.64] ;  /* 0x0000000e06108980 */ /* 0x000722000c101d00 */
[----:B------:R-:W-:Y:S01]  /*b4e0*/  IADD3 R0, R24, 0x20, RZ ;  /* 0x0000002018007810 */ /* 0x000fe20007ffe0ff */
[----:B------:R-:W-:Y:S01]  /*b4f0*/  BSSY B0, `(.L_x_424) ;  /* 0x0000024000007945 */ /* 0x000fe20003800000 */
[----:B------:R-:W-:Y:S01]  /*b500*/  CS2R R38, SRZ ;  /* 0x0000000000267805 */ /* 0x000fe2000001ff00 */
[----:B------:R2:W2:Y:S01]  /*b510*/  SHFL.IDX PT, R15, R12, 0x1, 0x1c1f ;  /* 0x003c1f000c0f7f89 */ /* 0x0004a200000e0000 */
[----:B------:R-:W-:Y:S01]  /*b520*/  ISETP.GE.AND P0, PT, R0, UR21, PT ;  /* 0x0000001500007c0c */ /* 0x000fe2000bf06270 */
[----:B------:R-:W-:Y:S01]  /*b530*/  CS2R R36, SRZ ;  /* 0x0000000000247805 */ /* 0x000fe2000001ff00 */
[----:B------:R-:W-:Y:S01]  /*b540*/  CS2R R34, SRZ ;  /* 0x0000000000227805 */ /* 0x000fe2000001ff00 */
[----:B------:R2:W2:Y:S01]  /*b550*/  SHFL.IDX PT, R10, R11, 0x1, 0x1c1f ;  /* 0x003c1f000b0a7f89 */ /* 0x0004a200000e0000 */
[----:B------:R-:W-:-:S03]  /*b560*/  CS2R R32, SRZ ;  /* 0x0000000000207805 */ /* 0x000fc6000001ff00 */
[----:B-1----:R1:W1:Y:S04]  /*b570*/  SHFL.IDX PT, R9, R13, 0x1, 0x1c1f ;  /* 0x003c1f000d097f89 */ /* 0x00226800000e0000 */
[----:B---3--:R3:W1:Y:S01]  /*b580*/  SHFL.IDX PT, R7, R14, 0x1, 0x1c1f ;  /* 0x003c1f000e077f89 */ /* 0x00866200000e0000 */
[----:B--2---:R-:W-:Y:S01]  /*b590*/  IMAD.MOV.U32 R3, RZ, RZ, R20 ;  /* 0x000000ffff037224 */ /* 0x004fe200078e0014 */
[----:B------:R-:W-:Y:S01]  /*b5a0*/  MOV R6, R22 ;  /* 0x0000001600067202 */ /* 0x000fe20000000f00 */
[----:B------:R-:W-:Y:S02]  /*b5b0*/  IMAD.MOV.U32 R0, RZ, RZ, R21 ;  /* 0x000000ffff007224 */ /* 0x000fe400078e0015 */
[----:B------:R-:W-:Y:S01]  /*b5c0*/  IMAD.MOV.U32 R5, RZ, RZ, R23 ;  /* 0x000000ffff057224 */ /* 0x000fe200078e0017 */
[----:B------:R-:W-:-:S02]  /*b5d0*/  PRMT R31, R6, 0x7610, R31 ;  /* 0x00007610061f7816 */ /* 0x000fc4000000001f */
[----:B------:R-:W-:Y:S01]  /*b5e0*/  PRMT R26, R0, 0x5410, R3 ;  /* 0x00005410001a7816 */ /* 0x000fe20000000003 */
[----:B----4-:R-:W-:Y:S01]  /*b5f0*/  IMAD.MOV.U32 R6, RZ, RZ, R18 ;  /* 0x000000ffff067224 */ /* 0x010fe200078e0012 */
[----:B------:R-:W-:Y:S01]  /*b600*/  PRMT R27, R5, 0x7610, R27 ;  /* 0x00007610051b7816 */ /* 0x000fe2000000001b */
[----:B------:R-:W-:Y:S01]  /*b610*/  IMAD.MOV.U32 R3, RZ, RZ, R16 ;  /* 0x000000ffff037224 */ /* 0x000fe200078e0010 */
[----:B------:R-:W-:Y:S01]  /*b620*/  MOV R5, R19 ;  /* 0x0000001300057202 */ /* 0x000fe20000000f00 */
[----:B------:R-:W-:-:S03]  /*b630*/  IMAD.MOV.U32 R0, RZ, RZ, R17 ;  /* 0x000000ffff007224 */ /* 0x000fc600078e0011 */
[----:B------:R-:W-:Y:S02]  /*b640*/  PRMT R28, R5, 0x5410, R6 ;  /* 0x00005410051c7816 */ /* 0x000fe40000000006 */
[----:B------:R-:W-:Y:S01]  /*b650*/  PRMT R25, R0, 0x5410, R3 ;  /* 0x0000541000197816 */ /* 0x000fe20000000003 */
[----:B------:R-:W-:Y:S05]  /*b660*/  @P0 BRA `(.L_x_425) ;  /* 0x000000c000000947 */ /* 0x000fea0003800000 */
[----:B-1-3--:R-:W-:Y:S01]  /*b670*/  CS2R R36, SRZ ;  /* 0x0000000000247805 */ /* 0x00afe2000001ff00 */
[----:B------:R-:W-:Y:S01]  /*b680*/  CS2R R34, SRZ ;  /* 0x0000000000227805 */ /* 0x000fe2000001ff00 */
[----:B------:R-:W-:Y:S01]  /*b690*/  CS2R R32, SRZ ;  /* 0x0000000000207805 */ /* 0x000fe2000001ff00 */
[----:B------:R-:W-:Y:S05]  /*b6a0*/  @P2 BRA `(.L_x_425) ;  /* 0x0000008000002947 */ /* 0x000fea0003800000 */
[C---:B------:R-:W-:Y:S01]  /*b6b0*/  IMAD.SHL.U32 R6, R29.reuse, 0x2, RZ ;  /* 0x000000021d067824 */ /* 0x040fe200078e00ff */
[----:B------:R-:W-:-:S04]  /*b6c0*/  SHF.L.U64.HI R0, R29, 0x1, R30 ;  /* 0x000000011d007819 */ /* 0x000fc8000001021e */
[-C--:B------:R-:W-:Y:S02]  /*b6d0*/  IADD3 R8, P1, R7, R6.reuse, RZ ;  /* 0x0000000607087210 */ /* 0x080fe40007f3e0ff */
[----:B------:R-:W-:-:S03]  /*b6e0*/  IADD3 R6, P0, R9, R6, RZ ;  /* 0x0000000609067210 */ /* 0x000fc60007f1e0ff */
[--C-:B------:R-:W-:Y:S02]  /*b6f0*/  IMAD.X R9, R15, 0x1, R0.reuse, P1 ;  /* 0x000000010f097824 */ /* 0x100fe400008e0600 */
[----:B------:R-:W-:-:S03]  /*b700*/  IMAD.X R7, R10, 0x1, R0, P0 ;  /* 0x000000010a077824 */ /* 0x000fc600000e0600 */
[----:B------:R1:W5:Y:S04]  /*b710*/  LD.E.128 R36, [R8.64] ;  /* 0x0000000e08247980 */ /* 0x000368000c101d00 */
[----:B------:R1:W5:Y:S02]  /*b720*/  LD.E.128 R32, [R6.64] ;  /* 0x0000000e06207980 */ /* 0x000364000c101d00 */
.L_x_425:
[----:B-1-3--:R-:W-:Y:S05]  /*b730*/  BSYNC B0 ;  /* 0x0000000000007941 */ /* 0x00afea0003800000 */
.L_x_424:
[----:B------:R-:W1:Y:S01]  /*b740*/  SHFL.IDX PT, R5, R14, 0x2, 0x1c1f ;  /* 0x005c1f000e057f89 */ /* 0x000e6200000e0000 */
[----:B------:R-:W-:Y:S01]  /*b750*/  IADD3 R0, R24, 0x40, RZ ;  /* 0x0000004018007810 */ /* 0x000fe20007ffe0ff */
[----:B------:R-:W-:Y:S01]  /*b760*/  CS2R R54, SRZ ;  /* 0x0000000000367805 */ /* 0x000fe2000001ff00 */
[----:B------:R-:W-:Y:S01]  /*b770*/  CS2R R52, SRZ ;  /* 0x0000000000347805 */ /* 0x000fe2000001ff00 */
[----:B------:R-:W2:Y:S01]  /*b780*/  SHFL.IDX PT, R7, R12, 0x2, 0x1c1f ;  /* 0x005c1f000c077f89 */ /* 0x000ea200000e0000 */
[----:B------:R-:W-:-:S03]  /*b790*/  ISETP.GE.OR P0, PT, R0, UR21, P2 ;  /* 0x0000001500007c0c */ /* 0x000fc60009706670 */
[----:B------:R-:W3:Y:S04]  /*b7a0*/  SHFL.IDX PT, R6, R13, 0x2, 0x1c1f ;  /* 0x005c1f000d067f89 */ /* 0x000ee800000e0000 */
[----:B------:R-:W4:Y:S06]  /*b7b0*/  SHFL.IDX PT, R10, R11, 0x2, 0x1c1f ;  /* 0x005c1f000b0a7f89 */ /* 0x000f2c00000e0000 */
[C---:B------:R-:W-:Y:S01]  /*b7c0*/  @!P0 IMAD.SHL.U32 R0, R29.reuse, 0x2, RZ ;  /* 0x000000021d008824 */ /* 0x040fe200078e00ff */
[----:B------:R-:W-:-:S04]  /*b7d0*/  @!P0 SHF.L.U64.HI R3, R29, 0x1, R30 ;  /* 0x000000011d038819 */ /* 0x000fc8000001021e */
[----:B-1----:R-:W-:-:S05]  /*b7e0*/  @!P0 IADD3 R8, P1, R5, R0, RZ ;  /* 0x0000000005088210 */ /* 0x002fca0007f3e0ff */
[----:B--2---:R-:W-:Y:S01]  /*b7f0*/  @!P0 IMAD.X R9, R7, 0x1, R3, P1 ;  /* 0x0000000107098824 */ /* 0x004fe200008e0603 */
[----:B---3--:R-:W-:Y:S01]  /*b800*/  @!P0 IADD3 R6, P1, R6, R0, RZ ;  /* 0x0000000006068210 */ /* 0x008fe20007f3e0ff */
[----:B------:R-:W-:-:S03]  /*b810*/  CS2R R50, SRZ ;  /* 0x0000000000327805 */ /* 0x000fc6000001ff00 */
[----:B------:R1:W2:Y:S01]  /*b820*/  @!P0 LD.E.128 R52, [R8.64] ;  /* 0x0000000e08348980 */ /* 0x0002a2000c101d00 */
[----:B------:R-:W-:Y:S01]  /*b830*/  CS2R R48, SRZ ;  /* 0x0000000000307805 */ /* 0x000fe2000001ff00 */
[----:B----4-:R-:W-:-:S05]  /*b840*/  @!P0 IMAD.X R7, R10, 0x1, R3, P1 ;  /* 0x000000010a078824 */ /* 0x010fca00008e0603 */
[----:B------:R3:W4:Y:S01]  /*b850*/  @!P0 LD.E.128 R48, [R6.64] ;  /* 0x0000000e06308980 */ /* 0x000722000c101d00 */
[----:B------:R-:W-:Y:S01]  /*b860*/  IADD3 R0, R24, 0x60, RZ ;  /* 0x0000006018007810 */ /* 0x000fe20007ffe0ff */
[----:B-----5:R-:W-:Y:S01]  /*b870*/  IMAD.MOV.U32 R5, RZ, RZ, R39 ;  /* 0x000000ffff057224 */ /* 0x020fe200078e0027 */
[----:B------:R-:W-:Y:S01]  /*b880*/  BSSY B0, `(.L_x_426) ;  /* 0x000002d000007945 */ /* 0x000fe20003800000 */
[----:B------:R-:W-:Y:S01]  /*b890*/  IMAD.MOV.U32 R3, RZ, RZ, R36 ;  /* 0x000000ffff037224 */ /* 0x000fe200078e0024 */
[----:B------:R-:W-:Y:S01]  /*b8a0*/  ISETP.GE.AND P0, PT, R0, UR21, PT ;  /* 0x0000001500007c0c */ /* 0x000fe2000bf06270 */
[----:B------:R-:W2:Y:S01]  /*b8b0*/  SHFL.IDX PT, R12, R12, 0x3, 0x1c1f ;  /* 0x007c1f000c0c7f89 */ /* 0x000ea200000e0000 */
[----:B------:R-:W-:Y:S01]  /*b8c0*/  MOV R0, R37 ;  /* 0x0000002500007202 */ /* 0x000fe20000000f00 */
[----:B------:R-:W-:Y:S01]  /*b8d0*/  CS2R R66, SRZ ;  /* 0x0000000000427805 */ /* 0x000fe2000001ff00 */
[----:B------:R-:W-:Y:S01]  /*b8e0*/  CS2R R64, SRZ ;  /* 0x0000000000407805 */ /* 0x000fe2000001ff00 */
[----:B------:R2:W2:Y:S01]  /*b8f0*/  SHFL.IDX PT, R10, R11, 0x3, 0x1c1f ;  /* 0x007c1f000b0a7f89 */ /* 0x0004a200000e0000 */
[----:B------:R-:W-:Y:S01]  /*b900*/  PRMT R47, R0, 0x5410, R3 ;  /* 0x00005410002f7816 */ /* 0x000fe20000000003 */
[----:B------:R-:W-:Y:S01]  /*b910*/  IMAD.MOV.U32 R3, RZ, RZ, R32 ;  /* 0x000000ffff037224 */ /* 0x000fe200078e0020 */
[----:B------:R-:W-:Y:S01]  /*b920*/  CS2R R58, SRZ ;  /* 0x00000000003a7805 */ /* 0x000fe2000001ff00 */
[----:B------:R-:W-:Y:S01]  /*b930*/  IMAD.MOV.U32 R0, RZ, RZ, R33 ;  /* 0x000000ffff007224 */ /* 0x000fe200078e0021 */
[----:B------:R-:W-:Y:S01]  /*b940*/  CS2R R56, SRZ ;  /* 0x0000000000387805 */ /* 0x000fe2000001ff00 */
[----:B-1----:R1:W1:Y:S03]  /*b950*/  SHFL.IDX PT, R9, R13, 0x3, 0x1c1f ;  /* 0x007c1f000d097f89 */ /* 0x00226600000e0000 */
[----:B------:R-:W-:Y:S01]  /*b960*/  PRMT R46, R0, 0x5410, R3 ;  /* 0x00005410002e7816 */ /* 0x000fe20000000003 */
[----:B---3--:R-:W-:Y:S01]  /*b970*/  IMAD.MOV.U32 R6, RZ, RZ, R38 ;  /* 0x000000ffff067224 */ /* 0x008fe200078e0026 */
[----:B------:R3:W1:Y:S04]  /*b980*/  SHFL.IDX PT, R7, R14, 0x3, 0x1c1f ;  /* 0x007c1f000e077f89 */ /* 0x00066800000e0000 */
[----:B------:R-:W-:Y:S01]  /*b990*/  PRMT R70, R5, 0x5410, R6 ;  /* 0x0000541005467816 */ /* 0x000fe20000000006 */
[----:B------:R-:W-:-:S02]  /*b9a0*/  IMAD.MOV.U32 R6, RZ, RZ, R34 ;  /* 0x000000ffff067224 */ /* 0x000fc400078e0022 */
[----:B------:R-:W-:-:S05]  /*b9b0*/  IMAD.MOV.U32 R5, RZ, RZ, R35 ;  /* 0x000000ffff057224 */ /* 0x000fca00078e0023 */
[----:B------:R-:W-:Y:S01]  /*b9c0*/  PRMT R69, R5, 0x5410, R6 ;  /* 0x0000541005457816 */ /* 0x000fe20000000006 */
[----:B--2---:R-:W-:Y:S01]  /*b9d0*/  IMAD.MOV.U32 R5, RZ, RZ, R55 ;  /* 0x000000ffff057224 */ /* 0x004fe200078e0037 */
[----:B------:R-:W-:Y:S01]  /*b9e0*/  MOV R6, R54 ;  /* 0x0000003600067202 */ /* 0x000fe20000000f00 */
[----:B------:R-:W-:Y:S02]  /*b9f0*/  IMAD.MOV.U32 R3, RZ, RZ, R52 ;  /* 0x000000ffff037224 */ /* 0x000fe400078e0034 */
[----:B------:R-:W-:Y:S01]  /*ba00*/  IMAD.MOV.U32 R0, RZ, RZ, R53 ;  /* 0x000000ffff007224 */ /* 0x000fe200078e0035 */
[----:B------:R-:W-:Y:S01]  /*ba10*/  PRMT R74, R5, 0x5410, R6 ;  /* 0x00005410054a7816 */ /* 0x000fe20000000006 */
[----:B----4-:R-:W-:-:S03]  /*ba20*/  IMAD.MOV.U32 R6, RZ, RZ, R50 ;  /* 0x000000ffff067224 */ /* 0x010fc600078e0032 */
[----:B------:R-:W-:Y:S01]  /*ba30*/  PRMT R72, R0, 0x5410, R3 ;  /* 0x0000541000487816 */ /* 0x000fe20000000003 */
[----:B------:R-:W-:Y:S01]  /*ba40*/  IMAD.MOV.U32 R3, RZ, RZ, R48 ;  /* 0x000000ffff037224 */ /* 0x000fe200078e0030 */
[----:B------:R-:W-:Y:S01]  /*ba50*/  MOV R5, R51 ;  /* 0x0000003300057202 */ /* 0x000fe20000000f00 */
[----:B------:R-:W-:-:S03]  /*ba60*/  IMAD.MOV.U32 R0, RZ, RZ, R49 ;  /* 0x000000ffff007224 */ /* 0x000fc600078e0031 */
[----:B------:R-:W-:Y:S02]  /*ba70*/  PRMT R73, R5, 0x5410, R6 ;  /* 0x0000541005497816 */ /* 0x000fe40000000006 */
[----:B------:R-:W-:Y:S01]  /*ba80*/  PRMT R71, R0, 0x5410, R3 ;  /* 0x0000541000477816 */ /* 0x000fe20000000003 */
[----:B------:R-:W-:Y:S05]  /*ba90*/  @P0 BRA `(.L_x_427) ;  /* 0x000000b000000947 */ /* 0x000fea0003800000 */
[C---:B-1-3--:R-:W-:Y:S01]  /*baa0*/  IMAD.SHL.U32 R3, R29.reuse, 0x2, RZ ;  /* 0x000000021d037824 */ /* 0x04afe200078e00ff */
[----:B------:R-:W-:Y:S01]  /*bab0*/  SHF.L.U64.HI R0, R29, 0x1, R30 ;  /* 0x000000011d007819 */ /* 0x000fe2000001021e */
[----:B------:R-:W-:Y:S01]  /*bac0*/  CS2R R64, SRZ ;  /* 0x0000000000407805 */ /* 0x000fe2000001ff00 */
[----:B------:R-:W-:Y:S01]  /*bad0*/  CS2R R58, SRZ ;  /* 0x00000000003a7805 */ /* 0x000fe2000001ff00 */
[----:B------:R-:W-:Y:S01]  /*bae0*/  CS2R R56, SRZ ;  /* 0x0000000000387805 */ /* 0x000fe2000001ff00 */
[-C--:B------:R-:W-:Y:S02]  /*baf0*/  IADD3 R8, P1, R7, R3.reuse, RZ ;  /* 0x0000000307087210 */ /* 0x080fe40007f3e0ff */
[----:B------:R-:W-:-:S03]  /*bb00*/  IADD3 R6, P0, R9, R3, RZ ;  /* 0x0000000309067210 */ /* 0x000fc60007f1e0ff */
[--C-:B------:R-:W-:Y:S02]  /*bb10*/  IMAD.X R9, R12, 0x1, R0.reuse, P1 ;  /* 0x000000010c097824 */ /* 0x100fe400008e0600 */
[----:B------:R-:W-:-:S03]  /*bb20*/  IMAD.X R7, R10, 0x1, R0, P0 ;  /* 0x000000010a077824 */ /* 0x000fc600000e0600 */
[----:B------:R1:W5:Y:S04]  /*bb30*/  @!P2 LD.E.128 R64, [R8.64] ;  /* 0x0000000e0840a980 */ /* 0x000368000c101d00 */
[----:B------:R1:W5:Y:S02]  /*bb40*/  @!P2 LD.E.128 R56, [R6.64] ;  /* 0x0000000e0638a980 */ /* 0x000364000c101d00 */
.L_x_427:
[----:B-1-3--:R-:W-:Y:S05]  /*bb50*/  BSYNC B0 ;  /* 0x0000000000007941 */ /* 0x00afea0003800000 */
.L_x_426:
[----:B------:R-:W-:Y:S01]  /*bb60*/  UIADD3 UR4, -UR17, UR21, URZ ;  /* 0x0000001511047290 */ /* 0x000fe2000fffe13f */
[----:B-----5:R-:W-:Y:S01]  /*bb70*/  IMAD.MOV.U32 R0, RZ, RZ, R66 ;  /* 0x000000ffff007224 */ /* 0x020fe200078e0042 */
[----:B------:R-:W-:-:S04]  /*bb80*/  DEPBAR.LE SB0, 0x1 ;  /* 0x000080400000791a */ /* 0x000fc80000000000 */
[----:B------:R-:W-:Y:S01]  /*bb90*/  UISETP.LT.AND UP0, UPT, UR4, 0x80, UPT ;  /* 0x000000800400788c */ /* 0x000fe2000bf01270 */
[----:B------:R-:W-:Y:S01]  /*bba0*/  PRMT R79, R79, 0x5410, R0 ;  /* 0x000054104f4f7816 */ /* 0x000fe20000000000 */
[----:B------:R-:W-:Y:S01]  /*bbb0*/  IMAD.MOV.U32 R5, RZ, RZ, R67 ;  /* 0x000000ffff057224 */ /* 0x000fe200078e0043 */
[----:B------:R-:W-:Y:S01]  /*bbc0*/  MOV R6, R58 ;  /* 0x0000003a00067202 */ /* 0x000fe20000000f00 */
[----:B------:R-:W-:Y:S01]  /*bbd0*/  USEL UR4, UR4, 0x80, UP0 ;  /* 0x0000008004047887 */ /* 0x000fe20008000000 */
[----:B------:R-:W-:Y:S01]  /*bbe0*/  IMAD.MOV.U32 R3, RZ, RZ, R64 ;  /* 0x000000ffff037224 */ /* 0x000fe200078e0040 */
[----:B------:R-:W-:Y:S01]  /*bbf0*/  BSSY B0, `(.L_x_428) ;  /* 0x0000073000007945 */ /* 0x000fe20003800000 */
[----:B------:R-:W-:Y:S01]  /*bc00*/  IMAD.MOV.U32 R0, RZ, RZ, R65 ;  /* 0x000000ffff007224 */ /* 0x000fe200078e0041 */
[----:B------:R-:W-:Y:S01]  /*bc10*/  PRMT R79, R5, 0x7610, R79 ;  /* 0x00007610054f7816 */ /* 0x000fe2000000004f */
[----:B------:R-:W-:Y:S01]  /*bc20*/  IMAD.MOV.U32 R5, RZ, RZ, R59 ;  /* 0x000000ffff057224 */ /* 0x000fe200078e003b */
[----:B------:R-:W-:Y:S01]  /*bc30*/  BAR.SYNC.DEFER_BLOCKING 0x0 ;  /* 0x0000000000007b1d */ /* 0x000fe20000010000 */
[----:B------:R-:W-:-:S02]  /*bc40*/  ISETP.GE.OR P0, PT, R60, UR4, P2 ;  /* 0x000000043c007c0c */ /* 0x000fc40009706670 */
[----:B------:R-:W-:Y:S01]  /*bc50*/  PRMT R77, R0, 0x5410, R3 ;  /* 0x00005410004d7816 */ /* 0x000fe20000000003 */
[----:B------:R-:W-:Y:S01]  /*bc60*/  IMAD.MOV.U32 R3, RZ, RZ, R56 ;  /* 0x000000ffff037224 */ /* 0x000fe200078e0038 */
[----:B------:R-:W-:Y:S02]  /*bc70*/  MOV R0, R57 ;  /* 0x0000003900007202 */ /* 0x000fe40000000f00 */
[----:B------:R-:W-:Y:S02]  /*bc80*/  PRMT R78, R5, 0x5410, R6 ;  /* 0x00005410054e7816 */ /* 0x000fe40000000006 */
[----:B------:R-:W-:-:S05]  /*bc90*/  PRMT R76, R0, 0x5410, R3 ;  /* 0x00005410004c7816 */ /* 0x000fca0000000003 */
[----:B------:R-:W-:Y:S05]  /*bca0*/  @P0 BRA `(.L_x_429) ;  /* 0x0000067000000947 */ /* 0x000fea0003800000 */
[----:B------:R-:W-:Y:S01]  /*bcb0*/  IMAD.SHL.U32 R0, R60, 0x40, RZ ;  /* 0x000000403c007824 */ /* 0x000fe200078e00ff */
[----:B------:R-:W-:Y:S01]  /*bcc0*/  IADD3 R6, R29, c[0x0][0x27c], RZ ;  /* 0x00009f001d067a10 */ /* 0x000fe20007ffe0ff */
[----:B------:R-:W-:-:S03]  /*bcd0*/  IMAD.SHL.U32 R7, R203, 0x200, RZ ;  /* 0x00000200cb077824 */ /* 0x000fc600078e00ff */
[----:B------:R-:W-:-:S04]  /*bce0*/  LOP3.LUT R0, R0, 0x1c0, RZ, 0xc0, !PT ;  /* 0x000001c000007812 */ /* 0x000fc800078ec0ff */
[C---:B------:R-:W-:Y:S02]  /*bcf0*/  LOP3.LUT R3, R0.reuse, 0x38, R29, 0xf8, !PT ;  /* 0x0000003800037812 */ /* 0x040fe400078ef81d */
[----:B------:R-:W-:Y:S02]  /*bd00*/  SHF.R.U32.HI R5, RZ, 0x3, R0 ;  /* 0x00000003ff057819 */ /* 0x000fe40000011600 */
[----:B------:R-:W-:Y:S02]  /*bd10*/  LOP3.LUT R0, R0, 0x38, R6, 0xf8, !PT ;  /* 0x0000003800007812 */ /* 0x000fe400078ef806 */
[C-C-:B------:R-:W-:Y:S02]  /*bd20*/  LOP3.LUT R3, R7.reuse, R3, R5.reuse, 0xf6, !PT ;  /* 0x0000000307037212 */ /* 0x140fe400078ef605 */
[----:B------:R-:W-:Y:S02]  /*bd30*/  LOP3.LUT R0, R7, R0, R5, 0xf6, !PT ;  /* 0x0000000007007212 */ /* 0x000fe400078ef605 */
[----:B------:R-:W-:Y:S01]  /*bd40*/  SHF.R.U64 R7, R16, 0x10, R17 ;  /* 0x0000001010077819 */ /* 0x000fe20000001211 */
[----:B------:R-:W-:Y:S01]  /*bd50*/  IMAD.SHL.U32 R44, R3, 0x2, RZ ;  /* 0x00000002032c7824 */ /* 0x000fe200078e00ff */
[--C-:B------:R-:W-:Y:S01]  /*bd60*/  SHF.R.U32.HI R3, RZ, 0x10, R21.reuse ;  /* 0x00000010ff037819 */ /* 0x100fe20000011615 */
[----:B------:R-:W-:Y:S01]  /*bd70*/  IMAD.SHL.U32 R42, R0, 0x2, RZ ;  /* 0x00000002002a7824 */ /* 0x000fe200078e00ff */
[----:B------:R-:W-:-:S02]  /*bd80*/  SHF.R.U64 R0, R20, 0x10, R21 ;  /* 0x0000001014007819 */ /* 0x000fc40000001215 */
[----:B------:R-:W1:Y:S01]  /*bd90*/  LDS.128 R12, [R44+0x6100] ;  /* 0x006100002c0c7984 */ /* 0x000e620000000c00 */
[----:B------:R-:W-:Y:S02]  /*bda0*/  SHF.R.U64 R5, R22, 0x10, R23 ;  /* 0x0000001016057819 */ /* 0x000fe40000001217 */
[----:B------:R-:W-:Y:S01]  /*bdb0*/  PRMT R20, R26, 0x5432, R0 ;  /* 0x000054321a147816 */ /* 0x000fe20000000000 */
[----:B------:R-:W2:Y:S01]  /*bdc0*/  LDS.128 R8, [R42+0x6100] ;  /* 0x006100002a087984 */ /* 0x000ea20000000c00 */
[----:B------:R-:W-:Y:S02]  /*bdd0*/  PRMT R0, R25, 0x5432, R7 ;  /* 0x0000543219007816 */ /* 0x000fe40000000007 */
[----:B------:R-:W-:Y:S02]  /*bde0*/  SHF.R.U64 R16, R18, 0x10, R19 ;  /* 0x0000001012107819 */ /* 0x000fe40000001213 */
[----:B------:R-:W-:Y:S01]  /*bdf0*/  PRMT R22, R26, 0x5410, R3 ;  /* 0x000054101a167816 */ /* 0x000fe20000000003 */
[----:B------:R-:W-:Y:S01]  /*be00*/  IMAD.U32 R40, R0, 0x10000, RZ ;  /* 0x0001000000287824 */ /* 0x000fe200078e00ff */
[----:B------:R-:W-:-:S02]  /*be10*/  SHF.R.U32.HI R17, RZ, 0x10, R17 ;  /* 0x00000010ff117819 */ /* 0x000fc40000011611 */
[----:B------:R-:W-:Y:S02]  /*be20*/  PRMT R31, R31, 0x5410, R5 ;  /* 0x000054101f1f7816 */ /* 0x000fe40000000005 */
[----:B------:R-:W-:Y:S02]  /*be30*/  SHF.R.U32.HI R18, RZ, 0x10, R19 ;  /* 0x00000010ff127819 */ /* 0x000fe40000011613 */
[----:B------:R-:W-:Y:S02]  /*be40*/  PRMT R26, R28, 0x5432, R16 ;  /* 0x000054321c1a7816 */ /* 0x000fe40000000010 */
[----:B------:R-:W-:Y:S02]  /*be50*/  SHF.R.U32.HI R6, RZ, 0x10, R23 ;  /* 0x00000010ff067819 */ /* 0x000fe40000011617 */
[----:B------:R-:W-:Y:S02]  /*be60*/  PRMT R17, R25, 0x5410, R17 ;  /* 0x0000541019117816 */ /* 0x000fe40000000011 */
[----:B------:R-:W-:-:S02]  /*be70*/  LOP3.LUT R45, R0, 0xffff0000, RZ, 0xc0, !PT ;  /* 0xffff0000002d7812 */ /* 0x000fc400078ec0ff */
[----:B------:R-:W-:Y:S02]  /*be80*/  PRMT R25, R28, 0x5410, R18 ;  /* 0x000054101c197816 */ /* 0x000fe40000000012 */
[----:B------:R-:W-:Y:S01]  /*be90*/  PRMT R27, R27, 0x5410, R6 ;  /* 0x000054101b1b7816 */ /* 0x000fe20000000006 */
[C---:B-1----:R-:W-:Y:S01]  /*bea0*/  IMAD.U32 R21, R14.reuse, 0x10000, RZ ;  /* 0x000100000e157824 */ /* 0x042fe200078e00ff */
[----:B------:R-:W-:Y:S01]  /*beb0*/  LOP3.LUT R30, R14, 0xffff0000, RZ, 0xc0, !PT ;  /* 0xffff00000e1e7812 */ /* 0x000fe200078ec0ff */
[C---:B------:R-:W-:Y:S01]  /*bec0*/  IMAD.U32 R16, R12.reuse, 0x10000, RZ ;  /* 0x000100000c107824 */ /* 0x040fe200078e00ff */
[----:B------:R-:W-:Y:S01]  /*bed0*/  LOP3.LUT R19, R12, 0xffff0000, RZ, 0xc0, !PT ;  /* 0xffff00000c137812 */ /* 0x000fe200078ec0ff */
[C---:B--2---:R-:W-:Y:S01]  /*bee0*/  IMAD.U32 R3, R8.reuse, 0x10000, RZ ;  /* 0x0001000008037824 */ /* 0x044fe200078e00ff */
[----:B------:R-:W-:Y:S01]  /*bef0*/  LOP3.LUT R5, R8, 0xffff0000, RZ, 0xc0, !PT ;  /* 0xffff000008057812 */ /* 0x000fe200078ec0ff */
[----:B------:R-:W-:Y:S01]  /*bf00*/  IMAD.U32 R14, R20, 0x10000, RZ ;  /* 0x00010000140e7824 */ /* 0x000fe200078e00ff */
[----:B------:R-:W-:Y:S01]  /*bf10*/  LOP3.LUT R28, R15, 0xffff0000, RZ, 0xc0, !PT ;  /* 0xffff00000f1c7812 */ /* 0x000fe200078ec0ff */
[----:B------:R-:W-:Y:S01]  /*bf20*/  FMUL.FTZ R8, R3, R40 ;  /* 0x0000002803087220 */ /* 0x000fe20000410000 */
[----:B------:R-:W-:Y:S01]  /*bf30*/  SHF.L.U32 R7, R9, 0x10, RZ ;  /* 0x0000001009077819 */ /* 0x000fe200000006ff */
[----:B------:R-:W-:Y:S01]  /*bf40*/  IMAD.U32 R24, R15, 0x10000, RZ ;  /* 0x000100000f187824 */ /* 0x000fe200078e00ff */
[----:B------:R-:W-:Y:S01]  /*bf50*/  LOP3.LUT R6, R9, 0xffff0000, RZ, 0xc0, !PT ;  /* 0xffff000009067812 */ /* 0x000fe200078ec0ff */
[-C--:B------:R-:W-:Y:S01]  /*bf60*/  FFMA.FTZ R43, R16, R14.reuse, -R8 ;  /* 0x0000000e102b7223 */ /* 0x080fe20000010808 */
[----:B------:R-:W-:Y:S01]  /*bf70*/  SHF.L.U32 R12, R11, 0x10, RZ ;  /* 0x000000100b0c7819 */ /* 0x000fe200000006ff */
[----:B------:R-:W-:Y:S01]  /*bf80*/  FMUL.FTZ R3, R3, R14 ;  /* 0x0000000e03037220 */ /* 0x000fe20000410000 */
[----:B------:R-:W-:Y:S01]  /*bf90*/  LOP3.LUT R15, R11, 0xffff0000, RZ, 0xc0, !PT ;  /* 0xffff00000b0f7812 */ /* 0x000fe200078ec0ff */
[----:B------:R-:W-:Y:S01]  /*bfa0*/  IMAD.U32 R9, R10, 0x10000, RZ ;  /* 0x000100000a097824 */ /* 0x000fe200078e00ff */
[----:B------:R-:W-:Y:S01]  /*bfb0*/  LOP3.LUT R8, R20, 0xffff0000, RZ, 0xc0, !PT ;  /* 0xffff000014087812 */ /* 0x000fe200078ec0ff */
[----:B------:R-:W-:Y:S01]  /*bfc0*/  IMAD.U32 R11, R17, 0x10000, RZ ;  /* 0x00010000110b7824 */ /* 0x000fe200078e00ff */
[----:B------:R-:W-:Y:S01]  /*bfd0*/  LOP3.LUT R23, R10, 0xffff0000, RZ, 0xc0, !PT ;  /* 0xffff00000a177812 */ /* 0x000fe200078ec0ff */
[----:B------:R-:W-:Y:S01]  /*bfe0*/  FMUL.FTZ R0, R5, R45 ;  /* 0x0000002d05007220 */ /* 0x000fe20000410000 */
[C---:B------:R-:W-:Y:S01]  /*bff0*/  SHF.L.U32 R18, R13.reuse, 0x10, RZ ;  /* 0x000000100d127819 */ /* 0x040fe200000006ff */
[----:B------:R-:W-:Y:S01]  /*c000*/  IMAD.U32 R10, R22, 0x10000, RZ ;  /* 0x00010000160a7824 */ /* 0x000fe200078e00ff */
[----:B------:R-:W-:Y:S01]  /*c010*/  LOP3.LUT R13, R13, 0xffff0000, RZ, 0xc0, !PT ;  /* 0xffff00000d0d7812 */ /* 0x000fe200078ec0ff */
[----:B------:R-:W-:Y:S01]  /*c020*/  FFMA.FTZ R41, R16, R40, R3 ;  /* 0x0000002810297223 */ /* 0x000fe20000010003 */
[----:B------:R-:W-:Y:S01]  /*c030*/  LOP3.LUT R20, R26, 0xffff0000, RZ, 0xc0, !PT ;  /* 0xffff00001a147812 */ /* 0x000fe200078ec0ff */
[----:B------:R-:W-:-:S02]  /*c040*/  FMUL.FTZ R5, R5, R8 ;  /* 0x0000000805057220 */ /* 0x000fc40000410000 */
[----:B------:R-:W-:Y:S01]  /*c050*/  FFMA.FTZ R40, R19, R8, -R0 ;  /* 0x0000000813287223 */ /* 0x000fe20000010800 */
[----:B------:R-:W-:Y:S01]  /*c060*/  LOP3.LUT R8, R17, 0xffff0000, RZ, 0xc0, !PT ;  /* 0xffff000011087812 */ /* 0x000fe200078ec0ff */
[CC--:B------:R-:W-:Y:S02]  /*c070*/  FMUL.FTZ R3, R7.reuse, R11.reuse ;  /* 0x0000000b07037220 */ /* 0x0c0fe40000410000 */
[-C--:B------:R-:W-:Y:S02]  /*c080*/  FMUL.FTZ R0, R7, R10.reuse ;  /* 0x0000000a07007220 */ /* 0x080fe40000410000 */
[----:B------:R-:W-:Y:S01]  /*c090*/  FFMA.FTZ R17, R18, R10, -R3 ;  /* 0x0000000a12117223 */ /* 0x000fe20000010803 */
[----:B------:R-:W-:Y:S01]  /*c0a0*/  LOP3.LUT R3, R22, 0xffff0000, RZ, 0xc0, !PT ;  /* 0xffff000016037812 */ /* 0x000fe200078ec0ff */
[----:B------:R-:W-:Y:S01]  /*c0b0*/  FFMA.FTZ R18, R18, R11, R0 ;  /* 0x0000000b12127223 */ /* 0x000fe20000010000 */
[----:B------:R-:W-:Y:S01]  /*c0c0*/  SHF.L.U32 R10, R26, 0x10, RZ ;  /* 0x000000101a0a7819 */ /* 0x000fe200000006ff */
[----:B------:R-:W-:-:S02]  /*c0d0*/  FMUL.FTZ R0, R6, R8 ;  /* 0x0000000806007220 */ /* 0x000fc40000410000 */
[----:B------:R-:W-:Y:S02]  /*c0e0*/  IMAD.U32 R7, R31, 0x10000, RZ ;  /* 0x000100001f077824 */ /* 0x000fe400078e00ff */
[----:B------:R-:W-:Y:S02]  /*c0f0*/  FFMA.FTZ R19, R19, R45, R5 ;  /* 0x0000002d13137223 */ /* 0x000fe40000010005 */
[-C--:B------:R-:W-:Y:S02]  /*c100*/  FFMA.FTZ R16, R13, R3.reuse, -R0 ;  /* 0x000000030d107223 */ /* 0x080fe40000010800 */
[----:B------:R-:W-:Y:S02]  /*c110*/  FMUL.FTZ R5, R6, R3 ;  /* 0x0000000306057220 */ /* 0x000fe40000410000 */
[----:B------:R-:W-:Y:S02]  /*c120*/  FMUL.FTZ R0, R9, R7 ;  /* 0x0000000709007220 */ /* 0x000fe40000410000 */
[----:B------:R-:W-:-:S02]  /*c130*/  IMAD.U32 R22, R25, 0x10000, RZ ;  /* 0x0001000019167824 */ /* 0x000fc400078e00ff */
[----:B------:R-:W-:Y:S02]  /*c140*/  IMAD.U32 R6, R27, 0x10000, RZ ;  /* 0x000100001b067824 */ /* 0x000fe400078e00ff */
[----:B------:R-:W-:Y:S02]  /*c150*/  FMUL.FTZ R3, R9, R10 ;  /* 0x0000000a09037220 */ /* 0x000fe40000410000 */
[----:B------:R-:W-:Y:S01]  /*c160*/  FFMA.FTZ R9, R13, R8, R5 ;  /* 0x000000080d097223 */ /* 0x000fe20000010005 */
[----:B------:R-:W-:Y:S01]  /*c170*/  LOP3.LUT R13, R25, 0xffff0000, RZ, 0xc0, !PT ;  /* 0xffff0000190d7812 */ /* 0x000fe200078ec0ff */
[----:B------:R-:W-:Y:S01]  /*c180*/  FFMA.FTZ R10, R21, R10, R0 ;  /* 0x0000000a150a7223 */ /* 0x000fe20000010000 */
[----:B------:R-:W-:Y:S01]  /*c190*/  LOP3.LUT R8, R27, 0xffff0000, RZ, 0xc0, !PT ;  /* 0xffff00001b087812 */ /* 0x000fe200078ec0ff */
[C---:B------:R-:W-:Y:S01]  /*c1a0*/  FMUL.FTZ R5, R12.reuse, R22 ;  /* 0x000000160c057220 */ /* 0x040fe20000410000 */
[----:B------:R-:W-:Y:S01]  /*c1b0*/  F2FP.BF16.PACK_AB R9, R9, R18 ;  /* 0x000000120909723e */ /* 0x000fe200000010ff */
[----:B------:R-:W-:Y:S01]  /*c1c0*/  FMUL.FTZ R0, R12, R6 ;  /* 0x000000060c007220 */ /* 0x000fe20000410000 */
[----:B------:R-:W-:Y:S01]  /*c1d0*/  LOP3.LUT R12, R31, 0xffff0000, RZ, 0xc0, !PT ;  /* 0xffff00001f0c7812 */ /* 0x000fe200078ec0ff */
[----:B------:R-:W-:-:S02]  /*c1e0*/  FFMA.FTZ R14, R21, R7, -R3 ;  /* 0x00000007150e7223 */ /* 0x000fc40000010803 */
[C---:B------:R-:W-:Y:S02]  /*c1f0*/  FFMA.FTZ R11, R24.reuse, R6, -R5 ;  /* 0x00000006180b7223 */ /* 0x040fe40000010805 */
[----:B------:R-:W-:Y:S02]  /*c200*/  FFMA.FTZ R7, R24, R22, R0 ;  /* 0x0000001618077223 */ /* 0x000fe40000010000 */
[----:B------:R-:W-:Y:S02]  /*c210*/  FMUL.FTZ R6, R23, R20 ;  /* 0x0000001417067220 */ /* 0x000fe40000410000 */
[----:B------:R-:W-:Y:S02]  /*c220*/  FMUL.FTZ R3, R15, R13 ;  /* 0x0000000d0f037220 */ /* 0x000fe40000410000 */
[----:B------:R-:W-:Y:S02]  /*c230*/  FMUL.FTZ R5, R23, R12 ;  /* 0x0000000c17057220 */ /* 0x000fe40000410000 */
[----:B------:R-:W-:-:S02]  /*c240*/  FMUL.FTZ R0, R15, R8 ;  /* 0x000000080f007220 */ /* 0x000fc40000410000 */
[----:B------:R-:W-:Y:S01]  /*c250*/  FFMA.FTZ R6, R30, R12, -R6 ;  /* 0x0000000c1e067223 */ /* 0x000fe20000010806 */
[----:B------:R-:W-:Y:S01]  /*c260*/  F2FP.BF16.PACK_AB R12, R40, R43 ;  /* 0x0000002b280c723e */ /* 0x000fe200000010ff */
[----:B------:R-:W-:Y:S01]  /*c270*/  FFMA.FTZ R3, R28, R8, -R3 ;  /* 0x000000081c037223 */ /* 0x000fe20000010803 */
[----:B------:R-:W-:Y:S01]  /*c280*/  F2FP.BF16.PACK_AB R8, R19, R41 ;  /* 0x000000291308723e */ /* 0x000fe200000010ff */
[----:B------:R-:W-:Y:S01]  /*c290*/  FFMA.FTZ R5, R30, R20, R5 ;  /* 0x000000141e057223 */ /* 0x000fe20000010005 */
[----:B------:R-:W-:Y:S01]  /*c2a0*/  F2FP.BF16.PACK_AB R14, R6, R14 ;  /* 0x0000000e060e723e */ /* 0x000fe200000010ff */
[----:B------:R-:W-:Y:S01]  /*c2b0*/  FFMA.FTZ R0, R28, R13, R0 ;  /* 0x0000000d1c007223 */ /* 0x000fe20000010000 */
[----:B------:R-:W-:Y:S02]  /*c2c0*/  F2FP.BF16.PACK_AB R13, R16, R17 ;  /* 0x00000011100d723e */ /* 0x000fe400000010ff */
[----:B------:R-:W-:Y:S02]  /*c2d0*/  F2FP.BF16.PACK_AB R15, R3, R11 ;  /* 0x0000000b030f723e */ /* 0x000fe400000010ff */
[----:B------:R-:W-:-:S02]  /*c2e0*/  F2FP.BF16.PACK_AB R10, R5, R10 ;  /* 0x0000000a050a723e */ /* 0x000fc400000010ff */
[----:B------:R-:W-:Y:S01]  /*c2f0*/  F2FP.BF16.PACK_AB R11, R0, R7 ;  /* 0x00000007000b723e */ /* 0x000fe200000010ff */
[----:B------:R1:W-:Y:S04]  /*c300*/  STS.128 [R44+0x6100], R12 ;  /* 0x0061000c2c007388 */ /* 0x0003e80000000c00 */
[----:B------:R1:W-:Y:S02]  /*c310*/  STS.128 [R42+0x6100], R8 ;  /* 0x006100082a007388 */ /* 0x0003e40000000c00 */
.L_x_429:
[----:B------:R-:W-:Y:S05]  /*c320*/  BSYNC B0 ;  /* 0x0000000000007941 */ /* 0x000fea0003800000 */
.L_x_428:
        /* <DEDUP_REMOVED lines=8> */
[----:B------:R-:W-:Y:S02]  /*c3b0*/  LOP3.LUT R0, R5, 0x1c0, RZ, 0xc0, !PT ;  /* 0x000001c005007812 */ /* 0x000fe400078ec0ff */
[----:B------:R-:W-:Y:S01]  /*c3c0*/  SHF.R.U64 R17, R34, 0x10, R35 ;  /* 0x0000001022117819 */ /* 0x000fe20000001223 */
[----:B------:R-:W-:Y:S01]  /*c3d0*/  IMAD.SHL.U32 R3, R3, 0x40, RZ ;  /* 0x0000004003037824 */ /* 0x000fe200078e00ff */
[----:B------:R-:W-:-:S02]  /*c3e0*/  LOP3.LUT R5, R0, 0x38, R29, 0xf8, !PT ;  /* 0x0000003800057812 */ /* 0x000fc400078ef81d */
[----:B------:R-:W-:Y:S02]  /*c3f0*/  SHF.R.U32.HI R6, RZ, 0x3, R0 ;  /* 0x00000003ff067819 */ /* 0x000fe40000011600 */
[----:B------:R-:W-:Y:S02]  /*c400*/  LOP3.LUT R3, R3, 0xfffffe00, RZ, 0xc0, !PT ;  /* 0xfffffe0003037812 */ /* 0x000fe400078ec0ff */
        /* <DEDUP_REMOVED lines=8> */
[----:B-1----:R-:W1:Y:S01]  /*c490*/  LDS.128 R12, [R41+0x6100] ;  /* 0x00610000290c7984 */ /* 0x002e620000000c00 */
[----:B------:R-:W-:Y:S02]  /*c4a0*/  SHF.R.U32.HI R16, RZ, 0x10, R33 ;  /* 0x00000010ff107819 */ /* 0x000fe40000011621 */
[C---:B------:R-:W-:Y:S01]  /*c4b0*/  PRMT R20, R47.reuse, 0x5432, R0 ;  /* 0x000054322f147816 */ /* 0x040fe20000000000 */
[----:B------:R-:W2:Y:S01]  /*c4c0*/  LDS.128 R8, [R40+0x6100] ;  /* 0x0061000028087984 */ /* 0x000ea20000000c00 */
[----:B------:R-:W-:Y:S02]  /*c4d0*/  PRMT R0, R46, 0x5432, R7 ;  /* 0x000054322e007816 */ /* 0x000fe40000000007 */
[----:B------:R-:W-:Y:S01]  /*c4e0*/  SHF.R.U32.HI R18, RZ, 0x10, R35 ;  /* 0x00000010ff127819 */ /* 0x000fe20000011623 */
[----:B------:R-:W-:Y:S01]  /*c4f0*/  IMAD.U32 R31, R20, 0x10000, RZ ;  /* 0x00010000141f7824 */ /* 0x000fe200078e00ff */
[----:B------:R-:W-:Y:S02]  /*c500*/  SHF.R.U64 R5, R38, 0x10, R39 ;  /* 0x0000001026057819 */ /* 0x000fe40000001227 */
[----:B------:R-:W-:-:S02]  /*c510*/  PRMT R22, R47, 0x5410, R3 ;  /* 0x000054102f167816 */ /* 0x000fc40000000003 */
[----:B------:R-:W-:Y:S02]  /*c520*/  SHF.L.U32 R32, R0, 0x10, RZ ;  /* 0x0000001000207819 */ /* 0x000fe400000006ff */
[----:B------:R-:W-:Y:S02]  /*c530*/  SHF.R.U32.HI R6, RZ, 0x10, R39 ;  /* 0x00000010ff067819 */ /* 0x000fe40000011627 */
[C---:B------:R-:W-:Y:S02]  /*c540*/  PRMT R25, R69.reuse, 0x5432, R17 ;  /* 0x0000543245197816 */ /* 0x040fe40000000011 */
[----:B------:R-:W-:Y:S02]  /*c550*/  PRMT R19, R46, 0x5410, R16 ;  /* 0x000054102e137816 */ /* 0x000fe40000000010 */
[----:B------:R-:W-:Y:S02]  /*c560*/  PRMT R24, R69, 0x5410, R18 ;  /* 0x0000541045187816 */ /* 0x000fe40000000012 */
[----:B------:R-:W-:-:S02]  /*c570*/  PRMT R27, R70, 0x5432, R5 ;  /* 0x00005432461b7816 */ /* 0x000fc40000000005 */
[----:B------:R-:W-:Y:S02]  /*c580*/  LOP3.LUT R34, R0, 0xffff0000, RZ, 0xc0, !PT ;  /* 0xffff000000227812 */ /* 0x000fe400078ec0ff */
[----:B------:R-:W-:Y:S01]  /*c590*/  PRMT R26, R70, 0x5410, R6 ;  /* 0x00005410461a7816 */ /* 0x000fe20000000006 */
[C---:B-1----:R-:W-:Y:S01]  /*c5a0*/  IMAD.U32 R17, R13.reuse, 0x10000, RZ ;  /* 0x000100000d117824 */ /* 0x042fe200078e00ff */
[----:B------:R-:W-:Y:S01]  /*c5b0*/  LOP3.LUT R21, R13, 0xffff0000, RZ, 0xc0, !PT ;  /* 0xffff00000d157812 */ /* 0x000fe200078ec0ff */
[C---:B------:R-:W-:Y:S01]  /*c5c0*/  IMAD.U32 R16, R12.reuse, 0x10000, RZ ;  /* 0x000100000c107824 */ /* 0x040fe200078e00ff */
[----:B------:R-:W-:Y:S01]  /*c5d0*/  LOP3.LUT R18, R12, 0xffff0000, RZ, 0xc0, !PT ;  /* 0xffff00000c127812 */ /* 0x000fe200078ec0ff */
[C---:B--2---:R-:W-:Y:S01]  /*c5e0*/  IMAD.U32 R3, R8.reuse, 0x10000, RZ ;  /* 0x0001000008037824 */ /* 0x044fe200078e00ff */
[C---:B------:R-:W-:Y:S01]  /*c5f0*/  LOP3.LUT R28, R15.reuse, 0xffff0000, RZ, 0xc0, !PT ;  /* 0xffff00000f1c7812 */ /* 0x040fe200078ec0ff */
[----:B------:R-:W-:Y:S01]  /*c600*/  IMAD.U32 R13, R15, 0x10000, RZ ;  /* 0x000100000f0d7824 */ /* 0x000fe200078e00ff */
[----:B------:R-:W-:Y:S01]  /*c610*/  LOP3.LUT R5, R8, 0xffff0000, RZ, 0xc0, !PT ;  /* 0xffff000008057812 */ /* 0x000fe200078ec0ff */
[C---:B------:R-:W-:Y:S01]  /*c620*/  IMAD.U32 R12, R10.reuse, 0x10000, RZ ;  /* 0x000100000a0c7824 */ /* 0x040fe200078e00ff */
[----:B------:R-:W-:Y:S01]  /*c630*/  LOP3.LUT R15, R10, 0xffff0000, RZ, 0xc0, !PT ;  /* 0xffff00000a0f7812 */ /* 0x000fe200078ec0ff */
[C---:B------:R-:W-:Y:S01]  /*c640*/  IMAD.U32 R23, R14.reuse, 0x10000, RZ ;  /* 0x000100000e177824 */ /* 0x040fe200078e00ff */
[----:B------:R-:W-:Y:S01]  /*c650*/  LOP3.LUT R30, R14, 0xffff0000, RZ, 0xc0, !PT ;  /* 0xffff00000e1e7812 */ /* 0x000fe200078ec0ff */
[----:B------:R-:W-:Y:S01]  /*c660*/  FMUL.FTZ R8, R3, R32 ;  /* 0x0000002003087220 */ /* 0x000fe20000410000 */
[----:B------:R-:W-:Y:S01]  /*c670*/  LOP3.LUT R10, R20, 0xffff0000, RZ, 0xc0, !PT ;  /* 0xffff0000140a7812 */ /* 0x000fe200078ec0ff */
[C---:B------:R-:W-:Y:S01]  /*c680*/  IMAD.U32 R6, R11.reuse, 0x10000, RZ ;  /* 0x000100000b067824 */ /* 0x040fe200078e00ff */
[----:B------:R-:W-:Y:S01]  /*c690*/  LOP3.LUT R14, R11, 0xffff0000, RZ, 0xc0, !PT ;  /* 0xffff00000b0e7812 */ /* 0x000fe200078ec0ff */
[----:B------:R-:W-:-:S02]  /*c6a0*/  FMUL.FTZ R3, R3, R31 ;  /* 0x0000001f03037220 */ /* 0x000fc40000410000 */
[C---:B------:R-:W-:Y:S01]  /*c6b0*/  IMAD.U32 R7, R9.reuse, 0x10000, RZ ;  /* 0x0001000009077824 */ /* 0x040fe200078e00ff */
[----:B------:R-:W-:Y:S01]  /*c6c0*/  LOP3.LUT R9, R9, 0xffff0000, RZ, 0xc0, !PT ;  /* 0xffff000009097812 */ /* 0x000fe200078ec0ff */
[----:B------:R-:W-:Y:S02]  /*c6d0*/  IMAD.U32 R11, R19, 0x10000, RZ ;  /* 0x00010000130b7824 */ /* 0x000fe400078e00ff */
[C---:B------:R-:W-:Y:S02]  /*c6e0*/  FFMA.FTZ R36, R16.reuse, R31, -R8 ;  /* 0x0000001f10247223 */ /* 0x040fe40000010808 */
[----:B------:R-:W-:Y:S02]  /*c6f0*/  FMUL.FTZ R0, R5, R34 ;  /* 0x0000002205007220 */ /* 0x000fe40000410000 */
[----:B------:R-:W-:Y:S01]  /*c700*/  FFMA.FTZ R35, R16, R32, R3 ;  /* 0x0000002010237223 */ /* 0x000fe20000010003 */
[----:B------:R-:W-:Y:S01]  /*c710*/  SHF.L.U32 R16, R24, 0x10, RZ ;  /* 0x0000001018107819 */ /* 0x000fe200000006ff */
[----:B------:R-:W-:-:S02]  /*c720*/  IMAD.U32 R8, R22, 0x10000, RZ ;  /* 0x0001000016087824 */ /* 0x000fc400078e00ff */
[-C--:B------:R-:W-:Y:S02]  /*c730*/  FMUL.FTZ R5, R5, R10.reuse ;  /* 0x0000000a05057220 */ /* 0x080fe40000410000 */
[C---:B------:R-:W-:Y:S02]  /*c740*/  FMUL.FTZ R3, R7.reuse, R11 ;  /* 0x0000000b07037220 */ /* 0x040fe40000410000 */
[----:B------:R-:W-:Y:S01]  /*c750*/  FFMA.FTZ R33, R18, R10, -R0 ;  /* 0x0000000a12217223 */ /* 0x000fe20000010800 */
[----:B------:R-:W-:Y:S01]  /*c760*/  LOP3.LUT R10, R22, 0xffff0000, RZ, 0xc0, !PT ;  /* 0xffff0000160a7812 */ /* 0x000fe200078ec0ff */
[----:B------:R-:W-:Y:S02]  /*c770*/  FMUL.FTZ R0, R7, R8 ;  /* 0x0000000807007220 */ /* 0x000fe40000410000 */
[----:B------:R-:W-:Y:S02]  /*c780*/  FFMA.FTZ R32, R18, R34, R5 ;  /* 0x0000002212207223 */ /* 0x000fe40000010005 */
[----:B------:R-:W-:Y:S01]  /*c790*/  FFMA.FTZ R31, R17, R8, -R3 ;  /* 0x00000008111f7223 */ /* 0x000fe20000010803 */
[----:B------:R-:W-:Y:S01]  /*c7a0*/  LOP3.LUT R8, R19, 0xffff0000, RZ, 0xc0, !PT ;  /* 0xffff000013087812 */ /* 0x000fe200078ec0ff */
[----:B------:R-:W-:-:S02]  /*c7b0*/  IMAD.U32 R5, R26, 0x10000, RZ ;  /* 0x000100001a057824 */ /* 0x000fc400078e00ff */
[C---:B------:R-:W-:Y:S02]  /*c7c0*/  FMUL.FTZ R3, R6.reuse, R16 ;  /* 0x0000001006037220 */ /* 0x040fe40000410000 */
[----:B------:R-:W-:Y:S02]  /*c7d0*/  IMAD.U32 R19, R25, 0x10000, RZ ;  /* 0x0001000019137824 */ /* 0x000fe400078e00ff */
[----:B------:R-:W-:Y:S02]  /*c7e0*/  FFMA.FTZ R20, R17, R11, R0 ;  /* 0x0000000b11147223 */ /* 0x000fe40000010000 */
[-C--:B------:R-:W-:Y:S02]  /*c7f0*/  FMUL.FTZ R0, R6, R5.reuse ;  /* 0x0000000506007220 */ /* 0x080fe40000410000 */
[----:B------:R-:W-:Y:S02]  /*c800*/  FFMA.FTZ R18, R13, R5, -R3 ;  /* 0x000000050d127223 */ /* 0x000fe40000010803 */
[----:B------:R-:W-:-:S02]  /*c810*/  IMAD.U32 R7, R27, 0x10000, RZ ;  /* 0x000100001b077824 */ /* 0x000fc400078e00ff */
[----:B------:R-:W-:Y:S02]  /*c820*/  FMUL.FTZ R5, R9, R10 ;  /* 0x0000000a09057220 */ /* 0x000fe40000410000 */
[C---:B------:R-:W-:Y:S02]  /*c830*/  FMUL.FTZ R3, R12.reuse, R19 ;  /* 0x000000130c037220 */ /* 0x040fe40000410000 */
[----:B------:R-:W-:Y:S01]  /*c840*/  FFMA.FTZ R17, R13, R16, R0 ;  /* 0x000000100d117223 */ /* 0x000fe20000010000 */
[----:B------:R-:W-:Y:S01]  /*c850*/  LOP3.LUT R16, R25, 0xffff0000, RZ, 0xc0, !PT ;  /* 0xffff000019107812 */ /* 0x000fe200078ec0ff */
[-C--:B------:R-:W-:Y:S02]  /*c860*/  FMUL.FTZ R6, R9, R8.reuse ;  /* 0x0000000809067220 */ /* 0x080fe40000410000 */
[-C--:B------:R-:W-:Y:S01]  /*c870*/  FMUL.FTZ R0, R12, R7.reuse ;  /* 0x000000070c007220 */ /* 0x080fe20000410000 */
[----:B------:R-:W-:Y:S01]  /*c880*/  LOP3.LUT R12, R24, 0xffff0000, RZ, 0xc0, !PT ;  /* 0xffff0000180c7812 */ /* 0x000fe200078ec0ff */
[----:B------:R-:W-:Y:S01]  /*c890*/  FFMA.FTZ R9, R21, R8, R5 ;  /* 0x0000000815097223 */ /* 0x000fe20000010005 */
[----:B------:R-:W-:Y:S01]  /*c8a0*/  LOP3.LUT R8, R26, 0xffff0000, RZ, 0xc0, !PT ;  /* 0xffff00001a087812 */ /* 0x000fe200078ec0ff */
[----:B------:R-:W-:Y:S01]  /*c8b0*/  FFMA.FTZ R11, R23, R7, -R3 ;  /* 0x00000007170b7223 */ /* 0x000fe20000010803 */
[----:B------:R-:W-:Y:S01]  /*c8c0*/  LOP3.LUT R7, R27, 0xffff0000, RZ, 0xc0, !PT ;  /* 0xffff00001b077812 */ /* 0x000fe200078ec0ff */
[----:B------:R-:W-:Y:S01]  /*c8d0*/  FFMA.FTZ R13, R21, R10, -R6 ;  /* 0x0000000a150d7223 */ /* 0x000fe20000010806 */
[----:B------:R-:W-:Y:S01]  /*c8e0*/  F2FP.BF16.PACK_AB R9, R9, R20 ;  /* 0x000000140909723e */ /* 0x000fe200000010ff */
[----:B------:R-:W-:-:S02]  /*c8f0*/  FFMA.FTZ R10, R23, R19, R0 ;  /* 0x00000013170a7223 */ /* 0x000fc40000010000 */
[----:B------:R-:W-:Y:S01]  /*c900*/  FMUL.FTZ R6, R15, R16 ;  /* 0x000000100f067220 */ /* 0x000fe20000410000 */
[----:B------:R-:W-:Y:S01]  /*c910*/  F2FP.BF16.PACK_AB R13, R13, R31 ;  /* 0x0000001f0d0d723e */ /* 0x000fe200000010ff */
[C---:B------:R-:W-:Y:S02]  /*c920*/  FMUL.FTZ R3, R14.reuse, R12 ;  /* 0x0000000c0e037220 */ /* 0x040fe40000410000 */
[-C--:B------:R-:W-:Y:S02]  /*c930*/  FMUL.FTZ R5, R15, R7.reuse ;  /* 0x000000070f057220 */ /* 0x080fe40000410000 */
[-C--:B------:R-:W-:Y:S02]  /*c940*/  FMUL.FTZ R0, R14, R8.reuse ;  /* 0x000000080e007220 */ /* 0x080fe40000410000 */
[----:B------:R-:W-:Y:S02]  /*c950*/  FFMA.FTZ R6, R30, R7, -R6 ;  /* 0x000000071e067223 */ /* 0x000fe40000010806 */
[----:B------:R-:W-:Y:S01]  /*c960*/  FFMA.FTZ R3, R28, R8, -R3 ;  /* 0x000000081c037223 */ /* 0x000fe20000010803 */
[----:B------:R-:W-:Y:S01]  /*c970*/  F2FP.BF16.PACK_AB R8, R32, R35 ;  /* 0x000000232008723e */ /* 0x000fe200000010ff */
[----:B------:R-:W-:Y:S01]  /*c980*/  FFMA.FTZ R5, R30, R16, R5 ;  /* 0x000000101e057223 */ /* 0x000fe20000010005 */
[----:B------:R-:W-:Y:S01]  /*c990*/  F2FP.BF16.PACK_AB R14, R6, R11 ;  /* 0x0000000b060e723e */ /* 0x000fe200000010ff */
[----:B------:R-:W-:Y:S01]  /*c9a0*/  FFMA.FTZ R0, R28, R12, R0 ;  /* 0x0000000c1c007223 */ /* 0x000fe20000010000 */
[----:B------:R-:W-:-:S02]  /*c9b0*/  F2FP.BF16.PACK_AB R12, R33, R36 ;  /* 0x00000024210c723e */ /* 0x000fc400000010ff */
[----:B------:R-:W-:Y:S02]  /*c9c0*/  F2FP.BF16.PACK_AB R15, R3, R18 ;  /* 0x00000012030f723e */ /* 0x000fe400000010ff */
[----:B------:R-:W-:Y:S02]  /*c9d0*/  F2FP.BF16.PACK_AB R10, R5, R10 ;  /* 0x0000000a050a723e */ /* 0x000fe400000010ff */
[----:B------:R-:W-:Y:S01]  /*c9e0*/  F2FP.BF16.PACK_AB R11, R0, R17 ;  /* 0x00000011000b723e */ /* 0x000fe200000010ff */
[----:B------:R1:W-:Y:S04]  /*c9f0*/  STS.128 [R41+0x6100], R12 ;  /* 0x0061000c29007388 */ /* 0x0003e80000000c00 */
[----:B------:R1:W-:Y:S02]  /*ca00*/  STS.128 [R40+0x6100], R8 ;  /* 0x0061000828007388 */ /* 0x0003e40000000c00 */
.L_x_431:
[----:B------:R-:W-:Y:S05]  /*ca10*/  BSYNC B0 ;  /* 0x0000000000007941 */ /* 0x000fea0003800000 */
.L_x_430:
        /* <DEDUP_REMOVED lines=24> */
[----:B------:R-:W-:Y:S01]  /*cba0*/  PRMT R20, R72, 0x5432, R0 ;  /* 0x0000543248147816 */ /* 0x000fe20000000000 */
        /* <DEDUP_REMOVED lines=8> */
[----:B------:R-:W-:Y:S02]  /*cc30*/  PRMT R25, R73, 0x5432, R17 ;  /* 0x0000543249197816 */ /* 0x000fe40000000011 */
        /* <DEDUP_REMOVED lines=34> */
[-C--:B------:R-:W-:Y:S02]  /*ce60*/  FMUL.FTZ R0, R7, R8.reuse ;  /* 0x0000000807007220 */ /* 0x080fe40000410000 */
        /* <DEDUP_REMOVED lines=41> */
.L_x_433:
[----:B------:R-:W-:Y:S05]  /*d100*/  BSYNC B0 ;  /* 0x0000000000007941 */ /* 0x000fea0003800000 */
.L_x_432:
[----:B------:R-:W-:-:S04]  /*d110*/  IADD3 R0, R60, 0x60, RZ ;  /* 0x000000603c007810 */ /* 0x000fc80007ffe0ff */
[----:B------:R-:W-:-:S13]  /*d120*/  ISETP.GE.OR P0, PT, R0, UR4, P2 ;  /* 0x0000000400007c0c */ /* 0x000fda0009706670 */
[----:B------:R-:W-:Y:S05]  /*d130*/  @P0 BRA `(.L_x_421) ;  /* 0x000006a000000947 */ /* 0x000fea0003800000 */
[----:B------:R-:W-:Y:S01]  /*d140*/  SHF.R.S32.HI R3, RZ, 0x1f, R0 ;  /* 0x0000001fff037819 */ /* 0x000fe20000011400 */
[----:B------:R-:W-:Y:S01]  /*d150*/  IMAD.SHL.U32 R5, R0, 0x40, RZ ;  /* 0x0000004000057824 */ /* 0x000fe200078e00ff */
[----:B------:R-:W-:Y:S02]  /*d160*/  IADD3 R7, R29, c[0x0][0x27c], RZ ;  /* 0x00009f001d077a10 */ /* 0x000fe40007ffe0ff */
[----:B------:R-:W-:Y:S02]  /*d170*/  LEA.HI R3, R3, R0, RZ, 0x3 ;  /* 0x0000000003037211 */ /* 0x000fe400078f18ff */
[----:B------:R-:W-:Y:S02]  /*d180*/  LOP3.LUT R0, R5, 0x1c0, RZ, 0xc0, !PT ;  /* 0x000001c005007812 */ /* 0x000fe400078ec0ff */
[----:B------:R-:W-:Y:S01]  /*d190*/  SHF.R.U32.HI R18, RZ, 0x10, R59 ;  /* 0x00000010ff127819 */ /* 0x000fe2000001163b */
[----:B------:R-:W-:Y:S01]  /*d1a0*/  IMAD.SHL.U32 R3, R3, 0x40, RZ ;  /* 0x0000004003037824 */ /* 0x000fe200078e00ff */
[----:B------:R-:W-:-:S02]  /*d1b0*/  LOP3.LUT R5, R0, 0x38, R29, 0xf8, !PT ;  /* 0x0000003800057812 */ /* 0x000fc400078ef81d */
[----:B------:R-:W-:Y:S02]  /*d1c0*/  SHF.R.U32.HI R6, RZ, 0x3, R0 ;  /* 0x00000003ff067819 */ /* 0x000fe40000011600 */
[----:B------:R-:W-:Y:S02]  /*d1d0*/  LOP3.LUT R3, R3, 0xfffffe00, RZ, 0xc0, !PT ;  /* 0xfffffe0003037812 */ /* 0x000fe400078ec0ff */
[----:B------:R-:W-:Y:S02]  /*d1e0*/  LOP3.LUT R0, R0, 0x38, R7, 0xf8, !PT ;  /* 0x0000003800007812 */ /* 0x000fe400078ef807 */
[C-C-:B------:R-:W-:Y:S02]  /*d1f0*/  LOP3.LUT R5, R3.reuse, R5, R6.reuse, 0xf6, !PT ;  /* 0x0000000503057212 */ /* 0x140fe400078ef606 */
[----:B------:R-:W-:Y:S02]  /*d200*/  LOP3.LUT R0, R3, R0, R6, 0xf6, !PT ;  /* 0x0000000003007212 */ /* 0x000fe400078ef606 */
[----:B------:R-:W-:Y:S01]  /*d210*/  SHF.R.U32.HI R6, RZ, 0x10, R67 ;  /* 0x00000010ff067819 */ /* 0x000fe20000011643 */
[----:B------:R-:W-:Y:S01]  /*d220*/  IMAD.SHL.U32 R35, R5, 0x2, RZ ;  /* 0x0000000205237824 */ /* 0x000fe200078e00ff */
[----:B------:R-:W-:Y:S01]  /*d230*/  SHF.R.U64 R7, R56, 0x10, R57 ;  /* 0x0000001038077819 */ /* 0x000fe20000001239 */
[----:B------:R-:W-:Y:S01]  /*d240*/  IMAD.SHL.U32 R33, R0, 0x2, RZ ;  /* 0x0000000200217824 */ /* 0x000fe200078e00ff */
[----:B------:R-:W-:-:S02]  /*d250*/  PRMT R28, R79, 0x5410, R6 ;  /* 0x000054104f1c7816 */ /* 0x000fc40000000006 */
[----:B-1----:R-:W1:Y:S01]  /*d260*/  LDS.128 R12, [R35+0x6100] ;  /* 0x00610000230c7984 */ /* 0x002e620000000c00 */
[--C-:B------:R-:W-:Y:S02]  /*d270*/  SHF.R.U64 R0, R64, 0x10, R65.reuse ;  /* 0x0000001040007819 */ /* 0x100fe40000001241 */
[----:B------:R-:W-:Y:S01]  /*d280*/  SHF.R.U32.HI R3, RZ, 0x10, R65 ;  /* 0x00000010ff037819 */ /* 0x000fe20000011641 */
[----:B------:R-:W2:Y:S01]  /*d290*/  LDS.128 R8, [R33+0x6100] ;  /* 0x0061000021087984 */ /* 0x000ea20000000c00 */
[----:B------:R-:W-:Y:S02]  /*d2a0*/  PRMT R6, R76, 0x5432, R7 ;  /* 0x000054324c067816 */ /* 0x000fe40000000007 */
[----:B------:R-:W-:Y:S02]  /*d2b0*/  SHF.R.U64 R5, R66, 0x10, R67 ;  /* 0x0000001042057819 */ /* 0x000fe40000001243 */
[----:B------:R-:W-:Y:S02]  /*d2c0*/  SHF.R.U32.HI R16, RZ, 0x10, R57 ;  /* 0x00000010ff107819 */ /* 0x000fe40000011639 */
[----:B------:R-:W-:-:S02]  /*d2d0*/  PRMT R19, R77, 0x5432, R0 ;  /* 0x000054324d137816 */ /* 0x000fc40000000000 */
[----:B------:R-:W-:Y:S02]  /*d2e0*/  PRMT R22, R77, 0x5410, R3 ;  /* 0x000054104d167816 */ /* 0x000fe40000000003 */
[----:B------:R-:W-:Y:S02]  /*d2f0*/  SHF.L.U32 R31, R6, 0x10, RZ ;  /* 0x00000010061f7819 */ /* 0x000fe400000006ff */
[----:B------:R-:W-:Y:S02]  /*d300*/  PRMT R27, R79, 0x5432, R5 ;  /* 0x000054324f1b7816 */ /* 0x000fe40000000005 */
[----:B------:R-:W-:Y:S02]  /*d310*/  PRMT R25, R78, 0x5410, R18 ;  /* 0x000054104e197816 */ /* 0x000fe40000000012 */
[----:B------:R-:W-:Y:S02]  /*d320*/  SHF.R.U64 R17, R58, 0x10, R59 ;  /* 0x000000103a117819 */ /* 0x000fe4000000123b */
[----:B------:R-:W-:-:S02]  /*d330*/  PRMT R20, R76, 0x5410, R16 ;  /* 0x000054104c147816 */ /* 0x000fc40000000010 */
[----:B------:R-:W-:Y:S01]  /*d340*/  PRMT R26, R78, 0x5432, R17 ;  /* 0x000054324e1a7816 */ /* 0x000fe20000000011 */
[C---:B-1----:R-:W-:Y:S01]  /*d350*/  IMAD.U32 R18, R15.reuse, 0x10000, RZ ;  /* 0x000100000f127824 */ /* 0x042fe200078e00ff */
[----:B------:R-:W-:Y:S01]  /*d360*/  LOP3.LUT R29, R15, 0xffff0000, RZ, 0xc0, !PT ;  /* 0xffff00000f1d7812 */ /* 0x000fe200078ec0ff */
[C---:B------:R-:W-:Y:S01]  /*d370*/  IMAD.U32 R24, R14.reuse, 0x10000, RZ ;  /* 0x000100000e187824 */ /* 0x040fe200078e00ff */
[----:B------:R-:W-:Y:S01]  /*d380*/  LOP3.LUT R30, R14, 0xffff0000, RZ, 0xc0, !PT ;  /* 0xffff00000e1e7812 */ /* 0x000fe200078ec0ff */
[C---:B--2---:R-:W-:Y:S01]  /*d390*/  IMAD.U32 R3, R8.reuse, 0x10000, RZ ;  /* 0x0001000008037824 */ /* 0x044fe200078e00ff */
[----:B------:R-:W-:Y:S01]  /*d3a0*/  LOP3.LUT R5, R8, 0xffff0000, RZ, 0xc0, !PT ;  /* 0xffff000008057812 */ /* 0x000fe200078ec0ff */
[C---:B------:R-:W-:Y:S01]  /*d3b0*/  IMAD.U32 R8, R11.reuse, 0x10000, RZ ;  /* 0x000100000b087824 */ /* 0x040fe200078e00ff */
[----:B------:R-:W-:Y:S01]  /*d3c0*/  LOP3.LUT R15, R11, 0xffff0000, RZ, 0xc0, !PT ;  /* 0xffff00000b0f7812 */ /* 0x000fe200078ec0ff */
[----:B------:R-:W-:Y:S01]  /*d3d0*/  IMAD.U32 R16, R12, 0x10000, RZ ;  /* 0x000100000c107824 */ /* 0x000fe200078e00ff */
[----:B------:R-:W-:Y:S01]  /*d3e0*/  LOP3.LUT R11, R6, 0xffff0000, RZ, 0xc0, !PT ;  /* 0xffff0000060b7812 */ /* 0x000fe200078ec0ff */
[----:B------:R-:W-:Y:S01]  /*d3f0*/  IMAD.U32 R14, R19, 0x10000, RZ ;  /* 0x00010000130e7824 */ /* 0x000fe200078e00ff */
[----:B------:R-:W-:Y:S01]  /*d400*/  LOP3.LUT R21, R13, 0xffff0000, RZ, 0xc0, !PT ;  /* 0xffff00000d157812 */ /* 0x000fe200078ec0ff */
[----:B------:R-:W-:Y:S01]  /*d410*/  FMUL.FTZ R0, R3, R31 ;  /* 0x0000001f03007220 */ /* 0x000fe20000410000 */
[----:B------:R-:W-:Y:S01]  /*d420*/  LOP3.LUT R12, R12, 0xffff0000, RZ, 0xc0, !PT ;  /* 0xffff00000c0c7812 */ /* 0x000fe200078ec0ff */
[----:B------:R-:W-:Y:S01]  /*d430*/  IMAD.U32 R17, R13, 0x10000, RZ ;  /* 0x000100000d117824 */ /* 0x000fe200078e00ff */
[C---:B------:R-:W-:Y:S01]  /*d440*/  LOP3.LUT R23, R10.reuse, 0xffff0000, RZ, 0xc0, !PT ;  /* 0xffff00000a177812 */ /* 0x040fe200078ec0ff */
[----:B------:R-:W-:Y:S01]  /*d450*/  IMAD.U32 R13, R10, 0x10000, RZ ;  /* 0x000100000a0d7824 */ /* 0x000fe200078e00ff */
[----:B------:R-:W-:Y:S01]  /*d460*/  LOP3.LUT R19, R19, 0xffff0000, RZ, 0xc0, !PT ;  /* 0xffff000013137812 */ /* 0x000fe200078ec0ff */
[----:B------:R-:W-:-:S02]  /*d470*/  FMUL.FTZ R3, R3, R14 ;  /* 0x0000000e03037220 */ /* 0x000fc40000410000 */
[----:B------:R-:W-:Y:S01]  /*d480*/  FFMA.FTZ R36, R16, R14, -R0 ;  /* 0x0000000e10247223 */ /* 0x000fe20000010800 */
[----:B------:R-:W-:Y:S01]  /*d490*/  SHF.L.U32 R14, R25, 0x10, RZ ;  /* 0x00000010190e7819 */ /* 0x000fe200000006ff */
[C---:B------:R-:W-:Y:S01]  /*d4a0*/  IMAD.U32 R7, R9.reuse, 0x10000, RZ ;  /* 0x0001000009077824 */ /* 0x040fe200078e00ff */
[----:B------:R-:W-:Y:S01]  /*d4b0*/  LOP3.LUT R9, R9, 0xffff0000, RZ, 0xc0, !PT ;  /* 0xffff000009097812 */ /* 0x000fe200078ec0ff */
[C---:B------:R-:W-:Y:S01]  /*d4c0*/  IMAD.U32 R10, R20.reuse, 0x10000, RZ ;  /* 0x00010000140a7824 */ /* 0x040fe200078e00ff */
[----:B------:R-:W-:Y:S01]  /*d4d0*/  LOP3.LUT R20, R20, 0xffff0000, RZ, 0xc0, !PT ;  /* 0xffff000014147812 */ /* 0x000fe200078ec0ff */
[----:B------:R-:W-:Y:S01]  /*d4e0*/  FMUL.FTZ R0, R5, R11 ;  /* 0x0000000b05007220 */ /* 0x000fe20000410000 */
[----:B------:R-:W-:Y:S01]  /*d4f0*/  LOP3.LUT R25, R25, 0xffff0000, RZ, 0xc0, !PT ;  /* 0xffff000019197812 */ /* 0x000fe200078ec0ff */
[----:B------:R-:W-:Y:S02]  /*d500*/  IMAD.U32 R6, R22, 0x10000, RZ ;  /* 0x0001000016067824 */ /* 0x000fe400078e00ff */
[----:B------:R-:W-:-:S02]  /*d510*/  FFMA.FTZ R34, R16, R31, R3 ;  /* 0x0000001f10227223 */ /* 0x000fc40000010003 */
[-C--:B------:R-:W-:Y:S02]  /*d520*/  FMUL.FTZ R5, R5, R19.reuse ;  /* 0x0000001305057220 */ /* 0x080fe40000410000 */
[C---:B------:R-:W-:Y:S02]  /*d530*/  FFMA.FTZ R32, R12.reuse, R19, -R0 ;  /* 0x000000130c207223 */ /* 0x040fe40000010800 */
[C---:B------:R-:W-:Y:S02]  /*d540*/  FMUL.FTZ R3, R7.reuse, R10 ;  /* 0x0000000a07037220 */ /* 0x040fe40000410000 */
[-C--:B------:R-:W-:Y:S02]  /*d550*/  FMUL.FTZ R0, R7, R6.reuse ;  /* 0x0000000607007220 */ /* 0x080fe40000410000 */
[----:B------:R-:W-:Y:S01]  /*d560*/  FFMA.FTZ R31, R12, R11, R5 ;  /* 0x0000000b0c1f7223 */ /* 0x000fe20000010005 */
[----:B------:R-:W-:Y:S01]  /*d570*/  LOP3.LUT R11, R22, 0xffff0000, RZ, 0xc0, !PT ;  /* 0xffff0000160b7812 */ /* 0x000fe200078ec0ff */
[----:B------:R-:W-:Y:S01]  /*d580*/  FFMA.FTZ R19, R17, R6, -R3 ;  /* 0x0000000611137223 */ /* 0x000fe20000010803 */
[----:B------:R-:W-:Y:S01]  /*d590*/  F2FP.BF16.PACK_AB R12, R32, R36 ;  /* 0x00000024200c723e */ /* 0x000fe200000010ff */
[----:B------:R-:W-:-:S02]  /*d5a0*/  IMAD.U32 R5, R28, 0x10000, RZ ;  /* 0x000100001c057824 */ /* 0x000fc400078e00ff */
[----:B------:R-:W-:Y:S02]  /*d5b0*/  FFMA.FTZ R17, R17, R10, R0 ;  /* 0x0000000a11117223 */ /* 0x000fe40000010000 */
[----:B------:R-:W-:Y:S02]  /*d5c0*/  FMUL.FTZ R3, R8, R14 ;  /* 0x0000000e08037220 */ /* 0x000fe40000410000 */
[C---:B------:R-:W-:Y:S01]  /*d5d0*/  IMAD.U32 R10, R26.reuse, 0x10000, RZ ;  /* 0x000100001a0a7824 */ /* 0x040fe200078e00ff */
[----:B------:R-:W-:Y:S01]  /*d5e0*/  LOP3.LUT R26, R26, 0xffff0000, RZ, 0xc0, !PT ;  /* 0xffff00001a1a7812 */ /* 0x000fe200078ec0ff */
[-C--:B------:R-:W-:Y:S01]  /*d5f0*/  FMUL.FTZ R0, R8, R5.reuse ;  /* 0x0000000508007220 */ /* 0x080fe20000410000 */
[----:B------:R-:W-:Y:S01]  /*d600*/  LOP3.LUT R8, R28, 0xffff0000, RZ, 0xc0, !PT ;  /* 0xffff00001c087812 */ /* 0x000fe200078ec0ff */
[----:B------:R-:W-:Y:S02]  /*d610*/  FFMA.FTZ R16, R18, R5, -R3 ;  /* 0x0000000512107223 */ /* 0x000fe40000010803 */
[----:B------:R-:W-:-:S02]  /*d620*/  IMAD.U32 R7, R27, 0x10000, RZ ;  /* 0x000100001b077824 */ /* 0x000fc400078e00ff */
[----:B------:R-:W-:Y:S02]  /*d630*/  FMUL.FTZ R3, R13, R10 ;  /* 0x0000000a0d037220 */ /* 0x000fe40000410000 */
[----:B------:R-:W-:Y:S02]  /*d640*/  FFMA.FTZ R18, R18, R14, R0 ;  /* 0x0000000e12127223 */ /* 0x000fe40000010000 */
[----:B------:R-:W-:Y:S02]  /*d650*/  FMUL.FTZ R6, R9, R20 ;  /* 0x0000001409067220 */ /* 0x000fe40000410000 */
[-C--:B------:R-:W-:Y:S02]  /*d660*/  FMUL.FTZ R0, R13, R7.reuse ;  /* 0x000000070d007220 */ /* 0x080fe40000410000 */
[----:B------:R-:W-:Y:S01]  /*d670*/  FFMA.FTZ R14, R24, R7, -R3 ;  /* 0x00000007180e7223 */ /* 0x000fe20000010803 */
[----:B------:R-:W-:Y:S01]  /*d680*/  LOP3.LUT R7, R27, 0xffff0000, RZ, 0xc0, !PT ;  /* 0xffff00001b077812 */ /* 0x000fe200078ec0ff */
[----:B------:R-:W-:-:S02]  /*d690*/  FMUL.FTZ R5, R9, R11 ;  /* 0x0000000b09057220 */ /* 0x000fc40000410000 */
[C---:B------:R-:W-:Y:S02]  /*d6a0*/  FFMA.FTZ R11, R21.reuse, R11, -R6 ;  /* 0x0000000b150b7223 */ /* 0x040fe40000010806 */
[----:B------:R-:W-:Y:S02]  /*d6b0*/  FFMA.FTZ R9, R21, R20, R5 ;  /* 0x0000001415097223 */ /* 0x000fe40000010005 */
[----:B------:R-:W-:Y:S01]  /*d6c0*/  FFMA.FTZ R10, R24, R10, R0 ;  /* 0x0000000a180a7223 */ /* 0x000fe20000010000 */
[----:B------:R-:W-:Y:S01]  /*d6d0*/  F2FP.BF16.PACK_AB R13, R11, R19 ;  /* 0x000000130b0d723e */ /* 0x000fe200000010ff */
[----:B------:R-:W-:Y:S01]  /*d6e0*/  FMUL.FTZ R6, R23, R26 ;  /* 0x0000001a17067220 */ /* 0x000fe20000410000 */
[----:B------:R-:W-:Y:S01]  /*d6f0*/  F2FP.BF16.PACK_AB R9, R9, R17 ;  /* 0x000000110909723e */ /* 0x000fe200000010ff */
[----:B------:R-:W-:Y:S02]  /*d700*/  FMUL.FTZ R3, R15, R25 ;  /* 0x000000190f037220 */ /* 0x000fe40000410000 */
[----:B------:R-:W-:-:S02]  /*d710*/  FMUL.FTZ R5, R23, R7 ;  /* 0x0000000717057220 */ /* 0x000fc40000410000 */
[-C--:B------:R-:W-:Y:S02]  /*d720*/  FMUL.FTZ R0, R15, R8.reuse ;  /* 0x000000080f007220 */ /* 0x080fe40000410000 */
[C---:B------:R-:W-:Y:S02]  /*d730*/  FFMA.FTZ R6, R30.reuse, R7, -R6 ;  /* 0x000000071e067223 */ /* 0x040fe40000010806 */
[----:B------:R-:W-:Y:S01]  /*d740*/  FFMA.FTZ R3, R29, R8, -R3 ;  /* 0x000000081d037223 */ /* 0x000fe20000010803 */
[----:B------:R-:W-:Y:S01]  /*d750*/  F2FP.BF16.PACK_AB R8, R31, R34 ;  /* 0x000000221f08723e */ /* 0x000fe200000010ff */
[----:B------:R-:W-:Y:S01]  /*d760*/  FFMA.FTZ R5, R30, R26, R5 ;  /* 0x0000001a1e057223 */ /* 0x000fe20000010005 */
[----:B------:R-:W-:Y:S01]  /*d770*/  F2FP.BF16.PACK_AB R14, R6, R14 ;  /* 0x0000000e060e723e */ /* 0x000fe200000010ff */
[----:B------:R-:W-:Y:S01]  /*d780*/  FFMA.FTZ R0, R29, R25, R0 ;  /* 0x000000191d007223 */ /* 0x000fe20000010000 */
[----:B------:R-:W-:Y:S02]  /*d790*/  F2FP.BF16.PACK_AB R15, R3, R16 ;  /* 0x00000010030f723e */ /* 0x000fe400000010ff */
[----:B------:R-:W-:-:S02]  /*d7a0*/  F2FP.BF16.PACK_AB R10, R5, R10 ;  /* 0x0000000a050a723e */ /* 0x000fc400000010ff */
[----:B------:R-:W-:Y:S01]  /*d7b0*/  F2FP.BF16.PACK_AB R11, R0, R18 ;  /* 0x00000012000b723e */ /* 0x000fe200000010ff */
[----:B------:R1:W-:Y:S04]  /*d7c0*/  STS.128 [R35+0x6100], R12 ;  /* 0x0061000c23007388 */ /* 0x0003e80000000c00 */
[----:B------:R1:W-:Y:S02]  /*d7d0*/  STS.128 [R33+0x6100], R8 ;  /* 0x0061000821007388 */ /* 0x0003e40000000c00 */
.L_x_421:
[----:B------:R-:W-:Y:S05]  /*d7e0*/  BSYNC B2 ;  /* 0x0000000000027941 */ /* 0x000fea0003800000 */
.L_x_399:
[----:B--2---:R-:W-:Y:S01]  /*d7f0*/  SHF.R.S32.HI R7, RZ, 0x4, R82 ;  /* 0x00000004ff077819 */ /* 0x004fe20000011452 */
        /* <DEDUP_REMOVED lines=17> */
[----:B------:R-:W-:Y:S01]  /*d910*/  UISETP.GT.AND UP0, UPT, UR22, UR18, UPT ;  /* 0x000000121600728c */ /* 0x000fe2000bf04270 */
[----:B------:R-:W-:-:S02]  /*d920*/  SHF.R.U32.HI R0, RZ, 0x3, R0 ;  /* 0x00000003ff007819 */ /* 0x000fc40000011600 */
[----:B------:R-:W-:Y:S02]  /*d930*/  LOP3.LUT R8, R3, 0x8, R6, 0xf8, !PT ;  /* 0x0000000803087812 */ /* 0x000fe400078ef806 */
[----:B------:R-:W-:Y:S01]  /*d940*/  SHF.R.U32.HI R6, RZ, 0x3, R3 ;  /* 0x00000003ff067819 */ /* 0x000fe20000011603 */
[----:B------:R-:W-:Y:S01]  /*d950*/  IMAD R3, R203, 0x400, R201 ;  /* 0x00000400cb037824 */ /* 0x000fe200078e02c9 */
[----:B------:R-:W-:Y:S02]  /*d960*/  LOP3.LUT R0, R5, R0, RZ, 0x3c, !PT ;  /* 0x0000000005007212 */ /* 0x000fe400078e3cff */
[----:B------:R-:W-:Y:S02]  /*d970*/  LOP3.LUT R200, R8, R6, RZ, 0x3c, !PT ;  /* 0x0000000608c87212 */ /* 0x000fe400078e3cff */
[----:B------:R-:W-:Y:S01]  /*d980*/  IADD3 R243, R237, 0x100, RZ ;  /* 0x00000100edf37810 */ /* 0x000fe20007ffe0ff */
[----:B------:R-:W-:Y:S02]  /*d990*/  IMAD R0, R7, 0x200, R0 ;  /* 0x0000020007007824 */ /* 0x000fe400078e0200 */
[----:B------:R-:W-:-:S02]  /*d9a0*/  IMAD.IADD R3, R200, 0x1, R3 ;  /* 0x00000001c8037824 */ /* 0x000fc400078e0203 */
[----:B------:R-:W-:Y:S01]  /*d9b0*/  IMAD.SHL.U32 R216, R0, 0x2, RZ ;  /* 0x0000000200d87824 */ /* 0x000fe200078e00ff */
[----:B------:R-:W-:Y:S01]  /*d9c0*/  BAR.SYNC.DEFER_BLOCKING 0x0 ;  /* 0x0000000000007b1d */ /* 0x000fe20000010000 */
[----:B------:R-:W-:Y:S02]  /*d9d0*/  IMAD.SHL.U32 R223, R3, 0x2, RZ ;  /* 0x0000000203df7824 */ /* 0x000fe400078e00ff */
[----:B------:R-:W-:Y:S01]  /*d9e0*/  IMAD R0, R84, c[0x0][0x208], RZ ;  /* 0x0000820054007a24 */ /* 0x000fe200078e02ff */
[----:B------:R-:W-:Y:S01]  /*d9f0*/  IADD3 R5, R216, 0x3100, RZ ;  /* 0x00003100d8057810 */ /* 0x000fe20007ffe0ff */
[----:B------:R-:W-:Y:S01]  /*da00*/  IMAD.WIDE.U32 R6, R236, c[0x0][0x208], RZ ;  /* 0x00008200ec067a25 */ /* 0x000fe200078e00ff */
[----:B------:R-:W-:Y:S02]  /*da10*/  IADD3 R227, R216, 0x3120, RZ ;  /* 0x00003120d8e37810 */ /* 0x000fe40007ffe0ff */
[----:B------:R-:W-:Y:S01]  /*da20*/  @P1 IADD3 R227, R5, -0x20, RZ ;  /* 0xffffffe005e31810 */ /* 0x000fe20007ffe0ff */
[----:B------:R-:W-:Y:S01]  /*da30*/  IMAD R0, R236, c[0x0][0x20c], R0 ;  /* 0x00008300ec007a24 */ /* 0x000fe200078e0200 */
[----:B------:R-:W-:Y:S01]  /*da40*/  ISETP.GE.AND P1, PT, R68, c[0x0][0x1d4], PT ;  /* 0x0000750044007a0c */ /* 0x000fe20003f26270 */
[----:B------:R-:W-:Y:S01]  /*da50*/  IMAD R3, R85, c[0x0][0x218], RZ ;  /* 0x0000860055037a24 */ /* 0x000fe200078e02ff */
[----:B------:R-:W-:Y:S01]  /*da60*/  IADD3 R232, R227, 0x800, RZ ;  /* 0x00000800e3e87810 */ /* 0x000fe20007ffe0ff */
[----:B------:R-:W-:Y:S01]  /*da70*/  IMAD.IADD R7, R7, 0x1, R0 ;  /* 0x0000000107077824 */ /* 0x000fe200078e0200 */
[C---:B------:R-:W-:Y:S01]  /*da80*/  ISETP.LT.OR P3, PT, R62.reuse, 0x1, P1 ;  /* 0x000000013e00780c */ /* 0x040fe20000f61670 */
[C---:B------:R-:W-:Y:S01]  /*da90*/  IMAD R3, R235.reuse, c[0x0][0x21c], R3 ;  /* 0x00008700eb037a24 */ /* 0x040fe200078e0203 */
[----:B------:R-:W-:Y:S01]  /*daa0*/  ISETP.LT.OR P4, PT, R62, 0x11, P1 ;  /* 0x000000113e00780c */ /* 0x000fe20000f81670 */
[----:B------:R-:W-:Y:S01]  /*dab0*/  IMAD.WIDE.U32 R6, R235, c[0x0][0x218], R6 ;  /* 0x00008600eb067a25 */ /* 0x000fe200078e0006 */
[----:B------:R-:W-:-:S02]  /*dac0*/  IADD3 R231, R227, 0x1000, RZ ;  /* 0x00001000e3e77810 */ /* 0x000fc40007ffe0ff */
[C---:B------:R-:W-:Y:S01]  /*dad0*/  IADD3 R230, R227.reuse, 0x1800, RZ ;  /* 0x00001800e3e67810 */ /* 0x040fe20007ffe0ff */
[--C-:B------:R-:W-:Y:S01]  /*dae0*/  IMAD R226, R2, 0x2, R223.reuse ;  /* 0x0000000202e27824 */ /* 0x100fe200078e02df */
[----:B------:R-:W-:Y:S01]  /*daf0*/  IADD3 R0, P0, R6, UR46, RZ ;  /* 0x0000002e06007c10 */ /* 0x000fe2000ff1e0ff */
[----:B------:R-:W-:Y:S01]  /*db00*/  IMAD R224, R4, 0x2, R223 ;  /* 0x0000000204e07824 */ /* 0x000fe200078e02df */
[----:B------:R-:W-:Y:S01]  /*db10*/  LDSM.16.M88.4 R12, [R223+0x6100] ;  /* 0x00610000df0c783b */ /* 0x000fe20000000200 */
[----:B------:R-:W-:Y:S02]  /*db20*/  IADD3 R229, R227, 0x2000, RZ ;  /* 0x00002000e3e57810 */ /* 0x000fe40007ffe0ff */
[----:B------:R-:W-:Y:S01]  /*db30*/  IADD3.X R6, R7, UR5, R3, P0, !PT ;  /* 0x0000000507067c10 */ /* 0x000fe200087fe403 */
[----:B------:R-:W-:Y:S01]  /*db40*/  LDSM.16.M88.4 R8, [R223+0x8100] ;  /* 0x00810000df08783b */ /* 0x000fe20000000200 */
[----:B------:R-:W-:Y:S01]  /*db50*/  LEA R3, P0, R0, c[0x0][0x1f8], 0x1 ;  /* 0x00007e0000037a11 */ /* 0x000fe200078008ff */
[----:B------:R-:W-:Y:S01]  /*db60*/  IMAD R225, R2, 0x2, R224 ;  /* 0x0000000202e17824 */ /* 0x000fe200078e02e0 */
[----:B------:R-:W-:Y:S01]  /*db70*/  IADD3 R228, R227, 0x2800, RZ ;  /* 0x00002800e3e47810 */ /* 0x000fe20007ffe0ff */
[----:B------:R-:W1:Y:S01]  /*db80*/  LDSM.16.M88.4 R24, [R216+0x3900] ;  /* 0x00390000d818783b */ /* 0x000e620000000200 */
[----:B------:R-:W-:-:S03]  /*db90*/  LEA.HI.X R0, R0, c[0x0][0x1fc], R6, 0x1, P0 ;  /* 0x00007f0000007a11 */ /* 0x000fc600000f0c06 */
[----:B------:R-:W-:Y:S04]  /*dba0*/  LDSM.16.M88.4 R20, [R216+0x4100] ;  /* 0x00410000d814783b */ /* 0x000fe80000000200 */
[----:B------:R-:W-:Y:S04]  /*dbb0*/  LDSM.16.M88.4 R28, [R216+0x3100] ;  /* 0x00310000d81c783b */ /* 0x000fe80000000200 */
[----:B------:R-:W-:Y:S04]  /*dbc0*/  LDSM.16.M88.4 R16, [R216+0x4900] ;  /* 0x00490000d810783b */ /* 0x000fe80000000200 */
[----:B------:R-:W-:Y:S04]  /*dbd0*/  LDSM.16.M88.4 R32, [R216+0x5100] ;  /* 0x00510000d820783b */ /* 0x000fe80000000200 */
[----:B------:R-:W2:Y:S04]  /*dbe0*/  SHFL.IDX PT, R6, R3, RZ, 0x181f ;  /* 0x00181fff03067589 */ /* 0x000ea800000e0000 */
[----:B------:R-:W-:Y:S04]  /*dbf0*/  SHFL.IDX PT, R7, R3, 0x1, 0x181f ;  /* 0x00381f0003077f89 */ /* 0x000fe800000e0000 */
[----:B------:R-:W-:Y:S04]  /*dc00*/  SHFL.IDX PT, R5, R3, 0x2, 0x181f ;  /* 0x00581f0003057f89 */ /* 0x000fe800000e0000 */
[----:B------:R-:W-:Y:S04]  /*dc10*/  LDSM.16.M88.4 R44, [R227] ;  /* 0x00000000e32c783b */ /* 0x000fe80000000200 */
[----:B------:R-:W-:Y:S01]  /*dc20*/  LDSM.16.M88.4 R40, [R227+0x800] ;  /* 0x00080000e328783b */ /* 0x000fe20000000200 */
[----:B-1----:R-:W-:Y:S03]  /*dc30*/  HMMA.16816.F32.BF16 R168, R12, R24, RZ ;  /* 0x000000180ca8723c */ /* 0x002fe600000418ff */
[----:B------:R-:W-:Y:S01]  /*dc40*/  LDSM.16.M88.4 R36, [R227+0x1000] ;  /* 0x00100000e324783b */ /* 0x000fe20000000200 */
[----:B--2---:R-:W-:-:S04]  /*dc50*/  IADD3 R6, P2, R6, R234, RZ ;  /* 0x000000ea06067210 */ /* 0x004fc80007f5e0ff */
[C---:B------:R-:W-:Y:S08]  /*dc60*/  HMMA.16816.F32.BF16 R80, R8.reuse, R24, RZ ;  /* 0x000000180850723c */ /* 0x040ff000000418ff */
[-C--:B------:R-:W-:Y:S08]  /*dc70*/  HMMA.16816.F32.BF16 R96, R8, R26.reuse, RZ ;  /* 0x0000001a0860723c */ /* 0x080ff000000418ff */
[C---:B------:R-:W-:Y:S01]  /*dc80*/  HMMA.16816.F32.BF16 R136, R12.reuse, R26, RZ ;  /* 0x0000001a0c88723c */ /* 0x040fe200000418ff */
[----:B------:R-:W1:Y:S07]  /*dc90*/  LDSM.16.M88.4 R24, [R216+0x5900] ;  /* 0x00590000d818783b */ /* 0x000e6e0000000200 */
[-C--:B------:R-:W-:Y:S08]  /*dca0*/  HMMA.16816.F32.BF16 R128, R12, R20.reuse, RZ ;  /* 0x000000140c80723c */ /* 0x080ff000000418ff */
[C---:B------:R-:W-:Y:S01]  /*dcb0*/  HMMA.16816.F32.BF16 R72, R8.reuse, R20, RZ ;  /* 0x000000140848723c */ /* 0x040fe200000418ff */
[----:B------:R-:W2:Y:S04]  /*dcc0*/  SHFL.IDX PT, R20, R0, RZ, 0x181f ;  /* 0x00181fff00147589 */ /* 0x000ea800000e0000 */
[----:B------:R-:W-:Y:S03]  /*dcd0*/  SHFL.IDX PT, R21, R3, 0x3, 0x181f ;  /* 0x00781f0003157f89 */ /* 0x000fe600000e0000 */
[C---:B------:R-:W-:Y:S08]  /*dce0*/  HMMA.16816.F32.BF16 R48, R8.reuse, R28, RZ ;  /* 0x0000001c0830723c */ /* 0x040ff000000418ff */
[C---:B------:R-:W-:Y:S08]  /*dcf0*/  HMMA.16816.F32.BF16 R88, R8.reuse, R30, RZ ;  /* 0x0000001e0858723c */ /* 0x040ff000000418ff */
[C---:B------:R-:W-:Y:S08]  /*dd00*/  HMMA.16816.F32.BF16 R92, R8.reuse, R22, RZ ;  /* 0x00000016085c723c */ /* 0x040ff000000418ff */
[C---:B------:R-:W-:Y:S08]  /*dd10*/  HMMA.16816.F32.BF16 R64, R8.reuse, R16, RZ ;  /* 0x000000100840723c */ /* 0x040ff000000418ff */
[C---:B------:R-:W-:Y:S08]  /*dd20*/  HMMA.16816.F32.BF16 R104, R8.reuse, R18, RZ ;  /* 0x000000120868723c */ /* 0x040ff000000418ff */
[C---:B------:R-:W-:Y:S08]  /*dd30*/  HMMA.16816.F32.BF16 R52, R8.reuse, R32, RZ ;  /* 0x000000200834723c */ /* 0x040ff000000418ff */
[C---:B------:R-:W-:Y:S08]  /*dd40*/  HMMA.16816.F32.BF16 R148, R8.reuse, R34, RZ ;  /* 0x000000220894723c */ /* 0x040ff000000418ff */
[C---:B-1----:R-:W-:Y:S08]  /*dd50*/  HMMA.16816.F32.BF16 R76, R8.reuse, R24, RZ ;  /* 0x00000018084c723c */ /* 0x042ff000000418ff */
[----:B------:R-:W-:Y:S01]  /*dd60*/  HMMA.16816.F32.BF16 R112, R8, R26, RZ ;  /* 0x0000001a0870723c */ /* 0x000fe200000418ff */
[----:B------:R-:W-:Y:S07]  /*dd70*/  SHFL.IDX PT, R8, R0, 0x1, 0x181f ;  /* 0x00381f0000087f89 */ /* 0x000fee00000e0000 */
[C---:B------:R-:W-:Y:S08]  /*dd80*/  HMMA.16816.F32.BF16 R140, R12.reuse, R28, RZ ;  /* 0x0000001c0c8c723c */ /* 0x040ff000000418ff */
[C---:B------:R-:W-:Y:S01]  /*dd90*/  HMMA.16816.F32.BF16 R144, R12.reuse, R30, RZ ;  /* 0x0000001e0c90723c */ /* 0x040fe200000418ff */
[----:B------:R-:W-:Y:S07]  /*dda0*/  LDSM.16.M88.4 R28, [R227+0x2000] ;  /* 0x00200000e31c783b */ /* 0x000fee0000000200 */
[C---:B------:R-:W-:Y:S01]  /*ddb0*/  HMMA.16816.F32.BF16 R152, R12.reuse, R22, RZ ;  /* 0x000000160c98723c */ /* 0x040fe200000418ff */
[----:B------:R-:W-:Y:S04]  /*ddc0*/  SHFL.IDX PT, R23, R0, 0x3, 0x181f ;  /* 0x00781f0000177f89 */ /* 0x000fe800000e0000 */
[----:B------:R-:W-:Y:S03]  /*ddd0*/  SHFL.IDX PT, R22, R3, 0x4, 0x181f ;  /* 0x00981f0003167f89 */ /* 0x000fe600000e0000 */
[C---:B------:R-:W-:Y:S01]  /*dde0*/  HMMA.16816.F32.BF16 R124, R12.reuse, R16, RZ ;  /* 0x000000100c7c723c */ /* 0x040fe200000418ff */
[----:B------:R-:W-:Y:S07]  /*ddf0*/  SHFL.IDX PT, R3, R3, 0x5, 0x181f ;  /* 0x00b81f0003037f89 */ /* 0x000fee00000e0000 */
[C---:B------:R-:W-:Y:S01]  /*de00*/  HMMA.16816.F32.BF16 R164, R12.reuse, R18, RZ ;  /* 0x000000120ca4723c */ /* 0x040fe200000418ff */
[----:B------:R-:W1:Y:S07]  /*de10*/  LDSM.16.M88.4 R16, [R226+0x8100] ;  /* 0x00810000e210783b */ /* 0x000e6e0000000200 */
[C---:B------:R-:W-:Y:S08]  /*de20*/  HMMA.16816.F32.BF16 R120, R12.reuse, R32, RZ ;  /* 0x000000200c78723c */ /* 0x040ff000000418ff */
[C---:B------:R-:W-:Y:S01]  /*de30*/  HMMA.16816.F32.BF16 R180, R12.reuse, R34, RZ ;  /* 0x000000220cb4723c */ /* 0x040fe200000418ff */
[----:B------:R-:W-:Y:S07]  /*de40*/  LDSM.16.M88.4 R32, [R227+0x1800] ;  /* 0x00180000e320783b */ /* 0x000fee0000000200 */
[C---:B------:R-:W-:Y:S08]  /*de50*/  HMMA.16816.F32.BF16 R116, R12.reuse, R24, RZ ;  /* 0x000000180c74723c */ /* 0x040ff000000418ff */
[----:B------:R-:W-:Y:S01]  /*de60*/  HMMA.16816.F32.BF16 R108, R12, R26, RZ ;  /* 0x0000001a0c6c723c */ /* 0x000fe200000418ff */
[----:B------:R-:W3:Y:S04]  /*de70*/  SHFL.IDX PT, R15, R0, 0x2, 0x181f ;  /* 0x00581f00000f7f89 */ /* 0x000ee800000e0000 */
[----:B------:R-:W4:Y:S02]  /*de80*/  LDSM.16.M88.4 R24, [R227+0x2800] ;  /* 0x00280000e318783b */ /* 0x000f240000000200 */
[-C--:B------:R-:W-:Y:S01]  /*de90*/  IADD3 R12, P0, R7, R234.reuse, RZ ;  /* 0x000000ea070c7210 */ /* 0x080fe20007f1e0ff */
[--C-:B--2---:R-:W-:Y:S01]  /*dea0*/  IMAD.X R7, R20, 0x1, R233.reuse, P2 ;  /* 0x0000000114077824 */ /* 0x104fe200010e06e9 */
[----:B------:R-:W-:Y:S01]  /*deb0*/  ISETP.LT.OR P2, PT, R62, 0x21, P1 ;  /* 0x000000213e00780c */ /* 0x000fe20000f41670 */
[----:B------:R-:W2:Y:S01]  /*dec0*/  SHFL.IDX PT, R20, R0, 0x4, 0x181f ;  /* 0x00981f0000147f89 */ /* 0x000ea200000e0000 */
[C---:B-1----:R-:W-:Y:S01]  /*ded0*/  HMMA.16816.F32.BF16 R100, R16.reuse, R44, R48 ;  /* 0x0000002c1064723c */ /* 0x042fe20000041830 */
[--C-:B------:R-:W-:Y:S01]  /*dee0*/  IMAD.X R13, R8, 0x1, R233.reuse, P0 ;  /* 0x00000001080d7824 */ /* 0x100fe200000e06e9 */
[----:B------:R-:W-:Y:S01]  /*def0*/  IADD3 R14, P0, R5, R234, RZ ;  /* 0x000000ea050e7210 */ /* 0x000fe20007f1e0ff */
[----:B------:R-:W-:Y:S04]  /*df00*/  LDSM.16.M88.4 R8, [R226+0x6100] ;  /* 0x00610000e208783b */ /* 0x000fe80000000200 */
[----:B------:R1:W5:Y:S01]  /*df10*/  SHFL.IDX PT, R5, R0, 0x5, 0x181f ;  /* 0x00b81f0000057f89 */ /* 0x00036200000e0000 */
[----:B------:R-:W-:Y:S03]  /*df20*/  HMMA.16816.F32.BF16 R80, R16, R40, R80 ;  /* 0x000000281050723c */ /* 0x000fe60000041850 */
[----:B------:R-:W-:Y:S01]  /*df30*/  @!PT LDS RZ, [RZ] ;  /* 0x00000000fffff984 */ /* 0x000fe20000000800 */
[----:B------:R-:W-:Y:S01]  /*df40*/  @!PT LDS RZ, [RZ] ;  /* 0x00000000fffff984 */ /* 0x000fe20000000800 */
[----:B------:R2:W-:Y:S01]  /*df50*/  LDGSTS.E.BYPASS.LTC128B.128 [R237+0x100], [R6.64], !P3 ;  /* 0x0010000006ed7fae */ /* 0x0005e2000d901d4e */
[----:B------:R-:W-:Y:S01]  /*df60*/  ISETP.LT.OR P3, PT, R62, 0x41, P1 ;  /* 0x000000413e00780c */ /* 0x000fe20000f61670 */
[----:B---3--:R-:W-:-:S02]  /*df70*/  IMAD.X R15, R15, 0x1, R233, P0 ;  /* 0x000000010f0f7824 */ /* 0x008fc400000e06e9 */
[----:B------:R3:W-:Y:S01]  /*df80*/  LDGSTS.E.BYPASS.LTC128B.128 [R237+0x900], [R12.64], !P4 ;  /* 0x009000000ced7fae */ /* 0x0007e2000e101d4e */
[C---:B------:R-:W-:Y:S01]  /*df90*/  ISETP.LT.OR P4, PT, R62.reuse, 0x31, P1 ;  /* 0x000000313e00780c */ /* 0x040fe20000f81670 */
[----:B------:R-:W-:Y:S01]  /*dfa0*/  HMMA.16816.F32.BF16 R72, R16, R36, R72 ;  /* 0x000000241048723c */ /* 0x000fe20000041848 */
[----:B------:R-:W-:Y:S01]  /*dfb0*/  ISETP.LT.OR P1, PT, R62, 0x51, P1 ;  /* 0x000000513e00780c */ /* 0x000fe20000f21670 */
[----:B------:R5:W-:Y:S01]  /*dfc0*/  LDGSTS.E.BYPASS.LTC128B.128 [R237+0x1100], [R14.64], !P2 ;  /* 0x011000000eed7fae */ /* 0x000be2000d101d4e */
[----:B------:R-:W-:-:S05]  /*dfd0*/  LOP3.LUT P2, RZ, R63, 0x4, RZ, 0xc0, !PT ;  /* 0x000000043fff7812 */ /* 0x000fca000784c0ff */
[----:B------:R-:W-:Y:S01]  /*dfe0*/  HMMA.16816.F32.BF16 R64, R16, R32, R64 ;  /* 0x000000201040723c */ /* 0x000fe20000041840 */
[----:B-1----:R-:W-:-:S07]  /*dff0*/  IMAD.MOV.U32 R0, RZ, RZ, 0x40 ;  /* 0x00000040ff007424 */ /* 0x002fce00078e00ff */
[----:B------:R-:W-:Y:S01]  /*e000*/  HMMA.16816.F32.BF16 R88, R16, R46, R88 ;  /* 0x0000002e1058723c */ /* 0x000fe20000041858 */
[----:B------:R-:W-:Y:S02]  /*e010*/  SEL R0, R0, 0xffffffc0, !P2 ;  /* 0xffffffc000007807 */ /* 0x000fe40005000000 */
[----:B--2---:R-:W-:-:S03]  /*e020*/  IADD3 R6, P0, R21, R234, RZ ;  /* 0x000000ea15067210 */ /* 0x004fc60007f1e0ff */
[----:B------:R-:W-:Y:S02]  /*e030*/  IMAD.IADD R222, R216, 0x1, R0 ;  /* 0x00000001d8de7824 */ /* 0x000fe400078e0200 */
[----:B----4-:R-:W-:Y:S01]  /*e040*/  HMMA.16816.F32.BF16 R76, R16, R24, R76 ;  /* 0x00000018104c723c */ /* 0x010fe2000004184c */
[----:B------:R-:W-:Y:S02]  /*e050*/  IMAD.IADD R221, R0, 0x1, R227 ;  /* 0x0000000100dd7824 */ /* 0x000fe400078e02e3 */
[----:B------:R-:W-:Y:S01]  /*e060*/  IMAD.X R7, R23, 0x1, R233, P0 ;  /* 0x0000000117077824 */ /* 0x000fe200000e06e9 */
[----:B---3--:R-:W-:-:S04]  /*e070*/  IADD3 R12, P0, R22, R234, RZ ;  /* 0x000000ea160c7210 */ /* 0x008fc80007f1e0ff */
[----:B------:R1:W-:Y:S01]  /*e080*/  LDGSTS.E.BYPASS.LTC128B.128 [R237+0x1900], [R6.64], !P4 ;  /* 0x0190000006ed7fae */ /* 0x0003e2000e101d4e */
[----:B------:R-:W-:Y:S01]  /*e090*/  IMAD.X R13, R20, 0x1, R233, P0 ;  /* 0x00000001140d7824 */ /* 0x000fe200000e06e9 */
[C---:B------:R-:W-:Y:S04]  /*e0a0*/  HMMA.16816.F32.BF16 R96, R16.reuse, R42, R96 ;  /* 0x0000002a1060723c */ /* 0x040fe80000041860 */
[----:B------:R2:W-:Y:S04]  /*e0b0*/  LDGSTS.E.BYPASS.LTC128B.128 [R237+0x2100], [R12.64], !P3 ;  /* 0x021000000ced7fae */ /* 0x0005e8000d901d4e */
[C---:B------:R-:W-:Y:S08]  /*e0c0*/  HMMA.16816.F32.BF16 R92, R16.reuse, R38, R92 ;  /* 0x00000026105c723c */ /* 0x040ff0000004185c */
[C---:B------:R-:W-:Y:S08]  /*e0d0*/  HMMA.16816.F32.BF16 R104, R16.reuse, R34, R104 ;  /* 0x000000221068723c */ /* 0x040ff00000041868 */
[----:B------:R-:W-:Y:S01]  /*e0e0*/  HMMA.16816.F32.BF16 R148, R16, R30, R148 ;  /* 0x0000001e1094723c */ /* 0x000fe20000041894 */
[----:B-1----:R-:W-:-:S05]  /*e0f0*/  IADD3 R6, P0, R3, R234, RZ ;  /* 0x000000ea03067210 */ /* 0x002fca0007f1e0ff */
[----:B-----5:R-:W-:Y:S01]  /*e100*/  IMAD.X R7, R5, 0x1, R233, P0 ;  /* 0x0000000105077824 */ /* 0x020fe200000e06e9 */
[----:B------:R-:W-:Y:S01]  /*e110*/  PLOP3.LUT P0, PT, PT, PT, UP0, 0x80, 0x0 ;  /* 0x000000000000781c */ /* 0x000fe20003f0f008 */
[C---:B--2---:R-:W-:Y:S03]  /*e120*/  HMMA.16816.F32.BF16 R12, R16.reuse, R28, R52 ;  /* 0x0000001c100c723c */ /* 0x044fe60000041834 */
[----:B------:R1:W-:Y:S04]  /*e130*/  LDGSTS.E.BYPASS.LTC128B.128 [R237+0x2900], [R6.64], !P1 ;  /* 0x0290000006ed7fae */ /* 0x0003e8000c901d4e */
[----:B------:R-:W-:Y:S01]  /*e140*/  LDSM.16.M88.4 R20, [R224+0x8100] ;  /* 0x00810000e014783b */ /* 0x000fe20000000200 */
[----:B------:R-:W-:Y:S03]  /*e150*/  HMMA.16816.F32.BF16 R132, R16, R26, R112 ;  /* 0x0000001a1084723c */ /* 0x000fe60000041870 */
[----:B------:R-:W2:Y:S04]  /*e160*/  LDSM.16.M88.4 R68, [R222+0x5100] ;  /* 0x00510000de44783b */ /* 0x000ea80000000200 */
[----:B------:R-:W-:Y:S01]  /*e170*/  LDSM.16.M88.4 R60, [R222+0x3100] ;  /* 0x00310000de3c783b */ /* 0x000fe20000000200 */
[C---:B------:R-:W-:Y:S03]  /*e180*/  HMMA.16816.F32.BF16 R196, R8.reuse, R24, R116 ;  /* 0x0000001808c4723c */ /* 0x040fe60000041874 */
[----:B------:R-:W3:Y:S04]  /*e190*/  LDSM.16.M88.4 R56, [R222+0x3900] ;  /* 0x00390000de38783b */ /* 0x000ee80000000200 */
[----:B------:R-:W-:Y:S01]  /*e1a0*/  LDSM.16.M88.4 R52, [R222+0x4100] ;  /* 0x00410000de34783b */ /* 0x000fe20000000200 */
[C---:B------:R-:W-:Y:S03]  /*e1b0*/  HMMA.16816.F32.BF16 R140, R8.reuse, R44, R140 ;  /* 0x0000002c088c723c */ /* 0x040fe6000004188c */
[----:B------:R-:W4:Y:S04]  /*e1c0*/  LDSM.16.M88.4 R84, [R222+0x5900] ;  /* 0x00590000de54783b */ /* 0x000f280000000200 */
[----:B------:R-:W5:Y:S01]  /*e1d0*/  LDSM.16.M88.4 R48, [R222+0x4900] ;  /* 0x00490000de30783b */ /* 0x000f620000000200 */
[C---:B------:R-:W-:Y:S03]  /*e1e0*/  HMMA.16816.F32.BF16 R168, R8.reuse, R40, R168 ;  /* 0x0000002808a8723c */ /* 0x040fe600000418a8 */
[----:B------:R-:W1:Y:S04]  /*e1f0*/  LDSM.16.M88.4 R16, [R224+0x6100] ;  /* 0x00610000e010783b */ /* 0x000e680000000200 */
[----:B------:R-:W0:Y:S01]  /*e200*/  LDGDEPBAR ;  /* 0x00000000000079af */ /* 0x000e220000000000 */
[C---:B------:R-:W-:Y:S03]  /*e210*/  HMMA.16816.F32.BF16 R116, R8.reuse, R46, R144 ;  /* 0x0000002e0874723c */ /* 0x040fe60000041890 */
[----:B------:R-:W-:Y:S05]  /*e220*/  LDSM.16.M88.4 R44, [R221] ;  /* 0x00000000dd2c783b */ /* 0x000fea0000000200 */
[C---:B------:R-:W-:Y:S01]  /*e230*/  HMMA.16816.F32.BF16 R136, R8.reuse, R42, R136 ;  /* 0x0000002a0888723c */ /* 0x040fe20000041888 */
[----:B------:R-:W-:Y:S07]  /*e240*/  LDSM.16.M88.4 R40, [R221+0x800] ;  /* 0x00080000dd28783b */ /* 0x000fee0000000200 */
[C---:B------:R-:W-:Y:S08]  /*e250*/  HMMA.16816.F32.BF16 R184, R8.reuse, R36, R128 ;  /* 0x0000002408b8723c */ /* 0x040ff00000041880 */
[C---:B------:R-:W-:Y:S08]  /*e260*/  HMMA.16816.F32.BF16 R188, R8.reuse, R32, R124 ;  /* 0x0000002008bc723c */ /* 0x040ff0000004187c */
[C---:B------:R-:W-:Y:S01]  /*e270*/  HMMA.16816.F32.BF16 R152, R8.reuse, R38, R152 ;  /* 0x000000260898723c */ /* 0x040fe20000041898 */
[----:B------:R-:W-:Y:S07]  /*e280*/  LDSM.16.M88.4 R36, [R221+0x1000] ;  /* 0x00100000dd24783b */ /* 0x000fee0000000200 */
[C---:B------:R-:W-:Y:S01]  /*e290*/  HMMA.16816.F32.BF16 R164, R8.reuse, R34, R164 ;  /* 0x0000002208a4723c */ /* 0x040fe200000418a4 */
[----:B------:R-:W-:Y:S07]  /*e2a0*/  LDSM.16.M88.4 R32, [R221+0x1800] ;  /* 0x00180000dd20783b */ /* 0x000fee0000000200 */
[C---:B------:R-:W-:Y:S08]  /*e2b0*/  HMMA.16816.F32.BF16 R192, R8.reuse, R28, R120 ;  /* 0x0000001c08c0723c */ /* 0x040ff00000041878 */
[C---:B------:R-:W-:Y:S01]  /*e2c0*/  HMMA.16816.F32.BF16 R180, R8.reuse, R30, R180 ;  /* 0x0000001e08b4723c */ /* 0x040fe200000418b4 */
[----:B------:R-:W-:Y:S07]  /*e2d0*/  LDSM.16.M88.4 R28, [R221+0x2000] ;  /* 0x00200000dd1c783b */ /* 0x000fee0000000200 */
[----:B------:R-:W-:Y:S01]  /*e2e0*/  HMMA.16816.F32.BF16 R176, R8, R26, R108 ;  /* 0x0000001a08b0723c */ /* 0x000fe2000004186c */
[----:B------:R-:W1:Y:S04]  /*e2f0*/  LDSM.16.M88.4 R8, [R225+0x8100] ;  /* 0x00810000e108783b */ /* 0x000e680000000200 */
[----:B------:R-:W-:Y:S03]  /*e300*/  LDSM.16.M88.4 R24, [R221+0x2800] ;  /* 0x00280000dd18783b */ /* 0x000fe60000000200 */
[----:B--2---:R-:W-:Y:S01]  /*e310*/  HMMA.16816.F32.BF16 R128, R20, R68, R12 ;  /* 0x000000441480723c */ /* 0x004fe2000004180c */
[----:B------:R-:W2:Y:S01]  /*e320*/  LDSM.16.M88.4 R12, [R225+0x6100] ;  /* 0x00610000e10c783b */ /* 0x000ea20000000200 */
[----:B------:R-:W-:-:S06]  /*e330*/  DEPBAR.LE SB0, 0x0 ;  /* 0x000080000000791a */ /* 0x000fcc0000000000 */
[C---:B---3--:R-:W-:Y:S08]  /*e340*/  HMMA.16816.F32.BF16 R160, R20.reuse, R56, R80 ;  /* 0x0000003814a0723c */ /* 0x048ff00000041850 */
[C---:B----4-:R-:W-:Y:S08]  /*e350*/  HMMA.16816.F32.BF16 R124, R20.reuse, R84, R76 ;  /* 0x00000054147c723c */ /* 0x050ff0000004184c */
[C---:B------:R-:W-:Y:S08]  /*e360*/  HMMA.16816.F32.BF16 R120, R20.reuse, R62, R88 ;  /* 0x0000003e1478723c */ /* 0x040ff00000041858 */
[C---:B------:R-:W-:Y:S08]  /*e370*/  HMMA.16816.F32.BF16 R108, R20.reuse, R54, R92 ;  /* 0x00000036146c723c */ /* 0x040ff0000004185c */
[C---:B------:R-:W-:Y:S08]  /*e380*/  HMMA.16816.F32.BF16 R172, R20.reuse, R60, R100 ;  /* 0x0000003c14ac723c */ /* 0x040ff00000041864 */
[C---:B------:R-:W-:Y:S08]  /*e390*/  HMMA.16816.F32.BF16 R156, R20.reuse, R52, R72 ;  /* 0x00000034149c723c */ /* 0x040ff00000041848 */
[C---:B-----5:R-:W-:Y:S08]  /*e3a0*/  HMMA.16816.F32.BF16 R144, R20.reuse, R48, R64 ;  /* 0x000000301490723c */ /* 0x060ff00000041840 */
[----:B------:R-:W-:Y:S08]  /*e3b0*/  HMMA.16816.F32.BF16 R112, R20, R58, R96 ;  /* 0x0000003a1470723c */ /* 0x000ff00000041860 */
[C---:B-1----:R-:W-:Y:S08]  /*e3c0*/  HMMA.16816.F32.BF16 R92, R16.reuse, R60, R140 ;  /* 0x0000003c105c723c */ /* 0x042ff0000004188c */
[C---:B------:R-:W-:Y:S08]  /*e3d0*/  HMMA.16816.F32.BF16 R88, R16.reuse, R62, R116 ;  /* 0x0000003e1058723c */ /* 0x040ff00000041874 */
[C---:B------:R-:W-:Y:S08]  /*e3e0*/  HMMA.16816.F32.BF16 R80, R16.reuse, R56, R168 ;  /* 0x000000381050723c */ /* 0x040ff000000418a8 */
[----:B------:R-:W-:Y:S08]  /*e3f0*/  HMMA.16816.F32.BF16 R76, R16, R58, R136 ;  /* 0x0000003a104c723c */ /* 0x000ff00000041888 */
        /* <DEDUP_REMOVED lines=45> */
[----:B------:R-:W-:-:S04]  /*e6d0*/  @!P5 IADD3 R5, P0, R0, R208, RZ ;  /* 0x000000d00005d210 */ /* 0x000fc80007f1e0ff */
[----:B------:R-:W-:Y:S02]  /*e6e0*/  @!P5 LEA.HI.X.SX32 R7, R0, R206, 0x1, P0 ;  /* 0x000000ce0007d211 */ /* 0x000fe400000f0eff */
        /* <DEDUP_REMOVED lines=20> */
[----:B------:R-:W2:Y:S04]  /*e830*/  SHFL.IDX PT, R7, R0, RZ, 0x181f ;  /* 0x00181fff00077589 */ /* 0x000ea800000e0000 */
[----:B------:R-:W3:Y:S04]  /*e840*/  SHFL.IDX PT, R8, R3, 0x2, 0x181f ;  /* 0x00581f0003087f89 */ /* 0x000ee800000e0000 */
[----:B------:R-:W4:Y:S04]  /*e850*/  SHFL.IDX PT, R10, R3, 0x3, 0x181f ;  /* 0x00781f00030a7f89 */ /* 0x000f2800000e0000 */
[----:B------:R-:W5:Y:S04]  /*e860*/  SHFL.IDX PT, R9, R0, 0x1, 0x181f ;  /* 0x00381f0000097f89 */ /* 0x000f6800000e0000 */
[----:B------:R-:W5:Y:S04]  /*e870*/  SHFL.IDX PT, R11, R3, 0x4, 0x181f ;  /* 0x00981f00030b7f89 */ /* 0x000f6800000e0000 */
[----:B------:R-:W-:Y:S01]  /*e880*/  SHFL.IDX PT, R3, R3, 0x5, 0x181f ;  /* 0x00b81f0003037f89 */ /* 0x000fe200000e0000 */
[----:B-1----:R-:W-:-:S03]  /*e890*/  IADD3 R6, P0, R6, R234, RZ ;  /* 0x000000ea06067210 */ /* 0x002fc60007f1e0ff */
[----:B------:R-:W1:Y:S02]  /*e8a0*/  SHFL.IDX PT, R13, R0, 0x2, 0x181f ;  /* 0x00581f00000d7f89 */ /* 0x000e6400000e0000 */
[----:B--2---:R-:W-:Y:S01]  /*e8b0*/  IMAD.X R7, R7, 0x1, R233, P0 ;  /* 0x0000000107077824 */ /* 0x004fe200000e06e9 */
[-C--:B------:R-:W-:Y:S01]  /*e8c0*/  IADD3 R14, P0, R5, R234.reuse, RZ ;  /* 0x000000ea050e7210 */ /* 0x080fe20007f1e0ff */
[----:B------:R-:W2:Y:S01]  /*e8d0*/  SHFL.IDX PT, R17, R0, 0x3, 0x181f ;  /* 0x00781f0000117f89 */ /* 0x000ea200000e0000 */
[----:B---3--:R-:W-:-:S03]  /*e8e0*/  IADD3 R12, P3, R8, R234, RZ ;  /* 0x000000ea080c7210 */ /* 0x008fc60007f7e0ff */
[----:B------:R-:W3:Y:S01]  /*e8f0*/  SHFL.IDX PT, R16, R0, 0x4, 0x181f ;  /* 0x00981f0000107f89 */ /* 0x000ee200000e0000 */
[----:B----4-:R-:W-:-:S03]  /*e900*/  IADD3 R10, P2, R10, R234, RZ ;  /* 0x000000ea0a0a7210 */ /* 0x010fc60007f5e0ff */
[----:B------:R-:W4:Y:S01]  /*e910*/  SHFL.IDX PT, R0, R0, 0x5, 0x181f ;  /* 0x00b81f0000007f89 */ /* 0x000f2200000e0000 */
[----:B-----5:R-:W-:-:S03]  /*e920*/  IMAD.X R15, R9, 0x1, R233, P0 ;  /* 0x00000001090f7824 */ /* 0x020fc600000e06e9 */
[----:B------:R5:W-:Y:S01]  /*e930*/  LDGSTS.E.BYPASS.LTC128B.128 [R237+0x3100], [R6.64], !P6 ;  /* 0x0310000006ed7fae */ /* 0x000be2000f101d4e */
[----:B------:R-:W-:-:S03]  /*e940*/  IADD3 R8, P1, R11, R234, RZ ;  /* 0x000000ea0b087210 */ /* 0x000fc60007f3e0ff */
[----:B------:R4:W-:Y:S01]  /*e950*/  LDGSTS.E.BYPASS.LTC128B.128 [R237+0x3900], [R14.64], !P6 ;  /* 0x039000000eed7fae */ /* 0x0009e2000f101d4e */
[--C-:B-1----:R-:W-:Y:S02]  /*e960*/  IMAD.X R13, R13, 0x1, R233.reuse, P3 ;  /* 0x000000010d0d7824 */ /* 0x102fe400018e06e9 */
[----:B--2---:R-:W-:-:S03]  /*e970*/  IMAD.X R11, R17, 0x1, R233, P2 ;  /* 0x00000001110b7824 */ /* 0x004fc600010e06e9 */
[----:B------:R1:W-:Y:S01]  /*e980*/  LDGSTS.E.BYPASS.LTC128B.128 [R237+0x4100], [R12.64], !P6 ;  /* 0x041000000ced7fae */ /* 0x0003e2000f101d4e */
[----:B---3--:R-:W-:-:S03]  /*e990*/  IMAD.X R9, R16, 0x1, R233, P1 ;  /* 0x0000000110097824 */ /* 0x008fc600008e06e9 */
[----:B------:R1:W-:Y:S04]  /*e9a0*/  LDGSTS.E.BYPASS.LTC128B.128 [R237+0x4900], [R10.64], !P6 ;  /* 0x049000000aed7fae */ /* 0x0003e8000f101d4e */
[----:B------:R1:W-:Y:S01]  /*e9b0*/  LDGSTS.E.BYPASS.LTC128B.128 [R237+0x5100], [R8.64], !P6 ;  /* 0x0510000008ed7fae */ /* 0x0003e2000f101d4e */
[----:B-----5:R-:W-:-:S05]  /*e9c0*/  IADD3 R6, P0, R3, R234, RZ ;  /* 0x000000ea03067210 */ /* 0x020fca0007f1e0ff */
[----:B----4-:R-:W-:-:S05]  /*e9d0*/  IMAD.X R7, R0, 0x1, R233, P0 ;  /* 0x0000000100077824 */ /* 0x010fca00000e06e9 */
[----:B------:R1:W-:Y:S03]  /*e9e0*/  LDGSTS.E.BYPASS.LTC128B.128 [R237+0x5900], [R6.64], !P6 ;  /* 0x0590000006ed7fae */ /* 0x0003e6000f101d4e */
.L_x_434:
[----:B------:R-:W-:Y:S01]  /*e9f0*/  LOP3.LUT R0, R202, 0xffffffe0, RZ, 0xc0, !PT ;  /* 0xffffffe0ca007812 */ /* 0x000fe200078ec0ff */
[----:B------:R-:W-:Y:S01]  /*ea00*/  UISETP.NE.AND UP1, UPT, UR13, URZ, UPT ;  /* 0x0000003f0d00728c */ /* 0x000fe2000bf25270 */
[----:B------:R-:W-:Y:S01]  /*ea10*/  LEA.HI R3, R205, R204, RZ, 0x2 ;  /* 0x000000cccd037211 */ /* 0x000fe200078f10ff */
[----:B------:R-:W-:Y:S01]  /*ea20*/  UISETP.NE.AND UP0, UPT, UR12, URZ, UPT ;  /* 0x0000003f0c00728c */ /* 0x000fe2000bf05270 */
[----:B------:R-:W-:Y:S01]  /*ea30*/  SHF.R.S32.HI R5, RZ, 0x1f, R203 ;  /* 0x0000001fff057819 */ /* 0x000fe200000114cb */
[C---:B------:R-:W-:Y:S01]  /*ea40*/  IMAD.IADD R0, R204.reuse, 0x1, -R0 ;  /* 0x00000001cc007824 */ /* 0x040fe200078e0a00 */
[----:B------:R-:W-:Y:S01]  /*ea50*/  LOP3.LUT R3, R3, 0xfffffffc, RZ, 0xc0, !PT ;  /* 0xfffffffc03037812 */ /* 0x000fe200078ec0ff */
[----:B------:R-:W-:Y:S01]  /*ea60*/  ULDC UR4, c[0x0][0x324] ;  /* 0x0000c90000047ab9 */ /* 0x000fe20000000800 */
[----:B------:R-:W-:Y:S01]  /*ea70*/  LEA.HI R5, R5, R203, RZ, 0x2 ;  /* 0x000000cb05057211 */ /* 0x000fe200078f10ff */
[----:B------:R-:W-:Y:S01]  /*ea80*/  ULOP3.LUT UR4, URZ, UR4, URZ, 0x33, !UPT ;  /* 0x000000043f047292 */ /* 0x000fe2000f8e333f */
[----:B-1----:R-:W-:Y:S01]  /*ea90*/  SHF.R.S32.HI R6, RZ, 0x1f, R0 ;  /* 0x0000001fff067819 */ /* 0x002fe20000011400 */
[----:B------:R-:W-:Y:S01]  /*eaa0*/  IMAD.IADD R3, R204, 0x1, -R3 ;  /* 0x00000001cc037824 */ /* 0x000fe200078e0a03 */
[----:B------:R-:W-:Y:S01]  /*eab0*/  LOP3.LUT R7, R5, 0xffffffc, RZ, 0xc0, !PT ;  /* 0x0ffffffc05077812 */ /* 0x000fe200078ec0ff */
[----:B------:R-:W0:Y:S01]  /*eac0*/  LDGDEPBAR ;  /* 0x00000000000079af */ /* 0x000e220000000000 */
[----:B------:R-:W-:-:S02]  /*ead0*/  LEA.HI R6, R6, R0, RZ, 0x2 ;  /* 0x0000000006067211 */ /* 0x000fc400078f10ff */
[----:B------:R-:W-:Y:S01]  /*eae0*/  LEA.HI R5, R3, R3, RZ, 0x1 ;  /* 0x0000000303057211 */ /* 0x000fe200078f08ff */
[----:B------:R-:W-:Y:S01]  /*eaf0*/  IMAD.IADD R8, R203, 0x1, -R7 ;  /* 0x00000001cb087824 */ /* 0x000fe200078e0a07 */
[----:B------:R-:W-:Y:S02]  /*eb00*/  LEA.HI.SX32 R7, R6, UR17, 0x1e ;  /* 0x0000001106077c11 */ /* 0x000fe4000f8ff2ff */
[----:B------:R-:W-:Y:S01]  /*eb10*/  PLOP3.LUT P1, PT, PT, PT, UP1, 0x80, 0x0 ;  /* 0x000000000000781c */ /* 0x000fe20003f2f018 */
[C---:B------:R-:W-:Y:S01]  /*eb20*/  IMAD.SHL.U32 R9, R5.reuse, 0x20, RZ ;  /* 0x0000002005097824 */ /* 0x040fe200078e00ff */
[----:B------:R-:W-:Y:S01]  /*eb30*/  LOP3.LUT R5, R5, 0x1ffffffe, RZ, 0xc0, !PT ;  /* 0x1ffffffe05057812 */ /* 0x000fe200078ec0ff */
[----:B------:R-:W-:Y:S01]  /*eb40*/  IMAD R8, R8, 0x10, R7 ;  /* 0x0000001008087824 */ /* 0x000fe200078e0207 */
[----:B------:R-:W-:Y:S02]  /*eb50*/  PLOP3.LUT P0, PT, PT, PT, UP1, 0x80, 0x0 ;  /* 0x000000000000781c */ /* 0x000fe40003f0f018 */
[----:B------:R-:W-:Y:S01]  /*eb60*/  LOP3.LUT R7, R9, 0xffffffc0, RZ, 0xc0, !PT ;  /* 0xffffffc009077812 */ /* 0x000fe200078ec0ff */
[----:B------:R-:W-:-:S04]  /*eb70*/  IMAD.IADD R5, R3, 0x1, -R5 ;  /* 0x0000000103057824 */ /* 0x000fc800078e0a05 */
[----:B------:R-:W-:-:S04]  /*eb80*/  IMAD.IADD R3, R7, 0x1, R8 ;  /* 0x0000000107037824 */ /* 0x000fc800078e0208 */
[----:B------:R-:W-:-:S04]  /*eb90*/  IMAD R10, R5, 0x8, R3 ;  /* 0x00000008050a7824 */ /* 0x000fc800078e0203 */
[----:B------:R-:W-:Y:S01]  /*eba0*/  @P1 IMAD.HI.U32 R3, R10, c[0x0][0x2c8], RZ ;  /* 0x0000b2000a031a27 */ /* 0x000fe200078e00ff */
[----:B------:R1:W-:Y:S03]  /*ebb0*/  STL [R1+0x18], R10 ;  /* 0x0000180a01007387 */ /* 0x0003e60000100800 */
[----:B------:R-:W-:Y:S01]  /*ebc0*/  IMAD.MOV.U32 R9, RZ, RZ, R10 ;  /* 0x000000ffff097224 */ /* 0x000fe200078e000a */
[----:B------:R-:W-:Y:S02]  /*ebd0*/  @P0 SHF.R.U32.HI R9, RZ, c[0x0][0x2cc], R3 ;  /* 0x0000b300ff090a19 */ /* 0x000fe40000011603 */
[----:B------:R-:W-:Y:S02]  /*ebe0*/  LOP3.LUT R3, R6, 0x7ffffffc, RZ, 0xc0, !PT ;  /* 0x7ffffffc06037812 */ /* 0x000fe400078ec0ff */
[----:B------:R-:W-:Y:S01]  /*ebf0*/  PLOP3.LUT P0, PT, PT, PT, UP0, 0x40, 0x0 ;  /* 0x000000000000781c */ /* 0x000fe20003f0e808 */
[----:B------:R-:W2:Y:S02]  /*ec00*/  SHFL.IDX PT, R6, R9, RZ, 0x1c1f ;  /* 0x001c1fff09067589 */ /* 0x000ea400000e0000 */
[----:B------:R-:W-:-:S02]  /*ec10*/  IMAD.IADD R3, R0, 0x1, -R3 ;  /* 0x0000000100037824 */ /* 0x000fc400078e0a03 */
[----:B------:R-:W-:Y:S02]  /*ec20*/  IMAD.U32 R0, RZ, RZ, UR23 ;  /* 0x00000017ff007e24 */ /* 0x000fe4000f8e00ff */
[----:B------:R-:W-:Y:S02]  /*ec30*/  IMAD.SHL.U32 R7, R3, 0x2, RZ ;  /* 0x0000000203077824 */ /* 0x000fe400078e00ff */
[----:B------:R-:W-:-:S03]  /*ec40*/  IMAD.U32 R3, RZ, RZ, UR36 ;  /* 0x00000024ff037e24 */ /* 0x000fc6000f8e00ff */
[----:B------:R3:W-:Y:S01]  /*ec50*/  STL [R1], R7 ;  /* 0x0000000701007387 */ /* 0x0007e20000100800 */
[C---:B------:R-:W-:Y:S02]  /*ec60*/  IADD3 R0, -R7.reuse, 0x1, R0 ;  /* 0x0000000107007810 */ /* 0x040fe40007ffe100 */
[C---:B------:R-:W-:Y:S02]  /*ec70*/  IADD3 R11, -R7.reuse, UR7, R3 ;  /* 0x00000007070b7c10 */ /* 0x040fe4000fffe103 */
[----:B------:R-:W-:Y:S02]  /*ec80*/  IADD3 R0, R0, -UR10, RZ ;  /* 0x8000000a00007c10 */ /* 0x000fe4000fffe0ff */
[----:B------:R-:W-:Y:S02]  /*ec90*/  IADD3 R13, -R7, UR36, RZ ;  /* 0x00000024070d7c10 */ /* 0x000fe4000fffe1ff */
[C---:B-1----:R-:W-:Y:S02]  /*eca0*/  IADD3 R10, R0.reuse, c[0x0][0x328], RZ ;  /* 0x0000ca00000a7a10 */ /* 0x042fe40007ffe0ff */
[----:B------:R-:W-:Y:S01]  /*ecb0*/  IADD3 R12, R0, UR4, RZ ;  /* 0x00000004000c7c10 */ /* 0x000fe2000fffe0ff */
[----:B------:R-:W-:-:S02]  /*ecc0*/  IMAD.IADD R0, R201, 0x1, R200 ;  /* 0x00000001c9007824 */ /* 0x000fc400078e02c8 */
[--C-:B--2---:R-:W-:Y:S02]  /*ecd0*/  IMAD.IADD R5, R10, 0x1, R6.reuse ;  /* 0x000000010a057824 */ /* 0x104fe400078e0206 */
[----:B------:R-:W-:-:S03]  /*ece0*/  IMAD.IADD R3, R12, 0x1, R6 ;  /* 0x000000010c037824 */ /* 0x000fc600078e0206 */
[----:B------:R-:W-:Y:S01]  /*ecf0*/  IMNMX R5, R5, R11, PT ;  /* 0x0000000b05057217 */ /* 0x000fe20003800200 */
[----:B------:R-:W-:Y:S05]  /*ed00*/  @P0 BRA `(.L_x_435) ;  /* 0x0000015000000947 */ /* 0x000fea0003800000 */
[----:B---3--:R-:W-:Y:S01]  /*ed10*/  IMAD.U32 R7, RZ, RZ, UR10 ;  /* 0x0000000aff077e24 */ /* 0x008fe2000f8e00ff */
        /* <DEDUP_REMOVED lines=11> */
.L_x_437:
[----:B------:R-:W-:-:S04]  /*edd0*/  MOV R7, c[0x0][0x32c] ;  /* 0x0000cb0000077a02 */ /* 0x000fc80000000f00 */
[----:B------:R-:W-:-:S13]  /*ede0*/  ISETP.NE.AND P0, PT, R7, 0x1, PT ;  /* 0x000000010700780c */ /* 0x000fda0003f05270 */
[----:B------:R-:W-:-:S05]  /*edf0*/  @P0 IMAD.HI.U32 R7, R6, c[0x0][0x330], RZ ;  /* 0x0000cc0006070a27 */ /* 0x000fca00078e00ff */
[----:B------:R-:W-:Y:S02]  /*ee00*/  @P0 SHF.R.U32.HI R6, RZ, c[0x0][0x334], R7 ;  /* 0x0000cd00ff060a19 */ /* 0x000fe40000011607 */
.L_x_438:
[----:B------:R-:W-:Y:S05]  /*ee10*/  BSYNC B0 ;  /* 0x0000000000007941 */ /* 0x000fea0003800000 */
.L_x_436:
[----:B------:R-:W-:-:S05]  /*ee20*/  IMAD R6, R6, c[0x0][0x32c], R13 ;  /* 0x0000cb0006067a24 */ /* 0x000fca00078e020d */
[----:B------:R-:W-:Y:S02]  /*ee30*/  IADD3 R7, R6, c[0x0][0x32c], RZ ;  /* 0x0000cb0006077a10 */ /* 0x000fe40007ffe0ff */
[----:B------:R-:W-:Y:S02]  /*ee40*/  IMNMX R3, R3, R6, !PT ;  /* 0x0000000603037217 */ /* 0x000fe40007800200 */
[----:B------:R-:W-:Y:S02]  /*ee50*/  IMNMX R5, R5, R7, PT ;  /* 0x0000000705057217 */ /* 0x000fe40003800200 */
.L_x_435:
[----:B------:R-:W1:Y:S01]  /*ee60*/  SHFL.IDX PT, R8, R9, 0x1, 0x1c1f ;  /* 0x003c1f0009087f89 */ /* 0x000e6200000e0000 */
[----:B------:R-:W-:-:S06]  /*ee70*/  UISETP.NE.AND UP0, UPT, UR12, URZ, UPT ;  /* 0x0000003f0c00728c */ /* 0x000fcc000bf05270 */
[----:B------:R-:W-:Y:S01]  /*ee80*/  PLOP3.LUT P0, PT, PT, PT, UP0, 0x40, 0x0 ;  /* 0x000000000000781c */ /* 0x000fe20003f0e808 */
[--C-:B-1-3--:R-:W-:Y:S02]  /*ee90*/  IMAD.IADD R7, R10, 0x1, R8.reuse ;  /* 0x000000010a077824 */ /* 0x10afe400078e0208 */
        /* <DEDUP_REMOVED lines=15> */
.L_x_441:
[----:B------:R-:W-:-:S04]  /*ef90*/  MOV R14, c[0x0][0x32c] ;  /* 0x0000cb00000e7a02 */ /* 0x000fc80000000f00 */
[----:B------:R-:W-:-:S13]  /*efa0*/  ISETP.NE.AND P0, PT, R14, 0x1, PT ;  /* 0x000000010e00780c */ /* 0x000fda0003f05270 */
[----:B------:R-:W-:-:S05]  /*efb0*/  @P0 IMAD.HI.U32 R14, R8, c[0x0][0x330], RZ ;  /* 0x0000cc00080e0a27 */ /* 0x000fca00078e00ff */
[----:B------:R-:W-:Y:S02]  /*efc0*/  @P0 SHF.R.U32.HI R8, RZ, c[0x0][0x334], R14 ;  /* 0x0000cd00ff080a19 */ /* 0x000fe4000001160e */
.L_x_442:
[----:B------:R-:W-:Y:S05]  /*efd0*/  BSYNC B0 ;  /* 0x0000000000007941 */ /* 0x000fea0003800000 */
.L_x_440:
[----:B------:R-:W-:-:S05]  /*efe0*/  IMAD R8, R8, c[0x0][0x32c], R13 ;  /* 0x0000cb0008087a24 */ /* 0x000fca00078e020d */
[----:B------:R-:W-:Y:S02]  /*eff0*/  IADD3 R14, R8, c[0x0][0x32c], RZ ;  /* 0x0000cb00080e7a10 */ /* 0x000fe40007ffe0ff */
[----:B------:R-:W-:Y:S02]  /*f000*/  IMNMX R6, R6, R8, !PT ;  /* 0x0000000806067217 */ /* 0x000fe40007800200 */
[----:B------:R-:W-:Y:S02]  /*f010*/  IMNMX R7, R7, R14, PT ;  /* 0x0000000e07077217 */ /* 0x000fe40003800200 */
.L_x_439:
[----:B------:R-:W-:Y:S01]  /*f020*/  UISETP.GE.AND UP0, UPT, UR36, 0x1, UPT ;  /* 0x000000012400788c */ /* 0x000fe2000bf06270 */
[----:B------:R-:W1:Y:S01]  /*f030*/  SHFL.IDX PT, R8, R9, 0x2, 0x1c1f ;  /* 0x005c1f0009087f89 */ /* 0x000e6200000e0000 */
[----:B------:R-:W-:Y:S02]  /*f040*/  UISETP.GE.AND UP3, UPT, UR36, 0x2, UPT ;  /* 0x000000022400788c */ /* 0x000fe4000bf66270 */
[----:B------:R-:W-:Y:S02]  /*f050*/  UISETP.GE.AND UP2, UPT, UR36, 0x9, UPT ;  /* 0x000000092400788c */ /* 0x000fe4000bf46270 */
[----:B------:R-:W-:Y:S01]  /*f060*/  UP2UR UR35, UPR, URZ, 0x1 ;  /* 0x000000013f237883 */ /* 0x000fe20008000000 */
[----:B------:R-:W-:Y:S01]  /*f070*/  PLOP3.LUT P0, PT, PT, PT, UP0, 0x40, 0x0 ;  /* 0x000000000000781c */ /* 0x000fe20003f0e808 */
[----:B------:R-:W-:Y:S01]  /*f080*/  UISETP.GE.AND UP0, UPT, UR36, 0x11, UPT ;  /* 0x000000112400788c */ /* 0x000fe2000bf06270 */
[----:B------:R-:W-:Y:S01]  /*f090*/  PLOP3.LUT P1, PT, PT, PT, UP3, 0x40, 0x0 ;  /* 0x000000000000781c */ /* 0x000fe20003f2e838 */
[----:B------:R-:W-:Y:S01]  /*f0a0*/  UISETP.GE.AND UP1, UPT, UR36, 0xa, UPT ;  /* 0x0000000a2400788c */ /* 0x000fe2000bf26270 */
[----:B------:R-:W-:Y:S01]  /*f0b0*/  PLOP3.LUT P3, PT, PT, PT, UP2, 0x40, 0x0 ;  /* 0x000000000000781c */ /* 0x000fe20003f6e828 */
[----:B------:R-:W-:Y:S01]  /*f0c0*/  UP2UR UR31, UPR, URZ, 0x1 ;  /* 0x000000013f1f7883 */ /* 0x000fe20008000000 */
[C---:B------:R-:W-:Y:S01]  /*f0d0*/  ISETP.GT.AND P0, PT, R3.reuse, RZ, P0 ;  /* 0x000000ff0300720c */ /* 0x040fe20000704270 */
[----:B------:R-:W-:Y:S01]  /*f0e0*/  UISETP.GE.AND UP6, UPT, UR36, 0x42, UPT ;  /* 0x000000422400788c */ /* 0x000fe2000bfc6270 */
[C---:B------:R-:W-:Y:S01]  /*f0f0*/  ISETP.GT.AND P4, PT, R3.reuse, 0x1, P1 ;  /* 0x000000010300780c */ /* 0x040fe20000f84270 */
[----:B------:R-:W-:Y:S01]  /*f100*/  UISETP.GE.AND UP5, UPT, UR36, 0x49, UPT ;  /* 0x000000492400788c */ /* 0x000fe2000bfa6270 */
[----:B------:R-:W-:Y:S01]  /*f110*/  ISETP.GT.AND P1, PT, R3, 0x8, P3 ;  /* 0x000000080300780c */ /* 0x000fe20001f24270 */
[----:B------:R-:W-:Y:S01]  /*f120*/  UISETP.GE.AND UP4, UPT, UR36, 0x4a, UPT ;  /* 0x0000004a2400788c */ /* 0x000fe2000bf86270 */
[----:B------:R-:W-:Y:S01]  /*f130*/  PLOP3.LUT P3, PT, PT, PT, UP0, 0x40, 0x0 ;  /* 0x000000000000781c */ /* 0x000fe20003f6e808 */
[----:B------:R-:W-:Y:S01]  /*f140*/  UISETP.GE.AND UP0, UPT, UR36, 0x12, UPT ;  /* 0x000000122400788c */ /* 0x000fe2000bf06270 */
[C---:B------:R-:W-:Y:S01]  /*f150*/  ISETP.LT.OR P2, PT, R5.reuse, 0x1, P0 ;  /* 0x000000010500780c */ /* 0x040fe20000741670 */
[----:B------:R-:W-:Y:S01]  /*f160*/  UP2UR UR33, UPR, URZ, 0x4 ;  /* 0x000000043f217883 */ /* 0x000fe20008000000 */
[----:B------:R-:W-:Y:S01]  /*f170*/  PLOP3.LUT P0, PT, PT, PT, UP1, 0x40, 0x0 ;  /* 0x000000000000781c */ /* 0x000fe20003f0e818 */
[----:B------:R-:W-:Y:S01]  /*f180*/  UP2UR UR30, UPR, URZ, 0x1 ;  /* 0x000000013f1e7883 */ /* 0x000fe20008000000 */
[----:B------:R-:W-:Y:S01]  /*f190*/  ISETP.LT.OR P5, PT, R5, 0x2, P4 ;  /* 0x000000020500780c */ /* 0x000fe200027a1670 */
[----:B------:R-:W-:Y:S01]  /*f1a0*/  UP2UR UR32, UPR, URZ, 0x2 ;  /* 0x000000023f207883 */ /* 0x000fe20008000000 */
[----:B------:R-:W-:Y:S01]  /*f1b0*/  ISETP.GT.AND P4, PT, R3, 0x9, P0 ;  /* 0x000000090300780c */ /* 0x000fe20000784270 */
[----:B------:R-:W-:Y:S01]  /*f1c0*/  UISETP.GE.AND UP2, UPT, UR36, 0x52, UPT ;  /* 0x000000522400788c */ /* 0x000fe2000bf46270 */
[----:B------:R-:W-:Y:S01]  /*f1d0*/  PLOP3.LUT P0, PT, PT, PT, UP0, 0x40, 0x0 ;  /* 0x000000000000781c */ /* 0x000fe20003f0e808 */
[----:B------:R-:W-:Y:S01]  /*f1e0*/  UISETP.GE.AND UP0, UPT, UR36, 0x19, UPT ;  /* 0x000000192400788c */ /* 0x000fe2000bf06270 */
[----:B------:R-:W-:Y:S01]  /*f1f0*/  FSEL R15, R92, -INF , !P2 ;  /* 0xff8000005c0f7808 */ /* 0x000fe20005000000 */
        /* <DEDUP_REMOVED lines=9> */
[----:B------:R-:W-:Y:S01]  /*f290*/  ISETP.LT.OR P5, PT, R5, 0xa, P4 ;  /* 0x0000000a0500780c */ /* 0x000fe200027a1670 */
[----:B------:R-:W-:Y:S01]  /*f2a0*/  UP2UR UR28, UPR, URZ, 0x1 ;  /* 0x000000013f1c7883 */ /* 0x000fe20008000000 */
[----:B------:R-:W-:Y:S01]  /*f2b0*/  ISETP.GT.AND P4, PT, R3, 0x11, P0 ;  /* 0x000000110300780c */ /* 0x000fe20000784270 */
[----:B------:R-:W-:Y:S01]  /*f2c0*/  UISETP.GE.AND UP3, UPT, UR36, 0x51, UPT ;  /* 0x000000512400788c */ /* 0x000fe2000bf66270 */
[----:B------:R-:W-:Y:S01]  /*f2d0*/  PLOP3.LUT P0, PT, PT, PT, UP0, 0x40, 0x0 ;  /* 0x000000000000781c */ /* 0x000fe20003f0e808 */
[----:B------:R-:W-:Y:S01]  /*f2e0*/  UISETP.GE.AND UP0, UPT, UR36, 0x21, UPT ;  /* 0x000000212400788c */ /* 0x000fe2000bf06270 */
[----:B------:R-:W-:-:S02]  /*f2f0*/  FSEL R17, R88, -INF , !P2 ;  /* 0xff80000058117808 */ /* 0x000fc40005000000 */
[----:B------:R-:W-:Y:S01]  /*f300*/  ISETP.LT.OR P2, PT, R5, 0x11, P1 ;  /* 0x000000110500780c */ /* 0x000fe20000f41670 */
[----:B------:R-:W-:Y:S01]  /*f310*/  UP2UR UR27, UPR, URZ, 0x1 ;  /* 0x000000013f1b7883 */ /* 0x000fe20008000000 */
[----:B------:R-:W-:Y:S02]  /*f320*/  ISETP.GT.AND P1, PT, R3, 0x18, P3 ;  /* 0x000000180300780c */ /* 0x000fe40001f24270 */
[----:B------:R-:W-:Y:S01]  /*f330*/  PLOP3.LUT P3, PT, PT, PT, UP0, 0x40, 0x0 ;  /* 0x000000000000781c */ /* 0x000fe20003f6e808 */
[----:B------:R-:W-:Y:S01]  /*f340*/  UISETP.GE.AND UP0, UPT, UR36, 0x22, UPT ;  /* 0x000000222400788c */ /* 0x000fe2000bf06270 */
[----:B------:R-:W-:Y:S02]  /*f350*/  FSEL R19, R89, -INF , !P5 ;  /* 0xff80000059137808 */ /* 0x000fe40006800000 */
[----:B------:R-:W-:Y:S01]  /*f360*/  ISETP.LT.OR P5, PT, R5, 0x12, P4 ;  /* 0x000000120500780c */ /* 0x000fe200027a1670 */
[----:B------:R-:W-:Y:S01]  /*f370*/  UP2UR UR26, UPR, URZ, 0x1 ;  /* 0x000000013f1a7883 */ /* 0x000fe20008000000 */
[----:B------:R-:W-:-:S02]  /*f380*/  ISETP.GT.AND P4, PT, R3, 0x19, P0 ;  /* 0x000000190300780c */ /* 0x000fc40000784270 */
[----:B------:R-:W-:Y:S01]  /*f390*/  PLOP3.LUT P0, PT, PT, PT, UP0, 0x40, 0x0 ;  /* 0x000000000000781c */ /* 0x000fe20003f0e808 */
[----:B------:R-:W-:Y:S01]  /*f3a0*/  UISETP.GE.AND UP0, UPT, UR36, 0x29, UPT ;  /* 0x000000292400788c */ /* 0x000fe2000bf06270 */
[----:B------:R-:W-:Y:S02]  /*f3b0*/  FSEL R22, R80, -INF , !P2 ;  /* 0xff80000050167808 */ /* 0x000fe40005000000 */
[----:B------:R-:W-:Y:S01]  /*f3c0*/  ISETP.LT.OR P2, PT, R5, 0x19, P1 ;  /* 0x000000190500780c */ /* 0x000fe20000f41670 */
[----:B------:R-:W-:Y:S01]  /*f3d0*/  UP2UR UR25, UPR, URZ, 0x1 ;  /* 0x000000013f197883 */ /* 0x000fe20008000000 */
[----:B------:R-:W-:Y:S02]  /*f3e0*/  ISETP.GT.AND P1, PT, R3, 0x20, P3 ;  /* 0x000000200300780c */ /* 0x000fe40001f24270 */
        /* <DEDUP_REMOVED lines=29> */
[----:B------:R-:W-:-:S02]  /*f5c0*/  FSEL R44, R64, -INF , !P2 ;  /* 0xff800000402c7808 */ /* 0x000fc40005000000 */
[----:B------:R-:W-:Y:S02]  /*f5d0*/  ISETP.GT.AND P4, PT, R3, 0x31, P0 ;  /* 0x000000310300780c */ /* 0x000fe40000784270 */
[----:B------:R-:W-:Y:S02]  /*f5e0*/  ISETP.LT.OR P2, PT, R5, 0x31, P1 ;  /* 0x000000310500780c */ /* 0x000fe40000f41670 */
[----:B------:R-:W-:Y:S01]  /*f5f0*/  PLOP3.LUT P0, PT, PT, PT, UP0, 0x40, 0x0 ;  /* 0x000000000000781c */ /* 0x000fe20003f0e808 */
[----:B------:R-:W-:Y:S01]  /*f600*/  UISETP.GE.AND UP0, UPT, UR36, 0x41, UPT ;  /* 0x000000412400788c */ /* 0x000fe2000bf06270 */
[----:B------:R-:W-:Y:S02]  /*f610*/  ISETP.GT.AND P1, PT, R3, 0x38, P3 ;  /* 0x000000380300780c */ /* 0x000fe40001f24270 */
[----:B------:R-:W-:Y:S01]  /*f620*/  FSEL R45, R65, -INF , !P5 ;  /* 0xff800000412d7808 */ /* 0x000fe20006800000 */
[----:B------:R-:W-:Y:S01]  /*f630*/  UP2UR UR4, UPR, URZ, 0x1 ;  /* 0x000000013f047883 */ /* 0x000fe20008000000 */
[----:B------:R-:W-:-:S02]  /*f640*/  ISETP.LT.OR P5, PT, R5, 0x32, P4 ;  /* 0x000000320500780c */ /* 0x000fc400027a1670 */
[----:B------:R-:W-:Y:S02]  /*f650*/  ISETP.GT.AND P4, PT, R3, 0x39, P0 ;  /* 0x000000390300780c */ /* 0x000fe40000784270 */
[----:B------:R-:W-:Y:S02]  /*f660*/  ISETP.LT.OR P0, PT, R5, 0x39, P1 ;  /* 0x000000390500780c */ /* 0x000fe40000f01670 */
[----:B------:R-:W-:Y:S02]  /*f670*/  FSEL R140, R60, -INF , !P2 ;  /* 0xff8000003c8c7808 */ /* 0x000fe40005000000 */
[----:B------:R-:W-:Y:S01]  /*f680*/  PLOP3.LUT P2, PT, PT, PT, UP6, 0x40, 0x0 ;  /* 0x000000000000781c */ /* 0x000fe20003f4e868 */
[----:B------:R-:W-:Y:S01]  /*f690*/  UISETP.NE.AND UP6, UPT, UR12, URZ, UPT ;  /* 0x0000003f0c00728c */ /* 0x000fe2000bfc5270 */
[----:B------:R-:W-:Y:S02]  /*f6a0*/  FSEL R144, R56, -INF , !P0 ;  /* 0xff80000038907808 */ /* 0x000fe40004000000 */
[----:B------:R-:W-:-:S02]  /*f6b0*/  PLOP3.LUT P1, PT, PT, PT, UP5, 0x40, 0x0 ;  /* 0x000000000000781c */ /* 0x000fc40003f2e858 */
[----:B------:R-:W-:Y:S02]  /*f6c0*/  PLOP3.LUT P0, PT, PT, PT, UP4, 0x40, 0x0 ;  /* 0x000000000000781c */ /* 0x000fe40003f0e848 */
[C---:B------:R-:W-:Y:S02]  /*f6d0*/  ISETP.GT.AND P2, PT, R3.reuse, 0x41, P2 ;  /* 0x000000410300780c */ /* 0x040fe40001744270 */
[C---:B------:R-:W-:Y:S02]  /*f6e0*/  ISETP.GT.AND P1, PT, R3.reuse, 0x48, P1 ;  /* 0x000000480300780c */ /* 0x040fe40000f24270 */
[----:B------:R-:W-:Y:S02]  /*f6f0*/  ISETP.GT.AND P0, PT, R3, 0x49, P0 ;  /* 0x000000490300780c */ /* 0x000fe40000704270 */
[----:B------:R-:W-:Y:S01]  /*f700*/  PLOP3.LUT P3, PT, PT, PT, UP0, 0x40, 0x0 ;  /* 0x000000000000781c */ /* 0x000fe20003f6e808 */
[----:B------:R-:W-:Y:S01]  /*f710*/  UISETP.GE.AND UP0, UPT, UR36, 0x5a, UPT ;  /* 0x0000005a2400788c */ /* 0x000fe2000bf06270 */
[----:B------:R-:W-:-:S02]  /*f720*/  ISETP.LT.OR P2, PT, R5, 0x42, P2 ;  /* 0x000000420500780c */ /* 0x000fc40001741670 */
[C---:B------:R-:W-:Y:S02]  /*f730*/  ISETP.LT.OR P1, PT, R5.reuse, 0x49, P1 ;  /* 0x000000490500780c */ /* 0x040fe40000f21670 */
[----:B------:R-:W-:Y:S02]  /*f740*/  ISETP.LT.OR P0, PT, R5, 0x4a, P0 ;  /* 0x0000004a0500780c */ /* 0x000fe40000701670 */
[----:B------:R-:W-:Y:S02]  /*f750*/  ISETP.GT.AND P3, PT, R3, 0x40, P3 ;  /* 0x000000400300780c */ /* 0x000fe40001f64270 */
[----:B------:R-:W-:Y:S02]  /*f760*/  FSEL R164, R53, -INF , !P2 ;  /* 0xff80000035a47808 */ /* 0x000fe40005000000 */
[----:B------:R-:W-:Y:S02]  /*f770*/  PLOP3.LUT P2, PT, PT, PT, UP2, 0x40, 0x0 ;  /* 0x000000000000781c */ /* 0x000fe40003f4e828 */
[----:B------:R-:W-:-:S02]  /*f780*/  FSEL R163, R48, -INF , !P1 ;  /* 0xff80000030a37808 */ /* 0x000fc40004800000 */
[----:B------:R-:W-:Y:S02]  /*f790*/  PLOP3.LUT P1, PT, PT, PT, UP1, 0x40, 0x0 ;  /* 0x000000000000781c */ /* 0x000fe40003f2e818 */
[----:B------:R-:W-:Y:S02]  /*f7a0*/  FSEL R167, R49, -INF , !P0 ;  /* 0xff80000031a77808 */ /* 0x000fe40004000000 */
[----:B------:R-:W-:Y:S02]  /*f7b0*/  PLOP3.LUT P0, PT, PT, PT, UP0, 0x40, 0x0 ;  /* 0x000000000000781c */ /* 0x000fe40003f0e808 */
[----:B------:R-:W-:Y:S02]  /*f7c0*/  ISETP.LT.OR P3, PT, R5, 0x41, P3 ;  /* 0x000000410500780c */ /* 0x000fe40001f61670 */
[C---:B------:R-:W-:Y:S02]  /*f7d0*/  ISETP.GT.AND P2, PT, R3.reuse, 0x51, P2 ;  /* 0x000000510300780c */ /* 0x040fe40001744270 */
[----:B------:R-:W-:-:S02]  /*f7e0*/  ISETP.GT.AND P1, PT, R3, 0x58, P1 ;  /* 0x000000580300780c */ /* 0x000fc40000f24270 */
[----:B------:R-:W-:Y:S02]  /*f7f0*/  ISETP.GT.AND P0, PT, R3, 0x59, P0 ;  /* 0x000000590300780c */ /* 0x000fe40000704270 */
[C---:B------:R-:W-:Y:S02]  /*f800*/  ISETP.LT.OR P4, PT, R5.reuse, 0x3a, P4 ;  /* 0x0000003a0500780c */ /* 0x040fe40002781670 */
[----:B------:R-:W-:Y:S02]  /*f810*/  FSEL R146, R52, -INF , !P3 ;  /* 0xff80000034927808 */ /* 0x000fe40005800000 */
[C---:B------:R-:W-:Y:S02]  /*f820*/  ISETP.LT.OR P3, PT, R5.reuse, 0x52, P2 ;  /* 0x000000520500780c */ /* 0x040fe40001761670 */
[C---:B------:R-:W-:Y:S02]  /*f830*/  ISETP.LT.OR P2, PT, R5.reuse, 0x59, P1 ;  /* 0x000000590500780c */ /* 0x040fe40000f41670 */
[----:B------:R-:W-:-:S02]  /*f840*/  ISETP.LT.OR P1, PT, R5, 0x5a, P0 ;  /* 0x0000005a0500780c */ /* 0x000fc40000721670 */
[----:B------:R-:W-:Y:S02]  /*f850*/  FSEL R145, R57, -INF , !P4 ;  /* 0xff80000039917808 */ /* 0x000fe40006000000 */
[----:B------:R-:W-:Y:S01]  /*f860*/  PLOP3.LUT P0, PT, PT, PT, UP6, 0x40, 0x0 ;  /* 0x000000000000781c */ /* 0x000fe20003f0e868 */
[----:B------:R-:W-:Y:S01]  /*f870*/  UISETP.NE.AND UP6, UPT, UR37, URZ, UPT ;  /* 0x0000003f2500728c */ /* 0x000fe2000bfc5270 */
[----:B------:R-:W-:Y:S02]  /*f880*/  PLOP3.LUT P4, PT, PT, PT, UP3, 0x40, 0x0 ;  /* 0x000000000000781c */ /* 0x000fe40003f8e838 */
[----:B------:R-:W-:Y:S02]  /*f890*/  FSEL R141, R61, -INF , !P5 ;  /* 0xff8000003d8d7808 */ /* 0x000fe40006800000 */
[----:B------:R-:W-:Y:S01]  /*f8a0*/  ISETP.GT.AND P4, PT, R3, 0x50, P4 ;  /* 0x000000500300780c */ /* 0x000fe20002784270 */
[----:B-1----:R-:W-:Y:S01]  /*f8b0*/  IMAD.IADD R3, R12, 0x1, R8 ;  /* 0x000000010c037824 */ /* 0x002fe200078e0208 */
[----:B------:R-:W-:-:S02]  /*f8c0*/  FSEL R203, R33, -INF , !P3 ;  /* 0xff80000021cb7808 */ /* 0x000fc40005800000 */
[----:B------:R-:W-:Y:S01]  /*f8d0*/  ISETP.LT.OR P4, PT, R5, 0x51, P4 ;  /* 0x000000510500780c */ /* 0x000fe20002781670 */
[----:B------:R-:W-:Y:S01]  /*f8e0*/  IMAD.IADD R5, R10, 0x1, R8 ;  /* 0x000000010a057824 */ /* 0x000fe200078e0208 */
[----:B------:R-:W-:Y:S02]  /*f8f0*/  FSEL R202, R28, -INF , !P2 ;  /* 0xff8000001cca7808 */ /* 0x000fe40005000000 */
[----:B------:R-:W-:Y:S02]  /*f900*/  FSEL R204, R32, -INF , !P4 ;  /* 0xff80000020cc7808 */ /* 0x000fe40006000000 */
[----:B------:R-:W-:Y:S02]  /*f910*/  IMNMX R5, R5, R11, PT ;  /* 0x0000000b05057217 */ /* 0x000fe40003800200 */
        /* <DEDUP_REMOVED lines=14> */
.L_x_445:
[----:B------:R-:W-:-:S04]  /*fa00*/  MOV R14, c[0x0][0x32c] ;  /* 0x0000cb00000e7a02 */ /* 0x000fc80000000f00 */
[----:B------:R-:W-:-:S13]  /*fa10*/  ISETP.NE.AND P0, PT, R14, 0x1, PT ;  /* 0x000000010e00780c */ /* 0x000fda0003f05270 */
[----:B------:R-:W-:-:S05]  /*fa20*/  @P0 IMAD.HI.U32 R14, R8, c[0x0][0x330], RZ ;  /* 0x0000cc00080e0a27 */ /* 0x000fca00078e00ff */
[----:B------:R-:W-:Y:S02]  /*fa30*/  @P0 SHF.R.U32.HI R8, RZ, c[0x0][0x334], R14 ;  /* 0x0000cd00ff080a19 */ /* 0x000fe4000001160e */
.L_x_446:
[----:B------:R-:W-:Y:S05]  /*fa40*/  BSYNC B0 ;  /* 0x0000000000007941 */ /* 0x000fea0003800000 */
.L_x_444:
[----:B------:R-:W-:-:S05]  /*fa50*/  IMAD R8, R8, c[0x0][0x32c], R13 ;  /* 0x0000cb0008087a24 */ /* 0x000fca00078e020d */
[----:B------:R-:W-:Y:S02]  /*fa60*/  IADD3 R14, R8, c[0x0][0x32c], RZ ;  /* 0x0000cb00080e7a10 */ /* 0x000fe40007ffe0ff */
[----:B------:R-:W-:Y:S02]  /*fa70*/  IMNMX R3, R3, R8, !PT ;  /* 0x0000000803037217 */ /* 0x000fe40007800200 */
[----:B------:R-:W-:Y:S02]  /*fa80*/  IMNMX R5, R5, R14, PT ;  /* 0x0000000e05057217 */ /* 0x000fe40003800200 */
.L_x_443:
[----:B------:R-:W-:Y:S01]  /*fa90*/  UP2UR UR42, UPR, URZ, 0x40 ;  /* 0x000000403f2a7883 */ /* 0x000fe20008000000 */
[----:B------:R-:W1:Y:S01]  /*faa0*/  SHFL.IDX PT, R8, R9, 0x3, 0x1c1f ;  /* 0x007c1f0009087f89 */ /* 0x000e6200000e0000 */
[----:B------:R-:W-:Y:S02]  /*fab0*/  UISETP.NE.AND UP6, UPT, UR26, URZ, UPT ;  /* 0x0000003f1a00728c */ /* 0x000fe4000bfc5270 */
[----:B------:R-:W-:Y:S02]  /*fac0*/  UP2UR UR36, UPR, URZ, 0x1 ;  /* 0x000000013f247883 */ /* 0x000fe40008000000 */
[----:B------:R-:W-:-:S02]  /*fad0*/  UP2UR UR43, UPR, URZ, 0x40 ;  /* 0x000000403f2b7883 */ /* 0x000fc40008000000 */
[----:B------:R-:W-:Y:S02]  /*fae0*/  UISETP.NE.AND UP6, UPT, UR32, URZ, UPT ;  /* 0x0000003f2000728c */ /* 0x000fe4000bfc5270 */
[----:B------:R-:W-:Y:S02]  /*faf0*/  UISETP.NE.AND UP0, UPT, UR34, URZ, UPT ;  /* 0x0000003f2200728c */ /* 0x000fe4000bf05270 */
[----:B------:R-:W-:Y:S02]  /*fb00*/  UP2UR UR44, UPR, URZ, 0x40 ;  /* 0x000000403f2c7883 */ /* 0x000fe40008000000 */
[----:B------:R-:W-:Y:S02]  /*fb10*/  UISETP.NE.AND UP6, UPT, UR35, URZ, UPT ;  /* 0x0000003f2300728c */ /* 0x000fe4000bfc5270 */
[----:B------:R-:W-:Y:S01]  /*fb20*/  PLOP3.LUT P0, PT, PT, PT, UP0, 0x40, 0x0 ;  /* 0x000000000000781c */ /* 0x000fe20003f0e808 */
[----:B------:R-:W-:Y:S02]  /*fb30*/  UP2UR UR41, UPR, URZ, 0x20 ;  /* 0x000000203f297883 */ /* 0x000fe40008000000 */
[----:B------:R-:W-:Y:S01]  /*fb40*/  UISETP.NE.AND UP5, UPT, UR33, URZ, UPT ;  /* 0x0000003f2100728c */ /* 0x000fe2000bfa5270 */
[----:B------:R-:W-:Y:S01]  /*fb50*/  PLOP3.LUT P1, PT, PT, PT, UP6, 0x40, 0x0 ;  /* 0x000000000000781c */ /* 0x000fe20003f2e868 */
[----:B------:R-:W-:Y:S01]  /*fb60*/  UISETP.NE.AND UP6, UPT, UR44, URZ, UPT ;  /* 0x0000003f2c00728c */ /* 0x000fe2000bfc5270 */
[C---:B------:R-:W-:Y:S01]  /*fb70*/  ISETP.GT.AND P0, PT, R6.reuse, 0x1, P0 ;  /* 0x000000010600780c */ /* 0x040fe20000704270 */
[----:B------:R-:W-:Y:S01]  /*fb80*/  UP2UR UR40, UPR, URZ, 0x10 ;  /* 0x000000103f287883 */ /* 0x000fe20008000000 */
[C---:B------:R-:W-:Y:S01]  /*fb90*/  ISETP.GT.AND P1, PT, R6.reuse, RZ, P1 ;  /* 0x000000ff0600720c */ /* 0x040fe20000f24270 */
[----:B------:R-:W-:Y:S01]  /*fba0*/  UISETP.NE.AND UP4, UPT, UR31, URZ, UPT ;  /* 0x0000003f1f00728c */ /* 0x000fe2000bf85270 */
[C---:B------:R-:W-:Y:S01]  /*fbb0*/  ISETP.LT.OR P2, PT, R7.reuse, 0x2, P0 ;  /* 0x000000020700780c */ /* 0x040fe20000741670 */
[----:B------:R-:W-:Y:S01]  /*fbc0*/  UP2UR UR39, UPR, URZ, 0x8 ;  /* 0x000000083f277883 */ /* 0x000fe20008000000 */
[----:B------:R-:W-:Y:S01]  /*fbd0*/  ISETP.LT.OR P3, PT, R7, 0x1, P1 ;  /* 0x000000010700780c */ /* 0x000fe20000f61670 */
[----:B------:R-:W-:Y:S01]  /*fbe0*/  UISETP.NE.AND UP3, UPT, UR30, URZ, UPT ;  /* 0x0000003f1e00728c */ /* 0x000fe2000bf65270 */
[----:B------:R-:W-:Y:S01]  /*fbf0*/  PLOP3.LUT P1, PT, PT, PT, UP5, 0x40, 0x0 ;  /* 0x000000000000781c */ /* 0x000fe20003f2e858 */
[----:B------:R-:W-:Y:S01]  /*fc00*/  UP2UR UR37, UPR, URZ, 0x2 ;  /* 0x000000023f257883 */ /* 0x000fe20008000000 */
[----:B------:R-:W-:Y:S01]  /*fc10*/  PLOP3.LUT P0, PT, PT, PT, UP6, 0x40, 0x0 ;  /* 0x000000000000781c */ /* 0x000fe20003f0e868 */
[----:B------:R-:W-:Y:S01]  /*fc20*/  UISETP.NE.AND UP6, UPT, UR29, URZ, UPT ;  /* 0x0000003f1d00728c */ /* 0x000fe2000bfc5270 */
[----:B------:R-:W-:Y:S01]  /*fc30*/  FSEL R18, R95, -INF , !P2 ;  /* 0xff8000005f127808 */ /* 0x000fe20005000000 */
[----:B------:R-:W-:Y:S01]  /*fc40*/  UISETP.NE.AND UP1, UPT, UR28, URZ, UPT ;  /* 0x0000003f1c00728c */ /* 0x000fe2000bf25270 */
[C---:B------:R-:W-:Y:S01]  /*fc50*/  ISETP.GT.AND P2, PT, R6.reuse, 0x8, P1 ;  /* 0x000000080600780c */ /* 0x040fe20000f44270 */
[----:B------:R-:W-:Y:S01]  /*fc60*/  UP2UR UR38, UPR, URZ, 0x4 ;  /* 0x000000043f267883 */ /* 0x000fe20008000000 */
[----:B------:R-:W-:Y:S01]  /*fc70*/  ISETP.GT.AND P1, PT, R6, 0x9, P0 ;  /* 0x000000090600780c */ /* 0x000fe20000724270 */
[----:B------:R-:W-:Y:S01]  /*fc80*/  UISETP.NE.AND UP2, UPT, UR27, URZ, UPT ;  /* 0x0000003f1b00728c */ /* 0x000fe2000bf45270 */
[----:B------:R-:W-:Y:S01]  /*fc90*/  PLOP3.LUT P0, PT, PT, PT, UP4, 0x40, 0x0 ;  /* 0x000000000000781c */ /* 0x000fe20003f0e848 */
[----:B------:R-:W-:Y:S01]  /*fca0*/  UP2UR UR44, UPR, URZ, 0x10 ;  /* 0x000000103f2c7883 */ /* 0x000fe20008000000 */
[----:B------:R-:W-:Y:S01]  /*fcb0*/  FSEL R14, R94, -INF , !P3 ;  /* 0xff8000005e0e7808 */ /* 0x000fe20005800000 */
[----:B------:R-:W-:Y:S01]  /*fcc0*/  UISETP.NE.AND UP4, UPT, UR32, URZ, UPT ;  /* 0x0000003f2000728c */ /* 0x000fe2000bf85270 */
[----:B------:R-:W-:-:S02]  /*fcd0*/  PLOP3.LUT P3, PT, PT, PT, UP3, 0x40, 0x0 ;  /* 0x000000000000781c */ /* 0x000fc40003f6e838 */
[C---:B------:R-:W-:Y:S02]  /*fce0*/  ISETP.LT.OR P4, PT, R7.reuse, 0x9, P2 ;  /* 0x000000090700780c */ /* 0x040fe40001781670 */
[C---:B------:R-:W-:Y:S02]  /*fcf0*/  ISETP.LT.OR P2, PT, R7.reuse, 0xa, P1 ;  /* 0x0000000a0700780c */ /* 0x040fe40000f41670 */
[C---:B------:R-:W-:Y:S02]  /*fd00*/  ISETP.GT.AND P1, PT, R6.reuse, 0x10, P0 ;  /* 0x000000100600780c */ /* 0x040fe40000724270 */
[----:B------:R-:W-:Y:S02]  /*fd10*/  ISETP.GT.AND P0, PT, R6, 0x11, P3 ;  /* 0x000000110600780c */ /* 0x000fe40001f04270 */
[----:B------:R-:W-:Y:S02]  /*fd20*/  ISETP.LT.OR P3, PT, R7, 0x11, P1 ;  /* 0x000000110700780c */ /* 0x000fe40000f61670 */
[----:B------:R-:W-:-:S02]  /*fd30*/  FSEL R21, R91, -INF , !P2 ;  /* 0xff8000005b157808 */ /* 0x000fc40005000000 */
[----:B------:R-:W-:Y:S01]  /*fd40*/  PLOP3.LUT P1, PT, PT, PT, UP6, 0x40, 0x0 ;  /* 0x000000000000781c */ /* 0x000fe20003f2e868 */
[----:B------:R-:W-:Y:S01]  /*fd50*/  UISETP.NE.AND UP6, UPT, UR43, URZ, UPT ;  /* 0x0000003f2b00728c */ /* 0x000fe2000bfc5270 */
[----:B------:R-:W-:Y:S01]  /*fd60*/  ISETP.LT.OR P2, PT, R7, 0x12, P0 ;  /* 0x000000120700780c */ /* 0x000fe20000741670 */
[----:B------:R-:W-:Y:S01]  /*fd70*/  UP2UR UR43, UPR, URZ, 0x2 ;  /* 0x000000023f2b7883 */ /* 0x000fe20008000000 */
[----:B------:R-:W-:Y:S01]  /*fd80*/  PLOP3.LUT P0, PT, PT, PT, UP1, 0x40, 0x0 ;  /* 0x000000000000781c */ /* 0x000fe20003f0e818 */
[----:B------:R-:W-:Y:S01]  /*fd90*/  UISETP.NE.AND UP1, UPT, UR35, URZ, UPT ;  /* 0x0000003f2300728c */ /* 0x000fe2000bf25270 */
[----:B------:R-:W-:Y:S02]  /*fda0*/  FSEL R27, R83, -INF , !P2 ;  /* 0xff800000531b7808 */ /* 0x000fe40005000000 */
[----:B------:R-:W-:Y:S02]  /*fdb0*/  FSEL R25, R82, -INF , !P3 ;  /* 0xff80000052197808 */ /* 0x000fe40005800000 */
[----:B------:R-:W-:-:S02]  /*fdc0*/  ISETP.GT.AND P3, PT, R6, 0x18, P1 ;  /* 0x000000180600780c */ /* 0x000fc40000f64270 */
[----:B------:R-:W-:Y:S01]  /*fdd0*/  PLOP3.LUT P2, PT, PT, PT, UP1, 0x40, 0x0 ;  /* 0x000000000000781c */ /* 0x000fe20003f4e818 */
[----:B------:R-:W-:Y:S01]  /*fde0*/  UISETP.NE.AND UP1, UPT, UR29, URZ, UPT ;  /* 0x0000003f1d00728c */ /* 0x000fe2000bf25270 */
[----:B------:R-:W-:Y:S02]  /*fdf0*/  ISETP.GT.AND P1, PT, R6, 0x19, P0 ;  /* 0x000000190600780c */ /* 0x000fe40000724270 */
[----:B------:R-:W-:Y:S01]  /*fe00*/  PLOP3.LUT P0, PT, PT, PT, UP0, 0x40, 0x0 ;  /* 0x000000000000781c */ /* 0x000fe20003f0e808 */
[----:B------:R-:W-:Y:S01]  /*fe10*/  UISETP.NE.AND UP0, UPT, UR25, URZ, UPT ;  /* 0x0000003f1900728c */ /* 0x000fe2000bf05270 */
[----:B------:R-:W-:Y:S02]  /*fe20*/  FSEL R20, R90, -INF , !P4 ;  /* 0xff8000005a147808 */ /* 0x000fe40006000000 */
[----:B------:R-:W-:Y:S02]  /*fe30*/  ISETP.GT.AND P2, PT, R3, RZ, P2 ;  /* 0x000000ff0300720c */ /* 0x000fe40001744270 */
[----:B------:R-:W-:-:S02]  /*fe40*/  ISETP.LT.OR P4, PT, R7, 0x19, P3 ;  /* 0x000000190700780c */ /* 0x000fc40001f81670 */
[----:B------:R-:W-:Y:S02]  /*fe50*/  ISETP.LT.OR P3, PT, R7, 0x1a, P1 ;  /* 0x0000001a0700780c */ /* 0x000fe40000f61670 */
[----:B------:R-:W-:Y:S02]  /*fe60*/  ISETP.GT.AND P0, PT, R3, 0x1, P0 ;  /* 0x000000010300780c */ /* 0x000fe40000704270 */
[----:B------:R-:W-:Y:S02]  /*fe70*/  ISETP.LT.OR P1, PT, R5, 0x1, P2 ;  /* 0x000000010500780c */ /* 0x000fe40001721670 */
[----:B------:R-:W-:Y:S02]  /*fe80*/  PLOP3.LUT P2, PT, PT, PT, UP2, 0x40, 0x0 ;  /* 0x000000000000781c */ /* 0x000fe40003f4e828 */
[----:B------:R-:W-:Y:S02]  /*fe90*/  FSEL R37, R79, -INF , !P3 ;  /* 0xff8000004f257808 */ /* 0x000fe40005800000 */
[----:B------:R-:W-:-:S02]  /*fea0*/  ISETP.LT.OR P3, PT, R5, 0x2, P0 ;  /* 0x000000020500780c */ /* 0x000fc40000761670 */
[----:B------:R-:W-:Y:S02]  /*feb0*/  FSEL R91, R172, -INF , !P1 ;  /* 0xff800000ac5b7808 */ /* 0x000fe40004800000 */
[----:B------:R-:W-:Y:S02]  /*fec0*/  PLOP3.LUT P0, PT, PT, PT, UP6, 0x40, 0x0 ;  /* 0x000000000000781c */ /* 0x000fe40003f0e868 */
[C---:B------:R-:W-:Y:S02]  /*fed0*/  ISETP.GT.AND P1, PT, R6.reuse, 0x20, P2 ;  /* 0x000000200600780c */ /* 0x040fe40001724270 */
[----:B------:R-:W-:Y:S02]  /*fee0*/  FSEL R93, R173, -INF , !P3 ;  /* 0xff800000ad5d7808 */ /* 0x000fe40005800000 */
[----:B------:R-:W-:Y:S02]  /*fef0*/  ISETP.GT.AND P3, PT, R6, 0x21, P0 ;  /* 0x000000210600780c */ /* 0x000fe40000764270 */
[----:B------:R-:W-:-:S02]  /*ff00*/  ISETP.LT.OR P0, PT, R7, 0x21, P1 ;  /* 0x000000210700780c */ /* 0x000fc40000f01670 */
[----:B------:R-:W-:Y:S01]  /*ff10*/  PLOP3.LUT P1, PT, PT, PT, UP4, 0x40, 0x0 ;  /* 0x000000000000781c */ /* 0x000fe20003f2e848 */
[----:B------:R-:W-:Y:S01]  /*ff20*/  UISETP.NE.AND UP4, UPT, UR44, URZ, UPT ;  /* 0x0000003f2c00728c */ /* 0x000fe2000bf85270 */
[----:B------:R-:W-:Y:S01]  /*ff30*/  PLOP3.LUT P2, PT, PT, PT, UP5, 0x40, 0x0 ;  /* 0x000000000000781c */ /* 0x000fe20003f4e858 */
[----:B------:R-:W-:Y:S01]  /*ff40*/  UISETP.NE.AND UP5, UPT, UR24, URZ, UPT ;  /* 0x0000003f1800728c */ /* 0x000fe2000bfa5270 */
[----:B------:R-:W-:Y:S02]  /*ff50*/  FSEL R88, R74, -INF , !P0 ;  /* 0xff8000004a587808 */ /* 0x000fe40004000000 */
[----:B------:R-:W-:Y:S02]  /*ff60*/  ISETP.GT.AND P2, PT, R3, 0x8, P2 ;  /* 0x000000080300780c */ /* 0x000fe40001744270 */
[----:B------:R-:W-:Y:S01]  /*ff70*/  PLOP3.LUT P0, PT, PT, PT, UP4, 0x40, 0x0 ;  /* 0x000000000000781c */ /* 0x000fe20003f0e848 */
[----:B------:R-:W-:Y:S01]  /*ff80*/  UISETP.NE.AND UP4, UPT, UR23, URZ, UPT ;  /* 0x0000003f1700728c */ /* 0x000fe2000bf85270 */
[----:B------:R-:W-:-:S02]  /*ff90*/  FSEL R36, R78, -INF , !P4 ;  /* 0xff8000004e247808 */ /* 0x000fc40006000000 */
[----:B------:R-:W-:Y:S02]  /*ffa0*/  ISETP.GT.AND P1, PT, R3, 0x9, P1 ;  /* 0x000000090300780c */ /* 0x000fe40000f24270 */
[----:B------:R-:W-:Y:S02]  /*ffb0*/  ISETP.LT.OR P4, PT, R7, 0x22, P3 ;  /* 0x000000220700780c */ /* 0x000fe40001f81670 */
[----:B------:R-:W-:Y:S02]  /*ffc0*/  ISETP.LT.OR P3, PT, R5, 0x9, P2 ;  /* 0x000000090500780c */ /* 0x000fe40001761670 */
[----:B------:R-:W-:Y:S02]  /*ffd0*/  ISETP.GT.AND P2, PT, R3, 0x10, P0 ;  /* 0x000000100300780c */ /* 0x000fe40000744270 */
[----:B------:R-:W-:Y:S02]  /*ffe0*/  ISETP.LT.OR P0, PT, R5, 0xa, P1 ;  /* 0x0000000a0500780c */ /* 0x000fe40000f01670 */
[----:B------:R-:W-:-:S02]  /*fff0*/  PLOP3.LUT P1, PT, PT, PT, UP0, 0x40, 0x0 ;  /* 0x000000000000781c */ /* 0x000fc40003f2e808 */
[----:B------:R-:W-:Y:S02]  /*10000*/  FSEL R95, R85, -INF , !P0 ;  /* 0xff800000555f7808 */ /* 0x000fe40004000000 */
[----:B------:R-:W-:Y:S02]  /*10010*/  PLOP3.LUT P0, PT, PT, PT, UP5, 0x40, 0x0 ;  /* 0x000000000000781c */ /* 0x000fe40003f0e858 */
[----:B------:R-:W-:Y:S02]  /*10020*/  ISETP.GT.AND P1, PT, R6, 0x28, P1 ;  /* 0x000000280600780c */ /* 0x000fe40000f24270 */
[----:B------:R-:W-:Y:S02]  /*10030*/  FSEL R94, R84, -INF , !P3 ;  /* 0xff800000545e7808 */ /* 0x000fe40005800000 */
[----:B------:R-:W-:Y:S02]  /*10040*/  ISETP.LT.OR P2, PT, R5, 0x11, P2 ;  /* 0x000000110500780c */ /* 0x000fe40001741670 */
[----:B------:R-:W-:-:S02]  /*10050*/  ISETP.GT.AND P3, PT, R6, 0x29, P0 ;  /* 0x000000290600780c */ /* 0x000fc40000764270 */
[----:B------:R-:W-:Y:S02]  /*10060*/  ISETP.LT.OR P0, PT, R7, 0x29, P1 ;  /* 0x000000290700780c */ /* 0x000fe40000f01670 */
[----:B------:R-:W-:Y:S01]  /*10070*/  PLOP3.LUT P1, PT, PT, PT, UP1, 0x40, 0x0 ;  /* 0x000000000000781c */ /* 0x000fe20003f2e818 */
[----:B------:R-:W-:Y:S01]  /*10080*/  UISETP.NE.AND UP1, UPT, UR43, URZ, UPT ;  /* 0x0000003f2b00728c */ /* 0x000fe2000bf25270 */
[----:B------:R-:W-:Y:S02]  /*10090*/  FSEL R112, R120, -INF , !P2 ;  /* 0xff80000078707808 */ /* 0x000fe40005000000 */
[----:B------:R-:W-:Y:S01]  /*100a0*/  PLOP3.LUT P2, PT, PT, PT, UP3, 0x40, 0x0 ;  /* 0x000000000000781c */ /* 0x000fe20003f4e838 */
[----:B------:R-:W-:Y:S01]  /*100b0*/  UISETP.NE.AND UP3, UPT, UR22, URZ, UPT ;  /* 0x0000003f1600728c */ /* 0x000fe2000bf65270 */
[----:B------:R-:W-:Y:S02]  /*100c0*/  FSEL R90, R66, -INF , !P0 ;  /* 0xff800000425a7808 */ /* 0x000fe40004000000 */
[----:B------:R-:W-:-:S02]  /*100d0*/  ISETP.GT.AND P2, PT, R3, 0x11, P2 ;  /* 0x000000110300780c */ /* 0x000fc40001744270 */
[----:B------:R-:W-:Y:S01]  /*100e0*/  PLOP3.LUT P0, PT, PT, PT, UP1, 0x40, 0x0 ;  /* 0x000000000000781c */ /* 0x000fe20003f0e818 */
[----:B------:R-:W-:Y:S01]  /*100f0*/  UISETP.NE.AND UP1, UPT, UR20, URZ, UPT ;  /* 0x0000003f1400728c */ /* 0x000fe2000bf25270 */
[----:B------:R-:W-:Y:S02]  /*10100*/  FSEL R89, R75, -INF , !P4 ;  /* 0xff8000004b597808 */ /* 0x000fe40006000000 */
[----:B------:R-:W-:Y:S02]  /*10110*/  ISETP.GT.AND P1, PT, R3, 0x18, P1 ;  /* 0x000000180300780c */ /* 0x000fe40000f24270 */
[----:B------:R-:W-:Y:S02]  /*10120*/  ISETP.LT.OR P4, PT, R7, 0x2a, P3 ;  /* 0x0000002a0700780c */ /* 0x000fe40001f81670 */
[----:B------:R-:W-:Y:S02]  /*10130*/  ISETP.LT.OR P3, PT, R5, 0x12, P2 ;  /* 0x000000120500780c */ /* 0x000fe40001761670 */
[----:B------:R-:W-:-:S02]  /*10140*/  ISETP.GT.AND P2, PT, R3, 0x19, P0 ;  /* 0x000000190300780c */ /* 0x000fc40000744270 */
[C---:B------:R-:W-:Y:S02]  /*10150*/  ISETP.LT.OR P0, PT, R5.reuse, 0x19, P1 ;  /* 0x000000190500780c */ /* 0x040fe40000f01670 */
[----:B------:R-:W-:Y:S02]  /*10160*/  PLOP3.LUT P1, PT, PT, PT, UP4, 0x40, 0x0 ;  /* 0x000000000000781c */ /* 0x000fe40003f2e848 */
[----:B------:R-:W-:Y:S02]  /*10170*/  FSEL R114, R116, -INF , !P0 ;  /* 0xff80000074727808 */ /* 0x000fe40004000000 */
[----:B------:R-:W-:Y:S02]  /*10180*/  ISETP.LT.OR P2, PT, R5, 0x1a, P2 ;  /* 0x0000001a0500780c */ /* 0x000fe40001741670 */
[----:B------:R-:W-:Y:S02]  /*10190*/  PLOP3.LUT P0, PT, PT, PT, UP3, 0x40, 0x0 ;  /* 0x000000000000781c */ /* 0x000fe40003f0e838 */
[----:B------:R-:W-:-:S02]  /*101a0*/  ISETP.GT.AND P1, PT, R6, 0x30, P1 ;  /* 0x000000300600780c */ /* 0x000fc40000f24270 */
[----:B------:R-:W-:Y:S02]  /*101b0*/  FSEL R113, R121, -INF , !P3 ;  /* 0xff80000079717808 */ /* 0x000fe40005800000 */
[----:B------:R-:W-:Y:S02]  /*101c0*/  FSEL R115, R117, -INF , !P2 ;  /* 0xff80000075737808 */ /* 0x000fe40005000000 */
[----:B------:R-:W-:Y:S02]  /*101d0*/  ISETP.GT.AND P3, PT, R6, 0x31, P0 ;  /* 0x000000310600780c */ /* 0x000fe40000764270 */
[----:B------:R-:W-:Y:S01]  /*101e0*/  PLOP3.LUT P2, PT, PT, PT, UP2, 0x40, 0x0 ;  /* 0x000000000000781c */ /* 0x000fe20003f4e828 */
[----:B------:R-:W-:Y:S01]  /*101f0*/  UISETP.NE.AND UP2, UPT, UR21, URZ, UPT ;  /* 0x0000003f1500728c */ /* 0x000fe2000bf45270 */
[----:B------:R-:W-:Y:S02]  /*10200*/  ISETP.LT.OR P0, PT, R7, 0x31, P1 ;  /* 0x000000310700780c */ /* 0x000fe40000f01670 */
[----:B------:R-:W-:Y:S01]  /*10210*/  PLOP3.LUT P1, PT, PT, PT, UP6, 0x40, 0x0 ;  /* 0x000000000000781c */ /* 0x000fe20003f2e868 */
[----:B------:R-:W-:Y:S01]  /*10220*/  UISETP.NE.AND UP6, UPT, UR42, URZ, UPT ;  /* 0x0000003f2a00728c */ /* 0x000fe2000bfc5270 */
[----:B------:R-:W-:-:S02]  /*10230*/  ISETP.GT.AND P2, PT, R3, 0x20, P2 ;  /* 0x000000200300780c */ /* 0x000fc40001744270 */
[----:B------:R-:W-:Y:S02]  /*10240*/  FSEL R131, R62, -INF , !P0 ;  /* 0xff8000003e837808 */ /* 0x000fe40004000000 */
[----:B------:R-:W-:Y:S01]  /*10250*/  PLOP3.LUT P0, PT, PT, PT, UP0, 0x40, 0x0 ;  /* 0x000000000000781c */ /* 0x000fe20003f0e808 */
[----:B------:R-:W-:Y:S01]  /*10260*/  UISETP.NE.AND UP0, UPT, UR4, URZ, UPT ;  /* 0x0000003f0400728c */ /* 0x000fe2000bf05270 */
[----:B------:R-:W-:Y:S02]  /*10270*/  FSEL R92, R67, -INF , !P4 ;  /* 0xff800000435c7808 */ /* 0x000fe40006000000 */
[----:B------:R-:W-:Y:S02]  /*10280*/  ISETP.GT.AND P1, PT, R3, 0x21, P1 ;  /* 0x000000210300780c */ /* 0x000fe40000f24270 */
[----:B------:R-:W-:Y:S02]  /*10290*/  ISETP.LT.OR P4, PT, R7, 0x32, P3 ;  /* 0x000000320700780c */ /* 0x000fe40001f81670 */
[----:B------:R-:W-:-:S02]  /*102a0*/  ISETP.LT.OR P3, PT, R5, 0x21, P2 ;  /* 0x000000210500780c */ /* 0x000fc40001761670 */
[----:B------:R-:W-:Y:S02]  /*102b0*/  ISETP.GT.AND P2, PT, R3, 0x28, P0 ;  /* 0x000000280300780c */ /* 0x000fe40000744270 */
[----:B------:R-:W-:Y:S02]  /*102c0*/  ISETP.LT.OR P0, PT, R5, 0x22, P1 ;  /* 0x000000220500780c */ /* 0x000fe40000f01670 */
[----:B------:R-:W-:Y:S02]  /*102d0*/  PLOP3.LUT P1, PT, PT, PT, UP2, 0x40, 0x0 ;  /* 0x000000000000781c */ /* 0x000fe40003f2e828 */
[----:B------:R-:W-:Y:S02]  /*102e0*/  FSEL R166, R157, -INF , !P0 ;  /* 0xff8000009da67808 */ /* 0x000fe40004000000 */
[----:B------:R-:W-:Y:S02]  /*102f0*/  ISETP.LT.OR P2, PT, R5, 0x29, P2 ;  /* 0x000000290500780c */ /* 0x000fe40001741670 */
[----:B------:R-:W-:-:S02]  /*10300*/  PLOP3.LUT P0, PT, PT, PT, UP1, 0x40, 0x0 ;  /* 0x000000000000781c */ /* 0x000fc40003f0e818 */
[----:B------:R-:W-:Y:S02]  /*10310*/  ISETP.GT.AND P1, PT, R6, 0x38, P1 ;  /* 0x000000380600780c */ /* 0x000fe40000f24270 */
[----:B------:R-:W-:Y:S02]  /*10320*/  FSEL R165, R156, -INF , !P3 ;  /* 0xff8000009ca57808 */ /* 0x000fe40005800000 */
[----:B------:R-:W-:Y:S02]  /*10330*/  FSEL R168, R108, -INF , !P2 ;  /* 0xff8000006ca87808 */ /* 0x000fe40005000000 */
[----:B------:R-:W-:Y:S02]  /*10340*/  ISETP.GT.AND P3, PT, R6, 0x39, P0 ;  /* 0x000000390600780c */ /* 0x000fe40000764270 */
[----:B------:R-:W-:Y:S01]  /*10350*/  PLOP3.LUT P2, PT, PT, PT, UP5, 0x40, 0x0 ;  /* 0x000000000000781c */ /* 0x000fe20003f4e858 */
[----:B------:R-:W-:Y:S01]  /*10360*/  UISETP.NE.AND UP5, UPT, UR41, URZ, UPT ;  /* 0x0000003f2900728c */ /* 0x000fe2000bfa5270 */
[----:B------:R-:W-:-:S02]  /*10370*/  ISETP.LT.OR P0, PT, R7, 0x39, P1 ;  /* 0x000000390700780c */ /* 0x000fc40000f01670 */
[----:B------:R-:W-:Y:S01]  /*10380*/  PLOP3.LUT P1, PT, PT, PT, UP4, 0x40, 0x0 ;  /* 0x000000000000781c */ /* 0x000fe20003f2e848 */
[----:B------:R-:W-:Y:S01]  /*10390*/  UISETP.NE.AND UP4, UPT, UR40, URZ, UPT ;  /* 0x0000003f2800728c */ /* 0x000fe2000bf85270 */
[----:B------:R-:W-:Y:S02]  /*103a0*/  ISETP.GT.AND P2, PT, R3, 0x29, P2 ;  /* 0x000000290300780c */ /* 0x000fe40001744270 */
[----:B------:R-:W-:Y:S02]  /*103b0*/  FSEL R148, R58, -INF , !P0 ;  /* 0xff8000003a947808 */ /* 0x000fe40004000000 */
[----:B------:R-:W-:Y:S01]  /*103c0*/  PLOP3.LUT P0, PT, PT, PT, UP3, 0x40, 0x0 ;  /* 0x000000000000781c */ /* 0x000fe20003f0e838 */
[----:B------:R-:W-:Y:S01]  /*103d0*/  UISETP.NE.AND UP3, UPT, UR39, URZ, UPT ;  /* 0x0000003f2700728c */ /* 0x000fe2000bf65270 */
[----:B------:R-:W-:Y:S02]  /*103e0*/  FSEL R149, R63, -INF , !P4 ;  /* 0xff8000003f957808 */ /* 0x000fe40006000000 */
[----:B------:R-:W-:-:S02]  /*103f0*/  ISETP.GT.AND P1, PT, R3, 0x30, P1 ;  /* 0x000000300300780c */ /* 0x000fc40000f24270 */
[----:B------:R-:W-:Y:S02]  /*10400*/  ISETP.LT.OR P4, PT, R7, 0x3a, P3 ;  /* 0x0000003a0700780c */ /* 0x000fe40001f81670 */
[----:B------:R-:W-:Y:S02]  /*10410*/  ISETP.LT.OR P3, PT, R5, 0x2a, P2 ;  /* 0x0000002a0500780c */ /* 0x000fe40001761670 */
[----:B------:R-:W-:Y:S02]  /*10420*/  ISETP.GT.AND P2, PT, R3, 0x31, P0 ;  /* 0x000000310300780c */ /* 0x000fe40000744270 */
[----:B------:R-:W-:Y:S02]  /*10430*/  ISETP.LT.OR P0, PT, R5, 0x31, P1 ;  /* 0x000000310500780c */ /* 0x000fe40000f01670 */
[----:B------:R-:W-:Y:S02]  /*10440*/  PLOP3.LUT P1, PT, PT, PT, UP0, 0x40, 0x0 ;  /* 0x000000000000781c */ /* 0x000fe40003f2e808 */
[----:B------:R-:W-:-:S02]  /*10450*/  FSEL R199, R68, -INF , !P0 ;  /* 0xff80000044c77808 */ /* 0x000fc40004000000 */
[----:B------:R-:W-:Y:S02]  /*10460*/  ISETP.LT.OR P2, PT, R5, 0x32, P2 ;  /* 0x000000320500780c */ /* 0x000fe40001741670 */
[----:B------:R-:W-:Y:S02]  /*10470*/  PLOP3.LUT P0, PT, PT, PT, UP6, 0x40, 0x0 ;  /* 0x000000000000781c */ /* 0x000fe40003f0e868 */
[C---:B------:R-:W-:Y:S02]  /*10480*/  ISETP.GT.AND P1, PT, R6.reuse, 0x40, P1 ;  /* 0x000000400600780c */ /* 0x040fe40000f24270 */
[----:B------:R-:W-:Y:S02]  /*10490*/  FSEL R169, R109, -INF , !P3 ;  /* 0xff8000006da97808 */ /* 0x000fe40005800000 */
[----:B------:R-:W-:Y:S02]  /*104a0*/  FSEL R198, R69, -INF , !P2 ;  /* 0xff80000045c67808 */ /* 0x000fe40005000000 */
[----:B------:R-:W-:-:S02]  /*104b0*/  ISETP.GT.AND P3, PT, R6, 0x41, P0 ;  /* 0x000000410600780c */ /* 0x000fc40000764270 */
[----:B------:R-:W-:Y:S01]  /*104c0*/  PLOP3.LUT P2, PT, PT, PT, UP2, 0x40, 0x0 ;  /* 0x000000000000781c */ /* 0x000fe20003f4e828 */
[----:B------:R-:W-:Y:S01]  /*104d0*/  UISETP.NE.AND UP2, UPT, UR38, URZ, UPT ;  /* 0x0000003f2600728c */ /* 0x000fe2000bf45270 */
[----:B------:R-:W-:Y:S02]  /*104e0*/  ISETP.LT.OR P0, PT, R7, 0x41, P1 ;  /* 0x000000410700780c */ /* 0x000fe40000f01670 */
[----:B------:R-:W-:Y:S01]  /*104f0*/  PLOP3.LUT P1, PT, PT, PT, UP1, 0x40, 0x0 ;  /* 0x000000000000781c */ /* 0x000fe20003f2e818 */
[----:B------:R-:W-:Y:S01]  /*10500*/  UISETP.NE.AND UP1, UPT, UR37, URZ, UPT ;  /* 0x0000003f2500728c */ /* 0x000fe2000bf25270 */
[----:B------:R-:W-:Y:S02]  /*10510*/  ISETP.GT.AND P2, PT, R3, 0x38, P2 ;  /* 0x000000380300780c */ /* 0x000fe40001744270 */
[----:B------:R-:W-:Y:S02]  /*10520*/  FSEL R152, R54, -INF , !P0 ;  /* 0xff80000036987808 */ /* 0x000fe40004000000 */
[----:B------:R-:W-:Y:S01]  /*10530*/  PLOP3.LUT P0, PT, PT, PT, UP0, 0x40, 0x0 ;  /* 0x000000000000781c */ /* 0x000fe20003f0e808 */
[----:B------:R-:W-:Y:S01]  /*10540*/  UISETP.NE.AND UP0, UPT, UR36, URZ, UPT ;  /* 0x0000003f2400728c */ /* 0x000fe2000bf05270 */
[----:B------:R-:W-:Y:S01]  /*10550*/  FSEL R150, R59, -INF , !P4 ;  /* 0xff8000003b967808 */ /* 0x000fe20006000000 */
[----:B------:R-:W-:Y:S01]  /*10560*/  UP2UR UR36, UPR, URZ, 0x40 ;  /* 0x000000403f247883 */ /* 0x000fe20008000000 */
[----:B------:R-:W-:-:S02]  /*10570*/  ISETP.GT.AND P1, PT, R3, 0x39, P1 ;  /* 0x000000390300780c */ /* 0x000fc40000f24270 */
[----:B------:R-:W-:Y:S02]  /*10580*/  ISETP.LT.OR P4, PT, R7, 0x42, P3 ;  /* 0x000000420700780c */ /* 0x000fe40001f81670 */
[----:B------:R-:W-:Y:S02]  /*10590*/  ISETP.LT.OR P3, PT, R5, 0x39, P2 ;  /* 0x000000390500780c */ /* 0x000fe40001761670 */
[----:B------:R-:W-:Y:S02]  /*105a0*/  ISETP.GT.AND P2, PT, R3, 0x40, P0 ;  /* 0x000000400300780c */ /* 0x000fe40000744270 */
[----:B------:R-:W-:Y:S02]  /*105b0*/  ISETP.LT.OR P0, PT, R5, 0x3a, P1 ;  /* 0x0000003a0500780c */ /* 0x000fe40000f01670 */
[----:B------:R-:W-:Y:S02]  /*105c0*/  PLOP3.LUT P1, PT, PT, PT, UP5, 0x40, 0x0 ;  /* 0x000000000000781c */ /* 0x000fe40003f2e858 */
[----:B------:R-:W-:-:S02]  /*105d0*/  FSEL R200, R105, -INF , !P0 ;  /* 0xff80000069c87808 */ /* 0x000fc40004000000 */
[----:B------:R-:W-:Y:S02]  /*105e0*/  PLOP3.LUT P0, PT, PT, PT, UP4, 0x40, 0x0 ;  /* 0x000000000000781c */ /* 0x000fe40003f0e848 */
[----:B------:R-:W-:Y:S02]  /*105f0*/  ISETP.GT.AND P1, PT, R6, 0x48, P1 ;  /* 0x000000480600780c */ /* 0x000fe40000f24270 */
[----:B------:R-:W-:Y:S02]  /*10600*/  ISETP.LT.OR P2, PT, R5, 0x41, P2 ;  /* 0x000000410500780c */ /* 0x000fe40001741670 */
[----:B------:R-:W-:Y:S02]  /*10610*/  FSEL R195, R104, -INF , !P3 ;  /* 0xff80000068c37808 */ /* 0x000fe40005800000 */
[----:B------:R-:W-:Y:S02]  /*10620*/  ISETP.GT.AND P3, PT, R6, 0x49, P0 ;  /* 0x000000490600780c */ /* 0x000fe40000764270 */
[----:B------:R-:W-:-:S02]  /*10630*/  ISETP.LT.OR P1, PT, R7, 0x49, P1 ;  /* 0x000000490700780c */ /* 0x000fc40000f21670 */
[----:B------:R-:W-:Y:S02]  /*10640*/  FSEL R212, R132, -INF , !P2 ;  /* 0xff80000084d47808 */ /* 0x000fe40005000000 */
[----:B------:R-:W-:Y:S01]  /*10650*/  PLOP3.LUT P2, PT, PT, PT, UP6, 0x40, 0x0 ;  /* 0x000000000000781c */ /* 0x000fe20003f4e868 */
[----:B------:R-:W-:Y:S01]  /*10660*/  UISETP.NE.AND UP6, UPT, UR12, URZ, UPT ;  /* 0x0000003f0c00728c */ /* 0x000fe2000bfc5270 */
[----:B------:R-:W-:Y:S02]  /*10670*/  PLOP3.LUT P0, PT, PT, PT, UP5, 0x40, 0x0 ;  /* 0x000000000000781c */ /* 0x000fe40003f0e858 */
[----:B------:R-:W-:Y:S02]  /*10680*/  ISETP.LT.OR P3, PT, R7, 0x4a, P3 ;  /* 0x0000004a0700780c */ /* 0x000fe40001f61670 */
[----:B------:R-:W-:Y:S02]  /*10690*/  FSEL R160, R50, -INF , !P1 ;  /* 0xff80000032a07808 */ /* 0x000fe40004800000 */
[----:B------:R-:W-:-:S02]  /*106a0*/  PLOP3.LUT P1, PT, PT, PT, UP3, 0x40, 0x0 ;  /* 0x000000000000781c */ /* 0x000fc40003f2e838 */
[C---:B------:R-:W-:Y:S02]  /*106b0*/  ISETP.GT.AND P2, PT, R3.reuse, 0x41, P2 ;  /* 0x000000410300780c */ /* 0x040fe40001744270 */
[----:B------:R-:W-:Y:S02]  /*106c0*/  ISETP.GT.AND P0, PT, R3, 0x48, P0 ;  /* 0x000000480300780c */ /* 0x000fe40000704270 */
[----:B------:R-:W-:Y:S02]  /*106d0*/  FSEL R161, R51, -INF , !P3 ;  /* 0xff80000033a17808 */ /* 0x000fe40005800000 */
[----:B------:R-:W-:Y:S02]  /*106e0*/  ISETP.GT.AND P3, PT, R6, 0x50, P1 ;  /* 0x000000500600780c */ /* 0x000fe40000f64270 */
[C---:B------:R-:W-:Y:S02]  /*106f0*/  ISETP.LT.OR P2, PT, R5.reuse, 0x42, P2 ;  /* 0x000000420500780c */ /* 0x040fe40001741670 */
[----:B------:R-:W-:-:S02]  /*10700*/  ISETP.LT.OR P1, PT, R5, 0x49, P0 ;  /* 0x000000490500780c */ /* 0x000fc40000721670 */
[----:B------:R-:W-:Y:S02]  /*10710*/  PLOP3.LUT P0, PT, PT, PT, UP2, 0x40, 0x0 ;  /* 0x000000000000781c */ /* 0x000fe40003f0e828 */
[----:B------:R-:W-:Y:S02]  /*10720*/  FSEL R208, R133, -INF , !P2 ;  /* 0xff80000085d07808 */ /* 0x000fe40005000000 */
[----:B------:R-:W-:Y:S02]  /*10730*/  ISETP.LT.OR P3, PT, R7, 0x51, P3 ;  /* 0x000000510700780c */ /* 0x000fe40001f61670 */
[----:B------:R-:W-:Y:S02]  /*10740*/  FSEL R211, R100, -INF , !P1 ;  /* 0xff80000064d37808 */ /* 0x000fe40004800000 */
[----:B------:R-:W-:Y:S02]  /*10750*/  FSEL R154, R55, -INF , !P4 ;  /* 0xff800000379a7808 */ /* 0x000fe40006000000 */
[----:B------:R-:W-:-:S02]  /*10760*/  PLOP3.LUT P2, PT, PT, PT, UP4, 0x40, 0x0 ;  /* 0x000000000000781c */ /* 0x000fc40003f4e848 */
[----:B------:R-:W-:Y:S02]  /*10770*/  ISETP.GT.AND P1, PT, R6, 0x51, P0 ;  /* 0x000000510600780c */ /* 0x000fe40000724270 */
[----:B------:R-:W-:Y:S02]  /*10780*/  PLOP3.LUT P4, PT, PT, PT, UP3, 0x40, 0x0 ;  /* 0x000000000000781c */ /* 0x000fe40003f8e838 */
[----:B------:R-:W-:Y:S02]  /*10790*/  PLOP3.LUT P0, PT, PT, PT, UP2, 0x40, 0x0 ;  /* 0x000000000000781c */ /* 0x000fe40003f0e828 */
[----:B------:R-:W-:Y:S02]  /*107a0*/  FSEL R192, R34, -INF , !P3 ;  /* 0xff80000022c07808 */ /* 0x000fe40005800000 */
[----:B------:R-:W-:Y:S02]  /*107b0*/  ISETP.GT.AND P2, PT, R3, 0x49, P2 ;  /* 0x000000490300780c */ /* 0x000fe40001744270 */
[----:B------:R-:W-:-:S02]  /*107c0*/  ISETP.LT.OR P3, PT, R7, 0x52, P1 ;  /* 0x000000520700780c */ /* 0x000fc40000f61670 */
[C---:B------:R-:W-:Y:S02]  /*107d0*/  ISETP.GT.AND P1, PT, R3.reuse, 0x50, P4 ;  /* 0x000000500300780c */ /* 0x040fe40002724270 */
[----:B------:R-:W-:Y:S02]  /*107e0*/  ISETP.GT.AND P0, PT, R3, 0x51, P0 ;  /* 0x000000510300780c */ /* 0x000fe40000704270 */
[C---:B------:R-:W-:Y:S02]  /*107f0*/  ISETP.LT.OR P2, PT, R5.reuse, 0x4a, P2 ;  /* 0x0000004a0500780c */ /* 0x040fe40001741670 */
[C---:B------:R-:W-:Y:S02]  /*10800*/  ISETP.LT.OR P1, PT, R5.reuse, 0x51, P1 ;  /* 0x000000510500780c */ /* 0x040fe40000f21670 */
[----:B------:R-:W-:Y:S02]  /*10810*/  ISETP.LT.OR P0, PT, R5, 0x52, P0 ;  /* 0x000000520500780c */ /* 0x000fe40000701670 */
[----:B------:R-:W-:-:S02]  /*10820*/  FSEL R205, R101, -INF , !P2 ;  /* 0xff80000065cd7808 */ /* 0x000fc40005000000 */
[----:B------:R-:W-:Y:S02]  /*10830*/  PLOP3.LUT P2, PT, PT, PT, UP1, 0x40, 0x0 ;  /* 0x000000000000781c */ /* 0x000fe40003f4e818 */
[----:B------:R-:W-:Y:S02]  /*10840*/  FSEL R207, R124, -INF , !P1 ;  /* 0xff8000007ccf7808 */ /* 0x000fe40004800000 */
[----:B------:R-:W-:Y:S02]  /*10850*/  PLOP3.LUT P1, PT, PT, PT, UP1, 0x40, 0x0 ;  /* 0x000000000000781c */ /* 0x000fe40003f2e818 */
[----:B------:R-:W-:Y:S02]  /*10860*/  FSEL R210, R125, -INF , !P0 ;  /* 0xff8000007dd27808 */ /* 0x000fe40004000000 */
[----:B------:R-:W-:Y:S02]  /*10870*/  PLOP3.LUT P0, PT, PT, PT, UP0, 0x40, 0x0 ;  /* 0x000000000000781c */ /* 0x000fe40003f0e808 */
[----:B------:R-:W-:-:S02]  /*10880*/  FSEL R191, R35, -INF , !P3 ;  /* 0xff80000023bf7808 */ /* 0x000fc40005800000 */
[----:B------:R-:W-:Y:S02]  /*10890*/  PLOP3.LUT P3, PT, PT, PT, UP0, 0x40, 0x0 ;  /* 0x000000000000781c */ /* 0x000fe40003f6e808 */
[C---:B------:R-:W-:Y:S02]  /*108a0*/  ISETP.GT.AND P4, PT, R3.reuse, 0x58, P2 ;  /* 0x000000580300780c */ /* 0x040fe40001784270 */
[----:B------:R-:W-:Y:S02]  /*108b0*/  ISETP.GT.AND P2, PT, R6, 0x58, P1 ;  /* 0x000000580600780c */ /* 0x000fe40000f44270 */
[----:B------:R-:W-:Y:S01]  /*108c0*/  ISETP.GT.AND P0, PT, R3, 0x59, P0 ;  /* 0x000000590300780c */ /* 0x000fe20000704270 */
[----:B-1----:R-:W-:Y:S01]  /*108d0*/  IMAD.IADD R3, R10, 0x1, R8 ;  /* 0x000000010a037824 */ /* 0x002fe200078e0208 */
[----:B------:R-:W-:Y:S02]  /*108e0*/  ISETP.GT.AND P1, PT, R6, 0x59, P3 ;  /* 0x000000590600780c */ /* 0x000fe40001f24270 */
[----:B------:R-:W-:-:S02]  /*108f0*/  ISETP.LT.OR P3, PT, R7, 0x59, P2 ;  /* 0x000000590700780c */ /* 0x000fc40001761670 */
[C---:B------:R-:W-:Y:S02]  /*10900*/  ISETP.LT.OR P2, PT, R5.reuse, 0x5a, P0 ;  /* 0x0000005a0500780c */ /* 0x040fe40000741670 */
[----:B------:R-:W-:Y:S01]  /*10910*/  PLOP3.LUT P0, PT, PT, PT, UP6, 0x40, 0x0 ;  /* 0x000000000000781c */ /* 0x000fe20003f0e868 */
[----:B------:R-:W-:Y:S01]  /*10920*/  UISETP.NE.AND UP6, UPT, UR36, URZ, UPT ;  /* 0x0000003f2400728c */ /* 0x000fe2000bfc5270 */
[----:B------:R-:W-:Y:S02]  /*10930*/  ISETP.LT.OR P4, PT, R5, 0x59, P4 ;  /* 0x000000590500780c */ /* 0x000fe40002781670 */
[----:B------:R-:W-:Y:S02]  /*10940*/  ISETP.LT.OR P1, PT, R7, 0x5a, P1 ;  /* 0x0000005a0700780c */ /* 0x000fe40000f21670 */
[----:B------:R-:W-:Y:S01]  /*10950*/  IMNMX R5, R3, R11, PT ;  /* 0x0000000b03057217 */ /* 0x000fe20003800200 */
[----:B------:R-:W-:Y:S01]  /*10960*/  IMAD.IADD R3, R12, 0x1, R8 ;  /* 0x000000010c037824 */ /* 0x000fe200078e0208 */
[----:B------:R-:W-:-:S02]  /*10970*/  FSEL R190, R30, -INF , !P3 ;  /* 0xff8000001ebe7808 */ /* 0x000fc40005800000 */
        /* <DEDUP_REMOVED lines=16> */
.L_x_449:
[----:B------:R-:W-:-:S04]  /*10a80*/  MOV R7, c[0x0][0x32c] ;  /* 0x0000cb0000077a02 */ /* 0x000fc80000000f00 */
[----:B------:R-:W-:-:S13]  /*10a90*/  ISETP.NE.AND P0, PT, R7, 0x1, PT ;  /* 0x000000010700780c */ /* 0x000fda0003f05270 */
[----:B------:R-:W-:-:S05]  /*10aa0*/  @P0 IMAD.HI.U32 R7, R6, c[0x0][0x330], RZ ;  /* 0x0000cc0006070a27 */ /* 0x000fca00078e00ff */
[----:B------:R-:W-:Y:S02]  /*10ab0*/  @P0 SHF.R.U32.HI R6, RZ, c[0x0][0x334], R7 ;  /* 0x0000cd00ff060a19 */ /* 0x000fe40000011607 */
.L_x_450:
[----:B------:R-:W-:Y:S05]  /*10ac0*/  BSYNC B0 ;  /* 0x0000000000007941 */ /* 0x000fea0003800000 */
.L_x_448:
[----:B------:R-:W-:-:S05]  /*10ad0*/  IMAD R6, R6, c[0x0][0x32c], R13 ;  /* 0x0000cb0006067a24 */ /* 0x000fca00078e020d */
[----:B------:R-:W-:Y:S02]  /*10ae0*/  IADD3 R7, R6, c[0x0][0x32c], RZ ;  /* 0x0000cb0006077a10 */ /* 0x000fe40007ffe0ff */
[----:B------:R-:W-:Y:S02]  /*10af0*/  IMNMX R3, R3, R6, !PT ;  /* 0x0000000603037217 */ /* 0x000fe40007800200 */
[----:B------:R-:W-:Y:S02]  /*10b00*/  IMNMX R5, R5, R7, PT ;  /* 0x0000000705057217 */ /* 0x000fe40003800200 */
.L_x_447:
[----:B------:R-:W-:Y:S01]  /*10b10*/  FMNMX.FTZ R130, R15, R16, !PT ;  /* 0x000000100f827209 */ /* 0x000fe20007810000 */
[----:B------:R-:W-:Y:S01]  /*10b20*/  UP2UR UR36, UPR, URZ, 0x10 ;  /* 0x000000103f247883 */ /* 0x000fe20008000000 */
[----:B------:R-:W-:Y:S01]  /*10b30*/  STL [R1+0x3c], R225 ;  /* 0x00003ce101007387 */ /* 0x000fe20000100800 */
[----:B------:R-:W-:Y:S01]  /*10b40*/  UISETP.NE.AND UP4, UPT, UR33, URZ, UPT ;  /* 0x0000003f2100728c */ /* 0x000fe2000bf85270 */
[----:B------:R-:W-:Y:S01]  /*10b50*/  FMNMX.FTZ R130, R17, R130, !PT ;  /* 0x0000008211827209 */ /* 0x000fe20007810000 */
[----:B------:R-:W-:Y:S01]  /*10b60*/  UP2UR UR33, UPR, URZ, 0x8 ;  /* 0x000000083f217883 */ /* 0x000fe20008000000 */
[----:B------:R-:W-:Y:S01]  /*10b70*/  STL [R1+0x38], R224 ;  /* 0x000038e001007387 */ /* 0x000fe20000100800 */
[----:B------:R-:W-:Y:S01]  /*10b80*/  UISETP.NE.AND UP3, UPT, UR34, URZ, UPT ;  /* 0x0000003f2200728c */ /* 0x000fe2000bf65270 */
[----:B------:R-:W-:Y:S01]  /*10b90*/  FMNMX.FTZ R130, R19, R130, !PT ;  /* 0x0000008213827209 */ /* 0x000fe20007810000 */
[----:B------:R-:W-:Y:S01]  /*10ba0*/  UP2UR UR34, UPR, URZ, 0x4 ;  /* 0x000000043f227883 */ /* 0x000fe20008000000 */
[----:B------:R-:W-:Y:S01]  /*10bb0*/  PLOP3.LUT P3, PT, PT, PT, UP4, 0x40, 0x0 ;  /* 0x000000000000781c */ /* 0x000fe20003f6e848 */
[----:B------:R-:W-:Y:S01]  /*10bc0*/  UISETP.NE.AND UP2, UPT, UR35, URZ, UPT ;  /* 0x0000003f2300728c */ /* 0x000fe2000bf45270 */
[----:B------:R-:W-:Y:S01]  /*10bd0*/  FMNMX.FTZ R130, R22, R130, !PT ;  /* 0x0000008216827209 */ /* 0x000fe20007810000 */
[----:B------:R-:W-:Y:S01]  /*10be0*/  UP2UR UR35, UPR, URZ, 0x1 ;  /* 0x000000013f237883 */ /* 0x000fe20008000000 */
[----:B------:R-:W-:Y:S01]  /*10bf0*/  PLOP3.LUT P2, PT, PT, PT, UP3, 0x40, 0x0 ;  /* 0x000000000000781c */ /* 0x000fe20003f4e838 */
[----:B------:R-:W-:Y:S01]  /*10c00*/  UISETP.NE.AND UP0, UPT, UR32, URZ, UPT ;  /* 0x0000003f2000728c */ /* 0x000fe2000bf05270 */
[----:B------:R-:W-:Y:S01]  /*10c10*/  FMNMX.FTZ R130, R23, R130, !PT ;  /* 0x0000008217827209 */ /* 0x000fe20007810000 */
[----:B------:R-:W-:Y:S01]  /*10c20*/  UISETP.NE.AND UP3, UPT, UR31, URZ, UPT ;  /* 0x0000003f1f00728c */ /* 0x000fe2000bf65270 */
[----:B------:R-:W-:Y:S01]  /*10c30*/  PLOP3.LUT P0, PT, PT, PT, UP2, 0x40, 0x0 ;  /* 0x000000000000781c */ /* 0x000fe20003f0e828 */
[----:B------:R-:W-:Y:S01]  /*10c40*/  UISETP.NE.AND UP2, UPT, UR30, URZ, UPT ;  /* 0x0000003f1e00728c */ /* 0x000fe2000bf45270 */
[----:B------:R-:W-:Y:S01]  /*10c50*/  FMNMX.FTZ R130, R24, R130, !PT ;  /* 0x0000008218827209 */ /* 0x000fe20007810000 */
[----:B------:R-:W-:Y:S01]  /*10c60*/  UP2UR UR37, UPR, URZ, 0x2 ;  /* 0x000000023f257883 */ /* 0x000fe20008000000 */
[----:B------:R-:W-:Y:S01]  /*10c70*/  ISETP.GT.AND P0, PT, R3, RZ, P0 ;  /* 0x000000ff0300720c */ /* 0x000fe20000704270 */
[----:B------:R-:W-:Y:S01]  /*10c80*/  UISETP.NE.AND UP1, UPT, UR29, URZ, UPT ;  /* 0x0000003f1d00728c */ /* 0x000fe2000bf25270 */
[----:B------:R-:W-:Y:S01]  /*10c90*/  FMNMX.FTZ R130, R26, R130, !PT ;  /* 0x000000821a827209 */ /* 0x000fe20007810000 */
[----:B------:R-:W-:Y:S01]  /*10ca0*/  UISETP.NE.AND UP4, UPT, UR23, URZ, UPT ;  /* 0x0000003f1700728c */ /* 0x000fe2000bf85270 */
[----:B------:R-:W-:Y:S01]  /*10cb0*/  ISETP.LT.OR P0, PT, R5, 0x1, P0 ;  /* 0x000000010500780c */ /* 0x000fe20000701670 */
[----:B------:R-:W-:Y:S01]  /*10cc0*/  STL [R1+0x34], R223 ;  /* 0x000034df01007387 */ /* 0x000fe20000100800 */
[----:B------:R-:W-:Y:S01]  /*10cd0*/  FMNMX.FTZ R130, R38, R130, !PT ;  /* 0x0000008226827209 */ /* 0x000fe20007810000 */
[----:B------:R-:W-:Y:S01]  /*10ce0*/  IMAD.SHL.U32 R217, R0, 0x2, RZ ;  /* 0x0000000200d97824 */ /* 0x000fe200078e00ff */
[----:B------:R-:W-:Y:S01]  /*10cf0*/  FSEL R84, R174, -INF , !P0 ;  /* 0xff800000ae547808 */ /* 0x000fe20004000000 */
[----:B------:R-:W-:Y:S01]  /*10d00*/  STL [R1+0x30], R222 ;  /* 0x000030de01007387 */ /* 0x000fe20000100800 */
[----:B------:R-:W-:Y:S01]  /*10d10*/  FMNMX.FTZ R130, R40, R130, !PT ;  /* 0x0000008228827209 */ /* 0x000fe20007810000 */
[--C-:B------:R-:W-:Y:S01]  /*10d20*/  IMAD R218, R4, 0x2, R217.reuse ;  /* 0x0000000204da7824 */ /* 0x100fe200078e02d9 */
[----:B------:R-:W-:Y:S01]  /*10d30*/  ISETP.GT.AND P0, PT, R3, 0x1, P2 ;  /* 0x000000010300780c */ /* 0x000fe20001704270 */
[----:B------:R-:W-:Y:S01]  /*10d40*/  STL [R1+0x2c], R221 ;  /* 0x00002cdd01007387 */ /* 0x000fe20000100800 */
[----:B------:R-:W-:Y:S01]  /*10d50*/  FMNMX.FTZ R130, R44, R130, !PT ;  /* 0x000000822c827209 */ /* 0x000fe20007810000 */
[----:B------:R-:W-:Y:S01]  /*10d60*/  IMAD R220, R2, 0x2, R217 ;  /* 0x0000000202dc7824 */ /* 0x000fe200078e02d9 */
[----:B------:R-:W-:Y:S01]  /*10d70*/  ISETP.LT.OR P0, PT, R5, 0x2, P0 ;  /* 0x000000020500780c */ /* 0x000fe20000701670 */
[----:B------:R-:W-:Y:S01]  /*10d80*/  STL [R1+0x28], R216 ;  /* 0x000028d801007387 */ /* 0x000fe20000100800 */
[----:B------:R-:W-:-:S02]  /*10d90*/  FMNMX.FTZ R130, R45, R130, !PT ;  /* 0x000000822d827209 */ /* 0x000fc40007810000 */
[----:B------:R-:W-:Y:S01]  /*10da0*/  FSEL R85, R175, -INF , !P0 ;  /* 0xff800000af557808 */ /* 0x000fe20004000000 */
[----:B------:R-:W-:Y:S01]  /*10db0*/  LDSM.16.MT88.4 R72, [R220+0x100] ;  /* 0x00010000dc48783b */ /* 0x000fe20000004200 */
[----:B------:R-:W-:Y:S02]  /*10dc0*/  FMNMX.FTZ R130, R140, R130, !PT ;  /* 0x000000828c827209 */ /* 0x000fe40007810000 */
[----:B------:R-:W-:Y:S01]  /*10dd0*/  ISETP.GT.AND P0, PT, R3, 0x8, P3 ;  /* 0x000000080300780c */ /* 0x000fe20001f04270 */
[----:B------:R-:W-:Y:S01]  /*10de0*/  LDSM.16.MT88.4 R76, [R218+0x100] ;  /* 0x00010000da4c783b */ /* 0x000fe20000004200 */
[----:B------:R-:W-:Y:S02]  /*10df0*/  FMNMX.FTZ R130, R141, R130, !PT ;  /* 0x000000828d827209 */ /* 0x000fe40007810000 */
[----:B------:R-:W-:Y:S01]  /*10e00*/  ISETP.LT.OR P0, PT, R5, 0x9, P0 ;  /* 0x000000090500780c */ /* 0x000fe20000701670 */
[----:B------:R-:W-:Y:S01]  /*10e10*/  LDSM.16.MT88.4 R64, [R217+0x900] ;  /* 0x00090000d940783b */ /* 0x000fe20000004200 */
[----:B------:R-:W-:-:S02]  /*10e20*/  FMNMX.FTZ R130, R144, R130, !PT ;  /* 0x0000008290827209 */ /* 0x000fc40007810000 */
[----:B------:R-:W-:Y:S01]  /*10e30*/  PLOP3.LUT P5, PT, PT, PT, UP0, 0x40, 0x0 ;  /* 0x000000000000781c */ /* 0x000fe20003fae808 */
[----:B------:R-:W-:Y:S01]  /*10e40*/  UISETP.NE.AND UP0, UPT, UR28, URZ, UPT ;  /* 0x0000003f1c00728c */ /* 0x000fe2000bf05270 */
[----:B------:R-:W-:Y:S01]  /*10e50*/  FMNMX.FTZ R130, R145, R130, !PT ;  /* 0x0000008291827209 */ /* 0x000fe20007810000 */
[----:B------:R-:W-:Y:S01]  /*10e60*/  LDSM.16.MT88.4 R60, [R220+0x900] ;  /* 0x00090000dc3c783b */ /* 0x000fe20000004200 */
[----:B------:R-:W-:Y:S02]  /*10e70*/  FSEL R86, R86, -INF , !P0 ;  /* 0xff80000056567808 */ /* 0x000fe40004000000 */
[----:B------:R-:W-:Y:S01]  /*10e80*/  FMNMX.FTZ R130, R146, R130, !PT ;  /* 0x0000008292827209 */ /* 0x000fe20007810000 */
[----:B------:R-:W-:Y:S01]  /*10e90*/  LDSM.16.MT88.4 R56, [R218+0x900] ;  /* 0x00090000da38783b */ /* 0x000fe20000004200 */
[----:B------:R-:W-:Y:S02]  /*10ea0*/  ISETP.GT.AND P0, PT, R3, 0x9, P5 ;  /* 0x000000090300780c */ /* 0x000fe40002f04270 */
[----:B------:R-:W-:-:S02]  /*10eb0*/  FMNMX.FTZ R130, R164, R130, !PT ;  /* 0x00000082a4827209 */ /* 0x000fc40007810000 */
[----:B------:R-:W-:Y:S02]  /*10ec0*/  ISETP.LT.OR P0, PT, R5, 0xa, P0 ;  /* 0x0000000a0500780c */ /* 0x000fe40000701670 */
[----:B------:R-:W-:Y:S02]  /*10ed0*/  FMNMX.FTZ R130, R163, R130, !PT ;  /* 0x00000082a3827209 */ /* 0x000fe40007810000 */
[----:B------:R-:W-:Y:S01]  /*10ee0*/  PLOP3.LUT P4, PT, PT, PT, UP3, 0x40, 0x0 ;  /* 0x000000000000781c */ /* 0x000fe20003f8e838 */
[----:B------:R-:W-:Y:S01]  /*10ef0*/  UISETP.NE.AND UP3, UPT, UR27, URZ, UPT ;  /* 0x0000003f1b00728c */ /* 0x000fe2000bf65270 */
[----:B------:R-:W-:Y:S02]  /*10f00*/  FMNMX.FTZ R130, R167, R130, !PT ;  /* 0x00000082a7827209 */ /* 0x000fe40007810000 */
[----:B------:R-:W-:Y:S02]  /*10f10*/  FSEL R87, R87, -INF , !P0 ;  /* 0xff80000057577808 */ /* 0x000fe40004000000 */
[----:B------:R-:W-:-:S02]  /*10f20*/  FMNMX.FTZ R130, R204, R130, !PT ;  /* 0x00000082cc827209 */ /* 0x000fc40007810000 */
[----:B------:R-:W-:Y:S02]  /*10f30*/  ISETP.GT.AND P0, PT, R3, 0x10, P4 ;  /* 0x000000100300780c */ /* 0x000fe40002704270 */
[----:B------:R-:W-:Y:S02]  /*10f40*/  FMNMX.FTZ R130, R203, R130, !PT ;  /* 0x00000082cb827209 */ /* 0x000fe40007810000 */
[----:B------:R-:W-:Y:S02]  /*10f50*/  ISETP.LT.OR P0, PT, R5, 0x11, P0 ;  /* 0x000000110500780c */ /* 0x000fe40000701670 */
[----:B------:R-:W-:Y:S02]  /*10f60*/  FMNMX.FTZ R130, R202, R130, !PT ;  /* 0x00000082ca827209 */ /* 0x000fe40007810000 */
[----:B------:R-:W-:Y:S02]  /*10f70*/  FSEL R96, R122, -INF , !P0 ;  /* 0xff8000007a607808 */ /* 0x000fe40004000000 */
[----:B------:R-:W-:-:S02]  /*10f80*/  FMNMX.FTZ R130, R201, R130, !PT ;  /* 0x00000082c9827209 */ /* 0x000fc40007810000 */
[----:B------:R-:W-:Y:S01]  /*10f90*/  PLOP3.LUT P2, PT, PT, PT, UP1, 0x40, 0x0 ;  /* 0x000000000000781c */ /* 0x000fe20003f4e818 */
[----:B------:R-:W-:Y:S01]  /*10fa0*/  UISETP.NE.AND UP1, UPT, UR25, URZ, UPT ;  /* 0x0000003f1900728c */ /* 0x000fe2000bf25270 */
[----:B------:R-:W-:Y:S01]  /*10fb0*/  PLOP3.LUT P5, PT, PT, PT, UP0, 0x40, 0x0 ;  /* 0x000000000000781c */ /* 0x000fe20003fae808 */
[----:B------:R-:W1:Y:S01]  /*10fc0*/  SHFL.BFLY PT, R6, R130, 0x2, 0x1f ;  /* 0x0c401f0082067f89 */ /* 0x000e6200000e0000 */
[----:B------:R-:W-:Y:S01]  /*10fd0*/  PLOP3.LUT P3, PT, PT, PT, UP3, 0x40, 0x0 ;  /* 0x000000000000781c */ /* 0x000fe20003f6e838 */
[----:B------:R-:W-:Y:S01]  /*10fe0*/  UISETP.NE.AND UP0, UPT, UR24, URZ, UPT ;  /* 0x0000003f1800728c */ /* 0x000fe2000bf05270 */
[----:B------:R-:W-:Y:S01]  /*10ff0*/  LEA R219, R2, R218, 0x1 ;  /* 0x000000da02db7211 */ /* 0x000fe200078e08ff */
[----:B------:R-:W-:-:S04]  /*11000*/  UISETP.NE.AND UP3, UPT, UR22, URZ, UPT ;  /* 0x0000003f1600728c */ /* 0x000fc8000bf65270 */
[----:B------:R-:W-:Y:S01]  /*11010*/  PLOP3.LUT P4, PT, PT, PT, UP0, 0x40, 0x0 ;  /* 0x000000000000781c */ /* 0x000fe20003f8e808 */
[----:B------:R-:W-:Y:S01]  /*11020*/  UISETP.NE.AND UP0, UPT, UR4, URZ, UPT ;  /* 0x0000003f0400728c */ /* 0x000fe2000bf05270 */
[----:B------:R-:W-:Y:S04]  /*11030*/  LDSM.16.MT88.4 R80, [R219+0x100] ;  /* 0x00010000db50783b */ /* 0x000fe80000004200 */
[----:B------:R-:W-:Y:S04]  /*11040*/  LDSM.16.MT88.4 R52, [R219+0x900] ;  /* 0x00090000db34783b */ /* 0x000fe80000004200 */
[----:B------:R-:W-:Y:S01]  /*11050*/  LDSM.16.MT88.4 R136, [R219+0x1100] ;  /* 0x00110000db88783b */ /* 0x000fe20000004200 */
[----:B-1----:R-:W-:-:S05]  /*11060*/  FMNMX.FTZ R130, R130, R6, !PT ;  /* 0x0000000682827209 */ /* 0x002fca0007810000 */
[----:B------:R-:W1:Y:S02]  /*11070*/  SHFL.BFLY PT, R6, R130, 0x1, 0x1f ;  /* 0x0c201f0082067f89 */ /* 0x000e6400000e0000 */
[----:B-1----:R-:W-:-:S04]  /*11080*/  FMNMX.FTZ R130, R130, R6, !PT ;  /* 0x0000000682827209 */ /* 0x002fc80007810000 */
[C---:B------:R-:W-:Y:S01]  /*11090*/  FSETP.NEU.FTZ.AND P1, PT, R130.reuse, -INF , PT ;  /* 0xff8000008200780b */ /* 0x040fe20003f3d000 */
[----:B------:R-:W-:-:S05]  /*110a0*/  FMUL.FTZ R7, R130, c[0x0][0x2d0] ;  /* 0x0000b40082077a20 */ /* 0x000fca0000410000 */
[----:B------:R-:W-:Y:S02]  /*110b0*/  FSEL R7, R7, RZ, P1 ;  /* 0x000000ff07077208 */ /* 0x000fe40000800000 */
[----:B------:R-:W-:Y:S01]  /*110c0*/  PLOP3.LUT P1, PT, PT, PT, UP2, 0x40, 0x0 ;  /* 0x000000000000781c */ /* 0x000fe20003f2e828 */
[----:B------:R-:W-:Y:S02]  /*110d0*/  UISETP.NE.AND UP2, UPT, UR26, URZ, UPT ;  /* 0x0000003f1a00728c */ /* 0x000fe4000bf45270 */
[----:B------:R-:W-:Y:S01]  /*110e0*/  FFMA.FTZ R9, R17, c[0x0][0x2d0], -R7 ;  /* 0x0000b40011097a23 */ /* 0x000fe20000010807 */
[----:B------:R-:W-:-:S03]  /*110f0*/  ISETP.GT.AND P0, PT, R3, 0x11, P1 ;  /* 0x000000110300780c */ /* 0x000fc60000f04270 */
[----:B------:R-:W-:Y:S01]  /*11100*/  PLOP3.LUT P1, PT, PT, PT, UP2, 0x40, 0x0 ;  /* 0x000000000000781c */ /* 0x000fe20003f2e828 */
[----:B------:R-:W-:Y:S01]  /*11110*/  UISETP.NE.AND UP2, UPT, UR21, URZ, UPT ;  /* 0x0000003f1500728c */ /* 0x000fe2000bf45270 */
[----:B------:R-:W-:Y:S01]  /*11120*/  ISETP.LT.OR P0, PT, R5, 0x12, P0 ;  /* 0x000000120500780c */ /* 0x000fe20000701670 */
[----:B------:R-:W-:Y:S03]  /*11130*/  MUFU.EX2 R216, R9 ;  /* 0x0000000900d87308 */ /* 0x000fe60000000800 */
[----:B------:R-:W-:Y:S02]  /*11140*/  FSEL R97, R123, -INF , !P0 ;  /* 0xff8000007b617808 */ /* 0x000fe40004000000 */
[----:B------:R-:W-:Y:S01]  /*11150*/  ISETP.GT.AND P0, PT, R3, 0x18, P2 ;  /* 0x000000180300780c */ /* 0x000fe20001704270 */
[----:B------:R-:W-:Y:S01]  /*11160*/  LDSM.16.MT88.4 R120, [R220+0x1100] ;  /* 0x00110000dc78783b */ /* 0x000fe20000004200 */
[----:B------:R-:W-:Y:S01]  /*11170*/  PLOP3.LUT P2, PT, PT, PT, UP1, 0x40, 0x0 ;  /* 0x000000000000781c */ /* 0x000fe20003f4e818 */
[----:B------:R-:W-:Y:S01]  /*11180*/  UISETP.NE.AND UP1, UPT, UR20, URZ, UPT ;  /* 0x0000003f1400728c */ /* 0x000fe2000bf25270 */
[----:B------:R-:W-:-:S02]  /*11190*/  ISETP.LT.OR P0, PT, R5, 0x19, P0 ;  /* 0x000000190500780c */ /* 0x000fc40000701670 */
[----:B------:R-:W-:Y:S02]  /*111a0*/  ULDC.64 UR20, c[0x0][0x2c8] ;  /* 0x0000b20000147ab9 */ /* 0x000fe40000000a00 */
[----:B------:R-:W-:Y:S02]  /*111b0*/  FSEL R98, R118, -INF , !P0 ;  /* 0xff80000076627808 */ /* 0x000fe40004000000 */
[----:B------:R-:W-:Y:S02]  /*111c0*/  ISETP.GT.AND P0, PT, R3, 0x19, P5 ;  /* 0x000000190300780c */ /* 0x000fe40002f04270 */
[----:B------:R-:W-:Y:S01]  /*111d0*/  PLOP3.LUT P5, PT, PT, PT, UP0, 0x40, 0x0 ;  /* 0x000000000000781c */ /* 0x000fe20003fae808 */
[----:B------:R-:W-:Y:S01]  /*111e0*/  UISETP.NE.AND UP0, UPT, UR35, URZ, UPT ;  /* 0x0000003f2300728c */ /* 0x000fe2000bf05270 */
[----:B------:R-:W-:-:S04]  /*111f0*/  ISETP.LT.OR P0, PT, R5, 0x1a, P0 ;  /* 0x0000001a0500780c */ /* 0x000fc80000701670 */
        /* <DEDUP_REMOVED lines=19> */
[----:B------:R-:W-:Y:S02]  /*11330*/  ISETP.LT.OR P0, PT, R5, 0x2a, P0 ;  /* 0x0000002a0500780c */ /* 0x000fe40000701670 */
[----:B------:R-:W-:Y:S02]  /*11340*/  P2R R6, PR, RZ, 0x10 ;  /* 0x00000010ff067803 */ /* 0x000fe40000000000 */
[----:B------:R-:W-:-:S02]  /*11350*/  FSEL R162, R111, -INF , !P0 ;  /* 0xff8000006fa27808 */ /* 0x000fc40004000000 */
[----:B------:R-:W-:Y:S02]  /*11360*/  ISETP.GT.AND P0, PT, R3, 0x30, P3 ;  /* 0x000000300300780c */ /* 0x000fe40001f04270 */
[----:B------:R-:W-:Y:S01]  /*11370*/  PLOP3.LUT P3, PT, PT, PT, UP6, 0x40, 0x0 ;  /* 0x000000000000781c */ /* 0x000fe20003f6e868 */
[----:B------:R-:W-:Y:S01]  /*11380*/  UISETP.NE.AND UP6, UPT, UR12, URZ, UPT ;  /* 0x0000003f0c00728c */ /* 0x000fe2000bfc5270 */
[----:B------:R-:W-:Y:S02]  /*11390*/  ISETP.LT.OR P0, PT, R5, 0x31, P0 ;  /* 0x000000310500780c */ /* 0x000fe40000701670 */
[----:B------:R-:W-:Y:S01]  /*113a0*/  PLOP3.LUT P4, PT, PT, PT, UP5, 0x40, 0x0 ;  /* 0x000000000000781c */ /* 0x000fe20003f8e858 */
[----:B------:R-:W-:Y:S01]  /*113b0*/  UISETP.NE.AND UP5, UPT, UR13, URZ, UPT ;  /* 0x0000003f0d00728c */ /* 0x000fe2000bfa5270 */
[----:B------:R-:W-:Y:S02]  /*113c0*/  FSEL R170, R70, -INF , !P0 ;  /* 0xff80000046aa7808 */ /* 0x000fe40004000000 */
[----:B------:R-:W-:-:S02]  /*113d0*/  ISETP.GT.AND P0, PT, R3, 0x31, P1 ;  /* 0x000000310300780c */ /* 0x000fc40000f04270 */
[----:B------:R-:W-:Y:S02]  /*113e0*/  ISETP.NE.AND P1, PT, R6, RZ, PT ;  /* 0x000000ff0600720c */ /* 0x000fe40003f25270 */
[----:B------:R-:W-:Y:S02]  /*113f0*/  FMNMX.FTZ R6, R14, R18, !PT ;  /* 0x000000120e067209 */ /* 0x000fe40007810000 */
[----:B------:R-:W-:Y:S02]  /*11400*/  ISETP.LT.OR P0, PT, R5, 0x32, P0 ;  /* 0x000000320500780c */ /* 0x000fe40000701670 */
[----:B------:R-:W-:Y:S02]  /*11410*/  FMNMX.FTZ R6, R20, R6, !PT ;  /* 0x0000000614067209 */ /* 0x000fe40007810000 */
[----:B------:R-:W-:Y:S02]  /*11420*/  FSEL R171, R71, -INF , !P0 ;  /* 0xff80000047ab7808 */ /* 0x000fe40004000000 */
[----:B------:R-:W-:Y:S01]  /*11430*/  FMNMX.FTZ R6, R21, R6, !PT ;  /* 0x0000000615067209 */ /* 0x000fe20007810000 */
[----:B------:R-:W-:Y:S01]  /*11440*/  LDSM.16.MT88.4 R68, [R217+0x100] ;  /* 0x00010000d944783b */ /* 0x000fe20000004200 */
[----:B------:R-:W-:-:S02]  /*11450*/  ISETP.GT.AND P0, PT, R3, 0x38, P2 ;  /* 0x000000380300780c */ /* 0x000fc40001704270 */
[----:B------:R-:W-:Y:S02]  /*11460*/  FMNMX.FTZ R6, R25, R6, !PT ;  /* 0x0000000619067209 */ /* 0x000fe40007810000 */
[----:B------:R-:W-:Y:S02]  /*11470*/  ISETP.LT.OR P0, PT, R5, 0x39, P0 ;  /* 0x000000390500780c */ /* 0x000fe40000701670 */
[----:B------:R-:W-:Y:S02]  /*11480*/  FMNMX.FTZ R6, R27, R6, !PT ;  /* 0x000000061b067209 */ /* 0x000fe40007810000 */
[----:B------:R-:W-:Y:S02]  /*11490*/  FSEL R188, R106, -INF , !P0 ;  /* 0xff8000006abc7808 */ /* 0x000fe40004000000 */
[----:B------:R-:W-:Y:S02]  /*114a0*/  FMNMX.FTZ R6, R36, R6, !PT ;  /* 0x0000000624067209 */ /* 0x000fe40007810000 */
[----:B------:R-:W-:-:S02]  /*114b0*/  ISETP.GT.AND P0, PT, R3, 0x39, P1 ;  /* 0x000000390300780c */ /* 0x000fc40000f04270 */
[----:B------:R-:W-:Y:S02]  /*114c0*/  FMNMX.FTZ R6, R37, R6, !PT ;  /* 0x0000000625067209 */ /* 0x000fe40007810000 */
[----:B------:R-:W-:Y:S02]  /*114d0*/  ISETP.LT.OR P2, PT, R5, 0x3a, P0 ;  /* 0x0000003a0500780c */ /* 0x000fe40000741670 */
[----:B------:R-:W-:Y:S02]  /*114e0*/  FMNMX.FTZ R6, R88, R6, !PT ;  /* 0x0000000658067209 */ /* 0x000fe40007810000 */
[----:B------:R-:W-:Y:S02]  /*114f0*/  ISETP.GT.AND P1, PT, R3, 0x40, P5 ;  /* 0x000000400300780c */ /* 0x000fe40002f24270 */
[----:B------:R-:W-:Y:S02]  /*11500*/  FMNMX.FTZ R6, R89, R6, !PT ;  /* 0x0000000659067209 */ /* 0x000fe40007810000 */
[----:B------:R-:W-:-:S02]  /*11510*/  ISETP.GT.AND P0, PT, R3, 0x41, P3 ;  /* 0x000000410300780c */ /* 0x000fc40001f04270 */
[----:B------:R-:W-:Y:S02]  /*11520*/  FMNMX.FTZ R6, R90, R6, !PT ;  /* 0x000000065a067209 */ /* 0x000fe40007810000 */
[----:B------:R-:W-:Y:S02]  /*11530*/  FSEL R183, R107, -INF , !P2 ;  /* 0xff8000006bb77808 */ /* 0x000fe40005000000 */
[----:B------:R-:W-:Y:S02]  /*11540*/  FMNMX.FTZ R6, R92, R6, !PT ;  /* 0x000000065c067209 */ /* 0x000fe40007810000 */
[----:B------:R-:W-:Y:S02]  /*11550*/  ISETP.LT.OR P2, PT, R5, 0x41, P1 ;  /* 0x000000410500780c */ /* 0x000fe40000f41670 */
[----:B------:R-:W-:Y:S02]  /*11560*/  FMNMX.FTZ R6, R131, R6, !PT ;  /* 0x0000000683067209 */ /* 0x000fe40007810000 */
[----:B------:R-:W-:-:S02]  /*11570*/  ISETP.LT.OR P1, PT, R5, 0x42, P0 ;  /* 0x000000420500780c */ /* 0x000fc40000721670 */
[----:B------:R-:W-:Y:S02]  /*11580*/  FMNMX.FTZ R6, R149, R6, !PT ;  /* 0x0000000695067209 */ /* 0x000fe40007810000 */
[----:B------:R-:W-:Y:S02]  /*11590*/  PLOP3.LUT P0, PT, PT, PT, UP4, 0x40, 0x0 ;  /* 0x000000000000781c */ /* 0x000fe40003f0e848 */
[----:B------:R-:W-:Y:S02]  /*115a0*/  FMNMX.FTZ R6, R148, R6, !PT ;  /* 0x0000000694067209 */ /* 0x000fe40007810000 */
[----:B------:R-:W-:Y:S02]  /*115b0*/  ISETP.GT.AND P0, PT, R3, 0x49, P0 ;  /* 0x000000490300780c */ /* 0x000fe40000704270 */
[----:B------:R-:W-:Y:S02]  /*115c0*/  FMNMX.FTZ R6, R150, R6, !PT ;  /* 0x0000000696067209 */ /* 0x000fe40007810000 */
[----:B------:R-:W-:-:S02]  /*115d0*/  ISETP.LT.OR P0, PT, R5, 0x4a, P0 ;  /* 0x0000004a0500780c */ /* 0x000fc40000701670 */
[----:B------:R-:W-:Y:S02]  /*115e0*/  FMNMX.FTZ R6, R152, R6, !PT ;  /* 0x0000000698067209 */ /* 0x000fe40007810000 */
[----:B------:R-:W-:Y:S02]  /*115f0*/  FSEL R194, R103, -INF , !P0 ;  /* 0xff80000067c27808 */ /* 0x000fe40004000000 */
[----:B------:R-:W-:Y:S02]  /*11600*/  FMNMX.FTZ R6, R154, R6, !PT ;  /* 0x000000069a067209 */ /* 0x000fe40007810000 */
[----:B------:R-:W-:Y:S02]  /*11610*/  FSEL R197, R135, -INF , !P1 ;  /* 0xff80000087c57808 */ /* 0x000fe40004800000 */
[----:B------:R-:W-:Y:S02]  /*11620*/  FMNMX.FTZ R6, R160, R6, !PT ;  /* 0x00000006a0067209 */ /* 0x000fe40007810000 */
[----:B------:R-:W-:-:S02]  /*11630*/  ISETP.GT.AND P1, PT, R3, 0x48, P4 ;  /* 0x000000480300780c */ /* 0x000fc40002724270 */
[----:B------:R-:W-:Y:S02]  /*11640*/  FMNMX.FTZ R6, R161, R6, !PT ;  /* 0x00000006a1067209 */ /* 0x000fe40007810000 */
[----:B------:R-:W-:Y:S02]  /*11650*/  ISETP.LT.OR P1, PT, R5, 0x49, P1 ;  /* 0x000000490500780c */ /* 0x000fe40000f21670 */
[----:B------:R-:W-:Y:S02]  /*11660*/  FMNMX.FTZ R6, R192, R6, !PT ;  /* 0x00000006c0067209 */ /* 0x000fe40007810000 */
[----:B------:R-:W-:Y:S02]  /*11670*/  FSEL R196, R134, -INF , !P2 ;  /* 0xff80000086c47808 */ /* 0x000fe40005000000 */
[----:B------:R-:W-:Y:S01]  /*11680*/  FMNMX.FTZ R6, R191, R6, !PT ;  /* 0x00000006bf067209 */ /* 0x000fe20007810000 */
[----:B------:R-:W-:Y:S01]  /*11690*/  LDSM.16.MT88.4 R132, [R218+0x1100] ;  /* 0x00110000da84783b */ /* 0x000fe20000004200 */
[----:B------:R-:W-:-:S02]  /*116a0*/  FSEL R193, R102, -INF , !P1 ;  /* 0xff80000066c17808 */ /* 0x000fc40004800000 */
[----:B------:R-:W-:Y:S02]  /*116b0*/  FMNMX.FTZ R6, R190, R6, !PT ;  /* 0x00000006be067209 */ /* 0x000fe40007810000 */
[----:B------:R-:W-:Y:S02]  /*116c0*/  PLOP3.LUT P2, PT, PT, PT, UP3, 0x40, 0x0 ;  /* 0x000000000000781c */ /* 0x000fe40003f4e838 */
[----:B------:R-:W-:Y:S02]  /*116d0*/  FMNMX.FTZ R6, R189, R6, !PT ;  /* 0x00000006bd067209 */ /* 0x000fe40007810000 */
[----:B------:R-:W-:Y:S02]  /*116e0*/  PLOP3.LUT P1, PT, PT, PT, UP2, 0x40, 0x0 ;  /* 0x000000000000781c */ /* 0x000fe40003f2e828 */
[----:B------:R-:W-:Y:S01]  /*116f0*/  PLOP3.LUT P3, PT, PT, PT, UP0, 0x40, 0x0 ;  /* 0x000000000000781c */ /* 0x000fe20003f6e808 */
[----:B------:R-:W1:Y:S01]  /*11700*/  SHFL.BFLY PT, R8, R6, 0x2, 0x1f ;  /* 0x0c401f0006087f89 */ /* 0x000e6200000e0000 */
[----:B------:R-:W-:-:S02]  /*11710*/  ISETP.GT.AND P4, PT, R3, 0x50, P2 ;  /* 0x000000500300780c */ /* 0x000fc40001784270 */
[----:B------:R-:W-:-:S04]  /*11720*/  ISETP.GT.AND P2, PT, R3, 0x51, P1 ;  /* 0x000000510300780c */ /* 0x000fc80000f44270 */
[----:B------:R-:W-:-:S04]  /*11730*/  ISETP.LT.OR P2, PT, R5, 0x52, P2 ;  /* 0x000000520500780c */ /* 0x000fc80001741670 */
[----:B------:R-:W-:Y:S02]  /*11740*/  FSEL R185, R127, -INF , !P2 ;  /* 0xff8000007fb97808 */ /* 0x000fe40005000000 */
[----:B-1----:R-:W-:Y:S01]  /*11750*/  FMNMX.FTZ R6, R6, R8, !PT ;  /* 0x0000000806067209 */ /* 0x002fe20007810000 */
[----:B------:R-:W-:-:S04]  /*11760*/  FFMA.FTZ R8, R15, c[0x0][0x2d0], -R7 ;  /* 0x0000b4000f087a23 */ /* 0x000fc80000010807 */
[----:B------:R-:W1:Y:S01]  /*11770*/  SHFL.BFLY PT, R129, R6, 0x1, 0x1f ;  /* 0x0c201f0006817f89 */ /* 0x000e6200000e0000 */
[----:B------:R2:W-:Y:S02]  /*11780*/  MUFU.EX2 R238, R8 ;  /* 0x0000000800ee7308 */ /* 0x0005e40000000800 */
[----:B--2---:R-:W-:-:S04]  /*11790*/  FMNMX.FTZ R8, R91, R93, !PT ;  /* 0x0000005d5b087209 */ /* 0x004fc80007810000 */
[----:B------:R-:W-:Y:S02]  /*117a0*/  FMNMX.FTZ R8, R94, R8, !PT ;  /* 0x000000085e087209 */ /* 0x000fe40007810000 */
[----:B-1----:R-:W-:Y:S01]  /*117b0*/  FMNMX.FTZ R129, R6, R129, !PT ;  /* 0x0000008106817209 */ /* 0x002fe20007810000 */
[--C-:B------:R-:W-:Y:S01]  /*117c0*/  FFMA.FTZ R6, R16, c[0x0][0x2d0], -R7.reuse ;  /* 0x0000b40010067a23 */ /* 0x100fe20000010807 */
[----:B------:R-:W-:Y:S01]  /*117d0*/  FMNMX.FTZ R9, R95, R8, !PT ;  /* 0x000000085f097209 */ /* 0x000fe20007810000 */
[----:B------:R-:W-:Y:S01]  /*117e0*/  FFMA.FTZ R8, R19, c[0x0][0x2d0], -R7 ;  /* 0x0000b40013087a23 */ /* 0x000fe20000010807 */
[----:B------:R-:W-:Y:S01]  /*117f0*/  FSETP.NEU.FTZ.AND P0, PT, R129, -INF , PT ;  /* 0xff8000008100780b */ /* 0x000fe20003f1d000 */
[----:B------:R1:W-:Y:S01]  /*11800*/  MUFU.EX2 R214, R6 ;  /* 0x0000000600d67308 */ /* 0x0003e20000000800 */
[----:B------:R-:W-:-:S04]  /*11810*/  FMNMX.FTZ R9, R112, R9, !PT ;  /* 0x0000000970097209 */ /* 0x000fc80007810000 */
[----:B------:R-:W-:Y:S02]  /*11820*/  FMNMX.FTZ R0, R113, R9, !PT ;  /* 0x0000000971007209 */ /* 0x000fe40007810000 */
[----:B------:R-:W-:Y:S01]  /*11830*/  FMNMX.FTZ R9, R84, R85, !PT ;  /* 0x0000005554097209 */ /* 0x000fe20007810000 */
[----:B------:R2:W3:Y:S01]  /*11840*/  MUFU.EX2 R240, R8 ;  /* 0x0000000800f07308 */ /* 0x0004e20000000800 */
[----:B------:R-:W-:Y:S02]  /*11850*/  FMNMX.FTZ R0, R114, R0, !PT ;  /* 0x0000000072007209 */ /* 0x000fe40007810000 */
[----:B------:R-:W-:Y:S02]  /*11860*/  FMNMX.FTZ R9, R86, R9, !PT ;  /* 0x0000000956097209 */ /* 0x000fe40007810000 */
[----:B------:R-:W-:Y:S02]  /*11870*/  FMNMX.FTZ R0, R115, R0, !PT ;  /* 0x0000000073007209 */ /* 0x000fe40007810000 */
[----:B------:R-:W-:Y:S01]  /*11880*/  FMNMX.FTZ R9, R87, R9, !PT ;  /* 0x0000000957097209 */ /* 0x000fe20007810000 */
[----:B-1----:R-:W-:Y:S01]  /*11890*/  FMUL.FTZ R6, R129, c[0x0][0x2d0] ;  /* 0x0000b40081067a20 */ /* 0x002fe20000410000 */
[----:B------:R-:W-:-:S02]  /*118a0*/  FMNMX.FTZ R0, R165, R0, !PT ;  /* 0x00000000a5007209 */ /* 0x000fc40007810000 */
[----:B------:R-:W-:Y:S02]  /*118b0*/  FMNMX.FTZ R9, R96, R9, !PT ;  /* 0x0000000960097209 */ /* 0x000fe40007810000 */
[----:B------:R-:W-:Y:S02]  /*118c0*/  FSEL R6, R6, RZ, P0 ;  /* 0x000000ff06067208 */ /* 0x000fe40000000000 */
[----:B------:R-:W-:Y:S02]  /*118d0*/  FMNMX.FTZ R0, R166, R0, !PT ;  /* 0x00000000a6007209 */ /* 0x000fe40007810000 */
[----:B------:R-:W-:Y:S01]  /*118e0*/  FMNMX.FTZ R4, R97, R9, !PT ;  /* 0x0000000961047209 */ /* 0x000fe20007810000 */
[----:B--2---:R-:W-:Y:S01]  /*118f0*/  FFMA.FTZ R8, R14, c[0x0][0x2d0], -R6 ;  /* 0x0000b4000e087a23 */ /* 0x004fe20000010806 */
[----:B------:R-:W-:Y:S02]  /*11900*/  FMNMX.FTZ R0, R168, R0, !PT ;  /* 0x00000000a8007209 */ /* 0x000fe40007810000 */
[----:B------:R-:W-:Y:S01]  /*11910*/  PLOP3.LUT P0, PT, PT, PT, UP1, 0x40, 0x0 ;  /* 0x000000000000781c */ /* 0x000fe20003f0e818 */
[----:B------:R1:W-:Y:S01]  /*11920*/  MUFU.EX2 R223, R8 ;  /* 0x0000000800df7308 */ /* 0x0003e20000000800 */
[----:B------:R-:W-:-:S02]  /*11930*/  FMNMX.FTZ R0, R169, R0, !PT ;  /* 0x00000000a9007209 */ /* 0x000fc40007810000 */
[----:B------:R-:W-:Y:S02]  /*11940*/  ISETP.GT.AND P1, PT, R3, 0x58, P0 ;  /* 0x000000580300780c */ /* 0x000fe40000724270 */
[----:B------:R-:W-:Y:S02]  /*11950*/  FMNMX.FTZ R0, R199, R0, !PT ;  /* 0x00000000c7007209 */ /* 0x000fe40007810000 */
[----:B------:R-:W-:Y:S02]  /*11960*/  ISETP.GT.AND P0, PT, R3, 0x59, P3 ;  /* 0x000000590300780c */ /* 0x000fe40001f04270 */
[----:B------:R-:W-:Y:S02]  /*11970*/  FMNMX.FTZ R0, R198, R0, !PT ;  /* 0x00000000c6007209 */ /* 0x000fe40007810000 */
[----:B------:R-:W-:Y:S02]  /*11980*/  ISETP.LT.OR P3, PT, R5, 0x51, P4 ;  /* 0x000000510500780c */ /* 0x000fe40002761670 */
[----:B------:R-:W-:-:S02]  /*11990*/  FMNMX.FTZ R0, R195, R0, !PT ;  /* 0x00000000c3007209 */ /* 0x000fc40007810000 */
[----:B------:R-:W-:Y:S01]  /*119a0*/  FSEL R184, R126, -INF , !P3 ;  /* 0xff8000007eb87808 */ /* 0x000fe20005800000 */
[--C-:B-1----:R-:W-:Y:S01]  /*119b0*/  FFMA.FTZ R8, R18, c[0x0][0x2d0], -R6.reuse ;  /* 0x0000b40012087a23 */ /* 0x102fe20000010806 */
[C---:B------:R-:W-:Y:S01]  /*119c0*/  ISETP.LT.OR P1, PT, R5.reuse, 0x59, P1 ;  /* 0x000000590500780c */ /* 0x040fe20000f21670 */
[----:B------:R-:W-:Y:S01]  /*119d0*/  LDSM.16.MT88.4 R124, [R217+0x1100] ;  /* 0x00110000d97c783b */ /* 0x000fe20000004200 */
[----:B------:R-:W-:Y:S01]  /*119e0*/  ISETP.LT.OR P0, PT, R5, 0x5a, P0 ;  /* 0x0000005a0500780c */ /* 0x000fe20000701670 */
[----:B------:R1:W2:Y:S01]  /*119f0*/  MUFU.EX2 R224, R8 ;  /* 0x0000000800e07308 */ /* 0x0002a20000000800 */
[----:B------:R-:W-:Y:S02]  /*11a00*/  FSEL R186, R186, -INF , !P1 ;  /* 0xff800000baba7808 */ /* 0x000fe40004800000 */
[----:B------:R-:W-:Y:S02]  /*11a10*/  FSEL R187, R187, -INF , !P0 ;  /* 0xff800000bbbb7808 */ /* 0x000fe40004000000 */
[----:B---3--:R-:W-:Y:S01]  /*11a20*/  F2FP.BF16.PACK_AB R10, R240, R216 ;  /* 0x000000d8f00a723e */ /* 0x008fe200000010ff */
[----:B-1----:R-:W-:Y:S01]  /*11a30*/  FFMA.FTZ R8, R20, c[0x0][0x2d0], -R6 ;  /* 0x0000b40014087a23 */ /* 0x002fe20000010806 */
[----:B--2---:R-:W-:-:S03]  /*11a40*/  F2FP.BF16.PACK_AB R9, R224, R223 ;  /* 0x000000dfe009723e */ /* 0x004fc600000010ff */
[----:B------:R1:W-:Y:S02]  /*11a50*/  MUFU.EX2 R239, R8 ;  /* 0x0000000800ef7308 */ /* 0x0003e40000000800 */
[----:B-1----:R-:W-:Y:S01]  /*11a60*/  FMNMX.FTZ R8, R98, R4, !PT ;  /* 0x0000000462087209 */ /* 0x002fe20007810000 */
[----:B------:R-:W-:-:S03]  /*11a70*/  FFMA.FTZ R4, R21, c[0x0][0x2d0], -R6 ;  /* 0x0000b40015047a23 */ /* 0x000fc60000010806 */
[----:B------:R-:W-:Y:S02]  /*11a80*/  FMNMX.FTZ R2, R99, R8, !PT ;  /* 0x0000000863027209 */ /* 0x000fe40007810000 */
[----:B------:R1:W2:Y:S01]  /*11a90*/  MUFU.EX2 R215, R4 ;  /* 0x0000000400d77308 */ /* 0x0002a20000000800 */
[----:B------:R-:W-:Y:S02]  /*11aa0*/  F2FP.BF16.PACK_AB R8, R214, R238 ;  /* 0x000000eed608723e */ /* 0x000fe400000010ff */
[----:B------:R-:W-:-:S04]  /*11ab0*/  FMNMX.FTZ R2, R151, R2, !PT ;  /* 0x0000000297027209 */ /* 0x000fc80007810000 */
[----:B------:R-:W-:-:S04]  /*11ac0*/  FMNMX.FTZ R2, R153, R2, !PT ;  /* 0x0000000299027209 */ /* 0x000fc80007810000 */
[----:B------:R-:W-:Y:S02]  /*11ad0*/  FMNMX.FTZ R3, R155, R2, !PT ;  /* 0x000000029b037209 */ /* 0x000fe40007810000 */
[----:B------:R-:W-:Y:S01]  /*11ae0*/  FMNMX.FTZ R2, R200, R0, !PT ;  /* 0x00000000c8027209 */ /* 0x000fe20007810000 */
[--C-:B------:R-:W-:Y:S01]  /*11af0*/  FFMA.FTZ R0, R23, c[0x0][0x2d0], -R7.reuse ;  /* 0x0000b40017007a23 */ /* 0x100fe20000010807 */
[----:B------:R-:W-:Y:S01]  /*11b00*/  FMNMX.FTZ R3, R162, R3, !PT ;  /* 0x00000003a2037209 */ /* 0x000fe20007810000 */
[----:B-1----:R-:W-:Y:S01]  /*11b10*/  FFMA.FTZ R4, R22, c[0x0][0x2d0], -R7 ;  /* 0x0000b40016047a23 */ /* 0x002fe20000010807 */
[----:B------:R-:W-:Y:S01]  /*11b20*/  FMNMX.FTZ R2, R212, R2, !PT ;  /* 0x00000002d4027209 */ /* 0x000fe20007810000 */
[----:B------:R1:W-:Y:S01]  /*11b30*/  MUFU.EX2 R178, R0 ;  /* 0x0000000000b27308 */ /* 0x0003e20000000800 */
[----:B------:R-:W-:Y:S02]  /*11b40*/  FMNMX.FTZ R3, R170, R3, !PT ;  /* 0x00000003aa037209 */ /* 0x000fe40007810000 */
[----:B------:R-:W-:-:S02]  /*11b50*/  FMNMX.FTZ R2, R208, R2, !PT ;  /* 0x00000002d0027209 */ /* 0x000fc40007810000 */
[----:B------:R-:W-:Y:S02]  /*11b60*/  FMNMX.FTZ R3, R171, R3, !PT ;  /* 0x00000003ab037209 */ /* 0x000fe40007810000 */
[----:B--2---:R-:W-:Y:S01]  /*11b70*/  F2FP.BF16.PACK_AB R11, R215, R239 ;  /* 0x000000efd70b723e */ /* 0x004fe200000010ff */
[----:B------:R-:W2:Y:S01]  /*11b80*/  MUFU.EX2 R156, R4 ;  /* 0x00000004009c7308 */ /* 0x000ea20000000800 */
[----:B------:R-:W-:-:S04]  /*11b90*/  FMNMX.FTZ R3, R188, R3, !PT ;  /* 0x00000003bc037209 */ /* 0x000fc80007810000 */
[----:B------:R-:W-:Y:S01]  /*11ba0*/  FMNMX.FTZ R3, R183, R3, !PT ;  /* 0x00000003b7037209 */ /* 0x000fe20007810000 */
[C---:B------:R-:W-:Y:S01]  /*11bb0*/  HMMA.16816.F32.BF16 R32, R8.reuse, R68, RZ ;  /* 0x000000440820723c */ /* 0x040fe200000418ff */
[----:B-1----:R-:W-:Y:S02]  /*11bc0*/  FFMA.FTZ R0, R24, c[0x0][0x2d0], -R7 ;  /* 0x0000b40018007a23 */ /* 0x002fe40000010807 */
[----:B------:R-:W-:Y:S02]  /*11bd0*/  FMNMX.FTZ R3, R196, R3, !PT ;  /* 0x00000003c4037209 */ /* 0x000fe40007810000 */
[----:B------:R1:W-:Y:S02]  /*11be0*/  MUFU.EX2 R245, R0 ;  /* 0x0000000000f57308 */ /* 0x0003e40000000800 */
[----:B------:R-:W-:Y:S01]  /*11bf0*/  FMNMX.FTZ R3, R197, R3, !PT ;  /* 0x00000003c5037209 */ /* 0x000fe20007810000 */
[----:B------:R-:W-:Y:S01]  /*11c00*/  HMMA.16816.F32.BF16 R28, R8, R72, RZ ;  /* 0x00000048081c723c */ /* 0x000fe200000418ff */
[----:B--2---:R-:W-:-:S02]  /*11c10*/  F2FP.BF16.PACK_AB R12, R178, R156 ;  /* 0x0000009cb20c723e */ /* 0x004fc400000010ff */
[----:B------:R-:W-:-:S04]  /*11c20*/  FMNMX.FTZ R3, R193, R3, !PT ;  /* 0x00000003c1037209 */ /* 0x000fc80007810000 */
[----:B------:R-:W-:Y:S01]  /*11c30*/  FMNMX.FTZ R3, R194, R3, !PT ;  /* 0x00000003c2037209 */ /* 0x000fe20007810000 */
[C---:B------:R-:W-:Y:S03]  /*11c40*/  HMMA.16816.F32.BF16 R16, R8.reuse, R80, RZ ;  /* 0x000000500810723c */ /* 0x040fe600000418ff */
[----:B------:R-:W-:Y:S02]  /*11c50*/  FMNMX.FTZ R3, R184, R3, !PT ;  /* 0x00000003b8037209 */ /* 0x000fe40007810000 */
[----:B-1----:R-:W-:Y:S01]  /*11c60*/  FMNMX.FTZ R0, R211, R2, !PT ;  /* 0x00000002d3007209 */ /* 0x002fe20007810000 */
[----:B------:R-:W-:Y:S01]  /*11c70*/  FFMA.FTZ R2, R26, c[0x0][0x2d0], -R7 ;  /* 0x0000b4001a027a23 */ /* 0x000fe20000010807 */
[----:B------:R-:W-:Y:S01]  /*11c80*/  FMNMX.FTZ R3, R185, R3, !PT ;  /* 0x00000003b9037209 */ /* 0x000fe20007810000 */
[----:B------:R-:W-:Y:S01]  /*11c90*/  HMMA.16816.F32.BF16 R20, R8, R70, RZ ;  /* 0x000000460814723c */ /* 0x000fe200000418ff */
[----:B------:R-:W-:Y:S01]  /*11ca0*/  FMNMX.FTZ R0, R205, R0, !PT ;  /* 0x00000000cd007209 */ /* 0x000fe20007810000 */
[----:B------:R1:W2:Y:S01]  /*11cb0*/  MUFU.EX2 R247, R2 ;  /* 0x0000000200f77308 */ /* 0x0002a20000000800 */
[----:B------:R-:W-:-:S02]  /*11cc0*/  FMNMX.FTZ R3, R186, R3, !PT ;  /* 0x00000003ba037209 */ /* 0x000fc40007810000 */
[----:B------:R-:W-:Y:S02]  /*11cd0*/  FMNMX.FTZ R0, R207, R0, !PT ;  /* 0x00000000cf007209 */ /* 0x000fe40007810000 */
[----:B------:R-:W-:Y:S02]  /*11ce0*/  FMNMX.FTZ R3, R187, R3, !PT ;  /* 0x00000003bb037209 */ /* 0x000fe40007810000 */
[----:B------:R-:W-:-:S03]  /*11cf0*/  FMNMX.FTZ R0, R210, R0, !PT ;  /* 0x00000000d2007209 */ /* 0x000fc60007810000 */
[----:B------:R-:W3:Y:S01]  /*11d00*/  SHFL.BFLY PT, R5, R3, 0x2, 0x1f ;  /* 0x0c401f0003057f89 */ /* 0x000ee200000e0000 */
[----:B------:R-:W-:-:S04]  /*11d10*/  FMNMX.FTZ R0, R206, R0, !PT ;  /* 0x00000000ce007209 */ /* 0x000fc80007810000 */
[----:B------:R-:W-:Y:S01]  /*11d20*/  FMNMX.FTZ R0, R209, R0, !PT ;  /* 0x00000000d1007209 */ /* 0x000fe20007810000 */
[----:B-1----:R-:W-:Y:S01]  /*11d30*/  FFMA.FTZ R2, R25, c[0x0][0x2d0], -R6 ;  /* 0x0000b40019027a23 */ /* 0x002fe20000010806 */
[----:B--2---:R-:W-:-:S03]  /*11d40*/  F2FP.BF16.PACK_AB R14, R247, R245 ;  /* 0x000000f5f70e723e */ /* 0x004fc600000010ff */
[----:B------:R-:W1:Y:S01]  /*11d50*/  SHFL.BFLY PT, R4, R0, 0x2, 0x1f ;  /* 0x0c401f0000047f89 */ /* 0x000e6200000e0000 */
[----:B------:R2:W-:Y:S01]  /*11d60*/  MUFU.EX2 R173, R2 ;  /* 0x0000000200ad7308 */ /* 0x0005e20000000800 */
[----:B---3--:R-:W-:Y:S01]  /*11d70*/  FMNMX.FTZ R3, R3, R5, !PT ;  /* 0x0000000503037209 */ /* 0x008fe20007810000 */
[----:B--2---:R-:W-:-:S04]  /*11d80*/  FFMA.FTZ R2, R27, c[0x0][0x2d0], -R6 ;  /* 0x0000b4001b027a23 */ /* 0x004fc80000010806 */
[----:B------:R-:W2:Y:S01]  /*11d90*/  SHFL.BFLY PT, R5, R3, 0x1, 0x1f ;  /* 0x0c201f0003057f89 */ /* 0x000ea200000e0000 */
[----:B------:R-:W-:Y:S01]  /*11da0*/  HMMA.16816.F32.BF16 R24, R8, R76, RZ ;  /* 0x0000004c0818723c */ /* 0x000fe200000418ff */
[----:B------:R3:W4:Y:S01]  /*11db0*/  MUFU.EX2 R244, R2 ;  /* 0x0000000200f47308 */ /* 0x0007220000000800 */
[----:B-1----:R-:W-:-:S05]  /*11dc0*/  FMNMX.FTZ R0, R0, R4, !PT ;  /* 0x0000000400007209 */ /* 0x002fca0007810000 */
[----:B------:R-:W1:Y:S01]  /*11dd0*/  SHFL.BFLY PT, R4, R0, 0x1, 0x1f ;  /* 0x0c201f0000047f89 */ /* 0x000e6200000e0000 */
[----:B---3--:R-:W-:Y:S01]  /*11de0*/  FFMA.FTZ R2, R36, c[0x0][0x2d0], -R6 ;  /* 0x0000b40024027a23 */ /* 0x008fe20000010806 */
[----:B----4-:R-:W-:-:S03]  /*11df0*/  F2FP.BF16.PACK_AB R13, R244, R173 ;  /* 0x000000adf40d723e */ /* 0x010fc600000010ff */
[----:B------:R3:W-:Y:S01]  /*11e00*/  MUFU.EX2 R143, R2 ;  /* 0x00000002008f7308 */ /* 0x0007e20000000800 */
[----:B--2---:R-:W-:Y:S01]  /*11e10*/  FMNMX.FTZ R3, R5, R3, !PT ;  /* 0x0000000305037209 */ /* 0x004fe20007810000 */
[----:B------:R-:W-:Y:S01]  /*11e20*/  IMAD.MOV.U32 R5, RZ, RZ, R178 ;  /* 0x000000ffff057224 */ /* 0x000fe200078e00b2 */
[----:B-1----:R-:W-:Y:S01]  /*11e30*/  FMNMX.FTZ R128, R0, R4, !PT ;  /* 0x0000000400807209 */ /* 0x002fe20007810000 */
[--C-:B------:R-:W-:Y:S02]  /*11e40*/  FFMA.FTZ R0, R90, c[0x0][0x2d0], -R6.reuse ;  /* 0x0000b4005a007a23 */ /* 0x100fe40000010806 */
[--C-:B---3--:R-:W-:Y:S01]  /*11e50*/  FFMA.FTZ R2, R37, c[0x0][0x2d0], -R6.reuse ;  /* 0x0000b40025027a23 */ /* 0x108fe20000010806 */
[----:B------:R-:W-:Y:S01]  /*11e60*/  FSETP.NEU.FTZ.AND P0, PT, R128, -INF , PT ;  /* 0xff8000008000780b */ /* 0x000fe20003f1d000 */
[----:B------:R1:W-:Y:S08]  /*11e70*/  MUFU.EX2 R246, R0 ;  /* 0x0000000000f67308 */ /* 0x0003f00000000800 */
[----:B------:R2:W3:Y:S01]  /*11e80*/  MUFU.EX2 R157, R2 ;  /* 0x00000002009d7308 */ /* 0x0004e20000000800 */
[----:B-1----:R-:W-:-:S07]  /*11e90*/  FFMA.FTZ R0, R92, c[0x0][0x2d0], -R6 ;  /* 0x0000b4005c007a23 */ /* 0x002fce0000010806 */
[----:B------:R-:W-:Y:S01]  /*11ea0*/  MUFU.EX2 R213, R0 ;  /* 0x0000000000d57308 */ /* 0x000fe20000000800 */
[--C-:B--2---:R-:W-:Y:S01]  /*11eb0*/  FFMA.FTZ R2, R38, c[0x0][0x2d0], -R7.reuse ;  /* 0x0000b40026027a23 */ /* 0x104fe20000010807 */
[----:B---3--:R-:W-:Y:S01]  /*11ec0*/  F2FP.BF16.PACK_AB R15, R157, R143 ;  /* 0x0000008f9d0f723e */ /* 0x008fe200000010ff */
[----:B------:R-:W-:Y:S05]  /*11ed0*/  HMMA.16816.F32.BF16 R36, R8, R74, RZ ;  /* 0x0000004a0824723c */ /* 0x000fea00000418ff */
[----:B------:R1:W-:Y:S03]  /*11ee0*/  MUFU.EX2 R142, R2 ;  /* 0x00000002008e7308 */ /* 0x0003e60000000800 */
[C---:B------:R-:W-:Y:S08]  /*11ef0*/  HMMA.16816.F32.BF16 R48, R12.reuse, R64, R32 ;  /* 0x000000400c30723c */ /* 0x040ff00000041820 */
[----:B------:R-:W-:Y:S01]  /*11f00*/  HMMA.16816.F32.BF16 R32, R12, R56, R24 ;  /* 0x000000380c20723c */ /* 0x000fe20000041818 */
[----:B-1----:R-:W-:-:S04]  /*11f10*/  FFMA.FTZ R2, R40, c[0x0][0x2d0], -R7 ;  /* 0x0000b40028027a23 */ /* 0x002fc80000010807 */
[----:B------:R1:W2:Y:S03]  /*11f20*/  MUFU.EX2 R147, R2 ;  /* 0x0000000200937308 */ /* 0x0002a60000000800 */
[C---:B------:R-:W-:Y:S08]  /*11f30*/  HMMA.16816.F32.BF16 R40, R8.reuse, R78, RZ ;  /* 0x0000004e0828723c */ /* 0x040ff000000418ff */
[----:B------:R-:W-:Y:S01]  /*11f40*/  HMMA.16816.F32.BF16 R8, R8, R82, RZ ;  /* 0x000000520808723c */ /* 0x000fe200000418ff */
[----:B-1----:R-:W-:-:S07]  /*11f50*/  FFMA.FTZ R2, R44, c[0x0][0x2d0], -R7 ;  /* 0x0000b4002c027a23 */ /* 0x002fce0000010807 */
[C---:B------:R-:W-:Y:S01]  /*11f60*/  HMMA.16816.F32.BF16 R24, R12.reuse, R66, R20 ;  /* 0x000000420c18723c */ /* 0x040fe20000041814 */
[----:B------:R1:W-:Y:S07]  /*11f70*/  MUFU.EX2 R248, R2 ;  /* 0x0000000200f87308 */ /* 0x0003ee0000000800 */
[----:B------:R-:W-:Y:S01]  /*11f80*/  HMMA.16816.F32.BF16 R20, R12, R62, R36 ;  /* 0x0000003e0c14723c */ /* 0x000fe20000041824 */
[----:B-1----:R-:W-:-:S07]  /*11f90*/  FFMA.FTZ R2, R45, c[0x0][0x2d0], -R7 ;  /* 0x0000b4002d027a23 */ /* 0x002fce0000010807 */
[C---:B------:R-:W-:Y:S01]  /*11fa0*/  HMMA.16816.F32.BF16 R44, R12.reuse, R60, R28 ;  /* 0x0000003c0c2c723c */ /* 0x040fe2000004181c */
[----:B------:R1:W3:Y:S07]  /*11fb0*/  MUFU.EX2 R249, R2 ;  /* 0x0000000200f97308 */ /* 0x0002ee0000000800 */
[C---:B------:R-:W-:Y:S08]  /*11fc0*/  HMMA.16816.F32.BF16 R28, R12.reuse, R52, R16 ;  /* 0x000000340c1c723c */ /* 0x040ff00000041810 */
[----:B------:R-:W-:Y:S01]  /*11fd0*/  HMMA.16816.F32.BF16 R16, R12, R58, R40 ;  /* 0x0000003a0c10723c */ /* 0x000fe20000041828 */
[----:B-1----:R-:W-:-:S04]  /*11fe0*/  FFMA.FTZ R2, R88, c[0x0][0x2d0], -R6 ;  /* 0x0000b40058027a23 */ /* 0x002fc80000010806 */
[----:B------:R1:W-:Y:S03]  /*11ff0*/  MUFU.EX2 R175, R2 ;  /* 0x0000000200af7308 */ /* 0x0003e60000000800 */
[----:B------:R-:W-:Y:S07]  /*12000*/  HMMA.16816.F32.BF16 R12, R12, R54, R8 ;  /* 0x000000360c0c723c */ /* 0x000fee0000041808 */
[----:B--2---:R-:W-:-:S02]  /*12010*/  F2FP.BF16.PACK_AB R8, R147, R142 ;  /* 0x0000008e9308723e */ /* 0x004fc400000010ff */
[----:B---3--:R-:W-:Y:S02]  /*12020*/  F2FP.BF16.PACK_AB R10, R249, R248 ;  /* 0x000000f8f90a723e */ /* 0x008fe400000010ff */
[----:B------:R-:W-:Y:S01]  /*12030*/  F2FP.BF16.PACK_AB R11, R213, R246 ;  /* 0x000000f6d50b723e */ /* 0x000fe200000010ff */
[----:B-1----:R-:W-:-:S04]  /*12040*/  FFMA.FTZ R2, R89, c[0x0][0x2d0], -R6 ;  /* 0x0000b40059027a23 */ /* 0x002fc80000010806 */
[----:B------:R1:W2:Y:S02]  /*12050*/  MUFU.EX2 R174, R2 ;  /* 0x0000000200ae7308 */ /* 0x0002a40000000800 */
[----:B-1----:R-:W-:Y:S01]  /*12060*/  FMUL.FTZ R2, R128, c[0x0][0x2d0] ;  /* 0x0000b40080027a20 */ /* 0x002fe20000410000 */
[----:B--2---:R-:W-:-:S04]  /*12070*/  F2FP.BF16.PACK_AB R9, R174, R175 ;  /* 0x000000afae09723e */ /* 0x004fc800000010ff */
[----:B------:R-:W-:Y:S02]  /*12080*/  FSEL R2, R2, RZ, P0 ;  /* 0x000000ff02027208 */ /* 0x000fe40000000000 */
[----:B------:R-:W-:Y:S01]  /*12090*/  FSETP.NEU.FTZ.AND P0, PT, R3, -INF , PT ;  /* 0xff8000000300780b */ /* 0x000fe20003f1d000 */
[C---:B------:R-:W-:Y:S02]  /*120a0*/  HMMA.16816.F32.BF16 R100, R8.reuse, R124, R48 ;  /* 0x0000007c0864723c */ /* 0x040fe40000041830 */
[--C-:B------:R-:W-:Y:S02]  /*120b0*/  FFMA.FTZ R0, R91, c[0x0][0x2d0], -R2.reuse ;  /* 0x0000b4005b007a23 */ /* 0x100fe40000010802 */
[----:B------:R-:W-:Y:S02]  /*120c0*/  FFMA.FTZ R4, R95, c[0x0][0x2d0], -R2 ;  /* 0x0000b4005f047a23 */ /* 0x000fe40000010802 */
[----:B------:R1:W-:Y:S01]  /*120d0*/  MUFU.EX2 R221, R0 ;  /* 0x0000000000dd7308 */ /* 0x0003e20000000800 */
[----:B------:R-:W-:Y:S01]  /*120e0*/  IMAD.MOV.U32 R51, RZ, RZ, R142 ;  /* 0x000000ffff337224 */ /* 0x000fe200078e008e */
[C---:B------:R-:W-:Y:S06]  /*120f0*/  HMMA.16816.F32.BF16 R104, R8.reuse, R120, R44 ;  /* 0x000000780868723c */ /* 0x040fec000004182c */
[----:B------:R-:W-:Y:S02]  /*12100*/  MUFU.EX2 R172, R4 ;  /* 0x0000000400ac7308 */ /* 0x000fe40000000800 */
[----:B------:R-:W-:Y:S01]  /*12110*/  HMMA.16816.F32.BF16 R108, R8, R132, R32 ;  /* 0x00000084086c723c */ /* 0x000fe20000041820 */
[----:B-1----:R-:W-:-:S07]  /*12120*/  FFMA.FTZ R0, R93, c[0x0][0x2d0], -R2 ;  /* 0x0000b4005d007a23 */ /* 0x002fce0000010802 */
[C---:B------:R-:W-:Y:S01]  /*12130*/  HMMA.16816.F32.BF16 R116, R8.reuse, R136, R28 ;  /* 0x000000880874723c */ /* 0x040fe2000004181c */
[----:B------:R1:W2:Y:S07]  /*12140*/  MUFU.EX2 R222, R0 ;  /* 0x0000000000de7308 */ /* 0x0002ae0000000800 */
[C---:B------:R-:W-:Y:S08]  /*12150*/  HMMA.16816.F32.BF16 R44, R8.reuse, R126, R24 ;  /* 0x0000007e082c723c */ /* 0x040ff00000041818 */
[----:B------:R-:W-:Y:S01]  /*12160*/  HMMA.16816.F32.BF16 R88, R8, R134, R16 ;  /* 0x000000860858723c */ /* 0x000fe20000041810 */
[----:B-1----:R-:W-:-:S04]  /*12170*/  FFMA.FTZ R0, R94, c[0x0][0x2d0], -R2 ;  /* 0x0000b4005e007a23 */ /* 0x002fc80000010802 */
[----:B------:R1:W3:Y:S03]  /*12180*/  MUFU.EX2 R241, R0 ;  /* 0x0000000000f17308 */ /* 0x0002e60000000800 */
[----:B------:R-:W-:Y:S01]  /*12190*/  HMMA.16816.F32.BF16 R92, R8, R138, R12 ;  /* 0x0000008a085c723c */ /* 0x000fe2000004180c */
[----:B-1----:R-:W-:-:S05]  /*121a0*/  FMUL.FTZ R0, R3, c[0x0][0x2d0] ;  /* 0x0000b40003007a20 */ /* 0x002fca0000410000 */
[----:B------:R-:W-:-:S05]  /*121b0*/  FSEL R0, R0, RZ, P0 ;  /* 0x000000ff00007208 */ /* 0x000fca0000000000 */
[----:B------:R-:W-:-:S04]  /*121c0*/  FFMA.FTZ R4, R84, c[0x0][0x2d0], -R0 ;  /* 0x0000b40054047a23 */ /* 0x000fc80000010800 */
[----:B------:R1:W-:Y:S02]  /*121d0*/  MUFU.EX2 R182, R4 ;  /* 0x0000000400b67308 */ /* 0x0003e40000000800 */
[----:B-1----:R-:W-:-:S06]  /*121e0*/  FFMA.FTZ R4, R85, c[0x0][0x2d0], -R0 ;  /* 0x0000b40055047a23 */ /* 0x002fcc0000010800 */
[----:B------:R1:W4:Y:S02]  /*121f0*/  MUFU.EX2 R181, R4 ;  /* 0x0000000400b57308 */ /* 0x0003240000000800 */
[----:B-1----:R-:W-:-:S06]  /*12200*/  FFMA.FTZ R4, R86, c[0x0][0x2d0], -R0 ;  /* 0x0000b40056047a23 */ /* 0x002fcc0000010800 */
[----:B------:R1:W-:Y:S02]  /*12210*/  MUFU.EX2 R242, R4 ;  /* 0x0000000400f27308 */ /* 0x0003e40000000800 */
[----:B-1----:R-:W-:Y:S02]  /*12220*/  FFMA.FTZ R4, R87, c[0x0][0x2d0], -R0 ;  /* 0x0000b40057047a23 */ /* 0x002fe40000010800 */
[----:B------:R-:W-:Y:S04]  /*12230*/  HMMA.16816.F32.BF16 R84, R8, R122, R20 ;  /* 0x0000007a0854723c */ /* 0x000fe80000041814 */
[----:B------:R1:W1:Y:S03]  /*12240*/  MUFU.EX2 R180, R4 ;  /* 0x0000000400b47308 */ /* 0x0002660000000800 */
[----:B--2---:R-:W-:-:S02]  /*12250*/  F2FP.BF16.PACK_AB R8, R222, R221 ;  /* 0x000000ddde08723e */ /* 0x004fc400000010ff */
[----:B---3--:R-:W-:Y:S02]  /*12260*/  F2FP.BF16.PACK_AB R10, R172, R241 ;  /* 0x000000f1ac0a723e */ /* 0x008fe400000010ff */
[----:B----4-:R-:W-:Y:S01]  /*12270*/  F2FP.BF16.PACK_AB R9, R181, R182 ;  /* 0x000000b6b509723e */ /* 0x010fe200000010ff */
[----:B-1----:R-:W-:Y:S01]  /*12280*/  FFMA.FTZ R4, R112, c[0x0][0x2d0], -R2 ;  /* 0x0000b40070047a23 */ /* 0x002fe20000010802 */
[----:B------:R-:W-:-:S03]  /*12290*/  F2FP.BF16.PACK_AB R11, R180, R242 ;  /* 0x000000f2b40b723e */ /* 0x000fc600000010ff */
[----:B------:R1:W-:Y:S04]  /*122a0*/  MUFU.EX2 R176, R4 ;  /* 0x0000000400b07308 */ /* 0x0003e80000000800 */
[C---:B------:R-:W-:Y:S08]  /*122b0*/  HMMA.16816.F32.BF16 R16, R8.reuse, R76, RZ ;  /* 0x0000004c0810723c */ /* 0x040ff000000418ff */
[----:B------:R-:W-:Y:S01]  /*122c0*/  HMMA.16816.F32.BF16 R32, R8, R78, RZ ;  /* 0x0000004e0820723c */ /* 0x000fe200000418ff */
[----:B-1----:R-:W-:-:S06]  /*122d0*/  FFMA.FTZ R4, R113, c[0x0][0x2d0], -R2 ;  /* 0x0000b40071047a23 */ /* 0x002fcc0000010802 */
[----:B------:R-:W-:Y:S01]  /*122e0*/  MOV R79, R143 ;  /* 0x0000008f004f7202 */ /* 0x000fe20000000f00 */
[----:B------:R1:W2:Y:S01]  /*122f0*/  MUFU.EX2 R179, R4 ;  /* 0x0000000400b37308 */ /* 0x0002a20000000800 */
[C---:B------:R-:W-:Y:S08]  /*12300*/  HMMA.16816.F32.BF16 R24, R8.reuse, R72, RZ ;  /* 0x000000480818723c */ /* 0x040ff000000418ff */
[----:B------:R-:W-:Y:S01]  /*12310*/  HMMA.16816.F32.BF16 R12, R8, R80, RZ ;  /* 0x00000050080c723c */ /* 0x000fe200000418ff */
[----:B-1----:R-:W-:-:S07]  /*12320*/  FFMA.FTZ R4, R114, c[0x0][0x2d0], -R2 ;  /* 0x0000b40072047a23 */ /* 0x002fce0000010802 */
[C---:B------:R-:W-:Y:S01]  /*12330*/  HMMA.16816.F32.BF16 R28, R8.reuse, R68, RZ ;  /* 0x00000044081c723c */ /* 0x040fe200000418ff */
[----:B--2---:R-:W-:Y:S01]  /*12340*/  IMAD.MOV.U32 R76, RZ, RZ, R179 ;  /* 0x000000ffff4c7224 */ /* 0x004fe200078e00b3 */
[----:B------:R1:W-:Y:S06]  /*12350*/  MUFU.EX2 R225, R4 ;  /* 0x0000000400e17308 */ /* 0x0003ec0000000800 */
[C---:B------:R-:W-:Y:S08]  /*12360*/  HMMA.16816.F32.BF16 R40, R8.reuse, R70, RZ ;  /* 0x000000460828723c */ /* 0x040ff000000418ff */
[----:B------:R-:W-:Y:S01]  /*12370*/  HMMA.16816.F32.BF16 R36, R8, R74, RZ ;  /* 0x0000004a0824723c */ /* 0x000fe200000418ff */
[----:B-1----:R-:W-:-:S04]  /*12380*/  FFMA.FTZ R4, R115, c[0x0][0x2d0], -R2 ;  /* 0x0000b40073047a23 */ /* 0x002fc80000010802 */
[----:B------:R1:W2:Y:S03]  /*12390*/  MUFU.EX2 R50, R4 ;  /* 0x0000000400327308 */ /* 0x0002a60000000800 */
[----:B------:R-:W-:Y:S01]  /*123a0*/  HMMA.16816.F32.BF16 R20, R8, R82, RZ ;  /* 0x000000520814723c */ /* 0x000fe200000418ff */
[----:B-1----:R-:W-:-:S06]  /*123b0*/  FFMA.FTZ R4, R96, c[0x0][0x2d0], -R0 ;  /* 0x0000b40060047a23 */ /* 0x002fcc0000010800 */
[----:B--2---:R-:W-:Y:S01]  /*123c0*/  F2FP.BF16.PACK_AB R10, R50, R225 ;  /* 0x000000e1320a723e */ /* 0x004fe200000010ff */
[----:B------:R-:W-:Y:S01]  /*123d0*/  IMAD.MOV.U32 R96, RZ, RZ, R176 ;  /* 0x000000ffff607224 */ /* 0x000fe200078e00b0 */
[----:B------:R1:W-:Y:S04]  /*123e0*/  MUFU.EX2 R177, R4 ;  /* 0x0000000400b17308 */ /* 0x0003e80000000800 */
[----:B------:R-:W-:Y:S01]  /*123f0*/  F2FP.BF16.PACK_AB R8, R76, R96 ;  /* 0x000000604c08723e */ /* 0x000fe200000010ff */
        /* <DEDUP_REMOVED lines=11> */
[----:B--2---:R-:W-:-:S05]  /*124b0*/  F2FP.BF16.PACK_AB R11, R178, R179 ;  /* 0x000000b3b20b723e */ /* 0x004fca00000010ff */
[----:B------:R1:W2:Y:S02]  /*124c0*/  MUFU.EX2 R49, R4 ;  /* 0x0000000400317308 */ /* 0x0002a40000000800 */
[C---:B------:R-:W-:Y:S07]  /*124d0*/  HMMA.16816.F32.BF16 R156, R8.reuse, R60, R24 ;  /* 0x0000003c089c723c */ /* 0x040fee0000041818 */
[----:B------:R-:W-:Y:S01]  /*124e0*/  IMAD.MOV.U32 R24, RZ, RZ, R50 ;  /* 0x000000ffff187224 */ /* 0x000fe200078e0032 */
[----:B------:R-:W-:Y:S01]  /*124f0*/  MOV R60, R247 ;  /* 0x000000f7003c7202 */ /* 0x000fe20000000f00 */
[----:B------:R-:W-:Y:S01]  /*12500*/  IMAD.MOV.U32 R61, RZ, RZ, R51 ;  /* 0x000000ffff3d7224 */ /* 0x000fe200078e0033 */
[----:B------:R-:W-:Y:S01]  /*12510*/  HMMA.16816.F32.BF16 R68, R8, R66, R40 ;  /* 0x000000420844723c */ /* 0x000fe20000041828 */
[----:B------:R-:W-:Y:S01]  /*12520*/  IMAD.MOV.U32 R25, RZ, RZ, R97 ;  /* 0x000000ffff197224 */ /* 0x000fe200078e0061 */
[----:B------:R-:W-:Y:S01]  /*12530*/  MOV R26, R96 ;  /* 0x00000060001a7202 */ /* 0x000fe20000000f00 */
[----:B-1----:R-:W-:-:S02]  /*12540*/  FFMA.FTZ R4, R141, c[0x0][0x2d0], -R7 ;  /* 0x0000b4008d047a23 */ /* 0x002fc40000010807 */
[----:B------:R-:W-:Y:S02]  /*12550*/  IMAD.MOV.U32 R27, RZ, RZ, R5 ;  /* 0x000000ffff1b7224 */ /* 0x000fe400078e0005 */
[----:B------:R1:W-:Y:S01]  /*12560*/  MUFU.EX2 R78, R4 ;  /* 0x00000004004e7308 */ /* 0x0003e20000000800 */
[----:B------:R-:W-:Y:S01]  /*12570*/  HMMA.16816.F32.BF16 R140, R8, R64, R28 ;  /* 0x00000040088c723c */ /* 0x000fe2000004181c */
[----:B------:R-:W-:Y:S01]  /*12580*/  LDSM.16.MT88.4 R64, [R217+0x1900] ;  /* 0x00190000d940783b */ /* 0x000fe20000004200 */
[----:B------:R-:W-:-:S05]  /*12590*/  IMAD.MOV.U32 R5, RZ, RZ, R245 ;  /* 0x000000ffff057224 */ /* 0x000fca00078e00f5 */
[----:B------:R-:W-:Y:S01]  /*125a0*/  MOV R28, R248 ;  /* 0x000000f8001c7202 */ /* 0x000fe20000000f00 */
[----:B------:R-:W-:Y:S01]  /*125b0*/  IMAD.MOV.U32 R30, RZ, RZ, R98 ;  /* 0x000000ffff1e7224 */ /* 0x000fe200078e0062 */
[----:B------:R-:W-:Y:S01]  /*125c0*/  MOV R31, R99 ;  /* 0x00000063001f7202 */ /* 0x000fe20000000f00 */
[----:B------:R-:W-:Y:S01]  /*125d0*/  IMAD.MOV.U32 R29, RZ, RZ, R246 ;  /* 0x000000ffff1d7224 */ /* 0x000fe200078e00f6 */
[----:B------:R-:W-:Y:S01]  /*125e0*/  HMMA.16816.F32.BF16 R96, R8, R54, R20 ;  /* 0x000000360860723c */ /* 0x000fe20000041814 */
[----:B-1----:R-:W-:-:S04]  /*125f0*/  FFMA.FTZ R4, R144, c[0x0][0x2d0], -R7 ;  /* 0x0000b40090047a23 */ /* 0x002fc80000010807 */
[----:B------:R1:W-:Y:S03]  /*12600*/  MUFU.EX2 R77, R4 ;  /* 0x00000004004d7308 */ /* 0x0003e60000000800 */
[C---:B------:R-:W-:Y:S08]  /*12610*/  HMMA.16816.F32.BF16 R112, R8.reuse, R56, R16 ;  /* 0x000000380870723c */ /* 0x040ff00000041810 */
[----:B------:R-:W-:Y:S01]  /*12620*/  HMMA.16816.F32.BF16 R72, R8, R62, R36 ;  /* 0x0000003e0848723c */ /* 0x000fe20000041824 */
[----:B-1----:R-:W-:-:S07]  /*12630*/  FFMA.FTZ R4, R145, c[0x0][0x2d0], -R7 ;  /* 0x0000b40091047a23 */ /* 0x002fce0000010807 */
[C---:B------:R-:W-:Y:S01]  /*12640*/  HMMA.16816.F32.BF16 R80, R8.reuse, R58, R32 ;  /* 0x0000003a0850723c */ /* 0x040fe20000041820 */
[----:B------:R-:W-:Y:S01]  /*12650*/  IMAD.MOV.U32 R63, RZ, RZ, R61 ;  /* 0x000000ffff3f7224 */ /* 0x000fe200078e003d */
[----:B------:R-:W-:Y:S01]  /*12660*/  LDSM.16.MT88.4 R56, [R218+0x1900] ;  /* 0x00190000da38783b */ /* 0x000fe20000004200 */
[----:B------:R1:W3:Y:S01]  /*12670*/  MUFU.EX2 R48, R4 ;  /* 0x0000000400307308 */ /* 0x0002e20000000800 */
[----:B------:R-:W-:Y:S02]  /*12680*/  IMAD.MOV.U32 R62, RZ, RZ, R24 ;  /* 0x000000ffff3e7224 */ /* 0x000fe400078e0018 */
[----:B-1----:R-:W-:Y:S02]  /*12690*/  FFMA.FTZ R4, R146, c[0x0][0x2d0], -R7 ;  /* 0x0000b40092047a23 */ /* 0x002fe40000010807 */
[----:B------:R-:W-:Y:S01]  /*126a0*/  HMMA.16816.F32.BF16 R144, R8, R52, R12 ;  /* 0x000000340890723c */ /* 0x000fe2000004180c */
[----:B------:R-:W-:Y:S02]  /*126b0*/  LDSM.16.MT88.4 R52, [R219+0x1900] ;  /* 0x00190000db34783b */ /* 0x000fe40000004200 */
[----:B------:R1:W-:Y:S04]  /*126c0*/  MUFU.EX2 R252, R4 ;  /* 0x0000000400fc7308 */ /* 0x0003e80000000800 */
[----:B--2---:R-:W-:Y:S01]  /*126d0*/  IMAD.MOV.U32 R12, RZ, RZ, R49 ;  /* 0x000000ffff0c7224 */ /* 0x004fe200078e0031 */
[----:B------:R-:W-:Y:S01]  /*126e0*/  MOV R15, R30 ;  /* 0x0000001e000f7202 */ /* 0x000fe20000000f00 */
[----:B------:R-:W-:-:S02]  /*126f0*/  IMAD.MOV.U32 R13, RZ, RZ, R28 ;  /* 0x000000ffff0d7224 */ /* 0x000fc400078e001c */
[----:B------:R-:W-:Y:S02]  /*12700*/  IMAD.MOV.U32 R14, RZ, RZ, R29 ;  /* 0x000000ffff0e7224 */ /* 0x000fe400078e001d */
[----:B-1----:R-:W-:Y:S01]  /*12710*/  FFMA.FTZ R4, R131, c[0x0][0x2d0], -R6 ;  /* 0x0000b40083047a23 */ /* 0x002fe20000010806 */
[----:B------:R-:W-:-:S03]  /*12720*/  MOV R131, R27 ;  /* 0x0000001b00837202 */ /* 0x000fc60000000f00 */
[----:B------:R1:W-:Y:S02]  /*12730*/  MUFU.EX2 R251, R4 ;  /* 0x0000000400fb7308 */ /* 0x0003e40000000800 */
[----:B-1----:R-:W-:Y:S02]  /*12740*/  FFMA.FTZ R4, R149, c[0x0][0x2d0], -R6 ;  /* 0x0000b40095047a23 */ /* 0x002fe40000010806 */
[----:B------:R-:W-:-:S04]  /*12750*/  IMAD.MOV.U32 R149, RZ, RZ, R26 ;  /* 0x000000ffff957224 */ /* 0x000fc800078e001a */
[----:B------:R1:W2:Y:S02]  /*12760*/  MUFU.EX2 R250, R4 ;  /* 0x0000000400fa7308 */ /* 0x0002a40000000800 */
[--C-:B-1----:R-:W-:Y:S01]  /*12770*/  FFMA.FTZ R4, R148, c[0x0][0x2d0], -R6.reuse ;  /* 0x0000b40094047a23 */ /* 0x102fe20000010806 */
[----:B---3--:R-:W-:Y:S02]  /*12780*/  MOV R148, R48 ;  /* 0x0000003000947202 */ /* 0x008fe40000000f00 */
[----:B------:R-:W1:Y:S03]  /*12790*/  LDSM.16.MT88.4 R48, [R220+0x1900] ;  /* 0x00190000dc30783b */ /* 0x000e660000004200 */
[----:B------:R3:W-:Y:S01]  /*127a0*/  MUFU.EX2 R247, R4 ;  /* 0x0000000400f77308 */ /* 0x0007e20000000800 */
[----:B--2---:R-:W-:Y:S02]  /*127b0*/  F2FP.BF16.PACK_AB R9, R250, R251 ;  /* 0x000000fbfa09723e */ /* 0x004fe400000010ff */
[----:B------:R-:W-:Y:S01]  /*127c0*/  F2FP.BF16.PACK_AB R10, R148, R77 ;  /* 0x0000004d940a723e */ /* 0x000fe200000010ff */
[----:B---3--:R-:W-:-:S02]  /*127d0*/  FFMA.FTZ R4, R150, c[0x0][0x2d0], -R6 ;  /* 0x0000b40096047a23 */ /* 0x008fc40000010806 */
[----:B------:R-:W-:Y:S02]  /*127e0*/  IMAD.MOV.U32 R150, RZ, RZ, R78 ;  /* 0x000000ffff967224 */ /* 0x000fe400078e004e */
[----:B------:R-:W-:Y:S02]  /*127f0*/  IMAD.MOV.U32 R78, RZ, RZ, R79 ;  /* 0x000000ffff4e7224 */ /* 0x000fe400078e004f */
[----:B------:R-:W-:Y:S01]  /*12800*/  IMAD.MOV.U32 R79, RZ, RZ, R249 ;  /* 0x000000ffff4f7224 */ /* 0x000fe200078e00f9 */
[----:B------:R-:W-:Y:S01]  /*12810*/  F2FP.BF16.PACK_AB R8, R150, R12 ;  /* 0x0000000c9608723e */ /* 0x000fe200000010ff */
[----:B------:R2:W3:Y:S01]  /*12820*/  MUFU.EX2 R249, R4 ;  /* 0x0000000400f97308 */ /* 0x0004e20000000800 */
[----:B------:R-:W-:Y:S01]  /*12830*/  IMAD.MOV.U32 R61, RZ, RZ, R78 ;  /* 0x000000ffff3d7224 */ /* 0x000fe200078e004e */
[----:B------:R-:W-:Y:S01]  /*12840*/  MOV R78, R242 ;  /* 0x000000f2004e7202 */ /* 0x000fe20000000f00 */
[----:B--2---:R-:W-:Y:S01]  /*12850*/  FFMA.FTZ R4, R164, c[0x0][0x2d0], -R7 ;  /* 0x0000b400a4047a23 */ /* 0x004fe20000010807 */
[----:B------:R-:W-:-:S02]  /*12860*/  MOV R164, R244 ;  /* 0x000000f400a47202 */ /* 0x000fc40000000f00 */
[----:B---3--:R-:W-:Y:S02]  /*12870*/  F2FP.BF16.PACK_AB R11, R249, R247 ;  /* 0x000000f7f90b723e */ /* 0x008fe400000010ff */
[----:B------:R2:W3:Y:S05]  /*12880*/  MUFU.EX2 R248, R4 ;  /* 0x0000000400f87308 */ /* 0x0004ea0000000800 */
[C---:B-1----:R-:W-:Y:S07]  /*12890*/  HMMA.16816.F32.BF16 R32, R8.reuse, R48, R104 ;  /* 0x000000300820723c */ /* 0x042fee0000041868 */
[----:B------:R-:W-:Y:S01]  /*128a0*/  IMAD.MOV.U32 R106, RZ, RZ, R77 ;  /* 0x000000ffff6a7224 */ /* 0x000fe200078e004d */
[----:B------:R-:W-:Y:S01]  /*128b0*/  MOV R105, R240 ;  /* 0x000000f000697202 */ /* 0x000fe20000000f00 */
[----:B------:R-:W-:Y:S01]  /*128c0*/  IMAD.MOV.U32 R77, RZ, RZ, R241 ;  /* 0x000000ffff4d7224 */ /* 0x000fe200078e00f1 */
[----:B------:R-:W-:Y:S01]  /*128d0*/  HMMA.16816.F32.BF16 R36, R8, R66, R44 ;  /* 0x000000420824723c */ /* 0x000fe2000004182c */
[----:B--2---:R-:W-:Y:S01]  /*128e0*/  FFMA.FTZ R4, R163, c[0x0][0x2d0], -R7 ;  /* 0x0000b400a3047a23 */ /* 0x004fe20000010807 */
[----:B------:R-:W-:Y:S01]  /*128f0*/  MOV R163, R149 ;  /* 0x0000009500a37202 */ /* 0x000fe20000000f00 */
[----:B------:R-:W-:-:S02]  /*12900*/  IMAD.MOV.U32 R104, RZ, RZ, R215 ;  /* 0x000000ffff687224 */ /* 0x000fc400078e00d7 */
[----:B------:R1:W-:Y:S01]  /*12910*/  MUFU.EX2 R246, R4 ;  /* 0x0000000400f67308 */ /* 0x0003e20000000800 */
[----:B------:R-:W-:Y:S01]  /*12920*/  IMAD.MOV.U32 R107, RZ, RZ, R15 ;  /* 0x000000ffff6b7224 */ /* 0x000fe200078e000f */
[----:B------:R-:W-:Y:S01]  /*12930*/  MOV R46, R239 ;  /* 0x000000ef002e7202 */ /* 0x000fe20000000f00 */
[----:B------:R-:W-:Y:S01]  /*12940*/  IMAD.MOV.U32 R47, RZ, RZ, R238 ;  /* 0x000000ffff2f7224 */ /* 0x000fe200078e00ee */
[C---:B------:R-:W-:Y:S01]  /*12950*/  HMMA.16816.F32.BF16 R40, R8.reuse, R64, R100 ;  /* 0x000000400828723c */ /* 0x040fe20000041864 */
[----:B------:R-:W-:Y:S02]  /*12960*/  IMAD.MOV.U32 R149, RZ, RZ, R61 ;  /* 0x000000ffff957224 */ /* 0x000fe400078e003d */
[----:B------:R-:W-:Y:S02]  /*12970*/  IMAD.MOV.U32 R44, RZ, RZ, R76 ;  /* 0x000000ffff2c7224 */ /* 0x000fe400078e004c */
[----:B------:R-:W-:Y:S02]  /*12980*/  IMAD.MOV.U32 R45, RZ, RZ, R77 ;  /* 0x000000ffff2d7224 */ /* 0x000fe400078e004d */
[----:B------:R-:W-:Y:S01]  /*12990*/  IMAD.MOV.U32 R100, RZ, RZ, R214 ;  /* 0x000000ffff647224 */ /* 0x000fe200078e00d6 */
[----:B------:R-:W-:Y:S01]  /*129a0*/  HMMA.16816.F32.BF16 R16, R8, R52, R116 ;  /* 0x000000340810723c */ /* 0x000fe20000041874 */
[----:B------:R-:W-:Y:S01]  /*129b0*/  IMAD.MOV.U32 R103, RZ, RZ, R12 ;  /* 0x000000ffff677224 */ /* 0x000fe200078e000c */
[----:B------:R-:W-:Y:S01]  /*129c0*/  MOV R102, R13 ;  /* 0x0000000d00667202 */ /* 0x000fe20000000f00 */
[----:B------:R-:W-:-:S02]  /*129d0*/  IMAD.MOV.U32 R101, RZ, RZ, R14 ;  /* 0x000000ffff657224 */ /* 0x000fc400078e000e */
[----:B-1----:R-:W-:Y:S02]  /*129e0*/  FFMA.FTZ R4, R167, c[0x0][0x2d0], -R7 ;  /* 0x0000b400a7047a23 */ /* 0x002fe40000010807 */
[----:B------:R-:W-:Y:S01]  /*129f0*/  IMAD.MOV.U32 R119, RZ, RZ, R164 ;  /* 0x000000ffff777224 */ /* 0x000fe200078e00a4 */
[----:B------:R-:W-:Y:S01]  /*12a00*/  MOV R118, R62 ;  /* 0x0000003e00767202 */ /* 0x000fe20000000f00 */
[----:B------:R1:W2:Y:S01]  /*12a10*/  MUFU.EX2 R245, R4 ;  /* 0x0000000400f57308 */ /* 0x0002a20000000800 */
[----:B------:R-:W-:Y:S01]  /*12a20*/  IMAD.MOV.U32 R116, RZ, RZ, R148 ;  /* 0x000000ffff747224 */ /* 0x000fe200078e0094 */
[----:B------:R-:W-:Y:S01]  /*12a30*/  MOV R164, R79 ;  /* 0x0000004f00a47202 */ /* 0x000fe20000000f00 */
[----:B------:R-:W-:Y:S01]  /*12a40*/  IMAD.MOV.U32 R167, RZ, RZ, R131 ;  /* 0x000000ffffa77224 */ /* 0x000fe200078e0083 */
[----:B------:R-:W-:Y:S01]  /*12a50*/  HMMA.16816.F32.BF16 R12, R8, R54, R92 ;  /* 0x00000036080c723c */ /* 0x000fe2000004185c */
[----:B------:R-:W-:Y:S01]  /*12a60*/  IMAD.MOV.U32 R117, RZ, RZ, R63 ;  /* 0x000000ffff757224 */ /* 0x000fe200078e003f */
[----:B------:R-:W-:Y:S01]  /*12a70*/  LDSM.16.MT88.4 R92, [R219+0x2100] ;  /* 0x00210000db5c783b */ /* 0x000fe20000004200 */
[----:B------:R-:W-:-:S03]  /*12a80*/  IMAD.MOV.U32 R148, RZ, RZ, R78 ;  /* 0x000000ffff947224 */ /* 0x000fc600078e004e */
[----:B------:R-:W-:Y:S02]  /*12a90*/  LDSM.16.MT88.4 R76, [R220+0x2100] ;  /* 0x00210000dc4c783b */ /* 0x000fe40000004200 */
[C---:B------:R-:W-:Y:S02]  /*12aa0*/  HMMA.16816.F32.BF16 R20, R8.reuse, R58, R88 ;  /* 0x0000003a0814723c */ /* 0x040fe40000041858 */
[----:B------:R-:W-:Y:S01]  /*12ab0*/  LDSM.16.MT88.4 R88, [R219+0x2900] ;  /* 0x00290000db58783b */ /* 0x000fe20000004200 */
[----:B-1----:R-:W-:Y:S01]  /*12ac0*/  FFMA.FTZ R4, R152, c[0x0][0x2d0], -R6 ;  /* 0x0000b40098047a23 */ /* 0x002fe20000010806 */
[----:B------:R-:W-:Y:S01]  /*12ad0*/  MOV R152, R60 ;  /* 0x0000003c00987202 */ /* 0x000fe20000000f00 */
[----:B------:R-:W-:Y:S02]  /*12ae0*/  IMAD.MOV.U32 R60, RZ, RZ, R31 ;  /* 0x000000ffff3c7224 */ /* 0x000fe400078e001f */
[----:B------:R1:W-:Y:S01]  /*12af0*/  MUFU.EX2 R244, R4 ;  /* 0x0000000400f47308 */ /* 0x0003e20000000800 */
[----:B------:R-:W-:Y:S01]  /*12b00*/  HMMA.16816.F32.BF16 R28, R8, R50, R84 ;  /* 0x00000032081c723c */ /* 0x000fe20000041854 */
[----:B------:R-:W-:Y:S01]  /*12b10*/  LDSM.16.MT88.4 R84, [R218+0x2100] ;  /* 0x00210000da54783b */ /* 0x000fe20000004200 */
[----:B------:R-:W-:-:S03]  /*12b20*/  MOV R131, R60 ;  /* 0x0000003c00837202 */ /* 0x000fc60000000f00 */
[----:B------:R-:W4:Y:S01]  /*12b30*/  LDSM.16.MT88.4 R60, [R217+0x2100] ;  /* 0x00210000d93c783b */ /* 0x000f220000004200 */
[----:B-1----:R-:W-:Y:S02]  /*12b40*/  FFMA.FTZ R4, R154, c[0x0][0x2d0], -R6 ;  /* 0x0000b4009a047a23 */ /* 0x002fe40000010806 */
[----:B------:R-:W-:Y:S02]  /*12b50*/  IMAD.MOV.U32 R154, RZ, RZ, R25 ;  /* 0x000000ffff9a7224 */ /* 0x000fe400078e0019 */
[----:B------:R1:W1:Y:S01]  /*12b60*/  MUFU.EX2 R242, R4 ;  /* 0x0000000400f27308 */ /* 0x0002620000000800 */
[----:B------:R-:W-:Y:S07]  /*12b70*/  HMMA.16816.F32.BF16 R24, R8, R56, R108 ;  /* 0x000000380818723c */ /* 0x000fee000004186c */
[----:B---3--:R-:W-:Y:S01]  /*12b80*/  F2FP.BF16.PACK_AB R8, R248, R252 ;  /* 0x000000fcf808723e */ /* 0x008fe200000010ff */
[----:B------:R-:W-:Y:S01]  /*12b90*/  IMAD.MOV.U32 R110, RZ, RZ, R45 ;  /* 0x000000ffff6e7224 */ /* 0x000fe200078e002d */
[----:B--2---:R-:W-:Y:S01]  /*12ba0*/  F2FP.BF16.PACK_AB R10, R245, R246 ;  /* 0x000000f6f50a723e */ /* 0x004fe200000010ff */
[----:B------:R-:W-:Y:S01]  /*12bb0*/  IMAD.MOV.U32 R111, RZ, RZ, R46 ;  /* 0x000000ffff6f7224 */ /* 0x000fe200078e002e */
[----:B------:R-:W-:Y:S01]  /*12bc0*/  MOV R109, R44 ;  /* 0x0000002c006d7202 */ /* 0x000fe20000000f00 */
[----:B-1----:R-:W-:Y:S01]  /*12bd0*/  FFMA.FTZ R4, R160, c[0x0][0x2d0], -R6 ;  /* 0x0000b400a0047a23 */ /* 0x002fe20000010806 */
[----:B------:R-:W-:Y:S01]  /*12be0*/  F2FP.BF16.PACK_AB R9, R242, R244 ;  /* 0x000000f4f209723e */ /* 0x000fe200000010ff */
[----:B------:R-:W-:Y:S01]  /*12bf0*/  IMAD.MOV.U32 R160, RZ, RZ, R100 ;  /* 0x000000ffffa07224 */ /* 0x000fe200078e0064 */
[----:B------:R-:W-:Y:S01]  /*12c00*/  MOV R100, R102 ;  /* 0x0000006600647202 */ /* 0x000fe20000000f00 */
[----:B------:R1:W-:Y:S01]  /*12c10*/  MUFU.EX2 R241, R4 ;  /* 0x0000000400f17308 */ /* 0x0003e20000000800 */
[----:B------:R-:W-:Y:S01]  /*12c20*/  MOV R102, R163 ;  /* 0x000000a300667202 */ /* 0x000fe20000000f00 */
[----:B------:R-:W-:-:S02]  /*12c30*/  IMAD.MOV.U32 R163, RZ, RZ, R173 ;  /* 0x000000ffffa37224 */ /* 0x000fc400078e00ad */
[----:B-1----:R-:W-:Y:S01]  /*12c40*/  FFMA.FTZ R4, R161, c[0x0][0x2d0], -R6 ;  /* 0x0000b400a1047a23 */ /* 0x002fe20000010806 */
[----:B------:R-:W-:-:S03]  /*12c50*/  MOV R161, R47 ;  /* 0x0000002f00a17202 */ /* 0x000fc60000000f00 */
[----:B------:R1:W2:Y:S02]  /*12c60*/  MUFU.EX2 R240, R4 ;  /* 0x0000000400f07308 */ /* 0x0002a40000000800 */
[----:B-1----:R-:W-:Y:S01]  /*12c70*/  FFMA.FTZ R4, R165, c[0x0][0x2d0], -R2 ;  /* 0x0000b400a5047a23 */ /* 0x002fe20000010802 */
[----:B--2---:R-:W-:-:S05]  /*12c80*/  F2FP.BF16.PACK_AB R11, R240, R241 ;  /* 0x000000f1f00b723e */ /* 0x004fca00000010ff */
[----:B------:R1:W-:Y:S02]  /*12c90*/  MUFU.EX2 R215, R4 ;  /* 0x0000000400d77308 */ /* 0x0003e40000000800 */
[C---:B----4-:R-:W-:Y:S08]  /*12ca0*/  HMMA.16816.F32.BF16 R40, R8.reuse, R60, R40 ;  /* 0x0000003c0828723c */ /* 0x050ff00000041828 */
        /* <DEDUP_REMOVED lines=11> */
[----:B------:R1:W3:Y:S03]  /*12d60*/  MUFU.EX2 R239, R4 ;  /* 0x0000000400ef7308 */ /* 0x0002e60000000800 */
[----:B------:R-:W-:Y:S07]  /*12d70*/  HMMA.16816.F32.BF16 R12, R8, R94, R12 ;  /* 0x0000005e080c723c */ /* 0x000fee000004180c */
[----:B--2---:R-:W-:Y:S01]  /*12d80*/  F2FP.BF16.PACK_AB R8, R238, R215 ;  /* 0x000000d7ee08723e */ /* 0x004fe200000010ff */
[----:B-1----:R-:W-:Y:S01]  /*12d90*/  FFMA.FTZ R4, R151, c[0x0][0x2d0], -R0 ;  /* 0x0000b40097047a23 */ /* 0x002fe20000010800 */
[----:B------:R-:W-:-:S02]  /*12da0*/  MOV R151, R172 ;  /* 0x000000ac00977202 */ /* 0x000fc40000000f00 */
[----:B---3--:R-:W-:Y:S01]  /*12db0*/  F2FP.BF16.PACK_AB R10, R239, R214 ;  /* 0x000000d6ef0a723e */ /* 0x008fe200000010ff */
[----:B------:R1:W-:Y:S02]  /*12dc0*/  MUFU.EX2 R172, R4 ;  /* 0x0000000400ac7308 */ /* 0x0003e40000000800 */
[----:B-1----:R-:W-:Y:S02]  /*12dd0*/  FFMA.FTZ R4, R153, c[0x0][0x2d0], -R0 ;  /* 0x0000b40099047a23 */ /* 0x002fe40000010800 */
[----:B------:R-:W-:-:S04]  /*12de0*/  IMAD.MOV.U32 R153, RZ, RZ, R175 ;  /* 0x000000ffff997224 */ /* 0x000fc800078e00af */
[----:B------:R1:W2:Y:S02]  /*12df0*/  MUFU.EX2 R175, R4 ;  /* 0x0000000400af7308 */ /* 0x0002a40000000800 */
[----:B-1----:R-:W-:Y:S01]  /*12e00*/  FFMA.FTZ R4, R155, c[0x0][0x2d0], -R0 ;  /* 0x0000b4009b047a23 */ /* 0x002fe20000010800 */
[----:B--2---:R-:W-:Y:S01]  /*12e10*/  F2FP.BF16.PACK_AB R9, R175, R172 ;  /* 0x000000acaf09723e */ /* 0x004fe200000010ff */
[----:B------:R-:W-:Y:S02]  /*12e20*/  IMAD.MOV.U32 R155, RZ, RZ, R107 ;  /* 0x000000ffff9b7224 */ /* 0x000fe400078e006b */
[----:B------:R-:W-:Y:S02]  /*12e30*/  IMAD.MOV.U32 R107, RZ, RZ, R101 ;  /* 0x000000ffff6b7224 */ /* 0x000fe400078e0065 */
[----:B------:R-:W-:Y:S02]  /*12e40*/  IMAD.MOV.U32 R101, RZ, RZ, R103 ;  /* 0x000000ffff657224 */ /* 0x000fe400078e0067 */
[----:B------:R-:W-:-:S02]  /*12e50*/  IMAD.MOV.U32 R103, RZ, RZ, R167 ;  /* 0x000000ffff677224 */ /* 0x000fc400078e00a7 */
[----:B------:R-:W-:Y:S02]  /*12e60*/  IMAD.MOV.U32 R167, RZ, RZ, R174 ;  /* 0x000000ffffa77224 */ /* 0x000fe400078e00ae */
        /* <DEDUP_REMOVED lines=9> */
[----:B------:R-:W-:-:S02]  /*12f00*/  IMAD.MOV.U32 R127, RZ, RZ, R111 ;  /* 0x000000ffff7f7224 */ /* 0x000fc400078e006f */
[----:B-1----:R-:W-:-:S04]  /*12f10*/  FFMA.FTZ R4, R203, c[0x0][0x2d0], -R7 ;  /* 0x0000b400cb047a23 */ /* 0x002fc80000010807 */
[----:B------:R-:W-:Y:S01]  /*12f20*/  MOV R120, R109 ;  /* 0x0000006d00787202 */ /* 0x000fe20000000f00 */
[----:B------:R1:W2:Y:S01]  /*12f30*/  MUFU.EX2 R203, R4 ;  /* 0x0000000400cb7308 */ /* 0x0002a20000000800 */
[----:B------:R-:W-:Y:S01]  /*12f40*/  HMMA.16816.F32.BF16 R108, R8, R132, R112 ;  /* 0x00000084086c723c */ /* 0x000fe20000041870 */
[----:B------:R-:W-:-:S06]  /*12f50*/  IMAD.MOV.U32 R121, RZ, RZ, R131 ;  /* 0x000000ffff797224 */ /* 0x000fcc00078e0083 */
[----:B------:R-:W-:Y:S01]  /*12f60*/  MOV R114, R213 ;  /* 0x000000d500727202 */ /* 0x000fe20000000f00 */
[----:B------:R-:W-:Y:S01]  /*12f70*/  HMMA.16816.F32.BF16 R80, R8, R134, R80 ;  /* 0x000000860850723c */ /* 0x000fe20000041850 */
[----:B------:R-:W-:Y:S02]  /*12f80*/  IMAD.MOV.U32 R115, RZ, RZ, R164 ;  /* 0x000000ffff737224 */ /* 0x000fe400078e00a4 */
[----:B-1----:R-:W-:-:S05]  /*12f90*/  FFMA.FTZ R4, R202, c[0x0][0x2d0], -R7 ;  /* 0x0000b400ca047a23 */ /* 0x002fca0000010807 */
[C---:B------:R-:W-:Y:S01]  /*12fa0*/  HMMA.16816.F32.BF16 R68, R8.reuse, R122, R72 ;  /* 0x0000007a0844723c */ /* 0x040fe20000041848 */
[----:B------:R-:W-:Y:S01]  /*12fb0*/  FFMA.FTZ R7, R201, c[0x0][0x2d0], -R7 ;  /* 0x0000b400c9077a23 */ /* 0x000fe20000010807 */
[----:B--2---:R-:W-:Y:S01]  /*12fc0*/  F2FP.BF16.PACK_AB R168, R203, R204 ;  /* 0x000000cccba8723e */ /* 0x004fe200000010ff */
[----:B------:R1:W-:Y:S04]  /*12fd0*/  MUFU.EX2 R213, R4 ;  /* 0x0000000400d57308 */ /* 0x0003e80000000800 */
[----:B------:R-:W-:Y:S01]  /*12fe0*/  MOV R122, R100 ;  /* 0x00000064007a7202 */ /* 0x000fe20000000f00 */
[----:B------:R-:W-:Y:S01]  /*12ff0*/  HMMA.16816.F32.BF16 R72, R8, R136, R144 ;  /* 0x000000880848723c */ /* 0x000fe20000041890 */
[----:B------:R-:W2:Y:S01]  /*13000*/  LDSM.16.MT88.4 R144, [R217+0x2900] ;  /* 0x00290000d990783b */ /* 0x000ea20000004200 */
[----:B------:R-:W-:Y:S01]  /*13010*/  IMAD.MOV.U32 R123, RZ, RZ, R107 ;  /* 0x000000ffff7b7224 */ /* 0x000fe200078e006b */
[----:B------:R-:W-:Y:S01]  /*13020*/  MUFU.EX2 R202, R7 ;  /* 0x0000000700ca7308 */ /* 0x000fe20000000800 */
[----:B------:R-:W-:Y:S01]  /*13030*/  MOV R100, R163 ;  /* 0x000000a300647202 */ /* 0x000fe20000000f00 */
[----:B------:R-:W-:-:S02]  /*13040*/  IMAD.MOV.U32 R107, RZ, RZ, R101 ;  /* 0x000000ffff6b7224 */ /* 0x000fc400078e0065 */
[----:B------:R-:W-:Y:S01]  /*13050*/  IMAD.MOV.U32 R101, RZ, RZ, R167 ;  /* 0x000000ffff657224 */ /* 0x000fe200078e00a7 */
[----:B------:R-:W-:Y:S01]  /*13060*/  HMMA.16816.F32.BF16 R140, R8, R124, R140 ;  /* 0x0000007c088c723c */ /* 0x000fe2000004188c */
[----:B------:R-:W-:Y:S01]  /*13070*/  LDSM.16.MT88.4 R164, [R218+0x2900] ;  /* 0x00290000daa4783b */ /* 0x000fe20000004200 */
[----:B-1----:R-:W-:-:S04]  /*13080*/  FFMA.FTZ R4, R192, c[0x0][0x2d0], -R6 ;  /* 0x0000b400c0047a23 */ /* 0x002fc80000010806 */
[----:B------:R1:W-:Y:S01]  /*13090*/  MUFU.EX2 R192, R4 ;  /* 0x0000000400c07308 */ /* 0x0003e20000000800 */
[----:B------:R-:W-:Y:S01]  /*130a0*/  MOV R124, R161 ;  /* 0x000000a1007c7202 */ /* 0x000fe20000000f00 */
[----:B------:R-:W-:Y:S01]  /*130b0*/  IMAD.MOV.U32 R125, RZ, RZ, R160 ;  /* 0x000000ffff7d7224 */ /* 0x000fe200078e00a0 */
[----:B------:R-:W-:Y:S01]  /*130c0*/  HMMA.16816.F32.BF16 R96, R8, R138, R96 ;  /* 0x0000008a0860723c */ /* 0x000fe20000041860 */
[----:B------:R-:W3:Y:S01]  /*130d0*/  LDSM.16.MT88.4 R160, [R220+0x2900] ;  /* 0x00290000dca0783b */ /* 0x000ee20000004200 */
[----:B-1----:R-:W-:-:S04]  /*130e0*/  FFMA.FTZ R4, R191, c[0x0][0x2d0], -R6 ;  /* 0x0000b400bf047a23 */ /* 0x002fc80000010806 */
[----:B------:R1:W4:Y:S02]  /*130f0*/  MUFU.EX2 R191, R4 ;  /* 0x0000000400bf7308 */ /* 0x0003240000000800 */
[--C-:B-1----:R-:W-:Y:S01]  /*13100*/  FFMA.FTZ R4, R190, c[0x0][0x2d0], -R6.reuse ;  /* 0x0000b400be047a23 */ /* 0x102fe20000010806 */
[----:B----4-:R-:W-:Y:S01]  /*13110*/  F2FP.BF16.PACK_AB R169, R191, R192 ;  /* 0x000000c0bfa9723e */ /* 0x010fe200000010ff */
[----:B------:R-:W-:-:S04]  /*13120*/  FFMA.FTZ R6, R189, c[0x0][0x2d0], -R6 ;  /* 0x0000b400bd067a23 */ /* 0x000fc80000010806 */
[----:B------:R1:W-:Y:S08]  /*13130*/  MUFU.EX2 R201, R4 ;  /* 0x0000000400c97308 */ /* 0x0003f00000000800 */
[----:B------:R-:W4:Y:S01]  /*13140*/  MUFU.EX2 R190, R6 ;  /* 0x0000000600be7308 */ /* 0x000f220000000800 */
[----:B-1----:R-:W-:-:S07]  /*13150*/  FFMA.FTZ R4, R199, c[0x0][0x2d0], -R2 ;  /* 0x0000b400c7047a23 */ /* 0x002fce0000010802 */
[----:B------:R1:W-:Y:S02]  /*13160*/  MUFU.EX2 R135, R4 ;  /* 0x0000000400877308 */ /* 0x0003e40000000800 */
[----:B-1----:R-:W-:-:S06]  /*13170*/  FFMA.FTZ R4, R198, c[0x0][0x2d0], -R2 ;  /* 0x0000b400c6047a23 */ /* 0x002fcc0000010802 */
[----:B------:R1:W-:Y:S02]  /*13180*/  MUFU.EX2 R189, R4 ;  /* 0x0000000400bd7308 */ /* 0x0003e40000000800 */
[----:B-1----:R-:W-:-:S06]  /*13190*/  FFMA.FTZ R4, R195, c[0x0][0x2d0], -R2 ;  /* 0x0000b400c3047a23 */ /* 0x002fcc0000010802 */
[----:B------:R1:W-:Y:S02]  /*131a0*/  MUFU.EX2 R133, R4 ;  /* 0x0000000400857308 */ /* 0x0003e40000000800 */
[----:B-1----:R-:W-:-:S06]  /*131b0*/  FFMA.FTZ R4, R200, c[0x0][0x2d0], -R2 ;  /* 0x0000b400c8047a23 */ /* 0x002fcc0000010802 */
[----:B------:R1:W-:Y:S02]  /*131c0*/  MUFU.EX2 R134, R4 ;  /* 0x0000000400867308 */ /* 0x0003e40000000800 */
[----:B-1----:R-:W-:Y:S01]  /*131d0*/  FFMA.FTZ R4, R170, c[0x0][0x2d0], -R0 ;  /* 0x0000b400aa047a23 */ /* 0x002fe20000010800 */
[----:B------:R-:W-:-:S05]  /*131e0*/  F2FP.BF16.PACK_AB R170, R202, R213 ;  /* 0x000000d5caaa723e */ /* 0x000fca00000010ff */
[----:B------:R1:W-:Y:S02]  /*131f0*/  MUFU.EX2 R131, R4 ;  /* 0x0000000400837308 */ /* 0x0003e40000000800 */
[----:B-1----:R-:W-:Y:S01]  /*13200*/  FFMA.FTZ R4, R171, c[0x0][0x2d0], -R0 ;  /* 0x0000b400ab047a23 */ /* 0x002fe20000010800 */
[----:B----4-:R-:W-:-:S05]  /*13210*/  F2FP.BF16.PACK_AB R171, R190, R201 ;  /* 0x000000c9beab723e */ /* 0x010fca00000010ff */
[----:B------:R1:W4:Y:S02]  /*13220*/  MUFU.EX2 R132, R4 ;  /* 0x0000000400847308 */ /* 0x0003240000000800 */
[----:B-1----:R-:W-:Y:S02]  /*13230*/  FFMA.FTZ R4, R188, c[0x0][0x2d0], -R0 ;  /* 0x0000b400bc047a23 */ /* 0x002fe40000010800 */
[----:B------:R-:W-:Y:S02]  /*13240*/  IMAD.MOV.U32 R188, RZ, RZ, R114 ;  /* 0x000000ffffbc7224 */ /* 0x000fe400078e0072 */
[----:B------:R-:W-:Y:S01]  /*13250*/  IMAD.MOV.U32 R114, RZ, RZ, R115 ;  /* 0x000000ffff727224 */ /* 0x000fe200078e0073 */
[----:B------:R-:W-:Y:S01]  /*13260*/  MOV R115, R122 ;  /* 0x0000007a00737202 */ /* 0x000fe20000000f00 */
[----:B------:R-:W-:Y:S02]  /*13270*/  IMAD.MOV.U32 R122, RZ, RZ, R123 ;  /* 0x000000ffff7a7224 */ /* 0x000fe400078e007b */
[----:B------:R-:W-:Y:S01]  /*13280*/  IMAD.MOV.U32 R123, RZ, RZ, R120 ;  /* 0x000000ffff7b7224 */ /* 0x000fe200078e0078 */
[----:B------:R-:W-:Y:S01]  /*13290*/  MOV R120, R155 ;  /* 0x0000009b00787202 */ /* 0x000fe20000000f00 */
[----:B------:R-:W-:-:S02]  /*132a0*/  IMAD.MOV.U32 R155, RZ, RZ, R153 ;  /* 0x000000ffff9b7224 */ /* 0x000fc400078e0099 */
[----:B------:R-:W-:Y:S01]  /*132b0*/  IMAD.MOV.U32 R153, RZ, RZ, R151 ;  /* 0x000000ffff997224 */ /* 0x000fe200078e0097 */
[----:B------:R-:W-:Y:S01]  /*132c0*/  MOV R151, R116 ;  /* 0x0000007400977202 */ /* 0x000fe20000000f00 */
        /* <DEDUP_REMOVED lines=9> */
[----:B------:R-:W-:Y:S01]  /*13360*/  IMAD.MOV.U32 R150, RZ, RZ, R225 ;  /* 0x000000ffff967224 */ /* 0x000fe200078e00e1 */
[----:B--2---:R-:W-:Y:S01]  /*13370*/  HMMA.16816.F32.BF16 R136, R168, R144, R40 ;  /* 0x00000090a888723c */ /* 0x004fe20000041828 */
[----:B------:R1:W-:Y:S01]  /*13380*/  MUFU.EX2 R40, R4 ;  /* 0x0000000400287308 */ /* 0x0003e20000000800 */
[----:B------:R-:W-:Y:S01]  /*13390*/  IMAD.MOV.U32 R198, RZ, RZ, R122 ;  /* 0x000000ffffc67224 */ /* 0x000fe200078e007a */
[----:B------:R-:W-:Y:S01]  /*133a0*/  MOV R195, R115 ;  /* 0x0000007300c37202 */ /* 0x000fe20000000f00 */
[----:B------:R-:W-:Y:S01]  /*133b0*/  IMAD.MOV.U32 R122, RZ, RZ, R116 ;  /* 0x000000ffff7a7224 */ /* 0x000fe200078e0074 */
[----:B------:R-:W-:Y:S01]  /*133c0*/  MOV R116, R105 ;  /* 0x0000006900747202 */ /* 0x000fe20000000f00 */
[----:B------:R-:W-:Y:S02]  /*133d0*/  IMAD.MOV.U32 R112, RZ, RZ, R117 ;  /* 0x000000ffff707224 */ /* 0x000fe400078e0075 */
[----:B------:R-:W-:Y:S01]  /*133e0*/  IMAD.MOV.U32 R199, RZ, RZ, R123 ;  /* 0x000000ffffc77224 */ /* 0x000fe200078e007b */
[----:B------:R-:W-:Y:S01]  /*133f0*/  MOV R123, R151 ;  /* 0x00000097007b7202 */ /* 0x000fe20000000f00 */
[----:B------:R-:W-:Y:S01]  /*13400*/  IMAD.MOV.U32 R115, RZ, RZ, R104 ;  /* 0x000000ffff737224 */ /* 0x000fe200078e0068 */
[----:B------:R-:W-:Y:S01]  /*13410*/  MOV R6, R120 ;  /* 0x0000007800067202 */ /* 0x000fe20000000f00 */
[----:B------:R-:W-:Y:S01]  /*13420*/  IMAD.MOV.U32 R117, RZ, RZ, R106 ;  /* 0x000000ffff757224 */ /* 0x000fe200078e006a */
[----:B------:R-:W-:Y:S01]  /*13430*/  MOV R106, R149 ;  /* 0x00000095006a7202 */ /* 0x000fe20000000f00 */
[----:B------:R-:W-:-:S02]  /*13440*/  IMAD.MOV.U32 R104, RZ, RZ, R150 ;  /* 0x000000ffff687224 */ /* 0x000fc400078e0096 */
[----:B------:R-:W-:Y:S02]  /*13450*/  IMAD.MOV.U32 R7, RZ, RZ, R153 ;  /* 0x000000ffff077224 */ /* 0x000fe400078e0099 */
[----:B------:R-:W-:Y:S01]  /*13460*/  IMAD.MOV.U32 R11, RZ, RZ, R5 ;  /* 0x000000ffff0b7224 */ /* 0x000fe200078e0005 */
[----:B------:R-:W-:Y:S01]  /*13470*/  MOV R113, R118 ;  /* 0x0000007600717202 */ /* 0x000fe20000000f00 */
[----:B-1----:R-:W-:Y:S01]  /*13480*/  FFMA.FTZ R4, R183, c[0x0][0x2d0], -R0 ;  /* 0x0000b400b7047a23 */ /* 0x002fe20000010800 */
[----:B------:R-:W-:Y:S01]  /*13490*/  MOV R10, R107 ;  /* 0x0000006b000a7202 */ /* 0x000fe20000000f00 */
[----:B------:R-:W-:Y:S01]  /*134a0*/  IMAD.MOV.U32 R105, RZ, RZ, R148 ;  /* 0x000000ffff697224 */ /* 0x000fe200078e0094 */
[----:B------:R1:W5:Y:S01]  /*134b0*/  LDL.LU R225, [R1+0x3c] ;  /* 0x00003c0001e17983 */ /* 0x0003620000300800 */
[C---:B------:R-:W-:Y:S01]  /*134c0*/  HMMA.16816.F32.BF16 R148, R168.reuse, R146, R36 ;  /* 0x00000092a894723c */ /* 0x040fe20000041824 */
[----:B------:R2:W2:Y:S01]  /*134d0*/  MUFU.EX2 R36, R4 ;  /* 0x0000000400247308 */ /* 0x0004a20000000800 */
[----:B----4-:R-:W-:Y:S01]  /*134e0*/  F2FP.BF16.PACK_AB R5, R132, R131 ;  /* 0x000000838405723e */ /* 0x010fe200000010ff */
[----:B------:R-:W-:Y:S01]  /*134f0*/  IMAD.MOV.U32 R8, RZ, RZ, R105 ;  /* 0x000000ffff087224 */ /* 0x000fe200078e0069 */
[----:B------:R-:W-:Y:S01]  /*13500*/  MOV R42, R117 ;  /* 0x00000075002a7202 */ /* 0x000fe20000000f00 */
[----:B------:R-:W-:Y:S01]  /*13510*/  IMAD.MOV.U32 R183, RZ, RZ, R114 ;  /* 0x000000ffffb77224 */ /* 0x000fe200078e0072 */
[----:B------:R-:W-:Y:S01]  /*13520*/  MOV R200, R104 ;  /* 0x0000006800c87202 */ /* 0x000fe20000000f00 */
[----:B------:R-:W-:Y:S01]  /*13530*/  IMAD.MOV.U32 R37, RZ, RZ, R6 ;  /* 0x000000ffff257224 */ /* 0x000fe200078e0006 */
[----:B------:R-:W-:Y:S01]  /*13540*/  MOV R38, R7 ;  /* 0x0000000700267202 */ /* 0x000fe20000000f00 */
[----:B------:R-:W-:Y:S01]  /*13550*/  IMAD.MOV.U32 R114, RZ, RZ, R119 ;  /* 0x000000ffff727224 */ /* 0x000fe200078e0077 */
[----:B------:R-:W-:Y:S01]  /*13560*/  F2FP.BF16.PACK_AB R6, R134, R133 ;  /* 0x000000858606723e */ /* 0x000fe200000010ff */
[----:B------:R-:W-:Y:S01]  /*13570*/  IMAD.MOV.U32 R120, RZ, RZ, R155 ;  /* 0x000000ffff787224 */ /* 0x000fe200078e009b */
[----:B------:R-:W-:Y:S01]  /*13580*/  MOV R119, R152 ;  /* 0x0000009800777202 */ /* 0x000fe20000000f00 */
[----:B------:R-:W-:Y:S01]  /*13590*/  IMAD.MOV.U32 R118, RZ, RZ, R154 ;  /* 0x000000ffff767224 */ /* 0x000fe200078e009a */
[----:B------:R-:W-:Y:S01]  /*135a0*/  MOV R39, R114 ;  /* 0x0000007200277202 */ /* 0x000fe20000000f00 */
[----:B---3--:R-:W-:Y:S01]  /*135b0*/  HMMA.16816.F32.BF16 R152, R168, R160, R32 ;  /* 0x000000a0a898723c */ /* 0x008fe20000041820 */
[----:B------:R-:W-:Y:S01]  /*135c0*/  IMAD.MOV.U32 R41, RZ, RZ, R115 ;  /* 0x000000ffff297224 */ /* 0x000fe200078e0073 */
[----:B--2---:R-:W-:Y:S01]  /*135d0*/  F2FP.BF16.PACK_AB R4, R189, R135 ;  /* 0x00000087bd04723e */ /* 0x004fe200000010ff */
[----:B------:R-:W-:Y:S01]  /*135e0*/  IMAD.MOV.U32 R43, RZ, RZ, R118 ;  /* 0x000000ffff2b7224 */ /* 0x000fe200078e0076 */
[----:B------:R-:W-:Y:S01]  /*135f0*/  F2FP.BF16.PACK_AB R7, R36, R40 ;  /* 0x000000282407723e */ /* 0x000fe200000010ff */
[----:B------:R-:W-:-:S02]  /*13600*/  IMAD.MOV.U32 R9, RZ, RZ, R106 ;  /* 0x000000ffff097224 */ /* 0x000fc400078e006a */
[----:B------:R-:W-:Y:S01]  /*13610*/  IMAD.MOV.U32 R35, RZ, RZ, R100 ;  /* 0x000000ffff237224 */ /* 0x000fe200078e0064 */
[----:B------:R-:W-:Y:S01]  /*13620*/  MOV R33, R102 ;  /* 0x0000006600217202 */ /* 0x000fe20000000f00 */
[----:B------:R-:W-:Y:S01]  /*13630*/  IMAD.MOV.U32 R34, RZ, RZ, R101 ;  /* 0x000000ffff227224 */ /* 0x000fe200078e0065 */
[----:B------:R-:W-:Y:S01]  /*13640*/  HMMA.16816.F32.BF16 R104, R168, R164, R24 ;  /* 0x000000a4a868723c */ /* 0x000fe20000041818 */
[----:B------:R-:W-:-:S07]  /*13650*/  IMAD.MOV.U32 R32, RZ, RZ, R103 ;  /* 0x000000ffff207224 */ /* 0x000fce00078e0067 */
[C---:B------:R-:W-:Y:S07]  /*13660*/  HMMA.16816.F32.BF16 R156, R4.reuse, R48, R156 ;  /* 0x00000030049c723c */ /* 0x040fee000004189c */
[----:B------:R-:W-:Y:S01]  /*13670*/  IMAD.MOV.U32 R49, RZ, RZ, R8 ;  /* 0x000000ffff317224 */ /* 0x000fe200078e0008 */
[----:B------:R-:W-:Y:S01]  /*13680*/  HMMA.16816.F32.BF16 R108, R4, R56, R108 ;  /* 0x00000038046c723c */ /* 0x000fe2000004186c */
[----:B------:R-:W-:Y:S01]  /*13690*/  FFMA.FTZ R8, R212, c[0x0][0x2d0], -R2 ;  /* 0x0000b400d4087a23 */ /* 0x000fe20000010802 */
[----:B------:R-:W-:-:S05]  /*136a0*/  MOV R48, R9 ;  /* 0x0000000900307202 */ /* 0x000fca0000000f00 */
[----:B------:R-:W-:Y:S01]  /*136b0*/  IMAD.MOV.U32 R57, RZ, RZ, R37 ;  /* 0x000000ffff397224 */ /* 0x000fe200078e0025 */
[----:B------:R-:W-:Y:S01]  /*136c0*/  HMMA.16816.F32.BF16 R100, R168, R162, R28 ;  /* 0x000000a2a864723c */ /* 0x000fe2000004181c */
[----:B------:R2:W-:Y:S01]  /*136d0*/  MUFU.EX2 R37, R8 ;  /* 0x0000000800257308 */ /* 0x0005e20000000800 */
[----:B------:R-:W-:-:S05]  /*136e0*/  IMAD.MOV.U32 R56, RZ, RZ, R38 ;  /* 0x000000ffff387224 */ /* 0x000fca00078e0026 */
[----:B------:R-:W-:Y:S01]  /*136f0*/  IMAD.MOV.U32 R28, RZ, RZ, R199 ;  /* 0x000000ffff1c7224 */ /* 0x000fe200078e00c7 */
[----:B------:R-:W-:Y:S01]  /*13700*/  MOV R30, R198 ;  /* 0x000000c6001e7202 */ /* 0x000fe20000000f00 */
[----:B------:R-:W-:Y:S01]  /*13710*/  IMAD.MOV.U32 R199, RZ, RZ, R112 ;  /* 0x000000ffffc77224 */ /* 0x000fe200078e0070 */
[----:B------:R-:W-:Y:S01]  /*13720*/  HMMA.16816.F32.BF16 R140, R4, R64, R140 ;  /* 0x00000040048c723c */ /* 0x000fe2000004188c */
[----:B------:R-:W-:Y:S02]  /*13730*/  IMAD.MOV.U32 R29, RZ, RZ, R113 ;  /* 0x000000ffff1d7224 */ /* 0x000fe400078e0071 */
[----:B------:R-:W-:Y:S02]  /*13740*/  IMAD.MOV.U32 R31, RZ, RZ, R195 ;  /* 0x000000ffff1f7224 */ /* 0x000fe400078e00c3 */
[----:B------:R-:W-:Y:S02]  /*13750*/  IMAD.MOV.U32 R198, RZ, RZ, R116 ;  /* 0x000000ffffc67224 */ /* 0x000fe400078e0074 */
[----:B--2---:R-:W-:Y:S01]  /*13760*/  FFMA.FTZ R8, R208, c[0x0][0x2d0], -R2 ;  /* 0x0000b400d0087a23 */ /* 0x004fe20000010802 */
[----:B------:R-:W-:Y:S01]  /*13770*/  HMMA.16816.F32.BF16 R112, R168, R166, R20 ;  /* 0x000000a6a870723c */ /* 0x000fe20000041814 */
[----:B------:R-:W-:-:S02]  /*13780*/  IMAD.MOV.U32 R195, RZ, RZ, R119 ;  /* 0x000000ffffc37224 */ /* 0x000fc400078e0077 */
[----:B------:R2:W-:Y:S01]  /*13790*/  MUFU.EX2 R38, R8 ;  /* 0x0000000800267308 */ /* 0x0005e20000000800 */
[----:B------:R-:W-:Y:S02]  /*137a0*/  IMAD.MOV.U32 R64, RZ, RZ, R31 ;  /* 0x000000ffff407224 */ /* 0x000fe400078e001f */
[----:B------:R-:W-:Y:S02]  /*137b0*/  IMAD.MOV.U32 R65, RZ, RZ, R30 ;  /* 0x000000ffff417224 */ /* 0x000fe400078e001e */
[----:B------:R-:W-:Y:S07]  /*137c0*/  HMMA.16816.F32.BF16 R20, R4, R58, R80 ;  /* 0x0000003a0414723c */ /* 0x000fee0000041850 */
[----:B------:R-:W-:Y:S01]  /*137d0*/  IMAD.MOV.U32 R82, RZ, RZ, R41 ;  /* 0x000000ffff527224 */ /* 0x000fe200078e0029 */
[----:B------:R-:W-:Y:S01]  /*137e0*/  HMMA.16816.F32.BF16 R116, R168, R88, R16 ;  /* 0x00000058a874723c */ /* 0x000fe20000041810 */
[----:B------:R-:W-:Y:S01]  /*137f0*/  MOV R83, R39 ;  /* 0x0000002700537202 */ /* 0x000fe20000000f00 */
[----:B------:R-:W-:Y:S01]  /*13800*/  IMAD.MOV.U32 R59, RZ, RZ, R124 ;  /* 0x000000ffff3b7224 */ /* 0x000fe200078e007c */
[----:B------:R-:W-:Y:S01]  /*13810*/  MOV R58, R125 ;  /* 0x0000007d003a7202 */ /* 0x000fe20000000f00 */
[----:B--2---:R-:W-:Y:S01]  /*13820*/  FFMA.FTZ R8, R211, c[0x0][0x2d0], -R2 ;  /* 0x0000b400d3087a23 */ /* 0x004fe20000010802 */
[----:B------:R-:W-:Y:S01]  /*13830*/  MOV R81, R126 ;  /* 0x0000007e00517202 */ /* 0x000fe20000000f00 */
[----:B------:R-:W-:-:S02]  /*13840*/  IMAD.MOV.U32 R80, RZ, RZ, R127 ;  /* 0x000000ffff507224 */ /* 0x000fc400078e007f */
[----:B------:R2:W-:Y:S01]  /*13850*/  MUFU.EX2 R41, R8 ;  /* 0x0000000800297308 */ /* 0x0005e20000000800 */
[----:B------:R-:W-:Y:S08]  /*13860*/  HMMA.16816.F32.BF16 R168, R168, R90, R12 ;  /* 0x0000005aa8a8723c */ /* 0x000ff0000004180c */
[----:B------:R-:W-:Y:S01]  /*13870*/  HMMA.16816.F32.BF16 R12, R4, R66, R44 ;  /* 0x00000042040c723c */ /* 0x000fe2000004182c */
[----:B--2---:R-:W-:-:S07]  /*13880*/  FFMA.FTZ R8, R205, c[0x0][0x2d0], -R2 ;  /* 0x0000b400cd087a23 */ /* 0x004fce0000010802 */
[C---:B------:R-:W-:Y:S01]  /*13890*/  HMMA.16816.F32.BF16 R16, R4.reuse, R50, R68 ;  /* 0x000000320410723c */ /* 0x040fe20000041844 */
[----:B------:R-:W-:Y:S01]  /*138a0*/  IMAD.MOV.U32 R46, RZ, RZ, R42 ;  /* 0x000000ffff2e7224 */ /* 0x000fe200078e002a */
[----:B------:R-:W-:Y:S01]  /*138b0*/  MOV R67, R43 ;  /* 0x0000002b00437202 */ /* 0x000fe20000000f00 */
[----:B------:R2:W-:Y:S01]  /*138c0*/  MUFU.EX2 R42, R8 ;  /* 0x00000008002a7308 */ /* 0x0005e20000000800 */
[----:B------:R-:W-:Y:S02]  /*138d0*/  IMAD.MOV.U32 R47, RZ, RZ, R34 ;  /* 0x000000ffff2f7224 */ /* 0x000fe400078e0022 */
[----:B------:R-:W-:Y:S01]  /*138e0*/  IMAD.MOV.U32 R66, RZ, RZ, R200 ;  /* 0x000000ffff427224 */ /* 0x000fe200078e00c8 */
[----:B------:R-:W-:Y:S01]  /*138f0*/  MOV R68, R32 ;  /* 0x0000002000447202 */ /* 0x000fe20000000f00 */
[----:B------:R-:W-:Y:S01]  /*13900*/  IMAD.MOV.U32 R51, RZ, RZ, R33 ;  /* 0x000000ffff337224 */ /* 0x000fe200078e0021 */
[----:B------:R-:W-:Y:S01]  /*13910*/  MOV R50, R35 ;  /* 0x0000002300327202 */ /* 0x000fe20000000f00 */
[----:B------:R-:W-:Y:S01]  /*13920*/  IMAD.MOV.U32 R200, RZ, RZ, R10 ;  /* 0x000000ffffc87224 */ /* 0x000fe200078e000a */
[----:B------:R-:W-:Y:S01]  /*13930*/  HMMA.16816.F32.BF16 R24, R4, R52, R72 ;  /* 0x000000340418723c */ /* 0x000fe20000041848 */
[----:B------:R-:W-:Y:S01]  /*13940*/  IMAD.MOV.U32 R71, RZ, RZ, R11 ;  /* 0x000000ffff477224 */ /* 0x000fe200078e000b */
[----:B------:R-:W-:Y:S01]  /*13950*/  MOV R69, R29 ;  /* 0x0000001d00457202 */ /* 0x000fe20000000f00 */
[----:B------:R-:W-:-:S02]  /*13960*/  IMAD.MOV.U32 R70, RZ, RZ, R28 ;  /* 0x000000ffff467224 */ /* 0x000fc400078e001c */
[----:B--2---:R-:W-:-:S04]  /*13970*/  FFMA.FTZ R8, R207, c[0x0][0x2d0], -R2 ;  /* 0x0000b400cf087a23 */ /* 0x004fc80000010802 */
[----:B------:R2:W-:Y:S02]  /*13980*/  MUFU.EX2 R44, R8 ;  /* 0x00000008002c7308 */ /* 0x0005e40000000800 */
[----:B--2---:R-:W-:-:S06]  /*13990*/  FFMA.FTZ R8, R210, c[0x0][0x2d0], -R2 ;  /* 0x0000b400d2087a23 */ /* 0x004fcc0000010802 */
[----:B------:R2:W3:Y:S02]  /*139a0*/  MUFU.EX2 R45, R8 ;  /* 0x00000008002d7308 */ /* 0x0004e40000000800 */
[----:B--2---:R-:W-:Y:S01]  /*139b0*/  FFMA.FTZ R8, R196, c[0x0][0x2d0], -R0 ;  /* 0x0000b400c4087a23 */ /* 0x004fe20000010800 */
[----:B------:R-:W-:Y:S01]  /*139c0*/  UIMAD.WIDE.U32 UR22, UR17, UR20, URZ ;  /* 0x00000014111672a5 */ /* 0x000fe2000f8e003f */
[----:B------:R-:W-:-:S04]  /*139d0*/  PLOP3.LUT P0, PT, PT, PT, UP6, 0x40, 0x0 ;  /* 0x000000000000781c */ /* 0x000fc80003f0e868 */
[----:B------:R2:W-:Y:S01]  /*139e0*/  MUFU.EX2 R32, R8 ;  /* 0x0000000800207308 */ /* 0x0005e20000000800 */
[----:B---3--:R-:W-:Y:S01]  /*139f0*/  F2FP.BF16.PACK_AB R124, R45, R44 ;  /* 0x0000002c2d7c723e */ /* 0x008fe200000010ff */
[----:B--2---:R-:W-:-:S06]  /*13a00*/  FFMA.FTZ R8, R197, c[0x0][0x2d0], -R0 ;  /* 0x0000b400c5087a23 */ /* 0x004fcc0000010800 */
[----:B------:R2:W3:Y:S02]  /*13a10*/  MUFU.EX2 R33, R8 ;  /* 0x0000000800217308 */ /* 0x0004e40000000800 */
[----:B--2---:R-:W-:-:S06]  /*13a20*/  FFMA.FTZ R8, R193, c[0x0][0x2d0], -R0 ;  /* 0x0000b400c1087a23 */ /* 0x004fcc0000010800 */
[----:B------:R2:W-:Y:S02]  /*13a30*/  MUFU.EX2 R34, R8 ;  /* 0x0000000800227308 */ /* 0x0005e40000000800 */
[----:B--2---:R-:W-:-:S06]  /*13a40*/  FFMA.FTZ R8, R194, c[0x0][0x2d0], -R0 ;  /* 0x0000b400c2087a23 */ /* 0x004fcc0000010800 */
[----:B------:R2:W4:Y:S02]  /*13a50*/  MUFU.EX2 R35, R8 ;  /* 0x0000000800237308 */ /* 0x0005240000000800 */
[--C-:B--2---:R-:W-:Y:S02]  /*13a60*/  FFMA.FTZ R8, R206, c[0x0][0x2d0], -R2.reuse ;  /* 0x0000b400ce087a23 */ /* 0x104fe40000010802 */
[----:B------:R-:W-:-:S04]  /*13a70*/  FFMA.FTZ R2, R209, c[0x0][0x2d0], -R2 ;  /* 0x0000b400d1027a23 */ /* 0x000fc80000010802 */
[----:B------:R2:W-:Y:S08]  /*13a80*/  MUFU.EX2 R43, R8 ;  /* 0x00000008002b7308 */ /* 0x0005f00000000800 */
[----:B------:R1:W1:Y:S01]  /*13a90*/  MUFU.EX2 R39, R2 ;  /* 0x0000000200277308 */ /* 0x0002620000000800 */
[----:B--2---:R-:W-:Y:S07]  /*13aa0*/  HMMA.16816.F32.BF16 R8, R4, R54, R96 ;  /* 0x000000360408723c */ /* 0x004fee0000041860 */
[----:B------:R-:W-:Y:S01]  /*13ab0*/  F2FP.BF16.PACK_AB R4, R38, R37 ;  /* 0x000000252604723e */ /* 0x000fe200000010ff */
[----:B-1----:R-:W-:Y:S01]  /*13ac0*/  FFMA.FTZ R2, R184, c[0x0][0x2d0], -R0 ;  /* 0x0000b400b8027a23 */ /* 0x002fe20000010800 */
[----:B------:R-:W-:-:S02]  /*13ad0*/  F2FP.BF16.PACK_AB R6, R42, R41 ;  /* 0x000000292a06723e */ /* 0x000fc400000010ff */
[----:B---3--:R-:W-:Y:S01]  /*13ae0*/  F2FP.BF16.PACK_AB R5, R33, R32 ;  /* 0x000000202105723e */ /* 0x008fe200000010ff */
[----:B------:R1:W-:Y:S01]  /*13af0*/  MUFU.EX2 R31, R2 ;  /* 0x00000002001f7308 */ /* 0x0003e20000000800 */
[----:B----4-:R-:W-:Y:S01]  /*13b00*/  F2FP.BF16.PACK_AB R7, R35, R34 ;  /* 0x000000222307723e */ /* 0x010fe200000010ff */
[----:B------:R-:W-:Y:S01]  /*13b10*/  @UP5 USHF.R.U32.HI UR17, URZ, UR21, UR23 ;  /* 0x000000153f115299 */ /* 0x000fe20008011617 */
[----:B------:R-:W-:-:S05]  /*13b20*/  F2FP.BF16.PACK_AB R126, R39, R43 ;  /* 0x0000002b277e723e */ /* 0x000fca00000010ff */
        /* <DEDUP_REMOVED lines=9> */
[----:B------:R1:W-:Y:S03]  /*13bc0*/  MUFU.EX2 R29, R2 ;  /* 0x00000002001d7308 */ /* 0x0003e60000000800 */
[C---:B------:R-:W-:Y:S05]  /*13bd0*/  HMMA.16816.F32.BF16 R108, R4.reuse, R84, R108 ;  /* 0x00000054046c723c */ /* 0x040fea000004186c */
[----:B------:R2:W3:Y:S03]  /*13be0*/  MUFU.EX2 R28, R0 ;  /* 0x00000000001c7308 */ /* 0x0004e60000000800 */
[----:B------:R-:W-:Y:S01]  /*13bf0*/  HMMA.16816.F32.BF16 R20, R4, R86, R20 ;  /* 0x000000560414723c */ /* 0x000fe20000041814 */
[----:B-1----:R-:W-:-:S07]  /*13c00*/  FADD.FTZ R2, R223, R224 ;  /* 0x000000e0df027221 */ /* 0x002fce0000010000 */
[----:B------:R-:W-:Y:S01]  /*13c10*/  HMMA.16816.F32.BF16 R24, R4, R92, R24 ;  /* 0x0000005c0418723c */ /* 0x000fe20000041818 */
[----:B------:R1:W5:Y:S01]  /*13c20*/  LDL.LU R224, [R1+0x38] ;  /* 0x0000380001e07983 */ /* 0x0003620000300800 */
[----:B------:R-:W-:-:S03]  /*13c30*/  FADD.FTZ R2, R80, R2 ;  /* 0x0000000250027221 */ /* 0x000fc60000010000 */
[----:B------:R1:W5:Y:S01]  /*13c40*/  LDL.LU R223, [R1+0x34] ;  /* 0x0000340001df7983 */ /* 0x0003620000300800 */
[----:B--2---:R-:W-:Y:S02]  /*13c50*/  FADD.FTZ R0, R59, R58 ;  /* 0x0000003a3b007221 */ /* 0x004fe40000010000 */
[----:B------:R-:W-:Y:S01]  /*13c60*/  HMMA.16816.F32.BF16 R8, R4, R94, R8 ;  /* 0x0000005e0408723c */ /* 0x000fe20000041808 */
[----:B------:R-:W-:Y:S01]  /*13c70*/  FADD.FTZ R2, R83, R2 ;  /* 0x0000000253027221 */ /* 0x000fe20000010000 */
[----:B---3--:R-:W-:Y:S01]  /*13c80*/  F2FP.BF16.PACK_AB R127, R28, R29 ;  /* 0x0000001d1c7f723e */ /* 0x008fe200000010ff */
[----:B------:R-:W-:-:S04]  /*13c90*/  FADD.FTZ R0, R216, R0 ;  /* 0x00000000d8007221 */ /* 0x000fc80000010000 */
[----:B------:R-:W-:Y:S02]  /*13ca0*/  FADD.FTZ R5, R221, R222 ;  /* 0x000000dedd057221 */ /* 0x000fe40000010000 */
[----:B------:R-:W-:Y:S01]  /*13cb0*/  FADD.FTZ R0, R82, R0 ;  /* 0x0000000052007221 */ /* 0x000fe20000010000 */
[----:B------:R1:W5:Y:S01]  /*13cc0*/  LDL.LU R222, [R1+0x30] ;  /* 0x0000300001de7983 */ /* 0x0003620000300800 */
[----:B------:R-:W-:Y:S01]  /*13cd0*/  FADD.FTZ R5, R81, R5 ;  /* 0x0000000551057221 */ /* 0x000fe20000010000 */
[----:B------:R-:W-:Y:S01]  /*13ce0*/  UIADD3 UR16, UR16, UR17, URZ ;  /* 0x0000001110107290 */ /* 0x000fe2000fffe03f */
[----:B------:R-:W-:Y:S01]  /*13cf0*/  FADD.FTZ R2, R50, R2 ;  /* 0x0000000232027221 */ /* 0x000fe20000010000 */
[----:B------:R1:W5:Y:S01]  /*13d00*/  LDL.LU R221, [R1+0x2c] ;  /* 0x00002c0001dd7983 */ /* 0x0003620000300800 */
[----:B------:R-:W-:Y:S01]  /*13d10*/  FADD.FTZ R5, R56, R5 ;  /* 0x0000000538057221 */ /* 0x000fe20000010000 */
[----:B------:R-:W-:Y:S01]  /*13d20*/  HMMA.16816.F32.BF16 R140, R124, R144, R140 ;  /* 0x000000907c8c723c */ /* 0x000fe2000004188c */
[----:B------:R-:W-:Y:S01]  /*13d30*/  FADD.FTZ R4, R57, R0 ;  /* 0x0000000039047221 */ /* 0x000fe20000010000 */
[----:B------:R1:W5:Y:S01]  /*13d40*/  LDL.LU R216, [R1+0x28] ;  /* 0x0000280001d87983 */ /* 0x0003620000300800 */
        /* <DEDUP_REMOVED lines=13> */
[----:B------:R-:W-:Y:S01]  /*13e20*/  ULDC UR4, c[0x0][0x328] ;  /* 0x0000ca0000047ab9 */ /* 0x000fe20000000800 */
[----:B------:R-:W-:Y:S01]  /*13e30*/  FADD.FTZ R5, R67, R4 ;  /* 0x0000000443057221 */ /* 0x000fe20000010000 */
[----:B------:R-:W-:Y:S01]  /*13e40*/  HMMA.16816.F32.BF16 R144, R124, R146, R12 ;  /* 0x000000927c90723c */ /* 0x000fe2000004180c */
        /* <DEDUP_REMOVED lines=26> */
[----:B------:R-:W-:Y:S02]  /*13ff0*/  IMAD.MOV.U32 R199, RZ, RZ, R123 ;  /* 0x000000ffffc77224 */ /* 0x000fe400078e007b */
        /* <DEDUP_REMOVED lines=29> */
[----:B------:R-:W-:-:S04]  /*141d0*/  FADD.FTZ R0, R34, R2 ;  /* 0x0000000222007221 */ /* 0x000fc80000010000 */
[----:B------:R-:W-:-:S04]  /*141e0*/  FADD.FTZ R0, R35, R0 ;  /* 0x0000000023007221 */ /* 0x000fc80000010000 */
        /* <DEDUP_REMOVED lines=11> */
[----:B------:R-:W-:Y:S01]  /*142a0*/  FADD.FTZ R2, R39, R2 ;  /* 0x0000000227027221 */ /* 0x000fe20000010000 */
[----:B------:R1:W-:Y:S04]  /*142b0*/  STL [R1+0x4], R5 ;  /* 0x0000040501007387 */ /* 0x0003e80000100800 */
[----:B------:R1:W-:Y:S04]  /*142c0*/  STL [R1+0x8], R4 ;  /* 0x0000080401007387 */ /* 0x0003e80000100800 */
[----:B------:R1:W-:Y:S04]  /*142d0*/  STL [R1+0x10], R0 ;  /* 0x0000100001007387 */ /* 0x0003e80000100800 */
[----:B------:R1:W-:Y:S01]  /*142e0*/  STL [R1+0xc], R2 ;  /* 0x00000c0201007387 */ /* 0x0003e20000100800 */
[----:B------:R-:W-:Y:S01]  /*142f0*/  HMMA.16816.F32.BF16 R160, R124, R162, R16 ;  /* 0x000000a27ca0723c */ /* 0x000fe20000041810 */
[----:B------:R-:W-:-:S02]  /*14300*/  UIADD3 UR19, UR19, -0x2, URZ ;  /* 0xfffffffe13137890 */ /* 0x000fc4000fffe03f */
[----:B------:R-:W-:-:S05]  /*14310*/  UIADD3 UR4, UR16, UR4, URZ ;  /* 0x0000000410047290 */ /* 0x000fca000fffe03f */
[C---:B------:R-:W-:Y:S08]  /*14320*/  HMMA.16816.F32.BF16 R164, R124.reuse, R166, R20 ;  /* 0x000000a67ca4723c */ /* 0x040ff00000041814 */
[C---:B------:R-:W-:Y:S08]  /*14330*/  HMMA.16816.F32.BF16 R120, R124.reuse, R88, R24 ;  /* 0x000000587c78723c */ /* 0x040ff00000041818 */
[----:B------:R-:W-:Y:S01]  /*14340*/  HMMA.16816.F32.BF16 R124, R124, R90, R8 ;  /* 0x0000005a7c7c723c */ /* 0x000fe20000041808 */
[----:B------:R-:W-:Y:S07]  /*14350*/  @P0 BRA `(.L_x_451) ;  /* 0x0000018000000947 */ /* 0x000fee0003800000 */
[----:B-1----:R-:W-:Y:S01]  /*14360*/  ISETP.LT.AND P0, PT, RZ, UR16, PT ;  /* 0x00000010ff007c0c */ /* 0x002fe2000bf01270 */
        /* <DEDUP_REMOVED lines=12> */
.L_x_452:
[----:B------:R-:W-:Y:S02]  /*14430*/  UMOV UR17, 0x1 ;  /* 0x0000000100117882 */ /* 0x000fe40000000000 */
[----:B------:R-:W-:Y:S02]  /*14440*/  ULDC UR16, c[0x0][0x32c] ;  /* 0x0000cb0000107ab9 */ /* 0x000fe40000000800 */
[----:B------:R-:W-:-:S03]  /*14450*/  UISETP.NE.AND UP0, UPT, UR17, UR16, UPT ;  /* 0x000000101100728c */ /* 0x000fc6000bf05270 */
[----:B------:R-:W-:Y:S02]  /*14460*/  ULDC.64 UR16, c[0x0][0x330] ;  /* 0x0000cc0000107ab9 */ /* 0x000fe40000000a00 */
[----:B------:R-:W-:-:S07]  /*14470*/  UIMAD.WIDE.U32 UR22, UR20, UR16, URZ ;  /* 0x00000010141672a5 */ /* 0x000fce000f8e003f */
[----:B------:R-:W-:Y:S02]  /*14480*/  @UP0 UMOV UR21, UR23 ;  /* 0x0000001700150c82 */ /* 0x000fe40008000000 */
[----:B------:R-:W-:Y:S02]  /*14490*/  @UP0 USHF.R.U32.HI UR20, URZ, UR17, UR21 ;  /* 0x000000113f140299 */ /* 0x000fe40008011615 */
.L_x_453:
[----:B------:R-:W-:Y:S02]  /*144a0*/  ULDC UR16, c[0x0][0x32c] ;  /* 0x0000cb0000107ab9 */ /* 0x000fe40000000800 */
[----:B------:R-:W-:-:S04]  /*144b0*/  UIMAD UR16, UR20, UR16, UR16 ;  /* 0x00000010141072a4 */ /* 0x000fc8000f8e0210 */
[----:B------:R-:W-:-:S04]  /*144c0*/  UISETP.LT.AND UP0, UPT, UR4, UR16, UPT ;  /* 0x000000100400728c */ /* 0x000fc8000bf01270 */
[----:B------:R-:W-:-:S04]  /*144d0*/  USEL UR4, UR4, UR16, UP0 ;  /* 0x0000001004047287 */ /* 0x000fc80008000000 */
.L_x_451:
[----:B-1----:R-:W-:-:S04]  /*144e0*/  UIMAD.WIDE UR16, UR4, 0x2aaaaaab, URZ ;  /* 0x2aaaaaab041078a5 */ /* 0x002fc8000f8e023f */
        /* <DEDUP_REMOVED lines=11> */
[----:B------:R-:W-:Y:S02]  /*145a0*/  ULDC UR4, c[0x0][0x324] ;  /* 0x0000c90000047ab9 */ /* 0x000fe40000000800 */
[----:B------:R-:W-:Y:S02]  /*145b0*/  ULOP3.LUT UR4, URZ, UR4, URZ, 0x33, !UPT ;  /* 0x000000043f047292 */ /* 0x000fe4000f8e333f */
.L_x_473:
[----:B------:R-:W-:Y:S04]  /*145c0*/  DEPBAR.LE SB0, 0x0 ;  /* 0x000080000000791a */ /* 0x000fe80000000000 */
[----:B------:R-:W-:Y:S01]  /*145d0*/  BAR.SYNC.DEFER_BLOCKING 0x0 ;  /* 0x0000000000007b1d */ /* 0x000fe20000010000 */
[----:B------:R-:W-:Y:S06]  /*145e0*/  UISETP.GT.AND UP0, UPT, UR18, UR19, UPT ;  /* 0x000000131200728c */ /* 0x000fec000bf04270 */
[----:B------:R-:W-:Y:S01]  /*145f0*/  PLOP3.LUT P0, PT, PT, PT, UP0, 0x80, 0x0 ;  /* 0x000000000000781c */ /* 0x000fe20003f0f008 */
[----:B-1---5:R1:W2:Y:S04]  /*14600*/  LDSM.16.M88.4 R96, [R223+0x6100] ;  /* 0x00610000df60783b */ /* 0x0222a80000000200 */
        /* <DEDUP_REMOVED lines=17> */
[----:B------:R-:W-:Y:S01]  /*14720*/  IMAD.WIDE.U32 R2, R236, c[0x0][0x208], RZ ;  /* 0x00008200ec027a25 */ /* 0x000fe200078e00ff */
[----:B------:R-:W-:Y:S03]  /*14730*/  SHF.R.S32.HI R4, RZ, 0x1f, R235 ;  /* 0x0000001fff047819 */ /* 0x000fe600000114eb */
[----:B------:R-:W-:Y:S02]  /*14740*/  IMAD R0, R0, c[0x0][0x208], RZ ;  /* 0x0000820000007a24 */ /* 0x000fe400078e02ff */
[----:B------:R-:W-:Y:S02]  /*14750*/  IMAD R4, R4, c[0x0][0x218], RZ ;  /* 0x0000860004047a24 */ /* 0x000fe400078e02ff */
[----:B------:R-:W-:Y:S02]  /*14760*/  IMAD R0, R236, c[0x0][0x20c], R0 ;  /* 0x00008300ec007a24 */ /* 0x000fe400078e0200 */
[----:B------:R-:W-:Y:S02]  /*14770*/  IMAD R4, R235, c[0x0][0x21c], R4 ;  /* 0x00008700eb047a24 */ /* 0x000fe400078e0204 */
[----:B------:R-:W-:Y:S04]  /*14780*/  IMAD.IADD R3, R3, 0x1, R0 ;  /* 0x0000000103037824 */ /* 0x000fe800078e0200 */
[----:B------:R-:W-:Y:S05]  /*14790*/  IMAD.WIDE.U32 R2, R235, c[0x0][0x218], R2 ;  /* 0x00008600eb027a25 */ /* 0x000fea00078e0002 */
[----:B------:R-:W-:Y:S04]  /*147a0*/  IADD3 R0, P0, R2, UR46, RZ ;  /* 0x0000002e02007c10 */ /* 0x000fe8000ff1e0ff */
[----:B------:R-:W-:Y:S02]  /*147b0*/  IADD3.X R3, R3, UR5, R4, P0, !PT ;  /* 0x0000000503037c10 */ /* 0x000fe400087fe404 */
[C---:B------:R-:W-:Y:S04]  /*147c0*/  LEA R2, P0, R0.reuse, c[0x0][0x1f8], 0x1 ;  /* 0x00007e0000027a11 */ /* 0x040fe800078008ff */
[----:B------:R-:W-:Y:S01]  /*147d0*/  LEA.HI.X R0, R0, c[0x0][0x1fc], R3, 0x1, P0 ;  /* 0x00007f0000007a11 */ /* 0x000fe200000f0c03 */
[----:B------:R-:W2:Y:S04]  /*147e0*/  SHFL.IDX PT, R4, R2, RZ, 0x181f ;  /* 0x00181fff02047589 */ /* 0x000ea800000e0000 */
[----:B------:R-:W-:Y:S04]  /*147f0*/  SHFL.IDX PT, R3, R0, RZ, 0x181f ;  /* 0x00181fff00037589 */ /* 0x000fe800000e0000 */
[----:B------:R-:W-:Y:S04]  /*14800*/  SHFL.IDX PT, R10, R2, 0x1, 0x181f ;  /* 0x00381f00020a7f89 */ /* 0x000fe800000e0000 */
[----:B------:R-:W3:Y:S04]  /*14810*/  SHFL.IDX PT, R8, R2, 0x2, 0x181f ;  /* 0x00581f0002087f89 */ /* 0x000ee800000e0000 */
[----:B------:R-:W-:Y:S04]  /*14820*/  SHFL.IDX PT, R7, R0, 0x1, 0x181f ;  /* 0x00381f0000077f89 */ /* 0x000fe800000e0000 */
[----:B------:R-:W4:Y:S04]  /*14830*/  SHFL.IDX PT, R6, R2, 0x3, 0x181f ;  /* 0x00781f0002067f89 */ /* 0x000f2800000e0000 */
[----:B------:R-:W-:Y:S04]  /*14840*/  SHFL.IDX PT, R9, R2, 0x4, 0x181f ;  /* 0x00981f0002097f89 */ /* 0x000fe800000e0000 */
[----:B------:R-:W-:Y:S04]  /*14850*/  SHFL.IDX PT, R14, R0, 0x2, 0x181f ;  /* 0x00581f00000e7f89 */ /* 0x000fe800000e0000 */
[----:B------:R-:W5:Y:S04]  /*14860*/  SHFL.IDX PT, R13, R0, 0x3, 0x181f ;  /* 0x00781f00000d7f89 */ /* 0x000f6800000e0000 */
[----:B------:R-:W1:Y:S04]  /*14870*/  SHFL.IDX PT, R2, R2, 0x5, 0x181f ;  /* 0x00b81f0002027f89 */ /* 0x000e6800000e0000 */
[----:B------:R-:W-:Y:S04]  /*14880*/  SHFL.IDX PT, R12, R0, 0x4, 0x181f ;  /* 0x00981f00000c7f89 */ /* 0x000fe800000e0000 */
[----:B------:R-:W1:Y:S01]  /*14890*/  SHFL.IDX PT, R0, R0, 0x5, 0x181f ;  /* 0x00b81f0000007f89 */ /* 0x000e6200000e0000 */
[-C--:B--2---:R-:W-:Y:S02]  /*148a0*/  IADD3 R4, P0, R4, R234.reuse, RZ ;  /* 0x000000ea04047210 */ /* 0x084fe40007f1e0ff */
[-C--:B---3--:R-:W-:Y:S02]  /*148b0*/  IADD3 R8, P3, R8, R234.reuse, RZ ;  /* 0x000000ea08087210 */ /* 0x088fe40007f7e0ff */
[-C--:B----4-:R-:W-:Y:S01]  /*148c0*/  IADD3 R6, P2, R6, R234.reuse, RZ ;  /* 0x000000ea06067210 */ /* 0x090fe20007f5e0ff */
[--C-:B------:R-:W-:Y:S01]  /*148d0*/  IMAD.X R5, R3, 0x1, R233.reuse, P0 ;  /* 0x0000000103057824 */ /* 0x100fe200000e06e9 */
[-C--:B------:R-:W-:Y:S04]  /*148e0*/  IADD3 R10, P0, R10, R234.reuse, RZ ;  /* 0x000000ea0a0a7210 */ /* 0x080fe80007f1e0ff */
[----:B------:R2:W-:Y:S01]  /*148f0*/  LDGSTS.E.BYPASS.LTC128B.128 [R243], [R4.64], !P6 ;  /* 0x0000000004f37fae */ /* 0x0005e2000f101d4e */
[--C-:B------:R-:W-:Y:S02]  /*14900*/  IMAD.X R11, R7, 0x1, R233.reuse, P0 ;  /* 0x00000001070b7824 */ /* 0x100fe400000e06e9 */
[--C-:B-----5:R-:W-:Y:S01]  /*14910*/  IMAD.X R7, R13, 0x1, R233.reuse, P2 ;  /* 0x000000010d077824 */ /* 0x120fe200010e06e9 */
[-C--:B-1----:R-:W-:Y:S02]  /*14920*/  IADD3 R2, P0, R2, R234.reuse, RZ ;  /* 0x000000ea02027210 */ /* 0x082fe40007f1e0ff */
[----:B------:R1:W-:Y:S02]  /*14930*/  LDGSTS.E.BYPASS.LTC128B.128 [R243+0x800], [R10.64], !P6 ;  /* 0x008000000af37fae */ /* 0x0003e4000f101d4e */
[-C--:B------:R-:W-:Y:S02]  /*14940*/  IADD3.X R3, R0, R233.reuse, RZ, P0, !PT ;  /* 0x000000e900037210 */ /* 0x080fe400007fe4ff */
[----:B--2---:R-:W-:Y:S02]  /*14950*/  IADD3 R4, P1, R9, R234, RZ ;  /* 0x000000ea09047210 */ /* 0x004fe40007f3e0ff */
[----:B------:R-:W-:Y:S03]  /*14960*/  IADD3.X R9, R14, R233, RZ, P3, !PT ;  /* 0x000000e90e097210 */ /* 0x000fe60001ffe4ff */
[----:B------:R-:W-:Y:S02]  /*14970*/  IMAD.X R5, R12, 0x1, R233, P1 ;  /* 0x000000010c057824 */ /* 0x000fe400008e06e9 */
[----:B------:R1:W-:Y:S04]  /*14980*/  LDGSTS.E.BYPASS.LTC128B.128 [R243+0x1000], [R8.64], !P6 ;  /* 0x0100000008f37fae */ /* 0x0003e8000f101d4e */
[----:B------:R1:W-:Y:S04]  /*14990*/  LDGSTS.E.BYPASS.LTC128B.128 [R243+0x1800], [R6.64], !P6 ;  /* 0x0180000006f37fae */ /* 0x0003e8000f101d4e */
[----:B------:R1:W-:Y:S04]  /*149a0*/  LDGSTS.E.BYPASS.LTC128B.128 [R243+0x2000], [R4.64], !P6 ;  /* 0x0200000004f37fae */ /* 0x0003e8000f101d4e */
[----:B------:R1:W-:Y:S02]  /*149b0*/  LDGSTS.E.BYPASS.LTC128B.128 [R243+0x2800], [R2.64], !P6 ;  /* 0x0280000002f37fae */ /* 0x0003e4000f101d4e */
.L_x_455:
[-C--:B-1234-:R-:W-:Y:S01]  /*149c0*/  HMMA.16816.F32.BF16 R4, R96, R16.reuse, RZ ;  /* 0x000000106004723c */ /* 0x09efe200000418ff */
[----:B------:R-:W-:Y:S01]  /*149d0*/  LDSM.16.M88.4 R208, [R222+0x4100] ;  /* 0x00410000ded0783b */ /* 0x000fe20000000200 */
[----:B------:R-:W-:Y:S06]  /*149e0*/  UISETP.GT.AND UP0, UPT, UR19, UR18, UPT ;  /* 0x000000121300728c */ /* 0x000fec000bf04270 */
[C---:B------:R-:W-:Y:S01]  /*149f0*/  HMMA.16816.F32.BF16 R8, R92.reuse, R16, RZ ;  /* 0x000000105c08723c */ /* 0x040fe200000418ff */
        /* <DEDUP_REMOVED lines=114> */
[----:B------:R-:W2:Y:S01]  /*15120*/  LDL R0, [R1+0x14] ;  /* 0x0000140001007983 */ /* 0x000ea20000100800 */
[----:B------:R-:W-:Y:S01]  /*15130*/  IMAD.MOV.U32 R235, RZ, RZ, RZ ;  /* 0x000000ffffeb7224 */ /* 0x000fe200078e00ff */
[----:B------:R-:W-:Y:S01]  /*15140*/  UIMAD UR16, UR19, 0x60, UR9 ;  /* 0x00000060131078a4 */ /* 0x000fe2000f8e0209 */
[----:B------:R-:W-:Y:S01]  /*15150*/  IMAD.MOV.U32 R2, RZ, RZ, c[0x0][0x2b8] ;  /* 0x0000ae00ff027624 */ /* 0x000fe200078e00ff */
[----:B------:R-:W3:Y:S04]  /*15160*/  LDL.64 R238, [R1+0x20] ;  /* 0x0000200001ee7983 */ /* 0x000ee80000100a00 */
[----:B------:R-:W4:Y:S01]  /*15170*/  LDL R128, [R1+0x1c] ;  /* 0x00001c0001807983 */ /* 0x000f220000100800 */
[----:B------:R-:W-:Y:S01]  /*15180*/  ISETP.NE.AND P2, PT, R2, 0x1, PT ;  /* 0x000000010200780c */ /* 0x000fe20003f45270 */
[----:B------:R-:W-:Y:S05]  /*15190*/  IMAD.U32 R2, RZ, RZ, UR16 ;  /* 0x00000010ff027e24 */ /* 0x000fea000f8e00ff */
[----:B--2---:R-:W-:Y:S02]  /*151a0*/  IADD3 R2, R2, -0x60, R0 ;  /* 0xffffffa002027810 */ /* 0x004fe40007ffe000 */
[----:B------:R-:W-:Y:S05]  /*151b0*/  ISETP.GT.AND P1, PT, R0, 0x5f, PT ;  /* 0x0000005f0000780c */ /* 0x000fea0003f24270 */
[----:B------:R-:W-:Y:S04]  /*151c0*/  @P2 IMAD.HI.U32 R3, R2, c[0x0][0x2bc], RZ ;  /* 0x0000af0002032a27 */ /* 0x000fe800078e00ff */
[----:B------:R-:W-:Y:S01]  /*151d0*/  IMAD.MOV.U32 R0, RZ, RZ, R2 ;  /* 0x000000ffff007224 */ /* 0x000fe200078e0002 */
[----:B------:R-:W-:Y:S04]  /*151e0*/  @P2 SHF.R.U32.HI R0, RZ, c[0x0][0x2c0], R3 ;  /* 0x0000b000ff002a19 */ /* 0x000fe80000011603 */
[C---:B---3--:R-:W-:Y:S04]  /*151f0*/  @!P1 IADD3 R3, P0, R0.reuse, R238, RZ ;  /* 0x000000ee00039210 */ /* 0x048fe80007f1e0ff */
[----:B----4-:R-:W-:Y:S01]  /*15200*/  @!P1 LEA.HI.X.SX32 R129, R0, R128, 0x1, P0 ;  /* 0x0000008000819211 */ /* 0x010fe200000f0eff */
[----:B------:R-:W-:Y:S01]  /*15210*/  IMAD.MOV R0, RZ, RZ, -R0 ;  /* 0x000000ffff007224 */ /* 0x000fe200078e0a00 */
[C---:B------:R-:W-:Y:S03]  /*15220*/  @!P1 LEA R128, P0, R3.reuse, c[0x0][0x2a0], 0x2 ;  /* 0x0000a80003809a11 */ /* 0x040fe600078010ff */
[----:B------:R-:W-:Y:S01]  /*15230*/  IMAD R236, R0, c[0x0][0x2b8], R2 ;  /* 0x0000ae0000ec7a24 */ /* 0x000fe200078e0202 */
[----:B------:R-:W-:Y:S03]  /*15240*/  @!P1 LEA.HI.X R129, R3, c[0x0][0x2a4], R129, 0x2, P0 ;  /* 0x0000a90003819a11 */ /* 0x000fe600000f1481 */
[----:B------:R-:W-:Y:S01]  /*15250*/  IMAD.WIDE.U32 R2, R236, c[0x0][0x1e0], RZ ;  /* 0x00007800ec027a25 */ /* 0x000fe200078e00ff */
[----:B------:R-:W-:Y:S01]  /*15260*/  SHF.R.S32.HI R0, RZ, 0x1f, R236 ;  /* 0x0000001fff007819 */ /* 0x000fe200000114ec */
[----:B------:R-:W2:Y:S04]  /*15270*/  @!P1 LDG.E R235, [R128.64] ;  /* 0x0000000e80eb9981 */ /* 0x000ea8000c1e1900 */
        /* <DEDUP_REMOVED lines=14> */
[----:B------:R-:W4:Y:S04]  /*15360*/  SHFL.IDX PT, R174, R2, 0x2, 0x181f ;  /* 0x00581f0002ae7f89 */ /* 0x000f2800000e0000 */
[----:B------:R-:W5:Y:S04]  /*15370*/  SHFL.IDX PT, R130, R0, 0x1, 0x181f ;  /* 0x00381f0000827f89 */ /* 0x000f6800000e0000 */
[----:B------:R-:W5:Y:S04]  /*15380*/  SHFL.IDX PT, R172, R2, 0x3, 0x181f ;  /* 0x00781f0002ac7f89 */ /* 0x000f6800000e0000 */
[----:B------:R-:W5:Y:S01]  /*15390*/  SHFL.IDX PT, R175, R0, 0x2, 0x181f ;  /* 0x00581f0000af7f89 */ /* 0x000f6200000e0000 */
[-C--:B-1----:R-:W-:Y:S03]  /*153a0*/  IADD3 R128, P0, R128, R234.reuse, RZ ;  /* 0x000000ea80807210 */ /* 0x082fe60007f1e0ff */
[----:B------:R-:W-:Y:S02]  /*153b0*/  SHFL.IDX PT, R135, R2, 0x4, 0x181f ;  /* 0x00981f0002877f89 */ /* 0x000fe400000e0000 */
[--C-:B--2---:R-:W-:Y:S02]  /*153c0*/  IMAD.X R129, R3, 0x1, R233.reuse, P0 ;  /* 0x0000000103817824 */ /* 0x104fe400000e06e9 */
[----:B------:R-:W1:Y:S01]  /*153d0*/  SHFL.IDX PT, R173, R0, 0x3, 0x181f ;  /* 0x00781f0000ad7f89 */ /* 0x000e6200000e0000 */
[-C--:B---3--:R-:W-:Y:S03]  /*153e0*/  IADD3 R176, P0, R176, R234.reuse, RZ ;  /* 0x000000eab0b07210 */ /* 0x088fe60007f1e0ff */
[----:B------:R2:W-:Y:S01]  /*153f0*/  LDGSTS.E.BYPASS.LTC128B.128 [R237+0x3100], [R128.64], !P6 ;  /* 0x0310000080ed7fae */ /* 0x0005e2000f101d4e */
[-C--:B----4-:R-:W-:Y:S03]  /*15400*/  IADD3 R174, P3, R174, R234.reuse, RZ ;  /* 0x000000eaaeae7210 */ /* 0x090fe60007f7e0ff */
[----:B------:R-:W3:Y:S01]  /*15410*/  SHFL.IDX PT, R2, R2, 0x5, 0x181f ;  /* 0x00b81f0002027f89 */ /* 0x000ee200000e0000 */
[--C-:B-----5:R-:W-:Y:S03]  /*15420*/  IMAD.X R177, R130, 0x1, R233.reuse, P0 ;  /* 0x0000000182b17824 */ /* 0x120fe600000e06e9 */
[----:B------:R-:W4:Y:S01]  /*15430*/  SHFL.IDX PT, R178, R0, 0x4, 0x181f ;  /* 0x00981f0000b27f89 */ /* 0x000f2200000e0000 */
[-C--:B------:R-:W-:Y:S03]  /*15440*/  IADD3 R172, P2, R172, R234.reuse, RZ ;  /* 0x000000eaacac7210 */ /* 0x080fe60007f5e0ff */
[----:B------:R-:W5:Y:S01]  /*15450*/  SHFL.IDX PT, R0, R0, 0x5, 0x181f ;  /* 0x00b81f0000007f89 */ /* 0x000f6200000e0000 */
[--C-:B------:R-:W-:Y:S03]  /*15460*/  IMAD.X R175, R175, 0x1, R233.reuse, P3 ;  /* 0x00000001afaf7824 */ /* 0x100fe600018e06e9 */
[----:B------:R5:W-:Y:S04]  /*15470*/  LDGSTS.E.BYPASS.LTC128B.128 [R237+0x3900], [R176.64], !P6 ;  /* 0x03900000b0ed7fae */ /* 0x000be8000f101d4e */
[----:B------:R5:W-:Y:S01]  /*15480*/  LDGSTS.E.BYPASS.LTC128B.128 [R237+0x4100], [R174.64], !P6 ;  /* 0x04100000aeed7fae */ /* 0x000be2000f101d4e */
[--C-:B-1----:R-:W-:Y:S05]  /*15490*/  IMAD.X R173, R173, 0x1, R233.reuse, P2 ;  /* 0x00000001adad7824 */ /* 0x102fea00010e06e9 */
[----:B------:R1:W-:Y:S01]  /*154a0*/  LDGSTS.E.BYPASS.LTC128B.128 [R237+0x4900], [R172.64], !P6 ;  /* 0x04900000aced7fae */ /* 0x0003e2000f101d4e */
[-C--:B--2---:R-:W-:Y:S02]  /*154b0*/  IADD3 R128, P1, R135, R234.reuse, RZ ;  /* 0x000000ea87807210 */ /* 0x084fe40007f3e0ff */
[----:B---3--:R-:W-:Y:S03]  /*154c0*/  IADD3 R2, P0, R2, R234, RZ ;  /* 0x000000ea02027210 */ /* 0x008fe60007f1e0ff */
[--C-:B----4-:R-:W-:Y:S02]  /*154d0*/  IMAD.X R129, R178, 0x1, R233.reuse, P1 ;  /* 0x00000001b2817824 */ /* 0x110fe400008e06e9 */
[----:B-----5:R-:W-:Y:S03]  /*154e0*/  IMAD.X R3, R0, 0x1, R233, P0 ;  /* 0x0000000100037824 */ /* 0x020fe600000e06e9 */
[----:B------:R1:W-:Y:S04]  /*154f0*/  LDGSTS.E.BYPASS.LTC128B.128 [R237+0x5100], [R128.64], !P6 ;  /* 0x0510000080ed7fae */ /* 0x0003e8000f101d4e */
[----:B------:R1:W-:Y:S02]  /*15500*/  LDGSTS.E.BYPASS.LTC128B.128 [R237+0x5900], [R2.64], !P6 ;  /* 0x0590000002ed7fae */ /* 0x0003e4000f101d4e */
.L_x_456:
[----:B-1----:R-:W2:Y:S01]  /*15510*/  LDL R2, [R1+0x18] ;  /* 0x0000180001027983 */ /* 0x002ea20000100800 */
[----:B------:R-:W-:Y:S01]  /*15520*/  UISETP.NE.AND UP1, UPT, UR13, URZ, UPT ;  /* 0x0000003f0d00728c */ /* 0x000fe2000bf25270 */
[----:B------:R-:W-:Y:S01]  /*15530*/  IMAD.U32 R174, RZ, RZ, UR10 ;  /* 0x0000000affae7e24 */ /* 0x000fe2000f8e00ff */
[----:B------:R-:W-:Y:S01]  /*15540*/  UIMAD UR16, UR19, -0x60, URZ ;  /* 0xffffffa0131078a4 */ /* 0x000fe2000f8e023f */
[----:B------:R-:W3:Y:S01]  /*15550*/  LDL R194, [R1] ;  /* 0x0000000001c27983 */ /* 0x000ee20000100800 */
[----:B------:R-:W-:Y:S02]  /*15560*/  UISETP.NE.AND UP0, UPT, UR12, URZ, UPT ;  /* 0x0000003f0c00728c */ /* 0x000fe4000bf05270 */
[----:B------:R-:W-:Y:S01]  /*15570*/  PLOP3.LUT P1, PT, PT, PT, UP1, 0x80, 0x0 ;  /* 0x000000000000781c */ /* 0x000fe20003f2f018 */
[----:B------:R-:W0:Y:S01]  /*15580*/  LDGDEPBAR ;  /* 0x00000000000079af */ /* 0x000e220000000000 */
[----:B------:R-:W-:Y:S11]  /*15590*/  PLOP3.LUT P0, PT, PT, PT, UP1, 0x80, 0x0 ;  /* 0x000000000000781c */ /* 0x000ff60003f0f018 */
[----:B--2---:R-:W-:Y:S04]  /*155a0*/  @P1 IMAD.HI.U32 R0, R2, c[0x0][0x2c8], RZ ;  /* 0x0000b20002001a27 */ /* 0x004fe800078e00ff */
[----:B------:R-:W-:Y:S01]  /*155b0*/  IMAD.MOV.U32 R172, RZ, RZ, R2 ;  /* 0x000000ffffac7224 */ /* 0x000fe200078e0002 */
[----:B------:R-:W-:Y:S01]  /*155c0*/  @P0 SHF.R.U32.HI R172, RZ, c[0x0][0x2cc], R0 ;  /* 0x0000b300ffac0a19 */ /* 0x000fe20000011600 */
[----:B------:R-:W-:Y:S01]  /*155d0*/  IMAD.U32 R2, RZ, RZ, UR16 ;  /* 0x00000010ff027e24 */ /* 0x000fe2000f8e00ff */
[----:B------:R-:W-:Y:S03]  /*155e0*/  PLOP3.LUT P0, PT, PT, PT, UP0, 0x40, 0x0 ;  /* 0x000000000000781c */ /* 0x000fe60003f0e808 */
[----:B------:R-:W1:Y:S01]  /*155f0*/  SHFL.IDX PT, R0, R172, RZ, 0x1c1f ;  /* 0x001c1fffac007589 */ /* 0x000e6200000e0000 */
[----:B---3--:R-:W-:Y:S04]  /*15600*/  IADD3 R2, -R194, 0x1, R2 ;  /* 0x00000001c2027810 */ /* 0x008fe80007ffe102 */
[----:B------:R-:W-:Y:S04]  /*15610*/  IADD3 R174, -R174, UR7, R2 ;  /* 0x00000007aeae7c10 */ /* 0x000fe8000fffe102 */
[C---:B------:R-:W-:Y:S02]  /*15620*/  IADD3 R173, R174.reuse, c[0x0][0x328], RZ ;  /* 0x0000ca00aead7a10 */ /* 0x040fe40007ffe0ff */
[----:B------:R-:W-:Y:S03]  /*15630*/  IADD3 R174, R174, UR4, RZ ;  /* 0x00000004aeae7c10 */ /* 0x000fe6000fffe0ff */
[--C-:B-1----:R-:W-:Y:S02]  /*15640*/  IMAD.IADD R130, R173, 0x1, R0.reuse ;  /* 0x00000001ad827824 */ /* 0x102fe400078e0200 */
[----:B------:R-:W-:Y:S01]  /*15650*/  IMAD.IADD R129, R174, 0x1, R0 ;  /* 0x00000001ae817824 */ /* 0x000fe200078e0200 */
        /* <DEDUP_REMOVED lines=15> */
.L_x_459:
[----:B------:R-:W-:Y:S04]  /*15750*/  MOV R2, c[0x0][0x32c] ;  /* 0x0000cb0000027a02 */ /* 0x000fe80000000f00 */
[----:B------:R-:W-:Y:S11]  /*15760*/  ISETP.NE.AND P0, PT, R2, 0x1, PT ;  /* 0x000000010200780c */ /* 0x000ff60003f05270 */
[----:B------:R-:W-:Y:S02]  /*15770*/  @!UPT UIADD3 URZ, URZ, URZ, URZ ;  /* 0x0000003f3f3ff290 */ /* 0x000fe4000fffe03f */
[----:B------:R-:W-:Y:S05]  /*15780*/  @P0 IMAD.HI.U32 R2, R0, c[0x0][0x330], RZ ;  /* 0x0000cc0000020a27 */ /* 0x000fea00078e00ff */
[----:B------:R-:W-:Y:S02]  /*15790*/  @P0 SHF.R.U32.HI R0, RZ, c[0x0][0x334], R2 ;  /* 0x0000cd00ff000a19 */ /* 0x000fe40000011602 */
.L_x_460:
[----:B------:R-:W-:Y:S05]  /*157a0*/  BSYNC B0 ;  /* 0x0000000000007941 */ /* 0x000fea0003800000 */
.L_x_458:
[----:B------:R-:W-:Y:S05]  /*157b0*/  IADD3 R2, -R194, UR16, RZ ;  /* 0x00000010c2027c10 */ /* 0x000fea000fffe1ff */
[----:B------:R-:W-:Y:S05]  /*157c0*/  IMAD R0, R0, c[0x0][0x32c], R2 ;  /* 0x0000cb0000007a24 */ /* 0x000fea00078e0202 */
[----:B------:R-:W-:Y:S02]  /*157d0*/  IADD3 R2, R0, c[0x0][0x32c], RZ ;  /* 0x0000cb0000027a10 */ /* 0x000fe40007ffe0ff */
[----:B------:R-:W-:Y:S02]  /*157e0*/  IMNMX R129, R129, R0, !PT ;  /* 0x0000000081817217 */ /* 0x000fe40007800200 */
[----:B------:R-:W-:Y:S02]  /*157f0*/  IMNMX R130, R130, R2, PT ;  /* 0x0000000282827217 */ /* 0x000fe40003800200 */
.L_x_457:
        /* <DEDUP_REMOVED lines=20> */
.L_x_463:
[----:B------:R-:W-:Y:S04]  /*15940*/  MOV R2, c[0x0][0x32c] ;  /* 0x0000cb0000027a02 */ /* 0x000fe80000000f00 */
[----:B------:R-:W-:Y:S11]  /*15950*/  ISETP.NE.AND P0, PT, R2, 0x1, PT ;  /* 0x000000010200780c */ /* 0x000ff60003f05270 */
[----:B------:R-:W-:Y:S02]  /*15960*/  @!UPT UIADD3 URZ, URZ, URZ, URZ ;  /* 0x0000003f3f3ff290 */ /* 0x000fe4000fffe03f */
[----:B------:R-:W-:Y:S05]  /*15970*/  @P0 IMAD.HI.U32 R2, R0, c[0x0][0x330], RZ ;  /* 0x0000cc0000020a27 */ /* 0x000fea00078e00ff */
[----:B------:R-:W-:Y:S02]  /*15980*/  @P0 SHF.R.U32.HI R0, RZ, c[0x0][0x334], R2 ;  /* 0x0000cd00ff000a19 */ /* 0x000fe40000011602 */
.L_x_464:
[----:B------:R-:W-:Y:S05]  /*15990*/  BSYNC B0 ;  /* 0x0000000000007941 */ /* 0x000fea0003800000 */
.L_x_462:
[----:B------:R-:W-:Y:S05]  /*159a0*/  IADD3 R2, -R194, UR16, RZ ;  /* 0x00000010c2027c10 */ /* 0x000fea000fffe1ff */
[----:B------:R-:W-:Y:S05]  /*159b0*/  IMAD R0, R0, c[0x0][0x32c], R2 ;  /* 0x0000cb0000007a24 */ /* 0x000fea00078e0202 */
[----:B------:R-:W-:Y:S02]  /*159c0*/  IADD3 R2, R0, c[0x0][0x32c], RZ ;  /* 0x0000cb0000027a10 */ /* 0x000fe40007ffe0ff */
[----:B------:R-:W-:Y:S02]  /*159d0*/  IMNMX R3, R3, R0, !PT ;  /* 0x0000000003037217 */ /* 0x000fe40007800200 */
[----:B------:R-:W-:Y:S02]  /*159e0*/  IMNMX R128, R128, R2, PT ;  /* 0x0000000280807217 */ /* 0x000fe40003800200 */
.L_x_461:
        /* <DEDUP_REMOVED lines=20> */
.L_x_467:
[----:B------:R-:W-:Y:S04]  /*15b30*/  MOV R175, c[0x0][0x32c] ;  /* 0x0000cb0000af7a02 */ /* 0x000fe80000000f00 */
[----:B------:R-:W-:Y:S11]  /*15b40*/  ISETP.NE.AND P0, PT, R175, 0x1, PT ;  /* 0x00000001af00780c */ /* 0x000ff60003f05270 */
[----:B------:R-:W-:Y:S02]  /*15b50*/  @!UPT UIADD3 URZ, URZ, URZ, URZ ;  /* 0x0000003f3f3ff290 */ /* 0x000fe4000fffe03f */
[----:B------:R-:W-:Y:S05]  /*15b60*/  @P0 IMAD.HI.U32 R175, R135, c[0x0][0x330], RZ ;  /* 0x0000cc0087af0a27 */ /* 0x000fea00078e00ff */
[----:B------:R-:W-:Y:S02]  /*15b70*/  @P0 SHF.R.U32.HI R135, RZ, c[0x0][0x334], R175 ;  /* 0x0000cd00ff870a19 */ /* 0x000fe400000116af */
.L_x_468:
[----:B------:R-:W-:Y:S05]  /*15b80*/  BSYNC B0 ;  /* 0x0000000000007941 */ /* 0x000fea0003800000 */
.L_x_466:
[----:B------:R-:W-:Y:S05]  /*15b90*/  IADD3 R175, -R194, UR16, RZ ;  /* 0x00000010c2af7c10 */ /* 0x000fea000fffe1ff */
[----:B------:R-:W-:Y:S05]  /*15ba0*/  IMAD R135, R135, c[0x0][0x32c], R175 ;  /* 0x0000cb0087877a24 */ /* 0x000fea00078e02af */
[----:B------:R-:W-:Y:S02]  /*15bb0*/  IADD3 R175, R135, c[0x0][0x32c], RZ ;  /* 0x0000cb0087af7a10 */ /* 0x000fe40007ffe0ff */
[----:B------:R-:W-:Y:S02]  /*15bc0*/  IMNMX R0, R0, R135, !PT ;  /* 0x0000008700007217 */ /* 0x000fe40007800200 */
[----:B------:R-:W-:Y:S02]  /*15bd0*/  IMNMX R2, R2, R175, PT ;  /* 0x000000af02027217 */ /* 0x000fe40003800200 */
.L_x_465:
        /* <DEDUP_REMOVED lines=15> */
[C---:B------:R-:W-:Y:S01]  /*15cd0*/  ISETP.GT.AND P5, PT, R129.reuse, RZ, P3 ;  /* 0x000000ff8100720c */ /* 0x040fe20001fa4270 */
[----:B------:R-:W-:Y:S01]  /*15ce0*/  UISETP.GE.AND UP5, UPT, UR16, 0x49, UPT ;  /* 0x000000491000788c */ /* 0x000fe2000bfa6270 */
[----:B------:R-:W-:Y:S01]  /*15cf0*/  ISETP.GT.AND P4, PT, R129, 0x1, P2 ;  /* 0x000000018100780c */ /* 0x000fe20001784270 */
[----:B------:R-:W-:Y:S01]  /*15d00*/  UISETP.GE.AND UP4, UPT, UR16, 0x4a, UPT ;  /* 0x0000004a1000788c */ /* 0x000fe2000bf86270 */
[C---:B------:R-:W-:Y:S01]  /*15d10*/  ISETP.LT.OR P3, PT, R128.reuse, 0x1, P1 ;  /* 0x000000018000780c */ /* 0x040fe20000f61670 */
[----:B------:R-:W-:Y:S01]  /*15d20*/  UP2UR UR36, UPR, URZ, 0x8 ;  /* 0x000000083f247883 */ /* 0x000fe20008000000 */
[----:B------:R-:W-:Y:S01]  /*15d30*/  ISETP.LT.OR P0, PT, R128, 0x2, P0 ;  /* 0x000000028000780c */ /* 0x000fe20000701670 */
[----:B------:R-:W-:Y:S01]  /*15d40*/  UP2UR UR34, UPR, URZ, 0x4 ;  /* 0x000000043f227883 */ /* 0x000fe20008000000 */
[C---:B------:R-:W-:Y:S01]  /*15d50*/  ISETP.LT.OR P2, PT, R130.reuse, 0x1, P5 ;  /* 0x000000018200780c */ /* 0x040fe20002f41670 */
[----:B------:R-:W-:Y:S01]  /*15d60*/  UISETP.GE.AND UP3, UPT, UR16, 0x51, UPT ;  /* 0x000000511000788c */ /* 0x000fe2000bf66270 */
[----:B------:R-:W-:Y:S01]  /*15d70*/  ISETP.LT.OR P1, PT, R130, 0x2, P4 ;  /* 0x000000028200780c */ /* 0x000fe20002721670 */
[----:B------:R-:W-:Y:S01]  /*15d80*/  UP2UR UR38, UPR, URZ, 0x20 ;  /* 0x000000203f267883 */ /* 0x000fe20008000000 */
[----:B------:R-:W-:Y:S01]  /*15d90*/  FSEL R175, R6, -INF , !P3 ;  /* 0xff80000006af7808 */ /* 0x000fe20005800000 */
[----:B------:R-:W-:Y:S01]  /*15da0*/  UP2UR UR37, UPR, URZ, 0x40 ;  /* 0x000000403f257883 */ /* 0x000fe20008000000 */
[----:B------:R-:W-:Y:S01]  /*15db0*/  FSEL R176, R7, -INF , !P0 ;  /* 0xff80000007b07808 */ /* 0x000fe20004000000 */
[----:B------:R-:W-:Y:S01]  /*15dc0*/  UP2UR UR40, UPR, URZ, 0x8 ;  /* 0x000000083f287883 */ /* 0x000fe20008000000 */
[----:B------:R-:W-:Y:S01]  /*15dd0*/  FSEL R7, R4, -INF , !P2 ;  /* 0xff80000004077808 */ /* 0x000fe20005000000 */
[----:B------:R-:W-:Y:S01]  /*15de0*/  UP2UR UR39, UPR, URZ, 0x10 ;  /* 0x000000103f277883 */ /* 0x000fe20008000000 */
[----:B------:R-:W-:Y:S02]  /*15df0*/  FSEL R135, R5, -INF , !P1 ;  /* 0xff80000005877808 */ /* 0x000fe40004800000 */
[----:B------:R-:W-:Y:S02]  /*15e00*/  PLOP3.LUT P1, PT, PT, PT, UP2, 0x40, 0x0 ;  /* 0x000000000000781c */ /* 0x000fe40003f2e828 */
[----:B------:R-:W-:Y:S02]  /*15e10*/  PLOP3.LUT P0, PT, PT, PT, UP0, 0x40, 0x0 ;  /* 0x000000000000781c */ /* 0x000fe40003f0e808 */
[----:B------:R-:W-:Y:S01]  /*15e20*/  PLOP3.LUT P3, PT, PT, PT, UP2, 0x40, 0x0 ;  /* 0x000000000000781c */ /* 0x000fe20003f6e828 */
[----:B------:R-:W-:Y:S01]  /*15e30*/  UISETP.GE.AND UP2, UPT, UR16, 0x52, UPT ;  /* 0x000000521000788c */ /* 0x000fe2000bf46270 */
[----:B------:R-:W-:Y:S01]  /*15e40*/  PLOP3.LUT P2, PT, PT, PT, UP0, 0x40, 0x0 ;  /* 0x000000000000781c */ /* 0x000fe20003f4e808 */
[----:B------:R-:W-:Y:S01]  /*15e50*/  UISETP.GE.AND UP0, UPT, UR16, 0x12, UPT ;  /* 0x000000121000788c */ /* 0x000fe2000bf06270 */
[C---:B------:R-:W-:Y:S01]  /*15e60*/  ISETP.GT.AND P1, PT, R3.reuse, 0x8, P1 ;  /* 0x000000080300780c */ /* 0x040fe20000f24270 */
[----:B------:R-:W-:Y:S01]  /*15e70*/  UP2UR UR41, UPR, URZ, 0x4 ;  /* 0x000000043f297883 */ /* 0x000fe20008000000 */
        /* <DEDUP_REMOVED lines=9> */
[----:B------:R-:W-:Y:S02]  /*15f10*/  FSEL R19, R19, -INF , !P0 ;  /* 0xff80000013137808 */ /* 0x000fe40004000000 */
[----:B------:R-:W-:Y:S02]  /*15f20*/  FSEL R16, R16, -INF , !P2 ;  /* 0xff80000010107808 */ /* 0x000fe40005000000 */
        /* <DEDUP_REMOVED lines=126> */
[----:B------:R-:W-:Y:S01]  /*16710*/  UISETP.NE.AND UP6, UPT, UR34, URZ, UPT ;  /* 0x0000003f2200728c */ /* 0x000fe2000bfc5270 */
[C---:B------:R-:W-:Y:S01]  /*16720*/  ISETP.GT.AND P1, PT, R3.reuse, 0x40, P1 ;  /* 0x000000400300780c */ /* 0x040fe20000f24270 */
[----:B------:R-:W-:Y:S01]  /*16730*/  UP2UR UR43, UPR, URZ, 0x1 ;  /* 0x000000013f2b7883 */ /* 0x000fe20008000000 */
        /* <DEDUP_REMOVED lines=14> */
[----:B------:R-:W-:Y:S01]  /*16820*/  UISETP.NE.AND UP5, UPT, UR36, URZ, UPT ;  /* 0x0000003f2400728c */ /* 0x000fe2000bfa5270 */
        /* <DEDUP_REMOVED lines=31> */
[----:B------:R-:W-:Y:S02]  /*16a20*/  PLOP3.LUT P1, PT, PT, PT, UP1, 0x40, 0x0 ;  /* 0x000000000000781c */ /* 0x000fe40003f2e818 */
[----:B------:R-:W-:Y:S02]  /*16a30*/  PLOP3.LUT P0, PT, PT, PT, UP0, 0x40, 0x0 ;  /* 0x000000000000781c */ /* 0x000fe40003f0e808 */
[----:B------:R-:W-:Y:S01]  /*16a40*/  PLOP3.LUT P2, PT, PT, PT, UP0, 0x40, 0x0 ;  /* 0x000000000000781c */ /* 0x000fe20003f4e808 */
[----:B------:R-:W-:Y:S01]  /*16a50*/  UISETP.NE.AND UP0, UPT, UR35, URZ, UPT ;  /* 0x0000003f2300728c */ /* 0x000fe2000bf05270 */
[----:B------:R-:W-:Y:S02]  /*16a60*/  FSEL R248, R86, -INF , !P3 ;  /* 0xff80000056f87808 */ /* 0x000fe40005800000 */
[----:B------:R-:W-:Y:S01]  /*16a70*/  PLOP3.LUT P3, PT, PT, PT, UP1, 0x40, 0x0 ;  /* 0x000000000000781c */ /* 0x000fe20003f6e818 */
[----:B------:R-:W-:Y:S01]  /*16a80*/  UISETP.NE.AND UP1, UPT, UR33, URZ, UPT ;  /* 0x0000003f2100728c */ /* 0x000fe2000bf25270 */
[C---:B------:R-:W-:Y:S02]  /*16a90*/  ISETP.GT.AND P4, PT, R3.reuse, 0x58, P1 ;  /* 0x000000580300780c */ /* 0x040fe40000f84270 */
[----:B------:R-:W-:Y:S02]  /*16aa0*/  ISETP.GT.AND P0, PT, R3, 0x59, P0 ;  /* 0x000000590300780c */ /* 0x000fe40000704270 */
[C---:B------:R-:W-:Y:S01]  /*16ab0*/  ISETP.GT.AND P1, PT, R129.reuse, 0x59, P2 ;  /* 0x000000598100780c */ /* 0x040fe20001724270 */
[----:B------:R-:W1:Y:S01]  /*16ac0*/  SHFL.IDX PT, R3, R172, 0x3, 0x1c1f ;  /* 0x007c1f00ac037f89 */ /* 0x000e6200000e0000 */
[----:B------:R-:W-:Y:S02]  /*16ad0*/  ISETP.GT.AND P5, PT, R129, 0x58, P3 ;  /* 0x000000588100780c */ /* 0x000fe40001fa4270 */
[----:B------:R-:W-:Y:S02]  /*16ae0*/  ISETP.LT.OR P2, PT, R128, 0x5a, P0 ;  /* 0x0000005a8000780c */ /* 0x000fe40000741670 */
[----:B------:R-:W-:Y:S02]  /*16af0*/  ISETP.LT.OR P0, PT, R130, 0x5a, P1 ;  /* 0x0000005a8200780c */ /* 0x000fe40000f01670 */
[----:B------:R-:W-:Y:S02]  /*16b00*/  ISETP.LT.OR P3, PT, R128, 0x59, P4 ;  /* 0x000000598000780c */ /* 0x000fe40002761670 */
[----:B------:R-:W-:Y:S02]  /*16b10*/  ISETP.LT.OR P4, PT, R130, 0x59, P5 ;  /* 0x000000598200780c */ /* 0x000fe40002f81670 */
[----:B------:R-:W-:Y:S02]  /*16b20*/  FSEL R251, R97, -INF , !P0 ;  /* 0xff80000061fb7808 */ /* 0x000fe40004000000 */
[----:B------:R-:W-:Y:S01]  /*16b30*/  PLOP3.LUT P0, PT, PT, PT, UP0, 0x40, 0x0 ;  /* 0x000000000000781c */ /* 0x000fe20003f0e808 */
[----:B------:R-:W-:Y:S01]  /*16b40*/  UISETP.NE.AND UP0, UPT, UR26, URZ, UPT ;  /* 0x0000003f1a00728c */ /* 0x000fe2000bf05270 */
[----:B------:R-:W-:Y:S01]  /*16b50*/  PLOP3.LUT P1, PT, PT, PT, UP5, 0x40, 0x0 ;  /* 0x000000000000781c */ /* 0x000fe20003f2e858 */
[----:B------:R-:W-:Y:S01]  /*16b60*/  UISETP.NE.AND UP5, UPT, UR29, URZ, UPT ;  /* 0x0000003f1d00728c */ /* 0x000fe2000bfa5270 */
[----:B------:R-:W-:Y:S01]  /*16b70*/  FSEL R250, R96, -INF , !P4 ;  /* 0xff80000060fa7808 */ /* 0x000fe20006000000 */
[----:B------:R-:W-:Y:S01]  /*16b80*/  UP2UR UR44, UPR, URZ, 0x1 ;  /* 0x000000013f2c7883 */ /* 0x000fe20008000000 */
[----:B------:R-:W-:Y:S01]  /*16b90*/  ISETP.GT.AND P4, PT, R0, 0x1, P0 ;  /* 0x000000010000780c */ /* 0x000fe20000784270 */
[----:B------:R-:W-:Y:S01]  /*16ba0*/  UISETP.NE.AND UP0, UPT, UR27, URZ, UPT ;  /* 0x0000003f1b00728c */ /* 0x000fe2000bf05270 */
[----:B------:R-:W-:Y:S01]  /*16bb0*/  PLOP3.LUT P0, PT, PT, PT, UP1, 0x40, 0x0 ;  /* 0x000000000000781c */ /* 0x000fe20003f0e818 */
[----:B------:R-:W-:Y:S01]  /*16bc0*/  UISETP.NE.AND UP1, UPT, UR25, URZ, UPT ;  /* 0x0000003f1900728c */ /* 0x000fe2000bf25270 */
[----:B------:R-:W-:Y:S02]  /*16bd0*/  FSEL R203, R98, -INF , !P3 ;  /* 0xff80000062cb7808 */ /* 0x000fe40005800000 */
[----:B------:R-:W-:Y:S02]  /*16be0*/  ISETP.GT.AND P1, PT, R0, RZ, P1 ;  /* 0x000000ff0000720c */ /* 0x000fe40000f24270 */
[----:B------:R-:W-:Y:S01]  /*16bf0*/  PLOP3.LUT P3, PT, PT, PT, UP6, 0x40, 0x0 ;  /* 0x000000000000781c */ /* 0x000fe20003f6e868 */
[----:B------:R-:W-:Y:S01]  /*16c00*/  UISETP.NE.AND UP6, UPT, UR28, URZ, UPT ;  /* 0x0000003f1c00728c */ /* 0x000fe2000bfc5270 */
[----:B------:R-:W-:Y:S02]  /*16c10*/  ISETP.LT.OR P5, PT, R2, 0x2, P4 ;  /* 0x000000020200780c */ /* 0x000fe400027a1670 */
[----:B------:R-:W-:Y:S02]  /*16c20*/  ISETP.GT.AND P4, PT, R0, 0x9, P0 ;  /* 0x000000090000780c */ /* 0x000fe40000784270 */
[----:B------:R-:W-:Y:S01]  /*16c30*/  PLOP3.LUT P0, PT, PT, PT, UP3, 0x40, 0x0 ;  /* 0x000000000000781c */ /* 0x000fe20003f0e838 */
[----:B------:R-:W-:Y:S01]  /*16c40*/  UISETP.NE.AND UP3, UPT, UR23, URZ, UPT ;  /* 0x0000003f1700728c */ /* 0x000fe2000bf65270 */
[----:B------:R-:W-:Y:S02]  /*16c50*/  FSEL R198, R99, -INF , !P2 ;  /* 0xff80000063c67808 */ /* 0x000fe40005000000 */
        /* <DEDUP_REMOVED lines=31> */
[----:B------:R-:W-:Y:S02]  /*16e50*/  FSEL R49, R28, -INF , !P2 ;  /* 0xff8000001c317808 */ /* 0x000fe40005000000 */
[----:B------:R-:W-:Y:S02]  /*16e60*/  ISETP.GT.AND P4, PT, R0, 0x21, P0 ;  /* 0x000000210000780c */ /* 0x000fe40000784270 */
[----:B------:R-:W-:Y:S02]  /*16e70*/  ISETP.LT.OR P2, PT, R2, 0x21, P1 ;  /* 0x000000210200780c */ /* 0x000fe40000f41670 */
[----:B------:R-:W-:Y:S01]  /*16e80*/  PLOP3.LUT P0, PT, PT, PT, UP1, 0x40, 0x0 ;  /* 0x000000000000781c */ /* 0x000fe20003f0e818 */
[----:B------:R-:W-:Y:S01]  /*16e90*/  UISETP.NE.AND UP1, UPT, UR42, URZ, UPT ;  /* 0x0000003f2a00728c */ /* 0x000fe2000bf25270 */
[----:B------:R-:W-:Y:S02]  /*16ea0*/  ISETP.GT.AND P1, PT, R0, 0x28, P3 ;  /* 0x000000280000780c */ /* 0x000fe40001f24270 */
[----:B------:R-:W-:Y:S02]  /*16eb0*/  FSEL R50, R29, -INF , !P5 ;  /* 0xff8000001d327808 */ /* 0x000fe40006800000 */
[----:B------:R-:W-:Y:S02]  /*16ec0*/  ISETP.LT.OR P5, PT, R2, 0x22, P4 ;  /* 0x000000220200780c */ /* 0x000fe400027a1670 */
[----:B------:R-:W-:Y:S02]  /*16ed0*/  FSEL R99, R40, -INF , !P2 ;  /* 0xff80000028637808 */ /* 0x000fe40005000000 */
[----:B------:R-:W-:Y:S02]  /*16ee0*/  ISETP.GT.AND P4, PT, R0, 0x29, P0 ;  /* 0x000000290000780c */ /* 0x000fe40000784270 */
[----:B------:R-:W-:Y:S02]  /*16ef0*/  ISETP.LT.OR P0, PT, R2, 0x29, P1 ;  /* 0x000000290200780c */ /* 0x000fe40000f01670 */
[----:B------:R-:W-:Y:S01]  /*16f00*/  PLOP3.LUT P2, PT, PT, PT, UP3, 0x40, 0x0 ;  /* 0x000000000000781c */ /* 0x000fe20003f4e838 */
[----:B------:R-:W-:Y:S01]  /*16f10*/  UISETP.NE.AND UP3, UPT, UR40, URZ, UPT ;  /* 0x0000003f2800728c */ /* 0x000fe2000bf65270 */
[----:B------:R-:W-:Y:S01]  /*16f20*/  PLOP3.LUT P3, PT, PT, PT, UP2, 0x40, 0x0 ;  /* 0x000000000000781c */ /* 0x000fe20003f6e828 */
[----:B------:R-:W-:Y:S01]  /*16f30*/  UISETP.NE.AND UP2, UPT, UR41, URZ, UPT ;  /* 0x0000003f2900728c */ /* 0x000fe2000bf45270 */
[----:B------:R-:W-:Y:S02]  /*16f40*/  FSEL R185, R44, -INF , !P0 ;  /* 0xff8000002cb97808 */ /* 0x000fe40004000000 */
[----:B------:R-:W-:Y:S01]  /*16f50*/  PLOP3.LUT P1, PT, PT, PT, UP4, 0x40, 0x0 ;  /* 0x000000000000781c */ /* 0x000fe20003f2e848 */
[----:B------:R-:W-:Y:S01]  /*16f60*/  UISETP.NE.AND UP4, UPT, UR39, URZ, UPT ;  /* 0x0000003f2700728c */ /* 0x000fe2000bf85270 */
[----:B------:R-:W-:Y:S02]  /*16f70*/  ISETP.GT.AND P2, PT, R0, 0x31, P2 ;  /* 0x000000310000780c */ /* 0x000fe40001744270 */
[----:B------:R-:W-:Y:S01]  /*16f80*/  PLOP3.LUT P0, PT, PT, PT, UP5, 0x40, 0x0 ;  /* 0x000000000000781c */ /* 0x000fe20003f0e858 */
[----:B------:R-:W-:Y:S01]  /*16f90*/  UISETP.NE.AND UP5, UPT, UR38, URZ, UPT ;  /* 0x0000003f2600728c */ /* 0x000fe2000bfa5270 */
[----:B------:R-:W-:Y:S02]  /*16fa0*/  ISETP.LT.OR P4, PT, R2, 0x2a, P4 ;  /* 0x0000002a0200780c */ /* 0x000fe40002781670 */
[C---:B------:R-:W-:Y:S02]  /*16fb0*/  ISETP.GT.AND P3, PT, R0.reuse, 0x30, P3 ;  /* 0x000000300000780c */ /* 0x040fe40001f64270 */
[----:B------:R-:W-:Y:S02]  /*16fc0*/  ISETP.GT.AND P1, PT, R0, 0x38, P1 ;  /* 0x000000380000780c */ /* 0x000fe40000f24270 */
[----:B------:R-:W-:Y:S02]  /*16fd0*/  ISETP.LT.OR P2, PT, R2, 0x32, P2 ;  /* 0x000000320200780c */ /* 0x000fe40001741670 */
[----:B------:R-:W-:Y:S02]  /*16fe0*/  ISETP.GT.AND P0, PT, R0, 0x39, P0 ;  /* 0x000000390000780c */ /* 0x000fe40000704270 */
[----:B------:R-:W-:Y:S02]  /*16ff0*/  FSEL R188, R45, -INF , !P4 ;  /* 0xff8000002dbc7808 */ /* 0x000fe40006000000 */
[----:B------:R-:W-:Y:S01]  /*17000*/  PLOP3.LUT P4, PT, PT, PT, UP6, 0x40, 0x0 ;  /* 0x000000000000781c */ /* 0x000fe20003f8e868 */
[----:B------:R-:W-:Y:S01]  /*17010*/  UISETP.NE.AND UP6, UPT, UR37, URZ, UPT ;  /* 0x0000003f2500728c */ /* 0x000fe2000bfc5270 */
[C---:B------:R-:W-:Y:S02]  /*17020*/  ISETP.LT.OR P3, PT, R2.reuse, 0x31, P3 ;  /* 0x000000310200780c */ /* 0x040fe40001f61670 */
[C---:B------:R-:W-:Y:S01]  /*17030*/  ISETP.LT.OR P1, PT, R2.reuse, 0x39, P1 ;  /* 0x000000390200780c */ /* 0x040fe20000f21670 */
[----:B------:R-:W-:Y:S01]  /*17040*/  UP2UR UR37, UPR, URZ, 0x40 ;  /* 0x000000403f257883 */ /* 0x000fe20008000000 */
[----:B------:R-:W-:Y:S02]  /*17050*/  FSEL R199, R57, -INF , !P2 ;  /* 0xff80000039c77808 */ /* 0x000fe40005000000 */
[----:B------:R-:W-:Y:S02]  /*17060*/  ISETP.LT.OR P2, PT, R2, 0x3a, P0 ;  /* 0x0000003a0200780c */ /* 0x000fe40000741670 */
[----:B------:R-:W-:Y:S02]  /*17070*/  FSEL R197, R56, -INF , !P3 ;  /* 0xff80000038c57808 */ /* 0x000fe40005800000 */
[----:B------:R-:W-:Y:S01]  /*17080*/  PLOP3.LUT P3, PT, PT, PT, UP6, 0x40, 0x0 ;  /* 0x000000000000781c */ /* 0x000fe20003f6e868 */
[----:B------:R-:W-:Y:S01]  /*17090*/  UISETP.NE.AND UP6, UPT, UR12, URZ, UPT ;  /* 0x0000003f0c00728c */ /* 0x000fe2000bfc5270 */
[----:B------:R-:W-:Y:S02]  /*170a0*/  FSEL R202, R60, -INF , !P1 ;  /* 0xff8000003cca7808 */ /* 0x000fe40004800000 */
[----:B------:R-:W-:Y:S02]  /*170b0*/  PLOP3.LUT P0, PT, PT, PT, UP5, 0x40, 0x0 ;  /* 0x000000000000781c */ /* 0x000fe40003f0e858 */
[C---:B------:R-:W-:Y:S02]  /*170c0*/  ISETP.GT.AND P1, PT, R0.reuse, 0x40, P4 ;  /* 0x000000400000780c */ /* 0x040fe40002724270 */
[----:B------:R-:W-:Y:S02]  /*170d0*/  FSEL R204, R61, -INF , !P2 ;  /* 0xff8000003dcc7808 */ /* 0x000fe40005000000 */
[----:B------:R-:W-:Y:S02]  /*170e0*/  PLOP3.LUT P2, PT, PT, PT, UP4, 0x40, 0x0 ;  /* 0x000000000000781c */ /* 0x000fe40003f4e848 */
[----:B------:R-:W-:Y:S02]  /*170f0*/  ISETP.GT.AND P3, PT, R0, 0x41, P3 ;  /* 0x000000410000780c */ /* 0x000fe40001f64270 */
[----:B------:R-:W-:Y:S02]  /*17100*/  ISETP.LT.OR P4, PT, R2, 0x41, P1 ;  /* 0x000000410200780c */ /* 0x000fe40000f81670 */
[C---:B------:R-:W-:Y:S02]  /*17110*/  ISETP.GT.AND P1, PT, R0.reuse, 0x48, P0 ;  /* 0x000000480000780c */ /* 0x040fe40000724270 */
[----:B------:R-:W-:Y:S02]  /*17120*/  ISETP.GT.AND P0, PT, R0, 0x49, P2 ;  /* 0x000000490000780c */ /* 0x000fe40001704270 */
[C---:B------:R-:W-:Y:S02]  /*17130*/  ISETP.LT.OR P2, PT, R2.reuse, 0x42, P3 ;  /* 0x000000420200780c */ /* 0x040fe40001f41670 */
        /* <DEDUP_REMOVED lines=14> */
[----:B------:R-:W-:Y:S01]  /*17220*/  PLOP3.LUT P0, PT, PT, PT, UP6, 0x40, 0x0 ;  /* 0x000000000000781c */ /* 0x000fe20003f0e868 */
[----:B------:R-:W-:Y:S01]  /*17230*/  UISETP.NE.AND UP6, UPT, UR37, URZ, UPT ;  /* 0x0000003f2500728c */ /* 0x000fe2000bfc5270 */
[----:B------:R-:W-:Y:S02]  /*17240*/  FSEL R214, R72, -INF , !P4 ;  /* 0xff80000048d67808 */ /* 0x000fe40006000000 */
[----:B------:R-:W-:Y:S02]  /*17250*/  PLOP3.LUT P4, PT, PT, PT, UP3, 0x40, 0x0 ;  /* 0x000000000000781c */ /* 0x000fe40003f8e838 */
[----:B------:R-:W-:Y:S02]  /*17260*/  FSEL R184, R41, -INF , !P5 ;  /* 0xff80000029b87808 */ /* 0x000fe40006800000 */
[----:B------:R-:W-:Y:S01]  /*17270*/  ISETP.GT.AND P4, PT, R0, 0x50, P4 ;  /* 0x000000500000780c */ /* 0x000fe20002784270 */
[--C-:B-1----:R-:W-:Y:S01]  /*17280*/  IMAD.IADD R0, R174, 0x1, R3.reuse ;  /* 0x00000001ae007824 */ /* 0x102fe200078e0203 */
[----:B------:R-:W-:Y:S02]  /*17290*/  FSEL R89, R89, -INF , !P3 ;  /* 0xff80000059597808 */ /* 0x000fe40005800000 */
[----:B------:R-:W-:Y:S01]  /*172a0*/  ISETP.LT.OR P4, PT, R2, 0x51, P4 ;  /* 0x000000510200780c */ /* 0x000fe20002781670 */
[----:B------:R-:W-:Y:S01]  /*172b0*/  IMAD.IADD R2, R173, 0x1, R3 ;  /* 0x00000001ad027824 */ /* 0x000fe200078e0203 */
        /* <DEDUP_REMOVED lines=18> */
.L_x_471:
[----:B------:R-:W-:Y:S04]  /*173e0*/  MOV R2, c[0x0][0x32c] ;  /* 0x0000cb0000027a02 */ /* 0x000fe80000000f00 */
[----:B------:R-:W-:Y:S11]  /*173f0*/  ISETP.NE.AND P0, PT, R2, 0x1, PT ;  /* 0x000000010200780c */ /* 0x000ff60003f05270 */
[----:B------:R-:W-:Y:S02]  /*17400*/  @!UPT UIADD3 URZ, URZ, URZ, URZ ;  /* 0x0000003f3f3ff290 */ /* 0x000fe4000fffe03f */
[----:B------:R-:W-:Y:S05]  /*17410*/  @P0 IMAD.HI.U32 R2, R0, c[0x0][0x330], RZ ;  /* 0x0000cc0000020a27 */ /* 0x000fea00078e00ff */
[----:B------:R-:W-:Y:S02]  /*17420*/  @P0 SHF.R.U32.HI R0, RZ, c[0x0][0x334], R2 ;  /* 0x0000cd00ff000a19 */ /* 0x000fe40000011602 */
.L_x_472:
[----:B------:R-:W-:Y:S05]  /*17430*/  BSYNC B0 ;  /* 0x0000000000007941 */ /* 0x000fea0003800000 */
.L_x_470:
        /* <DEDUP_REMOVED lines=11> */
.L_x_469:
        /* <DEDUP_REMOVED lines=24> */
[----:B------:R-:W-:Y:S01]  /*17670*/  FMNMX.FTZ R130, R34, R130, !PT ;  /* 0x0000008222827209 */ /* 0x000fe20007810000 */
[----:B------:R-:W-:Y:S01]  /*17680*/  IMAD.MOV.U32 R40, RZ, RZ, R203 ;  /* 0x000000ffff287224 */ /* 0x000fe200078e00cb */
[----:B------:R-:W-:Y:S01]  /*17690*/  PLOP3.LUT P1, PT, PT, PT, UP1, 0x40, 0x0 ;  /* 0x000000000000781c */ /* 0x000fe20003f2e818 */
[----:B------:R-:W-:Y:S01]  /*176a0*/  UISETP.NE.AND UP1, UPT, UR30, URZ, UPT ;  /* 0x0000003f1e00728c */ /* 0x000fe2000bf25270 */
[----:B------:R-:W-:Y:S01]  /*176b0*/  FMNMX.FTZ R130, R33, R130, !PT ;  /* 0x0000008221827209 */ /* 0x000fe20007810000 */
[----:B------:R-:W-:Y:S01]  /*176c0*/  UISETP.NE.AND UP5, UPT, UR16, URZ, UPT ;  /* 0x0000003f1000728c */ /* 0x000fe2000bfa5270 */
[----:B------:R-:W-:Y:S01]  /*176d0*/  ISETP.GT.AND P0, PT, R0, 0x1, P1 ;  /* 0x000000010000780c */ /* 0x000fe20000f04270 */
[----:B------:R-:W-:Y:S01]  /*176e0*/  LDSM.16.MT88.4 R36, [R220+0x100] ;  /* 0x00010000dc24783b */ /* 0x000fe20000004200 */
[----:B------:R-:W-:Y:S02]  /*176f0*/  FMNMX.FTZ R130, R181, R130, !PT ;  /* 0x00000082b5827209 */ /* 0x000fe40007810000 */
[----:B------:R-:W-:Y:S02]  /*17700*/  ISETP.LT.OR P0, PT, R2, 0x2, P0 ;  /* 0x000000020200780c */ /* 0x000fe40000701670 */
[----:B------:R-:W-:Y:S02]  /*17710*/  FMNMX.FTZ R130, R182, R130, !PT ;  /* 0x00000082b6827209 */ /* 0x000fe40007810000 */
[----:B------:R-:W-:Y:S01]  /*17720*/  PLOP3.LUT P2, PT, PT, PT, UP0, 0x40, 0x0 ;  /* 0x000000000000781c */ /* 0x000fe20003f4e808 */
[----:B------:R-:W-:Y:S01]  /*17730*/  UISETP.NE.AND UP0, UPT, UR29, URZ, UPT ;  /* 0x0000003f1d00728c */ /* 0x000fe2000bf05270 */
[----:B------:R-:W-:Y:S01]  /*17740*/  FMNMX.FTZ R130, R187, R130, !PT ;  /* 0x00000082bb827209 */ /* 0x000fe20007810000 */
[----:B------:R-:W-:Y:S01]  /*17750*/  LDSM.16.MT88.4 R52, [R218+0x100] ;  /* 0x00010000da34783b */ /* 0x000fe20000004200 */
[----:B------:R-:W-:Y:S02]  /*17760*/  FSEL R11, R11, -INF , !P0 ;  /* 0xff8000000b0b7808 */ /* 0x000fe40004000000 */
[----:B------:R-:W-:Y:S02]  /*17770*/  FMNMX.FTZ R130, R189, R130, !PT ;  /* 0x00000082bd827209 */ /* 0x000fe40007810000 */
[----:B------:R-:W-:Y:S02]  /*17780*/  ISETP.GT.AND P0, PT, R0, 0x8, P2 ;  /* 0x000000080000780c */ /* 0x000fe40001704270 */
[----:B------:R-:W-:Y:S02]  /*17790*/  FMNMX.FTZ R3, R18, R3, !PT ;  /* 0x0000000312037209 */ /* 0x000fe40007810000 */
[----:B------:R-:W-:Y:S02]  /*177a0*/  ISETP.LT.OR P0, PT, R2, 0x9, P0 ;  /* 0x000000090200780c */ /* 0x000fe40000701670 */
[----:B------:R-:W-:Y:S02]  /*177b0*/  FMNMX.FTZ R130, R192, R130, !PT ;  /* 0x00000082c0827209 */ /* 0x000fe40007810000 */
[----:B------:R-:W-:Y:S01]  /*177c0*/  PLOP3.LUT P5, PT, PT, PT, UP2, 0x40, 0x0 ;  /* 0x000000000000781c */ /* 0x000fe20003fae828 */
[----:B------:R-:W-:Y:S01]  /*177d0*/  UISETP.NE.AND UP2, UPT, UR27, URZ, UPT ;  /* 0x0000003f1b00728c */ /* 0x000fe2000bf45270 */
[----:B------:R-:W-:Y:S02]  /*177e0*/  FMNMX.FTZ R3, R19, R3, !PT ;  /* 0x0000000313037209 */ /* 0x000fe40007810000 */
        /* <DEDUP_REMOVED lines=19> */
[----:B------:R-:W-:Y:S02]  /*17920*/  ISETP.GT.AND P0, PT, R0, 0x11, P3 ;  /* 0x000000110000780c */ /* 0x000fe40001f04270 */
[----:B------:R-:W-:Y:S02]  /*17930*/  FMNMX.FTZ R130, R210, R130, !PT ;  /* 0x00000082d2827209 */ /* 0x000fe40007810000 */
[----:B------:R-:W-:Y:S02]  /*17940*/  FMNMX.FTZ R3, R183, R3, !PT ;  /* 0x00000003b7037209 */ /* 0x000fe40007810000 */
[----:B------:R-:W-:Y:S02]  /*17950*/  ISETP.LT.OR P0, PT, R2, 0x12, P0 ;  /* 0x000000120200780c */ /* 0x000fe40000701670 */
[----:B------:R-:W-:Y:S02]  /*17960*/  FMNMX.FTZ R130, R238, R130, !PT ;  /* 0x00000082ee827209 */ /* 0x000fe40007810000 */
[----:B------:R-:W-:Y:S01]  /*17970*/  PLOP3.LUT P1, PT, PT, PT, UP1, 0x40, 0x0 ;  /* 0x000000000000781c */ /* 0x000fe20003f2e818 */
[----:B------:R-:W-:Y:S01]  /*17980*/  UISETP.NE.AND UP1, UPT, UR26, URZ, UPT ;  /* 0x0000003f1a00728c */ /* 0x000fe2000bf25270 */
[----:B------:R-:W-:Y:S02]  /*17990*/  FMNMX.FTZ R4, R8, R133, !PT ;  /* 0x0000008508047209 */ /* 0x000fe40007810000 */
[----:B------:R-:W-:Y:S02]  /*179a0*/  FMNMX.FTZ R3, R186, R3, !PT ;  /* 0x00000003ba037209 */ /* 0x000fe40007810000 */
[----:B------:R-:W-:Y:S02]  /*179b0*/  FMNMX.FTZ R130, R241, R130, !PT ;  /* 0x00000082f1827209 */ /* 0x000fe40007810000 */
[----:B------:R-:W-:Y:S02]  /*179c0*/  FSEL R57, R27, -INF , !P0 ;  /* 0xff8000001b397808 */ /* 0x000fe40004000000 */
[----:B------:R-:W-:Y:S02]  /*179d0*/  ISETP.GT.AND P0, PT, R0, 0x18, P1 ;  /* 0x000000180000780c */ /* 0x000fe40000f04270 */
[----:B------:R-:W-:Y:S02]  /*179e0*/  FMNMX.FTZ R4, R9, R4, !PT ;  /* 0x0000000409047209 */ /* 0x000fe40007810000 */
[----:B------:R-:W-:Y:S02]  /*179f0*/  FMNMX.FTZ R3, R190, R3, !PT ;  /* 0x00000003be037209 */ /* 0x000fe40007810000 */
[----:B------:R-:W-:Y:S02]  /*17a00*/  ISETP.LT.OR P0, PT, R2, 0x19, P0 ;  /* 0x000000190200780c */ /* 0x000fe40000701670 */
        /* <DEDUP_REMOVED lines=20> */
[----:B------:R-:W-:Y:S01]  /*17b50*/  FMNMX.FTZ R4, R48, R4, !PT ;  /* 0x0000000430047209 */ /* 0x000fe20007810000 */
[----:B------:R-:W1:Y:S01]  /*17b60*/  SHFL.BFLY PT, R5, R130, 0x2, 0x1f ;  /* 0x0c401f0082057f89 */ /* 0x000e6200000e0000 */
[----:B------:R-:W-:Y:S02]  /*17b70*/  ISETP.LT.OR P0, PT, R2, 0x21, P0 ;  /* 0x000000210200780c */ /* 0x000fe40000701670 */
[----:B------:R-:W-:Y:S01]  /*17b80*/  PLOP3.LUT P2, PT, PT, PT, UP2, 0x40, 0x0 ;  /* 0x000000000000781c */ /* 0x000fe20003f4e828 */
[----:B------:R-:W-:Y:S01]  /*17b90*/  UISETP.NE.AND UP2, UPT, UR22, URZ, UPT ;  /* 0x0000003f1600728c */ /* 0x000fe2000bf45270 */
        /* <DEDUP_REMOVED lines=29> */
[----:B-1----:R-:W-:Y:S02]  /*17d70*/  FMNMX.FTZ R130, R130, R5, !PT ;  /* 0x0000000582827209 */ /* 0x002fe40007810000 */
[----:B------:R-:W-:Y:S02]  /*17d80*/  FSEL R172, R47, -INF , !P0 ;  /* 0xff8000002fac7808 */ /* 0x000fe40004000000 */
[----:B------:R-:W-:Y:S01]  /*17d90*/  ISETP.GT.AND P0, PT, R0, 0x30, P4 ;  /* 0x000000300000780c */ /* 0x000fe20002704270 */
[----:B------:R-:W1:Y:S01]  /*17da0*/  SHFL.BFLY PT, R5, R130, 0x1, 0x1f ;  /* 0x0c201f0082057f89 */ /* 0x000e6200000e0000 */
[----:B------:R-:W-:Y:S02]  /*17db0*/  MOV R41, R198 ;  /* 0x000000c600297202 */ /* 0x000fe40000000f00 */
[----:B------:R-:W-:Y:S02]  /*17dc0*/  FMNMX.FTZ R3, R40, R3, !PT ;  /* 0x0000000328037209 */ /* 0x000fe40007810000 */
[----:B------:R-:W-:Y:S02]  /*17dd0*/  FMNMX.FTZ R4, R199, R4, !PT ;  /* 0x00000004c7047209 */ /* 0x000fe40007810000 */
[----:B------:R-:W-:Y:S02]  /*17de0*/  ISETP.LT.OR P0, PT, R2, 0x31, P0 ;  /* 0x000000310200780c */ /* 0x000fe40000701670 */
[----:B------:R-:W-:Y:S01]  /*17df0*/  PLOP3.LUT P3, PT, PT, PT, UP3, 0x40, 0x0 ;  /* 0x000000000000781c */ /* 0x000fe20003f6e838 */
[----:B------:R-:W-:Y:S01]  /*17e00*/  UISETP.NE.AND UP3, UPT, UR31, URZ, UPT ;  /* 0x0000003f1f00728c */ /* 0x000fe2000bf65270 */
[----:B------:R-:W-:Y:S02]  /*17e10*/  FMNMX.FTZ R129, R41, R3, !PT ;  /* 0x0000000329817209 */ /* 0x000fe40007810000 */
[----:B------:R-:W-:Y:S02]  /*17e20*/  FMNMX.FTZ R3, R202, R4, !PT ;  /* 0x00000004ca037209 */ /* 0x000fe40007810000 */
[----:B------:R-:W-:Y:S01]  /*17e30*/  FSEL R174, R58, -INF , !P0 ;  /* 0xff8000003aae7808 */ /* 0x000fe20004000000 */
[----:B------:R-:W2:Y:S01]  /*17e40*/  SHFL.BFLY PT, R6, R129, 0x2, 0x1f ;  /* 0x0c401f0081067f89 */ /* 0x000ea200000e0000 */
[----:B------:R-:W-:Y:S02]  /*17e50*/  ISETP.GT.AND P0, PT, R0, 0x31, P3 ;  /* 0x000000310000780c */ /* 0x000fe40001f04270 */
[----:B------:R-:W-:Y:S02]  /*17e60*/  FMNMX.FTZ R3, R204, R3, !PT ;  /* 0x00000003cc037209 */ /* 0x000fe40007810000 */
[----:B------:R-:W-:Y:S02]  /*17e70*/  ISETP.LT.OR P0, PT, R2, 0x32, P0 ;  /* 0x000000320200780c */ /* 0x000fe40000701670 */
[----:B------:R-:W-:Y:S01]  /*17e80*/  PLOP3.LUT P1, PT, PT, PT, UP2, 0x40, 0x0 ;  /* 0x000000000000781c */ /* 0x000fe20003f2e828 */
[----:B------:R-:W-:Y:S01]  /*17e90*/  UISETP.NE.AND UP2, UPT, UR32, URZ, UPT ;  /* 0x0000003f2000728c */ /* 0x000fe2000bf45270 */
[----:B------:R-:W-:Y:S02]  /*17ea0*/  FMNMX.FTZ R4, R10, R134, !PT ;  /* 0x000000860a047209 */ /* 0x000fe40007810000 */
[----:B------:R-:W-:Y:S02]  /*17eb0*/  FMNMX.FTZ R3, R214, R3, !PT ;  /* 0x00000003d6037209 */ /* 0x000fe40007810000 */
[----:B------:R-:W-:Y:S01]  /*17ec0*/  FSEL R194, R59, -INF , !P0 ;  /* 0xff8000003bc27808 */ /* 0x000fe20004000000 */
[----:B------:R-:W-:Y:S01]  /*17ed0*/  IMAD.MOV.U32 R59, RZ, RZ, R92 ;  /* 0x000000ffff3b7224 */ /* 0x000fe200078e005c */
        /* <DEDUP_REMOVED lines=12> */
[----:B-1----:R-:W-:Y:S02]  /*17fa0*/  FMNMX.FTZ R130, R130, R5, !PT ;  /* 0x0000000582827209 */ /* 0x002fe40007810000 */
[----:B------:R-:W-:Y:S02]  /*17fb0*/  ISETP.LT.OR P0, PT, R2, 0x3a, P0 ;  /* 0x0000003a0200780c */ /* 0x000fe40000701670 */
[----:B------:R-:W-:Y:S01]  /*17fc0*/  PLOP3.LUT P2, PT, PT, PT, UP0, 0x40, 0x0 ;  /* 0x000000000000781c */ /* 0x000fe20003f4e808 */
[----:B------:R-:W-:Y:S01]  /*17fd0*/  FMUL.FTZ R71, R130, c[0x0][0x2d0] ;  /* 0x0000b40082477a20 */ /* 0x000fe20000410000 */
[----:B------:R-:W-:Y:S01]  /*17fe0*/  MOV R62, R89 ;  /* 0x00000059003e7202 */ /* 0x000fe20000000f00 */
[----:B------:R-:W-:Y:S01]  /*17ff0*/  UISETP.NE.AND UP0, UPT, UR35, URZ, UPT ;  /* 0x0000003f2300728c */ /* 0x000fe2000bf05270 */
[----:B------:R-:W-:Y:S02]  /*18000*/  FMNMX.FTZ R4, R56, R4, !PT ;  /* 0x0000000438047209 */ /* 0x000fe40007810000 */
[----:B------:R-:W-:Y:S02]  /*18010*/  FMNMX.FTZ R3, R252, R3, !PT ;  /* 0x00000003fc037209 */ /* 0x000fe40007810000 */
[----:B------:R-:W-:Y:S02]  /*18020*/  FSEL R173, R63, -INF , !P0 ;  /* 0xff8000003fad7808 */ /* 0x000fe40004000000 */
[----:B------:R-:W-:Y:S02]  /*18030*/  ISETP.GT.AND P0, PT, R0, 0x40, P2 ;  /* 0x000000400000780c */ /* 0x000fe40001704270 */
[----:B------:R-:W-:Y:S02]  /*18040*/  FSETP.NEU.FTZ.AND P2, PT, R130, -INF , PT ;  /* 0xff8000008200780b */ /* 0x000fe40003f5d000 */
[----:B------:R-:W-:Y:S02]  /*18050*/  FMNMX.FTZ R3, R62, R3, !PT ;  /* 0x000000033e037209 */ /* 0x000fe40007810000 */
[----:B------:R-:W-:Y:S02]  /*18060*/  FMNMX.FTZ R4, R57, R4, !PT ;  /* 0x0000000439047209 */ /* 0x000fe40007810000 */
[----:B------:R-:W-:Y:S02]  /*18070*/  FSEL R71, R71, RZ, P2 ;  /* 0x000000ff47477208 */ /* 0x000fe40001000000 */
[----:B------:R-:W-:Y:S02]  /*18080*/  FMNMX.FTZ R3, R59, R3, !PT ;  /* 0x000000033b037209 */ /* 0x000fe40007810000 */
[----:B------:R-:W-:Y:S02]  /*18090*/  FMNMX.FTZ R4, R60, R4, !PT ;  /* 0x000000043c047209 */ /* 0x000fe40007810000 */
[----:B------:R-:W-:Y:S02]  /*180a0*/  MOV R58, R93 ;  /* 0x0000005d003a7202 */ /* 0x000fe40000000f00 */
[----:B--2---:R-:W-:Y:S02]  /*180b0*/  FMNMX.FTZ R129, R129, R6, !PT ;  /* 0x0000000681817209 */ /* 0x004fe40007810000 */
[----:B------:R-:W-:Y:S02]  /*180c0*/  FMNMX.FTZ R128, R58, R3, !PT ;  /* 0x000000033a807209 */ /* 0x000fe40007810000 */
[----:B------:R-:W-:Y:S01]  /*180d0*/  FMNMX.FTZ R3, R84, R4, !PT ;  /* 0x0000000454037209 */ /* 0x000fe20007810000 */
[--C-:B------:R-:W-:Y:S01]  /*180e0*/  FFMA.FTZ R4, R7, c[0x0][0x2d0], -R71.reuse ;  /* 0x0000b40007047a23 */ /* 0x100fe20000010847 */
[----:B------:R-:W-:Y:S01]  /*180f0*/  ISETP.LT.OR P0, PT, R2, 0x41, P0 ;  /* 0x000000410200780c */ /* 0x000fe20000701670 */
[----:B------:R-:W1:Y:S01]  /*18100*/  SHFL.BFLY PT, R6, R129, 0x1, 0x1f ;  /* 0x0c201f0081067f89 */ /* 0x000e6200000e0000 */
[----:B------:R-:W-:Y:S01]  /*18110*/  FMNMX.FTZ R3, R96, R3, !PT ;  /* 0x0000000360037209 */ /* 0x000fe20007810000 */
[----:B------:R2:W-:Y:S01]  /*18120*/  MUFU.EX2 R87, R4 ;  /* 0x0000000400577308 */ /* 0x0005e20000000800 */
[----:B------:R-:W-:Y:S02]  /*18130*/  FSEL R198, R74, -INF , !P0 ;  /* 0xff8000004ac67808 */ /* 0x000fe40004000000 */
[----:B------:R-:W-:Y:S02]  /*18140*/  FMNMX.FTZ R3, R97, R3, !PT ;  /* 0x0000000361037209 */ /* 0x000fe40007810000 */
[----:B------:R-:W-:Y:S01]  /*18150*/  PLOP3.LUT P0, PT, PT, PT, UP4, 0x40, 0x0 ;  /* 0x000000000000781c */ /* 0x000fe20003f0e848 */
[----:B------:R-:W3:Y:S01]  /*18160*/  SHFL.BFLY PT, R5, R128, 0x2, 0x1f ;  /* 0x0c401f0080057f89 */ /* 0x000ee200000e0000 */
[----:B------:R-:W-:Y:S02]  /*18170*/  FMNMX.FTZ R3, R98, R3, !PT ;  /* 0x0000000362037209 */ /* 0x000fe40007810000 */
[----:B------:R-:W-:Y:S02]  /*18180*/  PLOP3.LUT P3, PT, PT, PT, UP6, 0x40, 0x0 ;  /* 0x000000000000781c */ /* 0x000fe40003f6e868 */
[----:B------:R-:W-:Y:S02]  /*18190*/  FMNMX.FTZ R3, R172, R3, !PT ;  /* 0x00000003ac037209 */ /* 0x000fe40007810000 */
[----:B------:R-:W-:Y:S02]  /*181a0*/  PLOP3.LUT P1, PT, PT, PT, UP5, 0x40, 0x0 ;  /* 0x000000000000781c */ /* 0x000fe40003f2e858 */
[----:B------:R-:W-:Y:S02]  /*181b0*/  FMNMX.FTZ R3, R174, R3, !PT ;  /* 0x00000003ae037209 */ /* 0x000fe40007810000 */
[----:B------:R-:W-:Y:S02]  /*181c0*/  ISETP.GT.AND P0, PT, R0, 0x49, P0 ;  /* 0x000000490000780c */ /* 0x000fe40000704270 */
[----:B------:R-:W-:Y:S02]  /*181d0*/  FMNMX.FTZ R3, R194, R3, !PT ;  /* 0x00000003c2037209 */ /* 0x000fe40007810000 */
[C---:B------:R-:W-:Y:S02]  /*181e0*/  ISETP.GT.AND P3, PT, R0.reuse, 0x41, P3 ;  /* 0x000000410000780c */ /* 0x040fe40001f64270 */
[----:B------:R-:W-:Y:S01]  /*181f0*/  ISETP.GT.AND P1, PT, R0, 0x48, P1 ;  /* 0x000000480000780c */ /* 0x000fe20000f24270 */
[--C-:B--2---:R-:W-:Y:S01]  /*18200*/  FFMA.FTZ R4, R135, c[0x0][0x2d0], -R71.reuse ;  /* 0x0000b40087047a23 */ /* 0x104fe20000010847 */
[C---:B------:R-:W-:Y:S02]  /*18210*/  ISETP.LT.OR P0, PT, R2.reuse, 0x4a, P0 ;  /* 0x0000004a0200780c */ /* 0x040fe40000701670 */
[C---:B------:R-:W-:Y:S01]  /*18220*/  ISETP.LT.OR P1, PT, R2.reuse, 0x49, P1 ;  /* 0x000000490200780c */ /* 0x040fe20000f21670 */
[----:B------:R2:W4:Y:S01]  /*18230*/  MUFU.EX2 R88, R4 ;  /* 0x0000000400587308 */ /* 0x0005220000000800 */
[----:B------:R-:W-:Y:S02]  /*18240*/  ISETP.LT.OR P3, PT, R2, 0x42, P3 ;  /* 0x000000420200780c */ /* 0x000fe40001f61670 */
[----:B-1----:R-:W-:Y:S02]  /*18250*/  FMNMX.FTZ R129, R129, R6, !PT ;  /* 0x0000000681817209 */ /* 0x002fe40007810000 */
[----:B------:R-:W-:Y:S02]  /*18260*/  FSEL R205, R79, -INF , !P0 ;  /* 0xff8000004fcd7808 */ /* 0x000fe40004000000 */
[----:B------:R-:W-:Y:S01]  /*18270*/  FSEL R135, R75, -INF , !P3 ;  /* 0xff8000004b877808 */ /* 0x000fe20005800000 */
[C---:B------:R-:W-:Y:S01]  /*18280*/  FMUL.FTZ R92, R129.reuse, c[0x0][0x2d0] ;  /* 0x0000b400815c7a20 */ /* 0x040fe20000410000 */
[----:B------:R-:W-:Y:S02]  /*18290*/  PLOP3.LUT P3, PT, PT, PT, UP2, 0x40, 0x0 ;  /* 0x000000000000781c */ /* 0x000fe40003f6e828 */
[----:B------:R-:W-:Y:S02]  /*182a0*/  PLOP3.LUT P0, PT, PT, PT, UP3, 0x40, 0x0 ;  /* 0x000000000000781c */ /* 0x000fe40003f0e838 */
[----:B---3--:R-:W-:Y:S02]  /*182b0*/  FMNMX.FTZ R128, R128, R5, !PT ;  /* 0x0000000580807209 */ /* 0x008fe40007810000 */
[----:B------:R-:W-:Y:S02]  /*182c0*/  FSEL R203, R78, -INF , !P1 ;  /* 0xff8000004ecb7808 */ /* 0x000fe40004800000 */
[----:B------:R-:W-:Y:S01]  /*182d0*/  FSETP.NEU.FTZ.AND P1, PT, R129, -INF , PT ;  /* 0xff8000008100780b */ /* 0x000fe20003f3d000 */
[----:B------:R-:W1:Y:S01]  /*182e0*/  SHFL.BFLY PT, R5, R128, 0x1, 0x1f ;  /* 0x0c201f0080057f89 */ /* 0x000e6200000e0000 */
[C---:B------:R-:W-:Y:S02]  /*182f0*/  ISETP.GT.AND P4, PT, R0.reuse, 0x50, P0 ;  /* 0x000000500000780c */ /* 0x040fe40000784270 */
[----:B------:R-:W-:Y:S02]  /*18300*/  ISETP.GT.AND P0, PT, R0, 0x51, P3 ;  /* 0x000000510000780c */ /* 0x000fe40001f04270 */
[----:B------:R-:W-:Y:S01]  /*18310*/  FSEL R92, R92, RZ, P1 ;  /* 0x000000ff5c5c7208 */ /* 0x000fe20000800000 */
[--C-:B--2---:R-:W-:Y:S01]  /*18320*/  FFMA.FTZ R4, R16, c[0x0][0x2d0], -R71.reuse ;  /* 0x0000b40010047a23 */ /* 0x104fe20000010847 */
[----:B----4-:R-:W-:Y:S01]  /*18330*/  F2FP.BF16.PACK_AB R72, R88, R87 ;  /* 0x000000575848723e */ /* 0x010fe200000010ff */
[----:B------:R-:W-:Y:S01]  /*18340*/  LDSM.16.MT88.4 R76, [R219+0x100] ;  /* 0x00010000db4c783b */ /* 0x000fe20000004200 */
[C---:B------:R-:W-:Y:S01]  /*18350*/  ISETP.LT.OR P3, PT, R2.reuse, 0x51, P4 ;  /* 0x000000510200780c */ /* 0x040fe20002761670 */
[----:B------:R2:W-:Y:S01]  /*18360*/  MUFU.EX2 R83, R4 ;  /* 0x0000000400537308 */ /* 0x0005e20000000800 */
[----:B------:R-:W-:Y:S01]  /*18370*/  ISETP.LT.OR P0, PT, R2, 0x52, P0 ;  /* 0x000000520200780c */ /* 0x000fe20000701670 */
[--C-:B------:R-:W-:Y:S01]  /*18380*/  FFMA.FTZ R16, R34, c[0x0][0x2d0], -R71.reuse ;  /* 0x0000b40022107a23 */ /* 0x100fe20000010847 */
[----:B------:R-:W-:Y:S01]  /*18390*/  MOV R63, R41 ;  /* 0x00000029003f7202 */ /* 0x000fe20000000f00 */
[--C-:B------:R-:W-:Y:S01]  /*183a0*/  FFMA.FTZ R28, R35, c[0x0][0x2d0], -R92.reuse ;  /* 0x0000b400231c7a23 */ /* 0x100fe2000001085c */
[----:B------:R-:W-:Y:S02]  /*183b0*/  FSEL R211, R91, -INF , !P0 ;  /* 0xff8000005bd37808 */ /* 0x000fe40004000000 */
[----:B------:R-:W-:Y:S01]  /*183c0*/  PLOP3.LUT P0, PT, PT, PT, UP0, 0x40, 0x0 ;  /* 0x000000000000781c */ /* 0x000fe20003f0e808 */
[----:B------:R-:W-:Y:S02]  /*183d0*/  UISETP.GT.AND UP0, UPT, UR19, UR17, UPT ;  /* 0x000000111300728c */ /* 0x000fe4000bf04270 */
[----:B------:R-:W-:Y:S01]  /*183e0*/  MUFU.EX2 R42, R16 ;  /* 0x00000010002a7308 */ /* 0x000fe20000000800 */
[----:B------:R-:W-:Y:S01]  /*183f0*/  ISETP.GT.AND P0, PT, R0, 0x59, P0 ;  /* 0x000000590000780c */ /* 0x000fe20000704270 */
[----:B------:R-:W-:Y:S01]  /*18400*/  UIADD3 UR19, UR19, -0x1, URZ ;  /* 0xffffffff13137890 */ /* 0x000fe2000fffe03f */
[----:B-1----:R-:W-:Y:S02]  /*18410*/  FMNMX.FTZ R128, R128, R5, !PT ;  /* 0x0000000580807209 */ /* 0x002fe40007810000 */
[----:B------:R-:W-:Y:S03]  /*18420*/  ISETP.LT.OR P0, PT, R2, 0x5a, P0 ;  /* 0x0000005a0200780c */ /* 0x000fe60000701670 */
[C---:B------:R-:W-:Y:S01]  /*18430*/  FMUL.FTZ R93, R128.reuse, c[0x0][0x2d0] ;  /* 0x0000b400805d7a20 */ /* 0x040fe20000410000 */
[----:B------:R-:W-:Y:S02]  /*18440*/  FSEL R70, R95, -INF , !P0 ;  /* 0xff8000005f467808 */ /* 0x000fe40004000000 */
[----:B------:R-:W-:Y:S02]  /*18450*/  FSETP.NEU.FTZ.AND P0, PT, R128, -INF , PT ;  /* 0xff8000008000780b */ /* 0x000fe40003f1d000 */
[----:B--2---:R-:W-:Y:S01]  /*18460*/  FMNMX.FTZ R4, R196, R3, !PT ;  /* 0x00000003c4047209 */ /* 0x004fe20007810000 */
[----:B------:R-:W-:Y:S01]  /*18470*/  FFMA.FTZ R3, R17, c[0x0][0x2d0], -R71 ;  /* 0x0000b40011037a23 */ /* 0x000fe20000010847 */
[----:B------:R-:W-:Y:S02]  /*18480*/  FSEL R93, R93, RZ, P0 ;  /* 0x000000ff5d5d7208 */ /* 0x000fe40000000000 */
[----:B------:R-:W-:Y:S01]  /*18490*/  FMNMX.FTZ R4, R173, R4, !PT ;  /* 0x00000004ad047209 */ /* 0x000fe20007810000 */
[----:B------:R1:W2:Y:S02]  /*184a0*/  MUFU.EX2 R51, R3 ;  /* 0x0000000300337308 */ /* 0x0002a40000000800 */
[--C-:B------:R-:W-:Y:S02]  /*184b0*/  FFMA.FTZ R32, R32, c[0x0][0x2d0], -R93.reuse ;  /* 0x0000b40020207a23 */ /* 0x100fe4000001085d */
[--C-:B------:R-:W-:Y:S01]  /*184c0*/  FFMA.FTZ R44, R50, c[0x0][0x2d0], -R93.reuse ;  /* 0x0000b400322c7a23 */ /* 0x100fe2000001085d */
[----:B-1----:R-:W-:Y:S01]  /*184d0*/  FMNMX.FTZ R3, R198, R4, !PT ;  /* 0x00000004c6037209 */ /* 0x002fe20007810000 */
[----:B------:R-:W-:Y:S01]  /*184e0*/  FFMA.FTZ R4, R175, c[0x0][0x2d0], -R92 ;  /* 0x0000b400af047a23 */ /* 0x000fe2000001085c */
[----:B------:R-:W-:Y:S01]  /*184f0*/  FSEL R175, R90, -INF , !P3 ;  /* 0xff8000005aaf7808 */ /* 0x000fe20005800000 */
[----:B------:R-:W-:Y:S01]  /*18500*/  IMAD.MOV.U32 R90, RZ, RZ, R40 ;  /* 0x000000ffff5a7224 */ /* 0x000fe200078e0028 */
[----:B------:R-:W-:Y:S01]  /*18510*/  FMNMX.FTZ R3, R135, R3, !PT ;  /* 0x0000000387037209 */ /* 0x000fe20007810000 */
[----:B------:R1:W-:Y:S01]  /*18520*/  MUFU.EX2 R61, R4 ;  /* 0x00000004003d7308 */ /* 0x0003e20000000800 */
[----:B------:R-:W-:Y:S01]  /*18530*/  PLOP3.LUT P3, PT, PT, PT, UP1, 0x40, 0x0 ;  /* 0x000000000000781c */ /* 0x000fe20003f6e818 */
[--C-:B------:R-:W-:Y:S01]  /*18540*/  FFMA.FTZ R40, R49, c[0x0][0x2d0], -R93.reuse ;  /* 0x0000b40031287a23 */ /* 0x100fe2000001085d */
[----:B------:R-:W-:Y:S02]  /*18550*/  FMNMX.FTZ R3, R203, R3, !PT ;  /* 0x00000003cb037209 */ /* 0x000fe40007810000 */
[----:B------:R-:W-:Y:S02]  /*18560*/  ISETP.GT.AND P3, PT, R0, 0x58, P3 ;  /* 0x000000580000780c */ /* 0x000fe40001f64270 */
[----:B------:R-:W-:Y:S02]  /*18570*/  FMNMX.FTZ R3, R205, R3, !PT ;  /* 0x00000003cd037209 */ /* 0x000fe40007810000 */
[----:B------:R-:W-:Y:S01]  /*18580*/  ISETP.LT.OR P3, PT, R2, 0x59, P3 ;  /* 0x000000590200780c */ /* 0x000fe20001f61670 */
[--C-:B------:R-:W-:Y:S01]  /*18590*/  FFMA.FTZ R2, R18, c[0x0][0x2d0], -R92.reuse ;  /* 0x0000b40012027a23 */ /* 0x100fe2000001085c */
[----:B------:R-:W-:Y:S01]  /*185a0*/  FMNMX.FTZ R0, R175, R3, !PT ;  /* 0x00000003af007209 */ /* 0x000fe20007810000 */
[--C-:B------:R-:W-:Y:S01]  /*185b0*/  FFMA.FTZ R3, R19, c[0x0][0x2d0], -R92.reuse ;  /* 0x0000b40013037a23 */ /* 0x100fe2000001085c */
[----:B--2---:R-:W-:Y:S01]  /*185c0*/  F2FP.BF16.PACK_AB R74, R51, R83 ;  /* 0x00000053334a723e */ /* 0x004fe200000010ff */
[----:B------:R2:W-:Y:S01]  /*185d0*/  MUFU.EX2 R82, R2 ;  /* 0x0000000200527308 */ /* 0x0005e20000000800 */
[----:B------:R-:W-:Y:S09]  /*185e0*/  FMNMX.FTZ R0, R211, R0, !PT ;  /* 0x00000000d3007209 */ /* 0x000ff20007810000 */
[----:B------:R3:W4:Y:S01]  /*185f0*/  MUFU.EX2 R80, R3 ;  /* 0x0000000300507308 */ /* 0x0007220000000800 */
[--C-:B-1----:R-:W-:Y:S01]  /*18600*/  FFMA.FTZ R4, R176, c[0x0][0x2d0], -R92.reuse ;  /* 0x0000b400b0047a23 */ /* 0x102fe2000001085c */
[----:B------:R-:W-:Y:S04]  /*18610*/  FSEL R176, R94, -INF , !P3 ;  /* 0xff8000005eb07808 */ /* 0x000fe80005800000 */
[----:B------:R-:W-:Y:S04]  /*18620*/  FMNMX.FTZ R0, R176, R0, !PT ;  /* 0x00000000b0007209 */ /* 0x000fe80007810000 */
[----:B------:R1:W5:Y:S01]  /*18630*/  MUFU.EX2 R89, R4 ;  /* 0x0000000400597308 */ /* 0x0003620000000800 */
[----:B------:R-:W-:Y:S05]  /*18640*/  FMNMX.FTZ R0, R70, R0, !PT ;  /* 0x0000000046007209 */ /* 0x000fea0007810000 */
[----:B--2---:R-:W2:Y:S01]  /*18650*/  SHFL.BFLY PT, R2, R0, 0x2, 0x1f ;  /* 0x0c401f0000027f89 */ /* 0x004ea200000e0000 */
[----:B---3--:R-:W-:Y:S01]  /*18660*/  FFMA.FTZ R3, R8, c[0x0][0x2d0], -R93 ;  /* 0x0000b40008037a23 */ /* 0x008fe2000001085d */
[----:B----4-:R-:W-:Y:S01]  /*18670*/  F2FP.BF16.PACK_AB R75, R80, R82 ;  /* 0x00000052504b723e */ /* 0x010fe200000010ff */
[--C-:B------:R-:W-:Y:S02]  /*18680*/  FFMA.FTZ R8, R178, c[0x0][0x2d0], -R92.reuse ;  /* 0x0000b400b2087a23 */ /* 0x100fe4000001085c */
[----:B------:R3:W-:Y:S01]  /*18690*/  MUFU.EX2 R86, R3 ;  /* 0x0000000300567308 */ /* 0x0007e20000000800 */
[----:B------:R-:W-:Y:S02]  /*186a0*/  IMAD.MOV.U32 R178, RZ, RZ, R59 ;  /* 0x000000ffffb27224 */ /* 0x000fe400078e003b */
[--C-:B-1----:R-:W-:Y:S01]  /*186b0*/  FFMA.FTZ R4, R13, c[0x0][0x2d0], -R93.reuse ;  /* 0x0000b4000d047a23 */ /* 0x102fe2000001085d */
[----:B-----5:R-:W-:Y:S06]  /*186c0*/  F2FP.BF16.PACK_AB R73, R89, R61 ;  /* 0x0000003d5949723e */ /* 0x020fec00000010ff */
[----:B------:R-:W-:Y:S10]  /*186d0*/  MUFU.EX2 R24, R4 ;  /* 0x0000000400187308 */ /* 0x000ff40000000800 */
[----:B------:R-:W-:Y:S01]  /*186e0*/  MUFU.EX2 R91, R8 ;  /* 0x00000008005b7308 */ /* 0x000fe20000000800 */
[--C-:B---3--:R-:W-:Y:S09]  /*186f0*/  FFMA.FTZ R3, R9, c[0x0][0x2d0], -R93.reuse ;  /* 0x0000b40009037a23 */ /* 0x108ff2000001085d */
[----:B------:R1:W3:Y:S02]  /*18700*/  MUFU.EX2 R85, R3 ;  /* 0x0000000300557308 */ /* 0x0002e40000000800 */
[----:B-1----:R-:W-:Y:S01]  /*18710*/  FFMA.FTZ R3, R12, c[0x0][0x2d0], -R93 ;  /* 0x0000b4000c037a23 */ /* 0x002fe2000001085d */
[----:B---3--:R-:W-:Y:S01]  /*18720*/  F2FP.BF16.PACK_AB R64, R85, R86 ;  /* 0x000000565540723e */ /* 0x008fe200000010ff */
[----:B------:R-:W-:Y:S01]  /*18730*/  FFMA.FTZ R12, R179, c[0x0][0x2d0], -R92 ;  /* 0x0000b400b30c7a23 */ /* 0x000fe2000001085c */
[----:B------:R-:W-:Y:S05]  /*18740*/  MOV R179, R58 ;  /* 0x0000003a00b37202 */ /* 0x000fea0000000f00 */
[----:B------:R2:W-:Y:S02]  /*18750*/  MUFU.EX2 R81, R3 ;  /* 0x0000000300517308 */ /* 0x0005e40000000800 */
[----:B--2---:R-:W-:Y:S01]  /*18760*/  FMNMX.FTZ R3, R0, R2, !PT ;  /* 0x0000000200037209 */ /* 0x004fe20007810000 */
[----:B------:R-:W-:Y:S01]  /*18770*/  FFMA.FTZ R2, R20, c[0x0][0x2d0], -R71 ;  /* 0x0000b40014027a23 */ /* 0x000fe20000010847 */
[----:B------:R-:W-:Y:S01]  /*18780*/  FSEL R0, R130, RZ, P2 ;  /* 0x000000ff82007208 */ /* 0x000fe20001000000 */
[----:B------:R-:W-:Y:S05]  /*18790*/  LDSM.16.MT88.4 R20, [R217+0x100] ;  /* 0x00010000d914783b */ /* 0x000fea0000004200 */
[----:B------:R1:W-:Y:S01]  /*187a0*/  MUFU.EX2 R95, R2 ;  /* 0x00000002005f7308 */ /* 0x0003e20000000800 */
[----:B------:R-:W-:Y:S04]  /*187b0*/  FADD.FTZ R0, -R0, R131 ;  /* 0x0000008300007221 */ /* 0x000fe80000010100 */
[----:B------:R-:W-:Y:S01]  /*187c0*/  FMUL.FTZ R0, R0, c[0x0][0x2d0] ;  /* 0x0000b40000007a20 */ /* 0x000fe20000410000 */
[----:B------:R-:W2:Y:S04]  /*187d0*/  SHFL.BFLY PT, R4, R3, 0x1, 0x1f ;  /* 0x0c201f0003047f89 */ /* 0x000ea800000e0000 */
[----:B------:R3:W4:Y:S01]  /*187e0*/  MUFU.EX2 R69, R0 ;  /* 0x0000000000457308 */ /* 0x0007220000000800 */
[----:B-1----:R-:W-:Y:S05]  /*187f0*/  FSEL R2, R129, RZ, P1 ;  /* 0x000000ff81027208 */ /* 0x002fea0000800000 */
[----:B------:R-:W-:Y:S01]  /*18800*/  FADD.FTZ R2, -R2, R132 ;  /* 0x0000008402027221 */ /* 0x000fe20000010100 */
[----:B--2---:R-:W-:Y:S03]  /*18810*/  FMNMX.FTZ R3, R4, R3, !PT ;  /* 0x0000000304037209 */ /* 0x004fe60007810000 */
[----:B------:R-:W-:Y:S01]  /*18820*/  FMUL.FTZ R2, R2, c[0x0][0x2d0] ;  /* 0x0000b40002027a20 */ /* 0x000fe20000410000 */
[----:B---3--:R-:W-:Y:S01]  /*18830*/  FSEL R0, R128, RZ, P0 ;  /* 0x000000ff80007208 */ /* 0x008fe20000000000 */
[----:B----4-:R-:W-:Y:S01]  /*18840*/  FMUL.FTZ R16, R69, R148 ;  /* 0x0000009445107220 */ /* 0x010fe20000410000 */
[----:B------:R-:W-:Y:S01]  /*18850*/  MOV R148, R81 ;  /* 0x0000005100947202 */ /* 0x000fe20000000f00 */
[----:B------:R-:W1:Y:S01]  /*18860*/  MUFU.EX2 R68, R2 ;  /* 0x0000000200447308 */ /* 0x000e620000000800 */
[C---:B------:R-:W-:Y:S01]  /*18870*/  FMUL.FTZ R94, R3.reuse, c[0x0][0x2d0] ;  /* 0x0000b400035e7a20 */ /* 0x040fe20000410000 */
[----:B------:R-:W-:Y:S01]  /*18880*/  FSETP.NEU.FTZ.AND P0, PT, R3, -INF , PT ;  /* 0xff8000000300780b */ /* 0x000fe20003f1d000 */
[----:B------:R-:W-:Y:S02]  /*18890*/  FADD.FTZ R0, -R0, R133 ;  /* 0x0000008500007221 */ /* 0x000fe40000010100 */
[C---:B------:R-:W-:Y:S01]  /*188a0*/  FMUL.FTZ R5, R69.reuse, R137 ;  /* 0x0000008945057220 */ /* 0x040fe20000410000 */
[----:B------:R-:W-:Y:S01]  /*188b0*/  FSEL R94, R94, RZ, P0 ;  /* 0x000000ff5e5e7208 */ /* 0x000fe20000000000 */
[----:B------:R-:W-:Y:S02]  /*188c0*/  FMUL.FTZ R0, R0, c[0x0][0x2d0] ;  /* 0x0000b40000007a20 */ /* 0x000fe40000410000 */
[----:B------:R-:W-:Y:S02]  /*188d0*/  FMUL.FTZ R17, R69, R149 ;  /* 0x0000009545117220 */ /* 0x000fe40000410000 */
[----:B------:R2:W3:Y:S01]  /*188e0*/  MUFU.EX2 R2, R0 ;  /* 0x0000000000027308 */ /* 0x0004e20000000800 */
[----:B------:R-:W-:Y:S02]  /*188f0*/  FFMA.FTZ R4, R14, c[0x0][0x2d0], -R94 ;  /* 0x0000b4000e047a23 */ /* 0x000fe4000001085e */
[----:B------:R-:W-:Y:S02]  /*18900*/  IMAD.MOV.U32 R149, RZ, RZ, R82 ;  /* 0x000000ffff957224 */ /* 0x000fe400078e0052 */
[----:B------:R-:W-:Y:S02]  /*18910*/  FFMA.FTZ R58, R57, c[0x0][0x2d0], -R94 ;  /* 0x0000b400393a7a23 */ /* 0x000fe4000001085e */
[----:B------:R-:W-:Y:S03]  /*18920*/  FMUL.FTZ R49, R69, R113 ;  /* 0x0000007145317220 */ /* 0x000fe60000410000 */
[----:B------:R4:W-:Y:S01]  /*18930*/  MUFU.EX2 R133, R4 ;  /* 0x0000000400857308 */ /* 0x0009e20000000800 */
[C---:B-1----:R-:W-:Y:S02]  /*18940*/  FMUL.FTZ R7, R68.reuse, R139 ;  /* 0x0000008b44077220 */ /* 0x042fe40000410000 */
[----:B------:R-:W-:Y:S02]  /*18950*/  FMUL.FTZ R6, R68, R138 ;  /* 0x0000008a44067220 */ /* 0x000fe40000410000 */
[----:B------:R-:W-:Y:S02]  /*18960*/  IMAD.MOV.U32 R138, RZ, RZ, R24 ;  /* 0x000000ffff8a7224 */ /* 0x000fe400078e0018 */
[----:B------:R-:W-:Y:S02]  /*18970*/  FFMA.FTZ R24, R180, c[0x0][0x2d0], -R92 ;  /* 0x0000b400b4187a23 */ /* 0x000fe4000001085c */
[----:B------:R-:W-:Y:S01]  /*18980*/  IMAD.MOV.U32 R180, RZ, RZ, R89 ;  /* 0x000000ffffb47224 */ /* 0x000fe200078e0059 */
[----:B------:R-:W-:Y:S01]  /*18990*/  F2FP.BF16.PACK_AB R66, R138, R81 ;  /* 0x000000518a42723e */ /* 0x000fe200000010ff */
[----:B------:R1:W-:Y:S01]  /*189a0*/  MUFU.EX2 R31, R24 ;  /* 0x00000018001f7308 */ /* 0x0003e20000000800 */
[----:B--2---:R-:W-:Y:S02]  /*189b0*/  FFMA.FTZ R0, R10, c[0x0][0x2d0], -R94 ;  /* 0x0000b4000a007a23 */ /* 0x004fe4000001085e */
[C---:B---3--:R-:W-:Y:S02]  /*189c0*/  FMUL.FTZ R8, R2.reuse, R140 ;  /* 0x0000008c02087220 */ /* 0x048fe40000410000 */
[----:B------:R-:W-:Y:S02]  /*189d0*/  IMAD.MOV.U32 R140, RZ, RZ, R80 ;  /* 0x000000ffff8c7224 */ /* 0x000fe400078e0050 */
[C---:B------:R-:W-:Y:S01]  /*189e0*/  FMUL.FTZ R9, R2.reuse, R141 ;  /* 0x0000008d02097220 */ /* 0x040fe20000410000 */
[----:B------:R-:W-:Y:S01]  /*189f0*/  MOV R141, R95 ;  /* 0x0000005f008d7202 */ /* 0x000fe20000000f00 */
[----:B------:R-:W-:Y:S01]  /*18a00*/  FMUL.FTZ R13, R2, R145 ;  /* 0x00000091020d7220 */ /* 0x000fe20000410000 */
[----:B------:R2:W-:Y:S01]  /*18a10*/  MUFU.EX2 R131, R0 ;  /* 0x0000000000837308 */ /* 0x0005e20000000800 */
[--C-:B----4-:R-:W-:Y:S01]  /*18a20*/  FFMA.FTZ R4, R15, c[0x0][0x2d0], -R94.reuse ;  /* 0x0000b4000f047a23 */ /* 0x110fe2000001085e */
[----:B------:R-:W-:Y:S01]  /*18a30*/  MOV R95, R90 ;  /* 0x0000005a005f7202 */ /* 0x000fe20000000f00 */
[C---:B------:R-:W-:Y:S01]  /*18a40*/  FMUL.FTZ R18, R68.reuse, R150 ;  /* 0x0000009644127220 */ /* 0x040fe20000410000 */
[----:B------:R-:W-:Y:S01]  /*18a50*/  MOV R150, R83 ;  /* 0x0000005300967202 */ /* 0x000fe20000000f00 */
[----:B------:R-:W-:Y:S01]  /*18a60*/  FMUL.FTZ R19, R68, R151 ;  /* 0x0000009744137220 */ /* 0x000fe20000410000 */
[----:B------:R-:W3:Y:S01]  /*18a70*/  LDSM.16.MT88.4 R80, [R217+0x900] ;  /* 0x00090000d950783b */ /* 0x000ee20000004200 */
[----:B------:R-:W-:Y:S01]  /*18a80*/  IMAD.MOV.U32 R151, RZ, RZ, R85 ;  /* 0x000000ffff977224 */ /* 0x000fe200078e0055 */
[----:B------:R-:W-:Y:S01]  /*18a90*/  MOV R145, R61 ;  /* 0x0000003d00917202 */ /* 0x000fe20000000f00 */
[C---:B------:R-:W-:Y:S01]  /*18aa0*/  FMUL.FTZ R25, R2.reuse, R157 ;  /* 0x0000009d02197220 */ /* 0x040fe20000410000 */
[----:B------:R4:W5:Y:S01]  /*18ab0*/  MUFU.EX2 R213, R4 ;  /* 0x0000000400d57308 */ /* 0x0009620000000800 */
[----:B------:R-:W-:Y:S02]  /*18ac0*/  FMUL.FTZ R29, R2, R161 ;  /* 0x000000a1021d7220 */ /* 0x000fe40000410000 */
[----:B------:R-:W-:Y:S01]  /*18ad0*/  FMUL.FTZ R35, R68, R103 ;  /* 0x0000006744237220 */ /* 0x000fe20000410000 */
[----:B------:R-:W-:Y:S01]  /*18ae0*/  MOV R103, R179 ;  /* 0x000000b300677202 */ /* 0x000fe20000000f00 */
[C---:B-1----:R-:W-:Y:S02]  /*18af0*/  FMUL.FTZ R24, R2.reuse, R156 ;  /* 0x0000009c02187220 */ /* 0x042fe40000410000 */
[C---:B------:R-:W-:Y:S02]  /*18b00*/  FMUL.FTZ R41, R2.reuse, R109 ;  /* 0x0000006d02297220 */ /* 0x040fe40000410000 */
[----:B------:R-:W-:Y:S01]  /*18b10*/  FMUL.FTZ R45, R2, R165 ;  /* 0x000000a5022d7220 */ /* 0x000fe20000410000 */
[----:B------:R1:W-:Y:S01]  /*18b20*/  MUFU.EX2 R156, R32 ;  /* 0x00000020009c7308 */ /* 0x0003e20000000800 */
[C---:B------:R-:W-:Y:S02]  /*18b30*/  FMUL.FTZ R34, R68.reuse, R102 ;  /* 0x0000006644227220 */ /* 0x040fe40000410000 */
[----:B------:R-:W-:Y:S02]  /*18b40*/  FMUL.FTZ R50, R68, R114 ;  /* 0x0000007244327220 */ /* 0x000fe40000410000 */
[----:B--2---:R-:W-:Y:S02]  /*18b50*/  FFMA.FTZ R0, R11, c[0x0][0x2d0], -R94 ;  /* 0x0000b4000b007a23 */ /* 0x004fe4000001085e */
[C---:B------:R-:W-:Y:S02]  /*18b60*/  FMUL.FTZ R57, R2.reuse, R121 ;  /* 0x0000007902397220 */ /* 0x040fe40000410000 */
[----:B------:R-:W-:Y:S01]  /*18b70*/  FMUL.FTZ R61, R2, R125 ;  /* 0x0000007d023d7220 */ /* 0x000fe20000410000 */
[----:B------:R2:W2:Y:S01]  /*18b80*/  MUFU.EX2 R132, R0 ;  /* 0x0000000000847308 */ /* 0x0004a20000000800 */
[----:B------:R-:W-:Y:S02]  /*18b90*/  IMAD.MOV.U32 R125, RZ, RZ, R150 ;  /* 0x000000ffff7d7224 */ /* 0x000fe400078e0096 */
[----:B----4-:R-:W-:Y:S01]  /*18ba0*/  FFMA.FTZ R4, R177, c[0x0][0x2d0], -R71 ;  /* 0x0000b400b1047a23 */ /* 0x010fe20000010847 */
[----:B-----5:R-:W-:Y:S02]  /*18bb0*/  F2FP.BF16.PACK_AB R67, R213, R133 ;  /* 0x00000085d543723e */ /* 0x020fe400000010ff */
[----:B------:R-:W-:Y:S01]  /*18bc0*/  MOV R177, R62 ;  /* 0x0000003e00b17202 */ /* 0x000fe20000000f00 */
[----:B------:R-:W-:Y:S02]  /*18bd0*/  FFMA.FTZ R62, R60, c[0x0][0x2d0], -R94 ;  /* 0x0000b4003c3e7a23 */ /* 0x000fe4000001085e */
[----:B------:R-:W-:Y:S02]  /*18be0*/  FMUL.FTZ R60, R2, R124 ;  /* 0x0000007c023c7220 */ /* 0x000fe40000410000 */
[----:B------:R-:W-:Y:S02]  /*18bf0*/  IMAD.MOV.U32 R124, RZ, RZ, R95 ;  /* 0x000000ffff7c7224 */ /* 0x000fe400078e005f */
[----:B-1----:R-:W-:Y:S02]  /*18c00*/  FMUL.FTZ R32, R69, R100 ;  /* 0x0000006445207220 */ /* 0x002fe40000410000 */
[----:B------:R-:W-:Y:S01]  /*18c10*/  IMAD.MOV.U32 R100, RZ, RZ, R87 ;  /* 0x000000ffff647224 */ /* 0x000fe200078e0057 */
[----:B--2---:R-:W-:Y:S02]  /*18c20*/  FSEL R0, R3, RZ, P0 ;  /* 0x000000ff03007208 */ /* 0x004fe40000000000 */
[----:B------:R-:W-:Y:S02]  /*18c30*/  F2FP.BF16.PACK_AB R65, R132, R131 ;  /* 0x000000838441723e */ /* 0x000fe400000010ff */
[----:B------:R-:W-:Y:S01]  /*18c40*/  PLOP3.LUT P0, PT, PT, PT, UP0, 0x80, 0x0 ;  /* 0x000000000000781c */ /* 0x000fe20003f0f008 */
[----:B------:R-:W-:Y:S02]  /*18c50*/  FADD.FTZ R0, -R0, R134 ;  /* 0x0000008600007221 */ /* 0x000fe40000010100 */
[----:B------:R1:W2:Y:S02]  /*18c60*/  MUFU.EX2 R134, R4 ;  /* 0x0000000400867308 */ /* 0x0002a40000000800 */
[----:B------:R-:W-:Y:S08]  /*18c70*/  FMUL.FTZ R0, R0, c[0x0][0x2d0] ;  /* 0x0000b40000007a20 */ /* 0x000ff00000410000 */
[----:B------:R-:W4:Y:S01]  /*18c80*/  MUFU.EX2 R0, R0 ;  /* 0x0000000000007308 */ /* 0x000f220000000800 */
[----:B-1----:R-:W-:Y:S09]  /*18c90*/  FMUL.FTZ R4, R69, R136 ;  /* 0x0000008845047220 */ /* 0x002ff20000410000 */
[----:B------:R-:W1:Y:S01]  /*18ca0*/  MUFU.EX2 R136, R12 ;  /* 0x0000000c00887308 */ /* 0x000e620000000800 */
[----:B--2---:R-:W-:Y:S02]  /*18cb0*/  IMAD.MOV.U32 R114, RZ, RZ, R134 ;  /* 0x000000ffff727224 */ /* 0x004fe400078e0086 */
[----:B------:R-:W-:Y:S01]  /*18cc0*/  IMAD.MOV.U32 R134, RZ, RZ, R63 ;  /* 0x000000ffff867224 */ /* 0x000fe200078e003f */
[-C--:B------:R-:W-:Y:S01]  /*18cd0*/  HMMA.16816.F32.BF16 R4, R72, R20.reuse, R4 ;  /* 0x000000144804723c */ /* 0x080fe20000041804 */
[C---:B----4-:R-:W-:Y:S02]  /*18ce0*/  FMUL.FTZ R11, R0.reuse, R143 ;  /* 0x0000008f000b7220 */ /* 0x050fe40000410000 */
[C---:B------:R-:W-:Y:S02]  /*18cf0*/  FMUL.FTZ R10, R0.reuse, R142 ;  /* 0x0000008e000a7220 */ /* 0x040fe40000410000 */
[----:B------:R-:W-:Y:S02]  /*18d00*/  IMAD.MOV.U32 R143, RZ, RZ, R91 ;  /* 0x000000ffff8f7224 */ /* 0x000fe400078e005b */
[C---:B------:R-:W-:Y:S03]  /*18d10*/  FMUL.FTZ R63, R0.reuse, R127 ;  /* 0x0000007f003f7220 */ /* 0x040fe60000410000 */
[C---:B------:R-:W-:Y:S02]  /*18d20*/  HMMA.16816.F32.BF16 R8, R64.reuse, R20, R8 ;  /* 0x000000144008723c */ /* 0x040fe40000041808 */
[C---:B------:R-:W-:Y:S01]  /*18d30*/  FMUL.FTZ R15, R0.reuse, R147 ;  /* 0x00000093000f7220 */ /* 0x040fe20000410000 */
[----:B------:R-:W-:Y:S01]  /*18d40*/  MOV R127, R100 ;  /* 0x00000064007f7202 */ /* 0x000fe20000000f00 */
[C---:B------:R-:W-:Y:S02]  /*18d50*/  FMUL.FTZ R14, R0.reuse, R146 ;  /* 0x00000092000e7220 */ /* 0x040fe40000410000 */
[----:B------:R2:W-:Y:S01]  /*18d60*/  MUFU.EX2 R146, R28 ;  /* 0x0000001c00927308 */ /* 0x0005e20000000800 */
[----:B------:R-:W-:Y:S01]  /*18d70*/  FMUL.FTZ R26, R0, R158 ;  /* 0x0000009e001a7220 */ /* 0x000fe20000410000 */
[----:B-1----:R-:W-:Y:S01]  /*18d80*/  MOV R113, R136 ;  /* 0x0000008800717202 */ /* 0x002fe20000000f00 */
[----:B------:R-:W-:Y:S03]  /*18d90*/  FFMA.FTZ R20, R33, c[0x0][0x2d0], -R71 ;  /* 0x0000b40021147a23 */ /* 0x000fe60000010847 */
[----:B------:R-:W-:Y:S02]  /*18da0*/  FMUL.FTZ R12, R2, R144 ;  /* 0x00000090020c7220 */ /* 0x000fe40000410000 */
[C---:B------:R-:W-:Y:S02]  /*18db0*/  FMUL.FTZ R33, R69.reuse, R101 ;  /* 0x0000006545217220 */ /* 0x040fe40000410000 */
[----:B------:R1:W-:Y:S01]  /*18dc0*/  MUFU.EX2 R147, R20 ;  /* 0x0000001400937308 */ /* 0x0003e20000000800 */
[----:B------:R-:W-:Y:S01]  /*18dd0*/  MOV R101, R88 ;  /* 0x0000005800657202 */ /* 0x000fe20000000f00 */
[----:B------:R-:W-:Y:S01]  /*18de0*/  FFMA.FTZ R88, R186, c[0x0][0x2d0], -R92 ;  /* 0x0000b400ba587a23 */ /* 0x000fe2000001085c */
[-C--:B------:R-:W-:Y:S01]  /*18df0*/  HMMA.16816.F32.BF16 R12, R64, R22.reuse, R12 ;  /* 0x00000016400c723c */ /* 0x080fe2000004180c */
[C---:B------:R-:W-:Y:S02]  /*18e00*/  FMUL.FTZ R21, R69.reuse, R153 ;  /* 0x0000009945157220 */ /* 0x040fe40000410000 */
[C---:B------:R-:W-:Y:S02]  /*18e10*/  FMUL.FTZ R27, R0.reuse, R159 ;  /* 0x0000009f001b7220 */ /* 0x040fe40000410000 */
[C---:B------:R-:W-:Y:S02]  /*18e20*/  FMUL.FTZ R30, R0.reuse, R162 ;  /* 0x000000a2001e7220 */ /* 0x040fe40000410000 */
[----:B------:R4:W-:Y:S01]  /*18e30*/  MUFU.EX2 R136, R88 ;  /* 0x0000005800887308 */ /* 0x0009e20000000800 */
[----:B------:R-:W-:Y:S01]  /*18e40*/  MOV R162, R31 ;  /* 0x0000001f00a27202 */ /* 0x000fe20000000f00 */
[C---:B------:R-:W-:Y:S03]  /*18e50*/  HMMA.16816.F32.BF16 R16, R72.reuse, R22, R16 ;  /* 0x000000164810723c */ /* 0x040fe60000041810 */
[----:B------:R-:W-:Y:S02]  /*18e60*/  FMUL.FTZ R31, R0, R163 ;  /* 0x000000a3001f7220 */ /* 0x000fe40000410000 */
[----:B--2---:R-:W-:Y:S02]  /*18e70*/  FMUL.FTZ R28, R2, R160 ;  /* 0x000000a0021c7220 */ /* 0x004fe40000410000 */
[----:B------:R-:W-:Y:S02]  /*18e80*/  IMAD.MOV.U32 R163, RZ, RZ, R42 ;  /* 0x000000ffffa37224 */ /* 0x000fe400078e002a */
[C---:B------:R-:W-:Y:S01]  /*18e90*/  FMUL.FTZ R22, R68.reuse, R154 ;  /* 0x0000009a44167220 */ /* 0x040fe20000410000 */
[----:B------:R2:W-:Y:S02]  /*18ea0*/  MUFU.EX2 R160, R40 ;  /* 0x0000002800a07308 */ /* 0x0005e40000000800 */
[C---:B-1----:R-:W-:Y:S01]  /*18eb0*/  FMUL.FTZ R20, R69.reuse, R152 ;  /* 0x0000009845147220 */ /* 0x042fe20000410000 */
[----:B------:R-:W-:Y:S01]  /*18ec0*/  MOV R154, R86 ;  /* 0x00000056009a7202 */ /* 0x000fe20000000f00 */
[----:B------:R-:W-:Y:S02]  /*18ed0*/  FMUL.FTZ R23, R68, R155 ;  /* 0x0000009b44177220 */ /* 0x000fe40000410000 */
[C---:B------:R-:W-:Y:S02]  /*18ee0*/  FMUL.FTZ R42, R0.reuse, R110 ;  /* 0x0000006e002a7220 */ /* 0x040fe40000410000 */
[C---:B------:R-:W-:Y:S02]  /*18ef0*/  FMUL.FTZ R43, R0.reuse, R111 ;  /* 0x0000006f002b7220 */ /* 0x040fe40000410000 */
[----:B------:R1:W-:Y:S01]  /*18f00*/  MUFU.EX2 R155, R44 ;  /* 0x0000002c009b7308 */ /* 0x0003e20000000800 */
[C---:B------:R-:W-:Y:S01]  /*18f10*/  FMUL.FTZ R46, R0.reuse, R166 ;  /* 0x000000a6002e7220 */ /* 0x040fe20000410000 */
[-C--:B------:R-:W-:Y:S01]  /*18f20*/  HMMA.16816.F32.BF16 R20, R72, R36.reuse, R20 ;  /* 0x000000244814723c */ /* 0x080fe20000041814 */
[----:B----4-:R-:W-:Y:S01]  /*18f30*/  LDSM.16.MT88.4 R88, [R218+0x900] ;  /* 0x00090000da58783b */ /* 0x010fe20000004200 */
[C---:B------:R-:W-:Y:S02]  /*18f40*/  FMUL.FTZ R47, R0.reuse, R167 ;  /* 0x000000a7002f7220 */ /* 0x040fe40000410000 */
[----:B------:R-:W-:Y:S02]  /*18f50*/  FMUL.FTZ R59, R0, R123 ;  /* 0x0000007b003b7220 */ /* 0x000fe40000410000 */
[----:B------:R-:W-:Y:S02]  /*18f60*/  IMAD.MOV.U32 R144, RZ, RZ, R51 ;  /* 0x000000ffff907224 */ /* 0x000fe400078e0033 */
[C---:B------:R-:W-:Y:S01]  /*18f70*/  HMMA.16816.F32.BF16 R24, R64.reuse, R36, R24 ;  /* 0x000000244018723c */ /* 0x040fe20000041818 */
[----:B------:R-:W-:Y:S03]  /*18f80*/  FMUL.FTZ R51, R68, R115 ;  /* 0x0000007344337220 */ /* 0x000fe60000410000 */
[----:B--2---:R-:W-:Y:S01]  /*18f90*/  FMUL.FTZ R40, R2, R108 ;  /* 0x0000006c02287220 */ /* 0x004fe20000410000 */
[----:B------:R-:W-:Y:S02]  /*18fa0*/  MOV R115, R177 ;  /* 0x000000b100737202 */ /* 0x000fe40000000f00 */
[----:B------:R-:W-:Y:S01]  /*18fb0*/  FFMA.FTZ R36, R48, c[0x0][0x2d0], -R93 ;  /* 0x0000b40030247a23 */ /* 0x000fe2000001085d */
[-C--:B------:R-:W-:Y:S01]  /*18fc0*/  HMMA.16816.F32.BF16 R28, R64, R38.reuse, R28 ;  /* 0x00000026401c723c */ /* 0x080fe2000004181c */
[----:B------:R-:W-:Y:S02]  /*18fd0*/  FMUL.FTZ R37, R69, R105 ;  /* 0x0000006945257220 */ /* 0x000fe40000410000 */
[----:B------:R2:W-:Y:S01]  /*18fe0*/  MUFU.EX2 R161, R36 ;  /* 0x0000002400a17308 */ /* 0x0005e20000000800 */
[--C-:B------:R-:W-:Y:S02]  /*18ff0*/  FFMA.FTZ R48, R181, c[0x0][0x2d0], -R71.reuse ;  /* 0x0000b400b5307a23 */ /* 0x100fe40000010847 */
[----:B-1----:R-:W-:Y:S02]  /*19000*/  FMUL.FTZ R44, R2, R164 ;  /* 0x000000a4022c7220 */ /* 0x002fe40000410000 */
[C---:B------:R-:W-:Y:S05]  /*19010*/  HMMA.16816.F32.BF16 R32, R72.reuse, R38, R32 ;  /* 0x000000264820723c */ /* 0x040fea0000041820 */
[----:B------:R1:W-:Y:S02]  /*19020*/  MUFU.EX2 R153, R48 ;  /* 0x0000003000997308 */ /* 0x0003e40000000800 */
[C---:B------:R-:W-:Y:S02]  /*19030*/  FMUL.FTZ R38, R68.reuse, R106 ;  /* 0x0000006a44267220 */ /* 0x040fe40000410000 */
[----:B------:R-:W-:Y:S06]  /*19040*/  FMUL.FTZ R39, R68, R107 ;  /* 0x0000006b44277220 */ /* 0x000fec0000410000 */
[----:B------:R4:W-:Y:S01]  /*19050*/  MUFU.EX2 R105, R58 ;  /* 0x0000003a00697308 */ /* 0x0009e20000000800 */
[C---:B--2---:R-:W-:Y:S09]  /*19060*/  FMUL.FTZ R36, R69.reuse, R104 ;  /* 0x0000006845247220 */ /* 0x044ff20000410000 */
[----:B------:R2:W-:Y:S01]  /*19070*/  MUFU.EX2 R104, R62 ;  /* 0x0000003e00687308 */ /* 0x0005e20000000800 */
[-C--:B------:R-:W-:Y:S01]  /*19080*/  HMMA.16816.F32.BF16 R36, R72, R52.reuse, R36 ;  /* 0x000000344824723c */ /* 0x080fe20000041824 */
[C---:B-1----:R-:W-:Y:S02]  /*19090*/  FMUL.FTZ R48, R69.reuse, R112 ;  /* 0x0000007045307220 */ /* 0x042fe40000410000 */
[----:B------:R-:W-:Y:S05]  /*190a0*/  IMAD.MOV.U32 R112, RZ, RZ, R178 ;  /* 0x000000ffff707224 */ /* 0x000fea00078e00b2 */
[C---:B------:R-:W-:Y:S01]  /*190b0*/  HMMA.16816.F32.BF16 R40, R64.reuse, R52, R40 ;  /* 0x000000344028723c */ /* 0x040fe20000041828 */
[----:B----4-:R-:W-:Y:S06]  /*190c0*/  FMUL.FTZ R58, R0, R122 ;  /* 0x0000007a003a7220 */ /* 0x010fec0000410000 */
[--C-:B------:R-:W-:Y:S01]  /*190d0*/  FFMA.FTZ R52, R56, c[0x0][0x2d0], -R94.reuse ;  /* 0x0000b40038347a23 */ /* 0x100fe2000001085e */
[-C--:B------:R-:W-:Y:S01]  /*190e0*/  HMMA.16816.F32.BF16 R44, R64, R54.reuse, R44 ;  /* 0x00000036402c723c */ /* 0x080fe2000004182c */
[----:B------:R-:W-:Y:S02]  /*190f0*/  FMUL.FTZ R56, R2, R120 ;  /* 0x0000007802387220 */ /* 0x000fe40000410000 */
[----:B------:R1:W4:Y:S01]  /*19100*/  MUFU.EX2 R106, R52 ;  /* 0x00000034006a7308 */ /* 0x0003220000000800 */
[C---:B------:R-:W-:Y:S02]  /*19110*/  FMUL.FTZ R53, R69.reuse, R117 ;  /* 0x0000007545357220 */ /* 0x040fe40000410000 */
[----:B--2---:R-:W-:Y:S02]  /*19120*/  FMUL.FTZ R62, R0, R126 ;  /* 0x0000007e003e7220 */ /* 0x004fe40000410000 */
[C---:B------:R-:W-:Y:S01]  /*19130*/  HMMA.16816.F32.BF16 R48, R72.reuse, R54, R48 ;  /* 0x000000364830723c */ /* 0x040fe20000041830 */
[----:B------:R-:W-:Y:S06]  /*19140*/  MOV R126, R151 ;  /* 0x00000097007e7202 */ /* 0x000fec0000000f00 */
[C---:B------:R-:W-:Y:S02]  /*19150*/  FMUL.FTZ R54, R68.reuse, R118 ;  /* 0x0000007644367220 */ /* 0x040fe40000410000 */
[----:B------:R-:W-:Y:S03]  /*19160*/  FMUL.FTZ R55, R68, R119 ;  /* 0x0000007744377220 */ /* 0x000fe60000410000 */
[----:B-1----:R-:W-:Y:S07]  /*19170*/  FMUL.FTZ R52, R69, R116 ;  /* 0x0000007445347220 */ /* 0x002fee0000410000 */
[-C--:B------:R-:W-:Y:S08]  /*19180*/  HMMA.16816.F32.BF16 R52, R72, R76.reuse, R52 ;  /* 0x0000004c4834723c */ /* 0x080ff00000041834 */
[C---:B------:R-:W-:Y:S07]  /*19190*/  HMMA.16816.F32.BF16 R56, R64.reuse, R76, R56 ;  /* 0x0000004c4038723c */ /* 0x040fee0000041838 */
[----:B------:R-:W-:Y:S01]  /*191a0*/  FFMA.FTZ R76, R84, c[0x0][0x2d0], -R94 ;  /* 0x0000b400544c7a23 */ /* 0x000fe2000001085e */
[-C--:B------:R-:W-:Y:S01]  /*191b0*/  HMMA.16816.F32.BF16 R60, R64, R78.reuse, R60 ;  /* 0x0000004e403c723c */ /* 0x080fe2000004183c */
[----:B----4-:R-:W-:Y:S01]  /*191c0*/  F2FP.BF16.PACK_AB R77, R105, R106 ;  /* 0x0000006a694d723e */ /* 0x010fe200000010ff */
[----:B------:R-:W1:Y:S01]  /*191d0*/  LDSM.16.MT88.4 R84, [R220+0x900] ;  /* 0x00090000dc54783b */ /* 0x000e620000004200 */
[----:B------:R2:W4:Y:S04]  /*191e0*/  MUFU.EX2 R109, R76 ;  /* 0x0000004c006d7308 */ /* 0x0005280000000800 */
[C---:B------:R-:W-:Y:S02]  /*191f0*/  FMUL.FTZ R64, R69.reuse, R168 ;  /* 0x000000a845407220 */ /* 0x040fe40000410000 */
[----:B------:R-:W-:Y:S03]  /*19200*/  FMUL.FTZ R65, R69, R169 ;  /* 0x000000a945417220 */ /* 0x000fe60000410000 */
[C---:B------:R-:W-:Y:S02]  /*19210*/  FMUL.FTZ R66, R68.reuse, R170 ;  /* 0x000000aa44427220 */ /* 0x040fe40000410000 */
[----:B------:R-:W-:Y:S07]  /*19220*/  FMUL.FTZ R67, R68, R171 ;  /* 0x000000ab44437220 */ /* 0x000fee0000410000 */
[----:B------:R-:W-:Y:S01]  /*19230*/  HMMA.16816.F32.BF16 R64, R72, R78, R64 ;  /* 0x0000004e4840723c */ /* 0x000fe20000041840 */
[--C-:B--2---:R-:W-:Y:S06]  /*19240*/  FFMA.FTZ R76, R182, c[0x0][0x2d0], -R71.reuse ;  /* 0x0000b400b64c7a23 */ /* 0x104fec0000010847 */
[----:B------:R-:W-:Y:S02]  /*19250*/  F2FP.BF16.PACK_AB R72, R114, R141 ;  /* 0x0000008d7248723e */ /* 0x000fe400000010ff */
[----:B------:R-:W-:Y:S01]  /*19260*/  F2FP.BF16.PACK_AB R73, R113, R143 ;  /* 0x0000008f7149723e */ /* 0x000fe200000010ff */
[----:B------:R2:W-:Y:S02]  /*19270*/  MUFU.EX2 R137, R76 ;  /* 0x0000004c00897308 */ /* 0x0005e40000000800 */
[----:B------:R-:W-:Y:S02]  /*19280*/  F2FP.BF16.PACK_AB R74, R147, R163 ;  /* 0x000000a3934a723e */ /* 0x000fe400000010ff */
[----:B------:R-:W-:Y:S02]  /*19290*/  F2FP.BF16.PACK_AB R75, R146, R162 ;  /* 0x000000a2924b723e */ /* 0x000fe400000010ff */
[----:B------:R-:W-:Y:S02]  /*192a0*/  F2FP.BF16.PACK_AB R78, R155, R160 ;  /* 0x000000a09b4e723e */ /* 0x000fe400000010ff */
[----:B----4-:R-:W-:Y:S03]  /*192b0*/  F2FP.BF16.PACK_AB R79, R109, R104 ;  /* 0x000000686d4f723e */ /* 0x010fe600000010ff */
[-C--:B---3--:R-:W-:Y:S01]  /*192c0*/  HMMA.16816.F32.BF16 R4, R72, R80.reuse, R4 ;  /* 0x000000504804723c */ /* 0x088fe20000041804 */
[--C-:B--2---:R-:W-:Y:S04]  /*192d0*/  FFMA.FTZ R76, R183, c[0x0][0x2d0], -R92.reuse ;  /* 0x0000b400b74c7a23 */ /* 0x104fe8000001085c */
[----:B------:R2:W-:Y:S02]  /*192e0*/  MUFU.EX2 R152, R76 ;  /* 0x0000004c00987308 */ /* 0x0005e40000000800 */
[----:B--2---:R-:W-:Y:S07]  /*192f0*/  F2FP.BF16.PACK_AB R76, R161, R156 ;  /* 0x0000009ca14c723e */ /* 0x004fee00000010ff */
[C---:B------:R-:W-:Y:S07]  /*19300*/  HMMA.16816.F32.BF16 R8, R76.reuse, R80, R8 ;  /* 0x000000504c08723c */ /* 0x040fee0000041808 */
[--C-:B------:R-:W-:Y:S01]  /*19310*/  FFMA.FTZ R80, R187, c[0x0][0x2d0], -R71.reuse ;  /* 0x0000b400bb507a23 */ /* 0x100fe20000010847 */
[-C--:B------:R-:W-:Y:S03]  /*19320*/  HMMA.16816.F32.BF16 R12, R76, R82.reuse, R12 ;  /* 0x000000524c0c723c */ /* 0x080fe6000004180c */
[----:B------:R2:W-:Y:S05]  /*19330*/  MUFU.EX2 R142, R80 ;  /* 0x00000050008e7308 */ /* 0x0005ea0000000800 */
[C---:B------:R-:W-:Y:S08]  /*19340*/  HMMA.16816.F32.BF16 R16, R72.reuse, R82, R16 ;  /* 0x000000524810723c */ /* 0x040ff00000041810 */
[-C--:B-1----:R-:W-:Y:S08]  /*19350*/  HMMA.16816.F32.BF16 R20, R72, R84.reuse, R20 ;  /* 0x000000544814723c */ /* 0x082ff00000041814 */
[C---:B------:R-:W-:Y:S01]  /*19360*/  HMMA.16816.F32.BF16 R24, R76.reuse, R84, R24 ;  /* 0x000000544c18723c */ /* 0x040fe20000041818 */
[----:B--2---:R-:W-:Y:S06]  /*19370*/  FFMA.FTZ R80, R189, c[0x0][0x2d0], -R71 ;  /* 0x0000b400bd507a23 */ /* 0x004fec0000010847 */
[--C-:B------:R-:W-:Y:S01]  /*19380*/  FFMA.FTZ R84, R184, c[0x0][0x2d0], -R93.reuse ;  /* 0x0000b400b8547a23 */ /* 0x100fe2000001085d */
[-C--:B------:R-:W-:Y:S01]  /*19390*/  HMMA.16816.F32.BF16 R28, R76, R86.reuse, R28 ;  /* 0x000000564c1c723c */ /* 0x080fe2000004181c */
[----:B------:R1:W-:Y:S07]  /*193a0*/  MUFU.EX2 R157, R80 ;  /* 0x00000050009d7308 */ /* 0x0003ee0000000800 */
[C---:B------:R-:W-:Y:S03]  /*193b0*/  HMMA.16816.F32.BF16 R32, R72.reuse, R86, R32 ;  /* 0x000000564820723c */ /* 0x040fe60000041820 */
[----:B------:R2:W-:Y:S05]  /*193c0*/  MUFU.EX2 R107, R84 ;  /* 0x00000054006b7308 */ /* 0x0005ea0000000800 */
[-C--:B------:R-:W-:Y:S08]  /*193d0*/  HMMA.16816.F32.BF16 R36, R72, R88.reuse, R36 ;  /* 0x000000584824723c */ /* 0x080ff00000041824 */
[C---:B------:R-:W-:Y:S01]  /*193e0*/  HMMA.16816.F32.BF16 R40, R76.reuse, R88, R40 ;  /* 0x000000584c28723c */ /* 0x040fe20000041828 */
[----:B-1----:R-:W-:Y:S04]  /*193f0*/  FFMA.FTZ R80, R190, c[0x0][0x2d0], -R92 ;  /* 0x0000b400be507a23 */ /* 0x002fe8000001085c */
[----:B------:R1:W-:Y:S02]  /*19400*/  MUFU.EX2 R159, R80 ;  /* 0x00000050009f7308 */ /* 0x0003e40000000800 */
[----:B------:R-:W-:Y:S01]  /*19410*/  FFMA.FTZ R88, R97, c[0x0][0x2d0], -R94 ;  /* 0x0000b40061587a23 */ /* 0x000fe2000001085e */
[-C--:B------:R-:W-:Y:S01]  /*19420*/  HMMA.16816.F32.BF16 R44, R76, R90.reuse, R44 ;  /* 0x0000005a4c2c723c */ /* 0x080fe2000004182c */
[--C-:B--2---:R-:W-:Y:S06]  /*19430*/  FFMA.FTZ R84, R185, c[0x0][0x2d0], -R93.reuse ;  /* 0x0000b400b9547a23 */ /* 0x104fec000001085d */
[----:B------:R2:W-:Y:S01]  /*19440*/  MUFU.EX2 R121, R88 ;  /* 0x0000005800797308 */ /* 0x0005e20000000800 */
[C---:B------:R-:W-:Y:S09]  /*19450*/  HMMA.16816.F32.BF16 R48, R72.reuse, R90, R48 ;  /* 0x0000005a4830723c */ /* 0x040ff20000041830 */
[----:B------:R3:W-:Y:S03]  /*19460*/  MUFU.EX2 R111, R84 ;  /* 0x00000054006f7308 */ /* 0x0007e60000000800 */
[----:B-1----:R-:W-:Y:S07]  /*19470*/  FFMA.FTZ R80, R191, c[0x0][0x2d0], -R92 ;  /* 0x0000b400bf507a23 */ /* 0x002fee000001085c */
[----:B------:R1:W-:Y:S01]  /*19480*/  MUFU.EX2 R158, R80 ;  /* 0x00000050009e7308 */ /* 0x0003e20000000800 */
[----:B--2---:R-:W-:Y:S09]  /*19490*/  FFMA.FTZ R88, R98, c[0x0][0x2d0], -R94 ;  /* 0x0000b40062587a23 */ /* 0x004ff2000001085e */
[----:B------:R2:W-:Y:S01]  /*194a0*/  MUFU.EX2 R120, R88 ;  /* 0x0000005800787308 */ /* 0x0005e20000000800 */
[--C-:B---3--:R-:W-:Y:S09]  /*194b0*/  FFMA.FTZ R84, R188, c[0x0][0x2d0], -R93.reuse ;  /* 0x0000b400bc547a23 */ /* 0x108ff2000001085d */
[----:B------:R3:W4:Y:S01]  /*194c0*/  MUFU.EX2 R110, R84 ;  /* 0x00000054006e7308 */ /* 0x0007220000000800 */
[----:B-1----:R-:W-:Y:S09]  /*194d0*/  FFMA.FTZ R80, R99, c[0x0][0x2d0], -R93 ;  /* 0x0000b40063507a23 */ /* 0x002ff2000001085d */
[----:B------:R1:W-:Y:S01]  /*194e0*/  MUFU.EX2 R139, R80 ;  /* 0x00000050008b7308 */ /* 0x0003e20000000800 */
[----:B--2---:R-:W-:Y:S09]  /*194f0*/  FFMA.FTZ R88, R200, c[0x0][0x2d0], -R92 ;  /* 0x0000b400c8587a23 */ /* 0x004ff2000001085c */
[----:B------:R2:W-:Y:S01]  /*19500*/  MUFU.EX2 R165, R88 ;  /* 0x0000005800a57308 */ /* 0x0005e20000000800 */
[--C-:B---3--:R-:W-:Y:S09]  /*19510*/  FFMA.FTZ R84, R192, c[0x0][0x2d0], -R71.reuse ;  /* 0x0000b400c0547a23 */ /* 0x108ff20000010847 */
[----:B------:R3:W-:Y:S01]  /*19520*/  MUFU.EX2 R102, R84 ;  /* 0x0000005400667308 */ /* 0x0007e20000000800 */
[----:B-1----:R-:W1:Y:S08]  /*19530*/  LDSM.16.MT88.4 R80, [R219+0x900] ;  /* 0x00090000db50783b */ /* 0x002e700000004200 */
[----:B--2---:R-:W-:Y:S01]  /*19540*/  LDSM.16.MT88.4 R88, [R218+0x1100] ;  /* 0x00110000da58783b */ /* 0x004fe20000004200 */
[--C-:B---3--:R-:W-:Y:S04]  /*19550*/  FFMA.FTZ R84, R96, c[0x0][0x2d0], -R94.reuse ;  /* 0x0000b40060547a23 */ /* 0x108fe8000001085e */
[----:B------:R2:W3:Y:S01]  /*19560*/  MUFU.EX2 R108, R84 ;  /* 0x00000054006c7308 */ /* 0x0004e20000000800 */
[-C--:B-1----:R-:W-:Y:S08]  /*19570*/  HMMA.16816.F32.BF16 R52, R72, R80.reuse, R52 ;  /* 0x000000504834723c */ /* 0x082ff00000041834 */
[C---:B------:R-:W-:Y:S01]  /*19580*/  HMMA.16816.F32.BF16 R56, R76.reuse, R80, R56 ;  /* 0x000000504c38723c */ /* 0x040fe20000041838 */
[----:B--2---:R-:W1:Y:S06]  /*19590*/  LDSM.16.MT88.4 R84, [R217+0x1100] ;  /* 0x00110000d954783b */ /* 0x004e6c0000004200 */
[----:B------:R-:W-:Y:S01]  /*195a0*/  FFMA.FTZ R80, R172, c[0x0][0x2d0], -R94 ;  /* 0x0000b400ac507a23 */ /* 0x000fe2000001085e */
[-C--:B------:R-:W-:Y:S03]  /*195b0*/  HMMA.16816.F32.BF16 R60, R76, R82.reuse, R60 ;  /* 0x000000524c3c723c */ /* 0x080fe6000004183c */
[----:B------:R2:W5:Y:S04]  /*195c0*/  MUFU.EX2 R119, R80 ;  /* 0x0000005000777308 */ /* 0x0005680000000800 */
[--C-:B------:R-:W-:Y:S01]  /*195d0*/  FFMA.FTZ R76, R193, c[0x0][0x2d0], -R71.reuse ;  /* 0x0000b400c14c7a23 */ /* 0x100fe20000010847 */
[----:B------:R-:W-:Y:S01]  /*195e0*/  HMMA.16816.F32.BF16 R64, R72, R82, R64 ;  /* 0x000000524840723c */ /* 0x000fe20000041840 */
[----:B----4-:R-:W-:Y:S03]  /*195f0*/  F2FP.BF16.PACK_AB R78, R110, R111 ;  /* 0x0000006f6e4e723e */ /* 0x010fe600000010ff */
[----:B---3--:R-:W-:Y:S01]  /*19600*/  F2FP.BF16.PACK_AB R77, R121, R108 ;  /* 0x0000006c794d723e */ /* 0x008fe200000010ff */
[----:B------:R3:W-:Y:S02]  /*19610*/  MUFU.EX2 R167, R76 ;  /* 0x0000004c00a77308 */ /* 0x0007e40000000800 */
[----:B------:R-:W-:Y:S02]  /*19620*/  F2FP.BF16.PACK_AB R72, R137, R153 ;  /* 0x000000998948723e */ /* 0x000fe400000010ff */
[----:B------:R-:W-:Y:S03]  /*19630*/  F2FP.BF16.PACK_AB R73, R136, R152 ;  /* 0x000000988849723e */ /* 0x000fe600000010ff */
[----:B------:R-:W-:Y:S02]  /*19640*/  F2FP.BF16.PACK_AB R74, R157, R142 ;  /* 0x0000008e9d4a723e */ /* 0x000fe400000010ff */
[----:B------:R-:W-:Y:S01]  /*19650*/  F2FP.BF16.PACK_AB R75, R158, R159 ;  /* 0x0000009f9e4b723e */ /* 0x000fe200000010ff */
[----:B--2---:R-:W2:Y:S01]  /*19660*/  LDSM.16.MT88.4 R80, [R220+0x1100] ;  /* 0x00110000dc50783b */ /* 0x004ea20000004200 */
[----:B-----5:R-:W-:Y:S05]  /*19670*/  F2FP.BF16.PACK_AB R79, R119, R120 ;  /* 0x00000078774f723e */ /* 0x020fea00000010ff */
[-C--:B-1----:R-:W-:Y:S01]  /*19680*/  HMMA.16816.F32.BF16 R4, R72, R84.reuse, R4 ;  /* 0x000000544804723c */ /* 0x082fe20000041804 */
[----:B---3--:R-:W-:Y:S04]  /*19690*/  FFMA.FTZ R76, R195, c[0x0][0x2d0], -R92 ;  /* 0x0000b400c34c7a23 */ /* 0x008fe8000001085c */
[----:B------:R1:W-:Y:S02]  /*196a0*/  MUFU.EX2 R166, R76 ;  /* 0x0000004c00a67308 */ /* 0x0003e40000000800 */
[----:B-1----:R-:W-:Y:S07]  /*196b0*/  F2FP.BF16.PACK_AB R76, R107, R139 ;  /* 0x0000008b6b4c723e */ /* 0x002fee00000010ff */
[C---:B------:R-:W-:Y:S07]  /*196c0*/  HMMA.16816.F32.BF16 R8, R76.reuse, R84, R8 ;  /* 0x000000544c08723c */ /* 0x040fee0000041808 */
[--C-:B------:R-:W-:Y:S01]  /*196d0*/  FFMA.FTZ R84, R201, c[0x0][0x2d0], -R71.reuse ;  /* 0x0000b400c9547a23 */ /* 0x100fe20000010847 */
[-C--:B------:R-:W-:Y:S03]  /*196e0*/  HMMA.16816.F32.BF16 R12, R76, R86.reuse, R12 ;  /* 0x000000564c0c723c */ /* 0x080fe6000004180c */
[----:B------:R1:W-:Y:S05]  /*196f0*/  MUFU.EX2 R201, R84 ;  /* 0x0000005400c97308 */ /* 0x0003ea0000000800 */
[C---:B------:R-:W-:Y:S08]  /*19700*/  HMMA.16816.F32.BF16 R16, R72.reuse, R86, R16 ;  /* 0x000000564810723c */ /* 0x040ff00000041810 */
[-C--:B--2---:R-:W-:Y:S08]  /*19710*/  HMMA.16816.F32.BF16 R20, R72, R80.reuse, R20 ;  /* 0x000000504814723c */ /* 0x084ff00000041814 */
[C---:B------:R-:W-:Y:S01]  /*19720*/  HMMA.16816.F32.BF16 R24, R76.reuse, R80, R24 ;  /* 0x000000504c18723c */ /* 0x040fe20000041818 */
[----:B-1----:R-:W-:Y:S03]  /*19730*/  FFMA.FTZ R84, R206, c[0x0][0x2d0], -R71 ;  /* 0x0000b400ce547a23 */ /* 0x002fe60000010847 */
[----:B------:R-:W-:Y:S01]  /*19740*/  MOV R206, R102 ;  /* 0x0000006600ce7202 */ /* 0x000fe20000000f00 */
[----:B------:R-:W-:Y:S03]  /*19750*/  IMAD.MOV.U32 R102, RZ, RZ, R180 ;  /* 0x000000ffff667224 */ /* 0x000fe600078e00b4 */
[-C--:B------:R-:W-:Y:S01]  /*19760*/  HMMA.16816.F32.BF16 R28, R76, R82.reuse, R28 ;  /* 0x000000524c1c723c */ /* 0x080fe2000004181c */
[----:B------:R-:W-:Y:S01]  /*19770*/  FFMA.FTZ R80, R197, c[0x0][0x2d0], -R93 ;  /* 0x0000b400c5507a23 */ /* 0x000fe2000001085d */
[----:B------:R1:W-:Y:S02]  /*19780*/  MUFU.EX2 R200, R84 ;  /* 0x0000005400c87308 */ /* 0x0003e40000000800 */
[----:B------:R-:W-:Y:S04]  /*19790*/  IMAD.MOV.U32 R197, RZ, RZ, R141 ;  /* 0x000000ffffc57224 */ /* 0x000fe800078e008d */
[C---:B------:R-:W-:Y:S04]  /*197a0*/  HMMA.16816.F32.BF16 R32, R72.reuse, R82, R32 ;  /* 0x000000524820723c */ /* 0x040fe80000041820 */
[----:B------:R2:W-:Y:S04]  /*197b0*/  MUFU.EX2 R164, R80 ;  /* 0x0000005000a47308 */ /* 0x0005e80000000800 */
[-C--:B------:R-:W-:Y:S08]  /*197c0*/  HMMA.16816.F32.BF16 R36, R72, R88.reuse, R36 ;  /* 0x000000584824723c */ /* 0x080ff00000041824 */
[C---:B------:R-:W-:Y:S01]  /*197d0*/  HMMA.16816.F32.BF16 R40, R76.reuse, R88, R40 ;  /* 0x000000584c28723c */ /* 0x040fe20000041828 */
[----:B-1----:R-:W-:Y:S03]  /*197e0*/  FFMA.FTZ R84, R207, c[0x0][0x2d0], -R92 ;  /* 0x0000b400cf547a23 */ /* 0x002fe6000001085c */
[----:B------:R-:W-:Y:S04]  /*197f0*/  IMAD.MOV.U32 R207, RZ, RZ, R143 ;  /* 0x000000ffffcf7224 */ /* 0x000fe800078e008f */
[-C--:B------:R-:W-:Y:S01]  /*19800*/  HMMA.16816.F32.BF16 R44, R76, R90.reuse, R44 ;  /* 0x0000005a4c2c723c */ /* 0x080fe2000004182c */
[----:B------:R1:W-:Y:S03]  /*19810*/  MUFU.EX2 R193, R84 ;  /* 0x0000005400c17308 */ /* 0x0003e60000000800 */
[--C-:B--2---:R-:W-:Y:S02]  /*19820*/  FFMA.FTZ R80, R199, c[0x0][0x2d0], -R93.reuse ;  /* 0x0000b400c7507a23 */ /* 0x104fe4000001085d */
[----:B------:R-:W-:Y:S02]  /*19830*/  FFMA.FTZ R88, R194, c[0x0][0x2d0], -R94 ;  /* 0x0000b400c2587a23 */ /* 0x000fe4000001085e */
[C---:B------:R-:W-:Y:S01]  /*19840*/  HMMA.16816.F32.BF16 R48, R72.reuse, R90, R48 ;  /* 0x0000005a4830723c */ /* 0x040fe20000041830 */
[----:B------:R-:W-:Y:S02]  /*19850*/  IMAD.MOV.U32 R199, RZ, RZ, R136 ;  /* 0x000000ffffc77224 */ /* 0x000fe400078e0088 */
[----:B------:R2:W-:Y:S01]  /*19860*/  MUFU.EX2 R192, R80 ;  /* 0x0000005000c07308 */ /* 0x0005e20000000800 */
[----:B------:R-:W-:Y:S09]  /*19870*/  IMAD.MOV.U32 R194, RZ, RZ, R146 ;  /* 0x000000ffffc27224 */ /* 0x000ff200078e0092 */
[----:B------:R3:W-:Y:S01]  /*19880*/  MUFU.EX2 R117, R88 ;  /* 0x0000005800757308 */ /* 0x0007e20000000800 */
[----:B-1----:R-:W-:Y:S01]  /*19890*/  FFMA.FTZ R84, R208, c[0x0][0x2d0], -R92 ;  /* 0x0000b400d0547a23 */ /* 0x002fe2000001085c */
[----:B------:R-:W-:Y:S08]  /*198a0*/  MOV R208, R142 ;  /* 0x0000008e00d07202 */ /* 0x000ff00000000f00 */
[----:B------:R1:W-:Y:S01]  /*198b0*/  MUFU.EX2 R195, R84 ;  /* 0x0000005400c37308 */ /* 0x0003e20000000800 */
[--C-:B--2---:R-:W-:Y:S01]  /*198c0*/  FFMA.FTZ R80, R202, c[0x0][0x2d0], -R93.reuse ;  /* 0x0000b400ca507a23 */ /* 0x104fe2000001085d */
[----:B------:R-:W-:Y:S08]  /*198d0*/  MOV R202, R137 ;  /* 0x0000008900ca7202 */ /* 0x000ff00000000f00 */
[----:B------:R2:W-:Y:S01]  /*198e0*/  MUFU.EX2 R190, R80 ;  /* 0x0000005000be7308 */ /* 0x0005e20000000800 */
[----:B---3--:R-:W-:Y:S01]  /*198f0*/  FFMA.FTZ R88, R196, c[0x0][0x2d0], -R94 ;  /* 0x0000b400c4587a23 */ /* 0x008fe2000001085e */
[----:B------:R-:W-:Y:S08]  /*19900*/  MOV R196, R147 ;  /* 0x0000009300c47202 */ /* 0x000ff00000000f00 */
[----:B------:R3:W-:Y:S01]  /*19910*/  MUFU.EX2 R116, R88 ;  /* 0x0000005800747308 */ /* 0x0007e20000000800 */
[----:B-1----:R-:W1:Y:S01]  /*19920*/  LDSM.16.MT88.4 R84, [R219+0x1100] ;  /* 0x00110000db54783b */ /* 0x002e620000004200 */
[----:B--2---:R-:W-:Y:S01]  /*19930*/  FFMA.FTZ R80, R204, c[0x0][0x2d0], -R93 ;  /* 0x0000b400cc507a23 */ /* 0x004fe2000001085d */
[----:B------:R-:W-:Y:S07]  /*19940*/  MOV R204, R138 ;  /* 0x0000008a00cc7202 */ /* 0x000fee0000000f00 */
[----:B------:R2:W4:Y:S01]  /*19950*/  MUFU.EX2 R191, R80 ;  /* 0x0000005000bf7308 */ /* 0x0005220000000800 */
[----:B---3--:R-:W-:Y:S02]  /*19960*/  FFMA.FTZ R88, R215, c[0x0][0x2d0], -R92 ;  /* 0x0000b400d7587a23 */ /* 0x008fe4000001085c */
[----:B------:R-:W-:Y:S07]  /*19970*/  IMAD.MOV.U32 R215, RZ, RZ, R125 ;  /* 0x000000ffffd77224 */ /* 0x000fee00078e007d */
[----:B------:R3:W-:Y:S01]  /*19980*/  MUFU.EX2 R187, R88 ;  /* 0x0000005800bb7308 */ /* 0x0007e20000000800 */
[----:B--2---:R-:W-:Y:S01]  /*19990*/  FFMA.FTZ R80, R209, c[0x0][0x2d0], -R71 ;  /* 0x0000b400d1507a23 */ /* 0x004fe20000010847 */
[-C--:B-1----:R-:W-:Y:S01]  /*199a0*/  HMMA.16816.F32.BF16 R52, R72, R84.reuse, R52 ;  /* 0x000000544834723c */ /* 0x082fe20000041834 */
[----:B------:R-:W-:Y:S07]  /*199b0*/  IMAD.MOV.U32 R209, RZ, RZ, R139 ;  /* 0x000000ffffd17224 */ /* 0x000fee00078e008b */
[----:B------:R1:W-:Y:S01]  /*199c0*/  MUFU.EX2 R189, R80 ;  /* 0x0000005000bd7308 */ /* 0x0003e20000000800 */
[C---:B------:R-:W-:Y:S01]  /*199d0*/  HMMA.16816.F32.BF16 R56, R76.reuse, R84, R56 ;  /* 0x000000544c38723c */ /* 0x040fe20000041838 */
[----:B---3--:R-:W-:Y:S06]  /*199e0*/  LDSM.16.MT88.4 R88, [R218+0x1900] ;  /* 0x00190000da58783b */ /* 0x008fec0000004200 */
[--C-:B------:R-:W-:Y:S01]  /*199f0*/  FFMA.FTZ R84, R173, c[0x0][0x2d0], -R94.reuse ;  /* 0x0000b400ad547a23 */ /* 0x100fe2000001085e */
[-C--:B------:R-:W-:Y:S03]  /*19a00*/  HMMA.16816.F32.BF16 R60, R76, R86.reuse, R60 ;  /* 0x000000564c3c723c */ /* 0x080fe6000004183c */
[----:B------:R-:W2:Y:S04]  /*19a10*/  MUFU.EX2 R99, R84 ;  /* 0x0000005400637308 */ /* 0x000ea80000000800 */
[--C-:B------:R-:W-:Y:S01]  /*19a20*/  FFMA.FTZ R76, R210, c[0x0][0x2d0], -R71.reuse ;  /* 0x0000b400d24c7a23 */ /* 0x100fe20000010847 */
[----:B------:R-:W-:Y:S01]  /*19a30*/  HMMA.16816.F32.BF16 R64, R72, R86, R64 ;  /* 0x000000564840723c */ /* 0x000fe20000041840 */
[----:B----4-:R-:W-:Y:S03]  /*19a40*/  F2FP.BF16.PACK_AB R78, R191, R190 ;  /* 0x000000bebf4e723e */ /* 0x010fe600000010ff */
[----:B-1----:R-:W-:Y:S01]  /*19a50*/  FFMA.FTZ R80, R174, c[0x0][0x2d0], -R94 ;  /* 0x0000b400ae507a23 */ /* 0x002fe2000001085e */
[----:B------:R1:W-:Y:S02]  /*19a60*/  MUFU.EX2 R188, R76 ;  /* 0x0000004c00bc7308 */ /* 0x0003e40000000800 */
[----:B------:R-:W-:Y:S02]  /*19a70*/  F2FP.BF16.PACK_AB R72, R167, R206 ;  /* 0x000000cea748723e */ /* 0x000fe400000010ff */
[----:B------:R-:W-:Y:S03]  /*19a80*/  F2FP.BF16.PACK_AB R73, R165, R166 ;  /* 0x000000a6a549723e */ /* 0x000fe600000010ff */
[----:B------:R-:W-:Y:S02]  /*19a90*/  F2FP.BF16.PACK_AB R74, R200, R201 ;  /* 0x000000c9c84a723e */ /* 0x000fe400000010ff */
[----:B------:R-:W-:Y:S01]  /*19aa0*/  F2FP.BF16.PACK_AB R75, R195, R193 ;  /* 0x000000c1c34b723e */ /* 0x000fe200000010ff */
[----:B------:R3:W4:Y:S01]  /*19ab0*/  MUFU.EX2 R118, R80 ;  /* 0x0000005000767308 */ /* 0x0007220000000800 */
[----:B--2---:R-:W-:Y:S01]  /*19ac0*/  F2FP.BF16.PACK_AB R79, R99, R116 ;  /* 0x00000074634f723e */ /* 0x004fe200000010ff */
[----:B------:R-:W-:Y:S01]  /*19ad0*/  LDSM.16.MT88.4 R84, [R220+0x1900] ;  /* 0x00190000dc54783b */ /* 0x000fe20000004200 */
[----:B-1----:R-:W-:Y:S07]  /*19ae0*/  FFMA.FTZ R76, R212, c[0x0][0x2d0], -R92 ;  /* 0x0000b400d44c7a23 */ /* 0x002fee000001085c */
[----:B------:R1:W-:Y:S01]  /*19af0*/  MUFU.EX2 R185, R76 ;  /* 0x0000004c00b97308 */ /* 0x0003e20000000800 */
[----:B---3--:R-:W2:Y:S01]  /*19b00*/  LDSM.16.MT88.4 R80, [R217+0x1900] ;  /* 0x00190000d950783b */ /* 0x008ea20000004200 */
[----:B----4-:R-:W-:Y:S02]  /*19b10*/  F2FP.BF16.PACK_AB R77, R117, R118 ;  /* 0x00000076754d723e */ /* 0x010fe400000010ff */
[----:B-1----:R-:W-:Y:S01]  /*19b20*/  F2FP.BF16.PACK_AB R76, R192, R164 ;  /* 0x000000a4c04c723e */ /* 0x002fe200000010ff */
[-C--:B--2---:R-:W-:Y:S08]  /*19b30*/  HMMA.16816.F32.BF16 R4, R72, R80.reuse, R4 ;  /* 0x000000504804723c */ /* 0x084ff00000041804 */
[C---:B------:R-:W-:Y:S07]  /*19b40*/  HMMA.16816.F32.BF16 R8, R76.reuse, R80, R8 ;  /* 0x000000504c08723c */ /* 0x040fee0000041808 */
[--C-:B------:R-:W-:Y:S01]  /*19b50*/  FFMA.FTZ R80, R238, c[0x0][0x2d0], -R71.reuse ;  /* 0x0000b400ee507a23 */ /* 0x100fe20000010847 */
[-C--:B------:R-:W-:Y:S01]  /*19b60*/  HMMA.16816.F32.BF16 R12, R76, R82.reuse, R12 ;  /* 0x000000524c0c723c */ /* 0x080fe2000004180c */
[----:B------:R-:W-:Y:S02]  /*19b70*/  IMAD.MOV.U32 R238, RZ, RZ, R154 ;  /* 0x000000ffffee7224 */ /* 0x000fe400078e009a */
[----:B------:R1:W-:Y:S01]  /*19b80*/  MUFU.EX2 R184, R80 ;  /* 0x0000005000b87308 */ /* 0x0003e20000000800 */
[----:B------:R-:W-:Y:S04]  /*19b90*/  IMAD.MOV.U32 R154, RZ, RZ, R148 ;  /* 0x000000ffff9a7224 */ /* 0x000fe800078e0094 */
[C---:B------:R-:W-:Y:S01]  /*19ba0*/  HMMA.16816.F32.BF16 R16, R72.reuse, R82, R16 ;  /* 0x000000524810723c */ /* 0x040fe20000041810 */
[----:B------:R-:W-:Y:S03]  /*19bb0*/  IMAD.MOV.U32 R210, RZ, RZ, R154 ;  /* 0x000000ffffd27224 */ /* 0x000fe600078e009a */
[----:B------:R-:W-:Y:S04]  /*19bc0*/  MOV R154, R144 ;  /* 0x00000090009a7202 */ /* 0x000fe80000000f00 */
[-C--:B------:R-:W-:Y:S08]  /*19bd0*/  HMMA.16816.F32.BF16 R20, R72, R84.reuse, R20 ;  /* 0x000000544814723c */ /* 0x080ff00000041814 */
[C---:B------:R-:W-:Y:S01]  /*19be0*/  HMMA.16816.F32.BF16 R24, R76.reuse, R84, R24 ;  /* 0x000000544c18723c */ /* 0x040fe20000041818 */
[----:B-1----:R-:W-:Y:S03]  /*19bf0*/  FFMA.FTZ R80, R241, c[0x0][0x2d0], -R71 ;  /* 0x0000b400f1507a23 */ /* 0x002fe60000010847 */
[----:B------:R-:W-:Y:S03]  /*19c00*/  MOV R241, R114 ;  /* 0x0000007200f17202 */ /* 0x000fe60000000f00 */
[--C-:B------:R-:W-:Y:S01]  /*19c10*/  FFMA.FTZ R84, R239, c[0x0][0x2d0], -R93.reuse ;  /* 0x0000b400ef547a23 */ /* 0x100fe2000001085d */
[-C--:B------:R-:W-:Y:S01]  /*19c20*/  HMMA.16816.F32.BF16 R28, R76, R86.reuse, R28 ;  /* 0x000000564c1c723c */ /* 0x080fe2000004181c */
[----:B------:R1:W-:Y:S07]  /*19c30*/  MUFU.EX2 R186, R80 ;  /* 0x0000005000ba7308 */ /* 0x0003ee0000000800 */
[C---:B------:R-:W-:Y:S03]  /*19c40*/  HMMA.16816.F32.BF16 R32, R72.reuse, R86, R32 ;  /* 0x000000564820723c */ /* 0x040fe60000041820 */
[----:B------:R2:W-:Y:S05]  /*19c50*/  MUFU.EX2 R123, R84 ;  /* 0x00000054007b7308 */ /* 0x0005ea0000000800 */
[-C--:B------:R-:W-:Y:S08]  /*19c60*/  HMMA.16816.F32.BF16 R36, R72, R88.reuse, R36 ;  /* 0x000000584824723c */ /* 0x080ff00000041824 */
[C---:B------:R-:W-:Y:S01]  /*19c70*/  HMMA.16816.F32.BF16 R40, R76.reuse, R88, R40 ;  /* 0x000000584c28723c */ /* 0x040fe20000041828 */
[----:B-1----:R-:W-:Y:S03]  /*19c80*/  FFMA.FTZ R80, R244, c[0x0][0x2d0], -R92 ;  /* 0x0000b400f4507a23 */ /* 0x002fe6000001085c */
[----:B------:R-:W-:Y:S01]  /*19c90*/  MOV R244, R140 ;  /* 0x0000008c00f47202 */ /* 0x000fe20000000f00 */
[----:B------:R1:W-:Y:S02]  /*19ca0*/  MUFU.EX2 R182, R80 ;  /* 0x0000005000b67308 */ /* 0x0003e40000000800 */
[----:B------:R-:W-:Y:S01]  /*19cb0*/  FFMA.FTZ R88, R135, c[0x0][0x2d0], -R94 ;  /* 0x0000b40087587a23 */ /* 0x000fe2000001085e */
[-C--:B------:R-:W-:Y:S01]  /*19cc0*/  HMMA.16816.F32.BF16 R44, R76, R90.reuse, R44 ;  /* 0x0000005a4c2c723c */ /* 0x080fe2000004182c */
[--C-:B--2---:R-:W-:Y:S06]  /*19cd0*/  FFMA.FTZ R84, R240, c[0x0][0x2d0], -R93.reuse ;  /* 0x0000b400f0547a23 */ /* 0x104fec000001085d */
[----:B------:R2:W-:Y:S01]  /*19ce0*/  MUFU.EX2 R97, R88 ;  /* 0x0000005800617308 */ /* 0x0005e20000000800 */
[C---:B------:R-:W-:Y:S09]  /*19cf0*/  HMMA.16816.F32.BF16 R48, R72.reuse, R90, R48 ;  /* 0x0000005a4830723c */ /* 0x040ff20000041830 */
[----:B------:R3:W-:Y:S03]  /*19d00*/  MUFU.EX2 R181, R84 ;  /* 0x0000005400b57308 */ /* 0x0007e60000000800 */
[----:B-1----:R-:W-:Y:S01]  /*19d10*/  FFMA.FTZ R80, R245, c[0x0][0x2d0], -R92 ;  /* 0x0000b400f5507a23 */ /* 0x002fe2000001085c */
[----:B------:R-:W-:Y:S06]  /*19d20*/  MOV R245, R126 ;  /* 0x0000007e00f57202 */ /* 0x000fec0000000f00 */
        /* <DEDUP_REMOVED lines=25> */
[----:B------:R3:W4:Y:S02]  /*19ec0*/  MUFU.EX2 R178, R76 ;  /* 0x0000004c00b27308 */ /* 0x0007240000000800 */
[----:B------:R-:W-:Y:S02]  /*19ed0*/  F2FP.BF16.PACK_AB R72, R188, R189 ;  /* 0x000000bdbc48723e */ /* 0x000fe400000010ff */
[----:B------:R-:W-:Y:S03]  /*19ee0*/  F2FP.BF16.PACK_AB R73, R187, R185 ;  /* 0x000000b9bb49723e */ /* 0x000fe600000010ff */
[----:B------:R-:W-:Y:S02]  /*19ef0*/  F2FP.BF16.PACK_AB R74, R186, R184 ;  /* 0x000000b8ba4a723e */ /* 0x000fe400000010ff */
[----:B------:R-:W-:Y:S01]  /*19f00*/  F2FP.BF16.PACK_AB R75, R183, R182 ;  /* 0x000000b6b74b723e */ /* 0x000fe200000010ff */
[----:B--2---:R-:W2:Y:S01]  /*19f10*/  LDSM.16.MT88.4 R80, [R220+0x2100] ;  /* 0x00210000dc50783b */ /* 0x004ea20000004200 */
[----:B-----5:R-:W-:Y:S05]  /*19f20*/  F2FP.BF16.PACK_AB R79, R95, R96 ;  /* 0x000000605f4f723e */ /* 0x020fea00000010ff */
[-C--:B-1----:R-:W-:Y:S01]  /*19f30*/  HMMA.16816.F32.BF16 R4, R72, R84.reuse, R4 ;  /* 0x000000544804723c */ /* 0x082fe20000041804 */
[--C-:B---3--:R-:W-:Y:S01]  /*19f40*/  FFMA.FTZ R76, R248, c[0x0][0x2d0], -R92.reuse ;  /* 0x0000b400f84c7a23 */ /* 0x108fe2000001085c */
[----:B----4-:R-:W-:Y:S03]  /*19f50*/  F2FP.BF16.PACK_AB R168, R178, R179 ;  /* 0x000000b3b2a8723e */ /* 0x010fe600000010ff */
[----:B------:R1:W3:Y:S02]  /*19f60*/  MUFU.EX2 R177, R76 ;  /* 0x0000004c00b17308 */ /* 0x0002e40000000800 */
[----:B-1----:R-:W-:Y:S02]  /*19f70*/  F2FP.BF16.PACK_AB R76, R123, R122 ;  /* 0x0000007a7b4c723e */ /* 0x002fe400000010ff */
[----:B---3--:R-:W-:Y:S05]  /*19f80*/  F2FP.BF16.PACK_AB R169, R174, R177 ;  /* 0x000000b1aea9723e */ /* 0x008fea00000010ff */
[C---:B------:R-:W-:Y:S07]  /*19f90*/  HMMA.16816.F32.BF16 R8, R76.reuse, R84, R8 ;  /* 0x000000544c08723c */ /* 0x040fee0000041808 */
[--C-:B------:R-:W-:Y:S01]  /*19fa0*/  FFMA.FTZ R84, R250, c[0x0][0x2d0], -R71.reuse ;  /* 0x0000b400fa547a23 */ /* 0x100fe20000010847 */
[-C--:B------:R-:W-:Y:S01]  /*19fb0*/  HMMA.16816.F32.BF16 R12, R76, R86.reuse, R12 ;  /* 0x000000564c0c723c */ /* 0x080fe2000004180c */
[----:B------:R-:W-:Y:S02]  /*19fc0*/  FFMA.FTZ R71, R251, c[0x0][0x2d0], -R71 ;  /* 0x0000b400fb477a23 */ /* 0x000fe40000010847 */
[----:B------:R1:W-:Y:S05]  /*19fd0*/  MUFU.EX2 R173, R84 ;  /* 0x0000005400ad7308 */ /* 0x0003ea0000000800 */
[C---:B------:R-:W-:Y:S05]  /*19fe0*/  HMMA.16816.F32.BF16 R16, R72.reuse, R86, R16 ;  /* 0x000000564810723c */ /* 0x040fea0000041810 */
[----:B------:R3:W4:Y:S03]  /*19ff0*/  MUFU.EX2 R172, R71 ;  /* 0x0000004700ac7308 */ /* 0x0007260000000800 */
[-C--:B--2---:R-:W-:Y:S08]  /*1a000*/  HMMA.16816.F32.BF16 R20, R72, R80.reuse, R20 ;  /* 0x000000504814723c */ /* 0x084ff00000041814 */
[C---:B------:R-:W-:Y:S01]  /*1a010*/  HMMA.16816.F32.BF16 R24, R76.reuse, R80, R24 ;  /* 0x000000504c18723c */ /* 0x040fe20000041818 */
[----:B-1----:R-:W1:Y:S07]  /*1a020*/  LDSM.16.MT88.4 R84, [R219+0x2100] ;  /* 0x00210000db54783b */ /* 0x002e6e0000004200 */
[-C--:B------:R-:W-:Y:S01]  /*1a030*/  HMMA.16816.F32.BF16 R28, R76, R82.reuse, R28 ;  /* 0x000000524c1c723c */ /* 0x080fe2000004181c */
[--C-:B---3--:R-:W-:Y:S03]  /*1a040*/  FFMA.FTZ R71, R124, c[0x0][0x2d0], -R92.reuse ;  /* 0x0000b4007c477a23 */ /* 0x108fe6000001085c */
[----:B------:R-:W-:Y:S01]  /*1a050*/  MOV R124, R149 ;  /* 0x00000095007c7202 */ /* 0x000fe20000000f00 */
[----:B------:R-:W-:Y:S03]  /*1a060*/  FFMA.FTZ R92, R134, c[0x0][0x2d0], -R92 ;  /* 0x0000b400865c7a23 */ /* 0x000fe6000001085c */
[C---:B------:R-:W-:Y:S01]  /*1a070*/  HMMA.16816.F32.BF16 R32, R72.reuse, R82, R32 ;  /* 0x000000524820723c */ /* 0x040fe20000041820 */
[----:B------:R2:W-:Y:S01]  /*1a080*/  MUFU.EX2 R135, R71 ;  /* 0x0000004700877308 */ /* 0x0005e20000000800 */
[----:B------:R-:W3:Y:S02]  /*1a090*/  LDSM.16.MT88.4 R148, [R217+0x2900] ;  /* 0x00290000d994783b */ /* 0x000ee40000004200 */
[----:B----4-:R-:W-:Y:S02]  /*1a0a0*/  F2FP.BF16.PACK_AB R170, R172, R173 ;  /* 0x000000adacaa723e */ /* 0x010fe400000010ff */
[----:B------:R-:W-:Y:S02]  /*1a0b0*/  MOV R212, R124 ;  /* 0x0000007c00d47202 */ /* 0x000fe40000000f00 */
[-C--:B------:R-:W-:Y:S03]  /*1a0c0*/  HMMA.16816.F32.BF16 R36, R72, R88.reuse, R36 ;  /* 0x000000584824723c */ /* 0x080fe60000041824 */
[----:B------:R-:W4:Y:S05]  /*1a0d0*/  MUFU.EX2 R134, R92 ;  /* 0x0000005c00867308 */ /* 0x000f2a0000000800 */
[C---:B------:R-:W-:Y:S01]  /*1a0e0*/  HMMA.16816.F32.BF16 R40, R76.reuse, R88, R40 ;  /* 0x000000584c28723c */ /* 0x040fe20000041828 */
[----:B------:R-:W5:Y:S04]  /*1a0f0*/  LDL.LU R89, [R1+0x4] ;  /* 0x0000040001597983 */ /* 0x000f680000300800 */
[----:B------:R-:W5:Y:S03]  /*1a100*/  LDL.LU R88, [R1+0x8] ;  /* 0x0000080001587983 */ /* 0x000f660000300800 */
[-C--:B------:R-:W-:Y:S01]  /*1a110*/  HMMA.16816.F32.BF16 R44, R76, R90.reuse, R44 ;  /* 0x0000005a4c2c723c */ /* 0x080fe2000004182c */
[--C-:B--2---:R-:W-:Y:S04]  /*1a120*/  FFMA.FTZ R71, R252, c[0x0][0x2d0], -R93.reuse ;  /* 0x0000b400fc477a23 */ /* 0x104fe8000001085d */
[----:B------:R2:W-:Y:S03]  /*1a130*/  MUFU.EX2 R92, R71 ;  /* 0x00000047005c7308 */ /* 0x0005e60000000800 */
[C---:B------:R-:W-:Y:S01]  /*1a140*/  HMMA.16816.F32.BF16 R48, R72.reuse, R90, R48 ;  /* 0x0000005a4830723c */ /* 0x040fe20000041830 */
[----:B----4-:R-:W-:Y:S07]  /*1a150*/  F2FP.BF16.PACK_AB R171, R134, R135 ;  /* 0x0000008786ab723e */ /* 0x010fee00000010ff */
[-C--:B-1----:R-:W-:Y:S08]  /*1a160*/  HMMA.16816.F32.BF16 R52, R72, R84.reuse, R52 ;  /* 0x000000544834723c */ /* 0x082ff00000041834 */
[C---:B------:R-:W-:Y:S01]  /*1a170*/  HMMA.16816.F32.BF16 R56, R76.reuse, R84, R56 ;  /* 0x000000544c38723c */ /* 0x040fe20000041838 */
[----:B--2---:R-:W-:Y:S03]  /*1a180*/  FFMA.FTZ R71, R115, c[0x0][0x2d0], -R93 ;  /* 0x0000b40073477a23 */ /* 0x004fe6000001085d */
[----:B------:R-:W-:Y:S04]  /*1a190*/  IMAD.MOV.U32 R115, RZ, RZ, R101 ;  /* 0x000000ffff737224 */ /* 0x000fe800078e0065 */
[-C--:B------:R-:W-:Y:S01]  /*1a1a0*/  HMMA.16816.F32.BF16 R60, R76, R86.reuse, R60 ;  /* 0x000000564c3c723c */ /* 0x080fe2000004183c */
[----:B------:R1:W2:Y:S07]  /*1a1b0*/  MUFU.EX2 R82, R71 ;  /* 0x0000004700527308 */ /* 0x0002ae0000000800 */
[----:B------:R-:W-:Y:S01]  /*1a1c0*/  HMMA.16816.F32.BF16 R64, R72, R86, R64 ;  /* 0x000000564840723c */ /* 0x000fe20000041840 */
[----:B------:R-:W4:Y:S07]  /*1a1d0*/  LDL.LU R72, [R1+0xc] ;  /* 0x00000c0001487983 */ /* 0x000f2e0000300800 */
[-C--:B---3--:R-:W-:Y:S01]  /*1a1e0*/  HMMA.16816.F32.BF16 R136, R168, R148.reuse, R4 ;  /* 0x00000094a888723c */ /* 0x088fe20000041804 */
[--C-:B-1----:R-:W-:Y:S03]  /*1a1f0*/  FFMA.FTZ R71, R112, c[0x0][0x2d0], -R93.reuse ;  /* 0x0000b40070477a23 */ /* 0x102fe6000001085d */
[----:B------:R-:W-:Y:S01]  /*1a200*/  FFMA.FTZ R93, R103, c[0x0][0x2d0], -R93 ;  /* 0x0000b400675d7a23 */ /* 0x000fe2000001085d */
[----:B------:R1:W-:Y:S01]  /*1a210*/  MUFU.EX2 R83, R71 ;  /* 0x0000004700537308 */ /* 0x0003e20000000800 */
[----:B------:R-:W-:Y:S02]  /*1a220*/  MOV R112, R102 ;  /* 0x0000006600707202 */ /* 0x000fe40000000f00 */
[----:B------:R-:W3:Y:S01]  /*1a230*/  LDSM.16.MT88.4 R100, [R220+0x2900] ;  /* 0x00290000dc64783b */ /* 0x000ee20000004200 */
[----:B--2---:R-:W-:Y:S06]  /*1a240*/  F2FP.BF16.PACK_AB R124, R82, R92 ;  /* 0x0000005c527c723e */ /* 0x004fec00000010ff */
[----:B------:R-:W2:Y:S01]  /*1a250*/  MUFU.EX2 R93, R93 ;  /* 0x0000005d005d7308 */ /* 0x000ea20000000800 */
[--C-:B-1----:R-:W-:Y:S09]  /*1a260*/  FFMA.FTZ R71, R175, c[0x0][0x2d0], -R94.reuse ;  /* 0x0000b400af477a23 */ /* 0x102ff2000001085e */
[----:B------:R1:W-:Y:S01]  /*1a270*/  MUFU.EX2 R81, R71 ;  /* 0x0000004700517308 */ /* 0x0003e20000000800 */
[----:B--2---:R-:W-:Y:S01]  /*1a280*/  F2FP.BF16.PACK_AB R126, R93, R83 ;  /* 0x000000535d7e723e */ /* 0x004fe200000010ff */
[--C-:B-1----:R-:W-:Y:S08]  /*1a290*/  FFMA.FTZ R71, R211, c[0x0][0x2d0], -R94.reuse ;  /* 0x0000b400d3477a23 */ /* 0x102ff0000001085e */
[----:B------:R1:W2:Y:S02]  /*1a2a0*/  MUFU.EX2 R80, R71 ;  /* 0x0000004700507308 */ /* 0x0002a40000000800 */
[--C-:B-1----:R-:W-:Y:S01]  /*1a2b0*/  FFMA.FTZ R71, R176, c[0x0][0x2d0], -R94.reuse ;  /* 0x0000b400b0477a23 */ /* 0x102fe2000001085e */
[----:B--2---:R-:W-:Y:S01]  /*1a2c0*/  F2FP.BF16.PACK_AB R125, R80, R81 ;  /* 0x00000051507d723e */ /* 0x004fe200000010ff */
[----:B------:R-:W-:Y:S02]  /*1a2d0*/  FFMA.FTZ R94, R70, c[0x0][0x2d0], -R94 ;  /* 0x0000b400465e7a23 */ /* 0x000fe4000001085e */
[----:B------:R-:W2:Y:S04]  /*1a2e0*/  LDL.LU R70, [R1+0x10] ;  /* 0x0000100001467983 */ /* 0x000ea80000300800 */
[----:B------:R-:W-:Y:S10]  /*1a2f0*/  MUFU.EX2 R71, R71 ;  /* 0x0000004700477308 */ /* 0x000ff40000000800 */
[----:B------:R-:W1:Y:S01]  /*1a300*/  MUFU.EX2 R94, R94 ;  /* 0x0000005e005e7308 */ /* 0x000e620000000800 */
[----:B-----5:R-:W-:Y:S01]  /*1a310*/  FFMA.FTZ R69, R69, R89, R127 ;  /* 0x0000005945457223 */ /* 0x020fe2000001007f */
[----:B-1----:R-:W-:Y:S01]  /*1a320*/  F2FP.BF16.PACK_AB R127, R94, R71 ;  /* 0x000000475e7f723e */ /* 0x002fe200000010ff */
[----:B------:R-:W-:Y:S04]  /*1a330*/  FFMA.FTZ R68, R68, R88, R145 ;  /* 0x0000005844447223 */ /* 0x000fe80000010091 */
[----:B------:R-:W-:Y:S02]  /*1a340*/  FADD.FTZ R6, R112, R68 ;  /* 0x0000004470067221 */ /* 0x000fe40000010000 */
[C---:B------:R-:W-:Y:S02]  /*1a350*/  HMMA.16816.F32.BF16 R140, R124.reuse, R148, R8 ;  /* 0x000000947c8c723c */ /* 0x040fe40000041808 */
[----:B------:R-:W-:Y:S01]  /*1a360*/  FADD.FTZ R6, R212, R6 ;  /* 0x00000006d4067221 */ /* 0x000fe20000010000 */
[----:B------:R-:W-:Y:S02]  /*1a370*/  MOV R212, R194 ;  /* 0x000000c200d47202 */ /* 0x000fe40000000f00 */
[----:B------:R-:W-:Y:S03]  /*1a380*/  MOV R194, R152 ;  /* 0x0000009800c27202 */ /* 0x000fe60000000f00 */
[-C--:B------:R-:W-:Y:S08]  /*1a390*/  HMMA.16816.F32.BF16 R144, R124, R150.reuse, R12 ;  /* 0x000000967c90723c */ /* 0x080ff0000004180c */
[C---:B------:R-:W-:Y:S01]  /*1a3a0*/  HMMA.16816.F32.BF16 R148, R168.reuse, R150, R16 ;  /* 0x00000096a894723c */ /* 0x040fe20000041810 */
[----:B----4-:R-:W-:Y:S03]  /*1a3b0*/  FFMA.FTZ R4, R2, R72, R238 ;  /* 0x0000004802047223 */ /* 0x010fe600000100ee */
[----:B------:R-:W-:Y:S01]  /*1a3c0*/  MOV R238, R113 ;  /* 0x0000007100ee7202 */ /* 0x000fe20000000f00 */
[----:B------:R-:W-:Y:S02]  /*1a3d0*/  FADD.FTZ R2, R115, R69 ;  /* 0x0000004573027221 */ /* 0x000fe40000010000 */
[----:B------:R-:W-:Y:S01]  /*1a3e0*/  FADD.FTZ R4, R245, R4 ;  /* 0x00000004f5047221 */ /* 0x000fe20000010000 */
[----:B------:R-:W1:Y:S01]  /*1a3f0*/  LDSM.16.MT88.4 R112, [R218+0x2900] ;  /* 0x00290000da70783b */ /* 0x000e620000004200 */
[----:B------:R-:W-:Y:S03]  /*1a400*/  FADD.FTZ R2, R215, R2 ;  /* 0x00000002d7027221 */ /* 0x000fe60000010000 */
[----:B------:R-:W-:Y:S01]  /*1a410*/  FADD.FTZ R5, R210, R4 ;  /* 0x00000004d2057221 */ /* 0x000fe20000010000 */
[----:B------:R-:W-:Y:S01]  /*1a420*/  MOV R210, R155 ;  /* 0x0000009b00d27202 */ /* 0x000fe20000000f00 */
[----:B------:R-:W-:Y:S02]  /*1a430*/  IMAD.MOV.U32 R215, RZ, RZ, R196 ;  /* 0x000000ffffd77224 */ /* 0x000fe400078e00c4 */
[----:B------:R-:W-:Y:S02]  /*1a440*/  FADD.FTZ R7, R154, R2 ;  /* 0x000000029a077221 */ /* 0x000fe40000010000 */
[----:B------:R-:W-:Y:S02]  /*1a450*/  FADD.FTZ R4, R244, R6 ;  /* 0x00000006f4047221 */ /* 0x000fe40000010000 */
[----:B------:R-:W-:Y:S01]  /*1a460*/  FADD.FTZ R2, R204, R5 ;  /* 0x00000005cc027221 */ /* 0x000fe20000010000 */
[----:B------:R-:W-:Y:S01]  /*1a470*/  MOV R204, R202 ;  /* 0x000000ca00cc7202 */ /* 0x000fe20000000f00 */
[----:B------:R-:W-:Y:S01]  /*1a480*/  FADD.FTZ R7, R197, R7 ;  /* 0x00000007c5077221 */ /* 0x000fe20000010000 */
[----:B------:R-:W-:Y:S01]  /*1a490*/  MOV R197, R159 ;  /* 0x0000009f00c57202 */ /* 0x000fe20000000f00 */
[----:B------:R-:W-:Y:S02]  /*1a4a0*/  FADD.FTZ R6, R207, R4 ;  /* 0x00000004cf067221 */ /* 0x000fe40000010000 */
[----:B------:R-:W-:Y:S02]  /*1a4b0*/  FADD.FTZ R5, R156, R2 ;  /* 0x000000029c057221 */ /* 0x000fe40000010000 */
[----:B------:R-:W-:Y:S02]  /*1a4c0*/  FADD.FTZ R4, R241, R7 ;  /* 0x00000007f1047221 */ /* 0x000fe40000010000 */
[----:B------:R-:W-:Y:S02]  /*1a4d0*/  FADD.FTZ R2, R238, R6 ;  /* 0x00000006ee027221 */ /* 0x000fe40000010000 */
[----:B------:R-:W-:Y:S02]  /*1a4e0*/  FADD.FTZ R7, R163, R4 ;  /* 0x00000004a3077221 */ /* 0x000fe40000010000 */
[----:B------:R-:W-:Y:S02]  /*1a4f0*/  FADD.FTZ R6, R162, R2 ;  /* 0x00000002a2067221 */ /* 0x000fe40000010000 */
[----:B------:R-:W-:Y:S02]  /*1a500*/  FADD.FTZ R2, R215, R7 ;  /* 0x00000007d7027221 */ /* 0x000fe40000010000 */
[----:B------:R-:W-:Y:S02]  /*1a510*/  IMAD.MOV.U32 R196, RZ, RZ, R153 ;  /* 0x000000ffffc47224 */ /* 0x000fe400078e0099 */
[----:B------:R-:W-:Y:S01]  /*1a520*/  IMAD.MOV.U32 R202, RZ, RZ, R199 ;  /* 0x000000ffffca7224 */ /* 0x000fe200078e00c7 */
[-C--:B---3--:R-:W-:Y:S01]  /*1a530*/  HMMA.16816.F32.BF16 R152, R168, R100.reuse, R20 ;  /* 0x00000064a898723c */ /* 0x088fe20000041814 */
[----:B------:R-:W-:Y:S01]  /*1a540*/  IMAD.MOV.U32 R207, RZ, RZ, R158 ;  /* 0x000000ffffcf7224 */ /* 0x000fe200078e009e */
[----:B------:R-:W-:Y:S01]  /*1a550*/  MOV R199, R208 ;  /* 0x000000d000c77202 */ /* 0x000fe20000000f00 */
[----:B------:R-:W-:Y:S01]  /*1a560*/  FADD.FTZ R9, R196, R2 ;  /* 0x00000002c4097221 */ /* 0x000fe20000010000 */
[----:B------:R-:W-:Y:S04]  /*1a570*/  MOV R208, R157 ;  /* 0x0000009d00d07202 */ /* 0x000fe80000000f00 */
[C---:B------:R-:W-:Y:S01]  /*1a580*/  HMMA.16816.F32.BF16 R156, R124.reuse, R100, R24 ;  /* 0x000000647c9c723c */ /* 0x040fe20000041818 */
[----:B--2---:R-:W-:Y:S03]  /*1a590*/  FFMA.FTZ R0, R0, R70, R131 ;  /* 0x0000004600007223 */ /* 0x004fe60000010083 */
[----:B------:R-:W-:Y:S02]  /*1a5a0*/  IMAD.MOV.U32 R131, RZ, RZ, R130 ;  /* 0x000000ffff837224 */ /* 0x000fe400078e0082 */
[----:B------:R-:W-:Y:S01]  /*1a5b0*/  FADD.FTZ R8, R132, R0 ;  /* 0x0000000084087221 */ /* 0x000fe20000010000 */
[----:B------:R-:W-:Y:S01]  /*1a5c0*/  MOV R132, R129 ;  /* 0x0000008100847202 */ /* 0x000fe20000000f00 */
[----:B------:R-:W-:Y:S04]  /*1a5d0*/  FADD.FTZ R0, R161, R5 ;  /* 0x00000005a1007221 */ /* 0x000fe80000010000 */
[----:B------:R-:W-:Y:S01]  /*1a5e0*/  FADD.FTZ R8, R133, R8 ;  /* 0x0000000885087221 */ /* 0x000fe20000010000 */
[----:B------:R-:W-:Y:S01]  /*1a5f0*/  MOV R133, R128 ;  /* 0x0000008000857202 */ /* 0x000fe20000000f00 */
[----:B------:R-:W-:Y:S02]  /*1a600*/  FADD.FTZ R5, R160, R0 ;  /* 0x00000000a0057221 */ /* 0x000fe40000010000 */
[----:B------:R-:W-:Y:S01]  /*1a610*/  FADD.FTZ R4, R213, R8 ;  /* 0x00000008d5047221 */ /* 0x000fe20000010000 */
[-C--:B------:R-:W-:Y:S01]  /*1a620*/  HMMA.16816.F32.BF16 R160, R124, R102.reuse, R28 ;  /* 0x000000667ca0723c */ /* 0x080fe2000004181c */
[----:B------:R-:W-:Y:S02]  /*1a630*/  FADD.FTZ R0, R212, R6 ;  /* 0x00000006d4007221 */ /* 0x000fe40000010000 */
[----:B------:R-:W-:Y:S02]  /*1a640*/  FADD.FTZ R8, R210, R5 ;  /* 0x00000005d2087221 */ /* 0x000fe40000010000 */
[----:B------:R-:W-:Y:S02]  /*1a650*/  FADD.FTZ R11, R106, R4 ;  /* 0x000000046a0b7221 */ /* 0x000fe40000010000 */
[----:B------:R-:W-:Y:S01]  /*1a660*/  FADD.FTZ R10, R194, R0 ;  /* 0x00000000c20a7221 */ /* 0x000fe20000010000 */
[----:B------:R-:W2:Y:S01]  /*1a670*/  LDSM.16.MT88.4 R4, [R219+0x2900] ;  /* 0x00290000db04783b */ /* 0x000ea20000004200 */
[----:B------:R-:W-:Y:S01]  /*1a680*/  FADD.FTZ R2, R209, R8 ;  /* 0x00000008d1027221 */ /* 0x000fe20000010000 */
[C---:B------:R-:W-:Y:S02]  /*1a690*/  HMMA.16816.F32.BF16 R100, R168.reuse, R102, R32 ;  /* 0x00000066a864723c */ /* 0x040fe40000041820 */
[----:B------:R-:W-:Y:S02]  /*1a6a0*/  FADD.FTZ R8, R105, R11 ;  /* 0x0000000b69087221 */ /* 0x000fe40000010000 */
[----:B------:R-:W-:Y:S02]  /*1a6b0*/  FADD.FTZ R0, R204, R9 ;  /* 0x00000009cc007221 */ /* 0x000fe40000010000 */
[----:B------:R-:W-:Y:S02]  /*1a6c0*/  FADD.FTZ R10, R202, R10 ;  /* 0x0000000aca0a7221 */ /* 0x000fe40000010000 */
[----:B------:R-:W-:Y:S04]  /*1a6d0*/  FADD.FTZ R11, R107, R2 ;  /* 0x000000026b0b7221 */ /* 0x000fe80000010000 */
[----:B------:R-:W-:Y:S02]  /*1a6e0*/  FADD.FTZ R8, R104, R8 ;  /* 0x0000000868087221 */ /* 0x000fe40000010000 */
[----:B------:R-:W-:Y:S01]  /*1a6f0*/  FADD.FTZ R9, R199, R0 ;  /* 0x00000000c7097221 */ /* 0x000fe20000010000 */
[-C--:B-1----:R-:W-:Y:S01]  /*1a700*/  HMMA.16816.F32.BF16 R104, R168, R112.reuse, R36 ;  /* 0x00000070a868723c */ /* 0x082fe20000041824 */
[----:B------:R-:W-:Y:S02]  /*1a710*/  FADD.FTZ R2, R197, R10 ;  /* 0x0000000ac5027221 */ /* 0x000fe40000010000 */
[----:B------:R-:W-:Y:S02]  /*1a720*/  FADD.FTZ R8, R109, R8 ;  /* 0x000000086d087221 */ /* 0x000fe40000010000 */
[----:B------:R-:W-:Y:S02]  /*1a730*/  FADD.FTZ R0, R111, R11 ;  /* 0x0000000b6f007221 */ /* 0x000fe40000010000 */
[----:B------:R-:W-:Y:S02]  /*1a740*/  FADD.FTZ R9, R208, R9 ;  /* 0x00000009d0097221 */ /* 0x000fe40000010000 */
[----:B------:R-:W-:Y:S03]  /*1a750*/  FADD.FTZ R11, R207, R2 ;  /* 0x00000002cf0b7221 */ /* 0x000fe60000010000 */
[----:B------:R-:W-:Y:S02]  /*1a760*/  FADD.FTZ R8, R108, R8 ;  /* 0x000000086c087221 */ /* 0x000fe40000010000 */
[----:B------:R-:W-:Y:S02]  /*1a770*/  FADD.FTZ R10, R110, R0 ;  /* 0x000000006e0a7221 */ /* 0x000fe40000010000 */
[----:B------:R-:W-:Y:S01]  /*1a780*/  FADD.FTZ R2, R206, R9 ;  /* 0x00000009ce027221 */ /* 0x000fe20000010000 */
[C---:B------:R-:W-:Y:S01]  /*1a790*/  HMMA.16816.F32.BF16 R108, R124.reuse, R112, R40 ;  /* 0x000000707c6c723c */ /* 0x040fe20000041828 */
[----:B------:R-:W-:Y:S02]  /*1a7a0*/  FADD.FTZ R8, R121, R8 ;  /* 0x0000000879087221 */ /* 0x000fe40000010000 */
[----:B------:R-:W-:Y:S02]  /*1a7b0*/  FADD.FTZ R0, R166, R11 ;  /* 0x0000000ba6007221 */ /* 0x000fe40000010000 */
[----:B------:R-:W-:Y:S02]  /*1a7c0*/  FADD.FTZ R10, R164, R10 ;  /* 0x0000000aa40a7221 */ /* 0x000fe40000010000 */
[----:B------:R-:W-:Y:S02]  /*1a7d0*/  FADD.FTZ R11, R167, R2 ;  /* 0x00000002a70b7221 */ /* 0x000fe40000010000 */
[----:B------:R-:W-:Y:S03]  /*1a7e0*/  FADD.FTZ R8, R120, R8 ;  /* 0x0000000878087221 */ /* 0x000fe60000010000 */
[----:B------:R-:W-:Y:S02]  /*1a7f0*/  FADD.FTZ R9, R165, R0 ;  /* 0x00000000a5097221 */ /* 0x000fe40000010000 */
[----:B------:R-:W-:Y:S01]  /*1a800*/  FADD.FTZ R8, R119, R8 ;  /* 0x0000000877087221 */ /* 0x000fe20000010000 */
[-C--:B------:R-:W-:Y:S01]  /*1a810*/  HMMA.16816.F32.BF16 R164, R124, R114.reuse, R44 ;  /* 0x000000727ca4723c */ /* 0x080fe2000004182c */
[----:B------:R-:W-:Y:S02]  /*1a820*/  FADD.FTZ R2, R192, R10 ;  /* 0x0000000ac0027221 */ /* 0x000fe40000010000 */
[----:B------:R-:W-:Y:S02]  /*1a830*/  FADD.FTZ R8, R118, R8 ;  /* 0x0000000876087221 */ /* 0x000fe40000010000 */
[----:B------:R-:W-:Y:S02]  /*1a840*/  FADD.FTZ R0, R201, R11 ;  /* 0x0000000bc9007221 */ /* 0x000fe40000010000 */
[----:B------:R-:W-:Y:S01]  /*1a850*/  FADD.FTZ R11, R190, R2 ;  /* 0x00000002be0b7221 */ /* 0x000fe20000010000 */
[C---:B------:R-:W-:Y:S01]  /*1a860*/  HMMA.16816.F32.BF16 R112, R168.reuse, R114, R48 ;  /* 0x00000072a870723c */ /* 0x040fe20000041830 */
[----:B------:R-:W-:Y:S03]  /*1a870*/  FADD.FTZ R8, R117, R8 ;  /* 0x0000000875087221 */ /* 0x000fe60000010000 */
[----:B------:R-:W-:Y:S02]  /*1a880*/  FADD.FTZ R9, R193, R9 ;  /* 0x00000009c1097221 */ /* 0x000fe40000010000 */
[----:B------:R-:W-:Y:S02]  /*1a890*/  FADD.FTZ R10, R200, R0 ;  /* 0x00000000c80a7221 */ /* 0x000fe40000010000 */
[----:B------:R-:W-:Y:S04]  /*1a8a0*/  FADD.FTZ R0, R191, R11 ;  /* 0x0000000bbf007221 */ /* 0x000fe80000010000 */
[----:B------:R-:W-:Y:S02]  /*1a8b0*/  FADD.FTZ R8, R116, R8 ;  /* 0x0000000874087221 */ /* 0x000fe40000010000 */
[----:B------:R-:W-:Y:S01]  /*1a8c0*/  FADD.FTZ R2, R195, R9 ;  /* 0x00000009c3027221 */ /* 0x000fe20000010000 */
[-C--:B--2---:R-:W-:Y:S01]  /*1a8d0*/  HMMA.16816.F32.BF16 R116, R168, R4.reuse, R52 ;  /* 0x00000004a874723c */ /* 0x084fe20000041834 */
[----:B------:R-:W-:Y:S02]  /*1a8e0*/  FADD.FTZ R10, R189, R10 ;  /* 0x0000000abd0a7221 */ /* 0x000fe40000010000 */
[----:B------:R-:W-:Y:S02]  /*1a8f0*/  FADD.FTZ R9, R122, R0 ;  /* 0x000000007a097221 */ /* 0x000fe40000010000 */
        /* <DEDUP_REMOVED lines=12> */
[----:B------:R-:W-:Y:S01]  /*1a9c0*/  FADD.FTZ R2, R181, R10 ;  /* 0x0000000ab5027221 */ /* 0x000fe20000010000 */
[----:B------:R-:W-:Y:S03]  /*1a9d0*/  HMMA.16816.F32.BF16 R168, R168, R6, R64 ;  /* 0x00000006a8a8723c */ /* 0x000fe60000041840 */
[----:B------:R-:W-:Y:S02]  /*1a9e0*/  FADD.FTZ R8, R183, R9 ;  /* 0x00000009b7087221 */ /* 0x000fe40000010000 */
        /* <DEDUP_REMOVED lines=14> */
[----:B------:R1:W-:Y:S01]  /*1aad0*/  STL [R1+0x4], R5 ;  /* 0x0000040501007387 */ /* 0x0003e20000100800 */
[----:B------:R-:W-:Y:S02]  /*1aae0*/  FADD.FTZ R2, R83, R2 ;  /* 0x0000000253027221 */ /* 0x000fe40000010000 */
[----:B------:R-:W-:Y:S01]  /*1aaf0*/  FADD.FTZ R4, R134, R4 ;  /* 0x0000000486047221 */ /* 0x000fe20000010000 */
[----:B------:R-:W-:Y:S01]  /*1ab00*/  MOV R134, R3 ;  /* 0x0000000300867202 */ /* 0x000fe20000000f00 */
[----:B------:R-:W-:Y:S02]  /*1ab10*/  FADD.FTZ R2, R93, R2 ;  /* 0x000000025d027221 */ /* 0x000fe40000010000 */
[----:B------:R-:W-:Y:S01]  /*1ab20*/  FADD.FTZ R0, R71, R0 ;  /* 0x0000000047007221 */ /* 0x000fe20000010000 */
[----:B------:R1:W-:Y:S03]  /*1ab30*/  STL [R1+0x8], R4 ;  /* 0x0000080401007387 */ /* 0x0003e60000100800 */
[----:B------:R-:W-:Y:S01]  /*1ab40*/  FADD.FTZ R0, R94, R0 ;  /* 0x000000005e007221 */ /* 0x000fe20000010000 */
[----:B------:R1:W-:Y:S04]  /*1ab50*/  STL [R1+0xc], R2 ;  /* 0x00000c0201007387 */ /* 0x0003e80000100800 */
[----:B------:R1:W-:Y:S01]  /*1ab60*/  STL [R1+0x10], R0 ;  /* 0x0000100001007387 */ /* 0x0003e20000100800 */
[----:B------:R-:W-:-:S05]  /*1ab70*/  @P0 BRA `(.L_x_473) ;  /* 0xffff9a4000000947 */ /* 0x000fca000383ffff */
.L_x_454:
[----:B------:R-:W2:Y:S01]  /*1ab80*/  S2UR UR4, SR_CTAID.X ;  /* 0x00000000000479c3 */ /* 0x000ea20000002500 */
[----:B------:R-:W-:-:S02]  /*1ab90*/  UISETP.NE.AND UP1, UPT, UR13, URZ, UPT ;  /* 0x0000003f0d00728c */ /* 0x000fc4000bf25270 */
[----:B------:R-:W-:Y:S02]  /*1aba0*/  UISETP.NE.AND UP0, UPT, UR12, URZ, UPT ;  /* 0x0000003f0c00728c */ /* 0x000fe4000bf05270 */
[----:B------:R-:W-:-:S04]  /*1abb0*/  ULDC.64 UR16, c[0x0][0x2c8] ;  /* 0x0000b20000107ab9 */ /* 0x000fc80000000a00 */
[----:B------:R-:W-:Y:S01]  /*1abc0*/  PLOP3.LUT P0, PT, PT, PT, UP0, 0x40, 0x0 ;  /* 0x000000000000781c */ /* 0x000fe20003f0e808 */
[----:B--2---:R-:W-:-:S04]  /*1abd0*/  ULEA UR4, UR4, 0x7f, 0x7 ;  /* 0x0000007f04047891 */ /* 0x004fc8000f8e383f */
[----:B------:R-:W-:Y:S02]  /*1abe0*/  UIMAD.WIDE.U32 UR20, UR4, UR16, URZ ;  /* 0x00000010041472a5 */ /* 0x000fe4000f8e003f */
[----:B------:R-:W-:Y:S02]  /*1abf0*/  UIADD3 UR16, UR7, 0x1, -UR10 ;  /* 0x0000000107107890 */ /* 0x000fe4000fffe80a */
[----:B------:R-:W-:-:S04]  /*1ac00*/  @UP1 USHF.R.U32.HI UR4, URZ, UR17, UR21 ;  /* 0x000000113f041299 */ /* 0x000fc80008011615 */
[----:B------:R-:W-:-:S03]  /*1ac10*/  UIADD3 UR20, UR4, UR16, URZ ;  /* 0x0000001004147290 */ /* 0x000fc6000fffe03f */
[----:B------:R-:W-:Y:S02]  /*1ac20*/  ULDC UR4, c[0x0][0x324] ;  /* 0x0000c90000047ab9 */ /* 0x000fe40000000800 */
        /* <DEDUP_REMOVED lines=15> */
.L_x_475:
[----:B------:R-:W-:Y:S02]  /*1ad20*/  UMOV UR17, 0x1 ;  /* 0x0000000100117882 */ /* 0x000fe40000000000 */
[----:B------:R-:W-:Y:S02]  /*1ad30*/  ULDC UR16, c[0x0][0x32c] ;  /* 0x0000cb0000107ab9 */ /* 0x000fe40000000800 */
[----:B------:R-:W-:-:S03]  /*1ad40*/  UISETP.NE.AND UP0, UPT, UR17, UR16, UPT ;  /* 0x000000101100728c */ /* 0x000fc6000bf05270 */
[----:B------:R-:W-:Y:S02]  /*1ad50*/  ULDC.64 UR16, c[0x0][0x330] ;  /* 0x0000cc0000107ab9 */ /* 0x000fe40000000a00 */
[----:B------:R-:W-:-:S07]  /*1ad60*/  UIMAD.WIDE.U32 UR22, UR20, UR16, URZ ;  /* 0x00000010141672a5 */ /* 0x000fce000f8e003f */
[----:B------:R-:W-:Y:S02]  /*1ad70*/  @UP0 UMOV UR21, UR23 ;  /* 0x0000001700150c82 */ /* 0x000fe40008000000 */
[----:B------:R-:W-:Y:S02]  /*1ad80*/  @UP0 USHF.R.U32.HI UR20, URZ, UR17, UR21 ;  /* 0x000000113f140299 */ /* 0x000fe40008011615 */
.L_x_476:
[----:B------:R-:W-:Y:S02]  /*1ad90*/  ULDC UR16, c[0x0][0x32c] ;  /* 0x0000cb0000107ab9 */ /* 0x000fe40000000800 */
[----:B------:R-:W-:-:S04]  /*1ada0*/  UIMAD UR16, UR20, UR16, URZ ;  /* 0x00000010141072a4 */ /* 0x000fc8000f8e023f */
[----:B------:R-:W-:-:S04]  /*1adb0*/  UISETP.LT.AND UP0, UPT, UR4, UR16, UPT ;  /* 0x000000100400728c */ /* 0x000fc8000bf01270 */
[----:B------:R-:W-:-:S04]  /*1adc0*/  USEL UR4, UR4, UR16, !UP0 ;  /* 0x0000001004047287 */ /* 0x000fc8000c000000 */
.L_x_474:
        /* <DEDUP_REMOVED lines=11> */
[----:B-1----:R-:W-:Y:S01]  /*1ae80*/  IMAD.MOV.U32 R0, RZ, RZ, R130 ;  /* 0x000000ffff007224 */ /* 0x002fe200078e0082 */
[----:B------:R-:W-:Y:S02]  /*1ae90*/  MOV R134, R128 ;  /* 0x0000008000867202 */ /* 0x000fe40000000f00 */
.L_x_480:
[----:B------:R-:W-:Y:S04]  /*1aea0*/  DEPBAR.LE SB0, 0x0 ;  /* 0x000080000000791a */ /* 0x000fe80000000000 */
[----:B------:R-:W-:Y:S01]  /*1aeb0*/  BAR.SYNC.DEFER_BLOCKING 0x0 ;  /* 0x0000000000007b1d */ /* 0x000fe20000010000 */
[----:B------:R-:W-:Y:S06]  /*1aec0*/  UISETP.GT.AND UP0, UPT, UR18, UR19, UPT ;  /* 0x000000131200728c */ /* 0x000fec000bf04270 */
[----:B------:R-:W-:Y:S01]  /*1aed0*/  PLOP3.LUT P0, PT, PT, PT, UP0, 0x80, 0x0 ;  /* 0x000000000000781c */ /* 0x000fe20003f0f008 */
[----:B-----5:R1:W2:Y:S04]  /*1aee0*/  LDSM.16.M88.4 R96, [R223+0x6100] ;  /* 0x00610000df60783b */ /* 0x0202a80000000200 */
        /* <DEDUP_REMOVED lines=16> */
[----:B--234-:R-:W-:Y:S02]  /*1aff0*/  SHF.R.S32.HI R2, RZ, 0x1f, R236 ;  /* 0x0000001fff027819 */ /* 0x01cfe400000114ec */
[----:B------:R-:W-:Y:S03]  /*1b000*/  SHF.R.S32.HI R5, RZ, 0x1f, R235 ;  /* 0x0000001fff057819 */ /* 0x000fe600000114eb */
[----:B------:R-:W-:Y:S02]  /*1b010*/  IMAD R4, R2, c[0x0][0x208], RZ ;  /* 0x0000820002047a24 */ /* 0x000fe400078e02ff */
[C---:B------:R-:W-:Y:S04]  /*1b020*/  IMAD.WIDE.U32 R2, R236.reuse, c[0x0][0x208], RZ ;  /* 0x00008200ec027a25 */ /* 0x040fe800078e00ff */
[----:B------:R-:W-:Y:S04]  /*1b030*/  IMAD R4, R236, c[0x0][0x20c], R4 ;  /* 0x00008300ec047a24 */ /* 0x000fe800078e0204 */
[----:B------:R-:W-:Y:S02]  /*1b040*/  IMAD.IADD R3, R3, 0x1, R4 ;  /* 0x0000000103037824 */ /* 0x000fe400078e0204 */
[----:B------:R-:W-:Y:S02]  /*1b050*/  IMAD R4, R5, c[0x0][0x218], RZ ;  /* 0x0000860005047a24 */ /* 0x000fe400078e02ff */
[C---:B------:R-:W-:Y:S04]  /*1b060*/  IMAD.WIDE.U32 R2, R235.reuse, c[0x0][0x218], R2 ;  /* 0x00008600eb027a25 */ /* 0x040fe800078e0002 */
[----:B------:R-:W-:Y:S01]  /*1b070*/  IMAD R4, R235, c[0x0][0x21c], R4 ;  /* 0x00008700eb047a24 */ /* 0x000fe200078e0204 */
[----:B------:R-:W-:Y:S04]  /*1b080*/  IADD3 R2, P0, R2, UR46, RZ ;  /* 0x0000002e02027c10 */ /* 0x000fe8000ff1e0ff */
[----:B------:R-:W-:Y:S02]  /*1b090*/  IADD3.X R4, R3, UR5, R4, P0, !PT ;  /* 0x0000000503047c10 */ /* 0x000fe400087fe404 */
[C---:B------:R-:W-:Y:S04]  /*1b0a0*/  LEA R3, P0, R2.reuse, c[0x0][0x1f8], 0x1 ;  /* 0x00007e0002037a11 */ /* 0x040fe800078008ff */
[----:B------:R-:W-:Y:S01]  /*1b0b0*/  LEA.HI.X R2, R2, c[0x0][0x1fc], R4, 0x1, P0 ;  /* 0x00007f0002027a11 */ /* 0x000fe200000f0c04 */
[----:B------:R-:W-:Y:S04]  /*1b0c0*/  SHFL.IDX PT, R10, R3, 0x1, 0x181f ;  /* 0x00381f00030a7f89 */ /* 0x000fe800000e0000 */
[----:B------:R-:W2:Y:S04]  /*1b0d0*/  SHFL.IDX PT, R4, R3, RZ, 0x181f ;  /* 0x00181fff03047589 */ /* 0x000ea800000e0000 */
[----:B------:R-:W-:Y:S04]  /*1b0e0*/  SHFL.IDX PT, R5, R2, RZ, 0x181f ;  /* 0x00181fff02057589 */ /* 0x000fe800000e0000 */
        /* <DEDUP_REMOVED lines=8> */
[----:B------:R1:W1:Y:S01]  /*1b170*/  SHFL.IDX PT, R12, R2, 0x5, 0x181f ;  /* 0x00b81f00020c7f89 */ /* 0x00026200000e0000 */
[-C--:B--2---:R-:W-:Y:S02]  /*1b180*/  IADD3 R4, P0, R4, R234.reuse, RZ ;  /* 0x000000ea04047210 */ /* 0x084fe40007f1e0ff */
[-C--:B---3--:R-:W-:Y:S02]  /*1b190*/  IADD3 R8, P3, R8, R234.reuse, RZ ;  /* 0x000000ea08087210 */ /* 0x088fe40007f7e0ff */
[-C--:B----4-:R-:W-:Y:S01]  /*1b1a0*/  IADD3 R6, P2, R6, R234.reuse, RZ ;  /* 0x000000ea06067210 */ /* 0x090fe20007f5e0ff */
[--C-:B------:R-:W-:Y:S01]  /*1b1b0*/  IMAD.X R5, R5, 0x1, R233.reuse, P0 ;  /* 0x0000000105057824 */ /* 0x100fe200000e06e9 */
[-C--:B------:R-:W-:Y:S04]  /*1b1c0*/  IADD3 R10, P0, R10, R234.reuse, RZ ;  /* 0x000000ea0a0a7210 */ /* 0x080fe80007f1e0ff */
[----:B------:R2:W-:Y:S01]  /*1b1d0*/  LDGSTS.E.BYPASS.LTC128B.128 [R243], [R4.64], !P6 ;  /* 0x0000000004f37fae */ /* 0x0005e2000f101d4e */
[--C-:B------:R-:W-:Y:S02]  /*1b1e0*/  IMAD.X R11, R7, 0x1, R233.reuse, P0 ;  /* 0x00000001070b7824 */ /* 0x100fe400000e06e9 */
[--C-:B-----5:R-:W-:Y:S03]  /*1b1f0*/  IMAD.X R7, R14, 0x1, R233.reuse, P2 ;  /* 0x000000010e077824 */ /* 0x120fe600010e06e9 */
[----:B------:R3:W-:Y:S01]  /*1b200*/  LDGSTS.E.BYPASS.LTC128B.128 [R243+0x800], [R10.64], !P6 ;  /* 0x008000000af37fae */ /* 0x0007e2000f101d4e */
[-C--:B-1----:R-:W-:Y:S04]  /*1b210*/  IADD3 R2, P0, R3, R234.reuse, RZ ;  /* 0x000000ea03027210 */ /* 0x082fe80007f1e0ff */
        /* <DEDUP_REMOVED lines=8> */
.L_x_478:
[-C--:B--234-:R-:W-:Y:S01]  /*1b2a0*/  HMMA.16816.F32.BF16 R4, R96, R16.reuse, RZ ;  /* 0x000000106004723c */ /* 0x09cfe200000418ff */
        /* <DEDUP_REMOVED lines=8> */
[-C--:B-1----:R-:W-:Y:S08]  /*1b330*/  HMMA.16816.F32.BF16 R20, R96, R32.reuse, RZ ;  /* 0x000000206014723c */ /* 0x082ff000000418ff */
        /* <DEDUP_REMOVED lines=119> */
[--C-:B------:R-:W-:Y:S01]  /*1bab0*/  IMAD.MOV.U32 R2, RZ, RZ, R3.reuse ;  /* 0x000000ffff027224 */ /* 0x100fe200078e0003 */
[----:B------:R-:W-:Y:S04]  /*1bac0*/  @P2 SHF.R.U32.HI R2, RZ, c[0x0][0x2c0], R128 ;  /* 0x0000b000ff022a19 */ /* 0x000fe80000011680 */
[C---:B---3--:R-:W-:Y:S04]  /*1bad0*/  @!P1 IADD3 R129, P0, R2.reuse, R132, RZ ;  /* 0x0000008402819210 */ /* 0x048fe80007f1e0ff */
[----:B----4-:R-:W-:Y:S01]  /*1bae0*/  @!P1 LEA.HI.X.SX32 R130, R2, R130, 0x1, P0 ;  /* 0x0000008202829211 */ /* 0x010fe200000f0eff */
[----:B------:R-:W-:Y:S01]  /*1baf0*/  IMAD.MOV R2, RZ, RZ, -R2 ;  /* 0x000000ffff027224 */ /* 0x000fe200078e0a02 */
[C---:B------:R-:W-:Y:S03]  /*1bb00*/  @!P1 LEA R128, P0, R129.reuse, c[0x0][0x2a0], 0x2 ;  /* 0x0000a80081809a11 */ /* 0x040fe600078010ff */
[----:B------:R-:W-:Y:S01]  /*1bb10*/  IMAD R236, R2, c[0x0][0x2b8], R3 ;  /* 0x0000ae0002ec7a24 */ /* 0x000fe200078e0203 */
[----:B------:R-:W-:Y:S04]  /*1bb20*/  @!P1 LEA.HI.X R129, R129, c[0x0][0x2a4], R130, 0x2, P0 ;  /* 0x0000a90081819a11 */ /* 0x000fe800000f1482 */
[----:B------:R-:W-:Y:S01]  /*1bb30*/  SHF.R.S32.HI R2, RZ, 0x1f, R236 ;  /* 0x0000001fff027819 */ /* 0x000fe200000114ec */
[----:B------:R1:W2:Y:S04]  /*1bb40*/  @!P1 LDG.E R235, [R128.64] ;  /* 0x0000000e80eb9981 */ /* 0x0002a8000c1e1900 */
[----:B-1----:R-:W-:Y:S02]  /*1bb50*/  IMAD R128, R2, c[0x0][0x1e0], RZ ;  /* 0x0000780002807a24 */ /* 0x002fe400078e02ff */
[C---:B------:R-:W-:Y:S04]  /*1bb60*/  IMAD.WIDE.U32 R2, R236.reuse, c[0x0][0x1e0], RZ ;  /* 0x00007800ec027a25 */ /* 0x040fe800078e00ff */
        /* <DEDUP_REMOVED lines=19> */
[----:B------:R-:W1:Y:S02]  /*1bca0*/  SHFL.IDX PT, R178, R2, 0x3, 0x181f ;  /* 0x00781f0002b27f89 */ /* 0x000e6400000e0000 */
[--C-:B--2---:R-:W-:Y:S01]  /*1bcb0*/  IMAD.X R129, R129, 0x1, R233.reuse, P0 ;  /* 0x0000000181817824 */ /* 0x104fe200000e06e9 */
[-C--:B------:R-:W-:Y:S01]  /*1bcc0*/  IADD3 R174, P0, R174, R234.reuse, RZ ;  /* 0x000000eaaeae7210 */ /* 0x080fe20007f1e0ff */
[----:B------:R-:W2:Y:S01]  /*1bcd0*/  SHFL.IDX PT, R3, R3, 0x5, 0x181f ;  /* 0x00b81f0003037f89 */ /* 0x000ea200000e0000 */
[-C--:B---3--:R-:W-:Y:S03]  /*1bce0*/  IADD3 R172, P3, R172, R234.reuse, RZ ;  /* 0x000000eaacac7210 */ /* 0x088fe60007f7e0ff */
[----:B------:R3:W-:Y:S01]  /*1bcf0*/  LDGSTS.E.BYPASS.LTC128B.128 [R237+0x3100], [R128.64], !P6 ;  /* 0x0310000080ed7fae */ /* 0x0007e2000f101d4e */
[--C-:B----4-:R-:W-:Y:S03]  /*1bd00*/  IMAD.X R175, R130, 0x1, R233.reuse, P0 ;  /* 0x0000000182af7824 */ /* 0x110fe600000e06e9 */
[----:B------:R-:W4:Y:S01]  /*1bd10*/  SHFL.IDX PT, R177, R2, 0x4, 0x181f ;  /* 0x00981f0002b17f89 */ /* 0x000f2200000e0000 */
[-C--:B-----5:R-:W-:Y:S03]  /*1bd20*/  IADD3 R132, P2, R132, R234.reuse, RZ ;  /* 0x000000ea84847210 */ /* 0x0a0fe60007f5e0ff */
[----:B------:R2:W5:Y:S01]  /*1bd30*/  SHFL.IDX PT, R176, R2, 0x5, 0x181f ;  /* 0x00b81f0002b07f89 */ /* 0x00056200000e0000 */
[--C-:B------:R-:W-:Y:S03]  /*1bd40*/  IMAD.X R173, R173, 0x1, R233.reuse, P3 ;  /* 0x00000001adad7824 */ /* 0x100fe600018e06e9 */
[----:B------:R5:W-:Y:S04]  /*1bd50*/  LDGSTS.E.BYPASS.LTC128B.128 [R237+0x3900], [R174.64], !P6 ;  /* 0x03900000aeed7fae */ /* 0x000be8000f101d4e */
[----:B------:R5:W-:Y:S01]  /*1bd60*/  LDGSTS.E.BYPASS.LTC128B.128 [R237+0x4100], [R172.64], !P6 ;  /* 0x04100000aced7fae */ /* 0x000be2000f101d4e */
[-C--:B---3--:R-:W-:Y:S01]  /*1bd70*/  IADD3 R128, P1, R133, R234.reuse, RZ ;  /* 0x000000ea85807210 */ /* 0x088fe20007f3e0ff */
[--C-:B-1----:R-:W-:Y:S01]  /*1bd80*/  IMAD.X R133, R178, 0x1, R233.reuse, P2 ;  /* 0x00000001b2857824 */ /* 0x102fe200010e06e9 */
[----:B--2---:R-:W-:Y:S03]  /*1bd90*/  IADD3 R2, P0, R3, R234, RZ ;  /* 0x000000ea03027210 */ /* 0x004fe60007f1e0ff */
[--C-:B----4-:R-:W-:Y:S01]  /*1bda0*/  IMAD.X R129, R177, 0x1, R233.reuse, P1 ;  /* 0x00000001b1817824 */ /* 0x110fe200008e06e9 */
[----:B------:R1:W-:Y:S01]  /*1bdb0*/  LDGSTS.E.BYPASS.LTC128B.128 [R237+0x4900], [R132.64], !P6 ;  /* 0x0490000084ed7fae */ /* 0x0003e2000f101d4e */
[----:B-----5:R-:W-:Y:S03]  /*1bdc0*/  IMAD.X R3, R176, 0x1, R233, P0 ;  /* 0x00000001b0037824 */ /* 0x020fe600000e06e9 */
[----:B------:R1:W-:Y:S04]  /*1bdd0*/  LDGSTS.E.BYPASS.LTC128B.128 [R237+0x5100], [R128.64], !P6 ;  /* 0x0510000080ed7fae */ /* 0x0003e8000f101d4e */
[----:B------:R1:W-:Y:S02]  /*1bde0*/  LDGSTS.E.BYPASS.LTC128B.128 [R237+0x5900], [R2.64], !P6 ;  /* 0x0590000002ed7fae */ /* 0x0003e4000f101d4e */
.L_x_479:
[----:B------:R-:W-:Y:S01]  /*1bdf0*/  FMNMX.FTZ R130, R4, R0, !PT ;  /* 0x0000000004827209 */ /* 0x000fe20007810000 */
[----:B------:R-:W-:Y:S01]  /*1be00*/  LDSM.16.MT88.4 R176, [R220+0x100] ;  /* 0x00010000dcb0783b */ /* 0x000fe20000004200 */
[----:B-1----:R-:W-:Y:S01]  /*1be10*/  FMNMX.FTZ R3, R6, R131, !PT ;  /* 0x0000008306037209 */ /* 0x002fe20007810000 */
[----:B------:R-:W-:Y:S01]  /*1be20*/  UISETP.GT.AND UP0, UPT, UR19, UR4, UPT ;  /* 0x000000041300728c */ /* 0x000fe2000bf04270 */
[----:B------:R-:W-:Y:S01]  /*1be30*/  FMNMX.FTZ R130, R5, R130, !PT ;  /* 0x0000008205827209 */ /* 0x000fe20007810000 */
[----:B------:R-:W-:Y:S01]  /*1be40*/  UIADD3 UR19, UR19, -0x1, URZ ;  /* 0xffffffff13137890 */ /* 0x000fe2000fffe03f */
[----:B------:R-:W-:Y:S02]  /*1be50*/  FMNMX.FTZ R3, R7, R3, !PT ;  /* 0x0000000307037209 */ /* 0x000fe40007810000 */
[----:B------:R-:W-:Y:S01]  /*1be60*/  FMNMX.FTZ R130, R16, R130, !PT ;  /* 0x0000008210827209 */ /* 0x000fe20007810000 */
[----:B------:R-:W2:Y:S01]  /*1be70*/  LDL.LU R250, [R1+0x4] ;  /* 0x0000040001fa7983 */ /* 0x000ea20000300800 */
[----:B------:R-:W-:Y:S02]  /*1be80*/  FMNMX.FTZ R3, R18, R3, !PT ;  /* 0x0000000312037209 */ /* 0x000fe40007810000 */
[----:B------:R-:W-:Y:S01]  /*1be90*/  FMNMX.FTZ R130, R17, R130, !PT ;  /* 0x0000008211827209 */ /* 0x000fe20007810000 */
[----:B------:R-:W3:Y:S01]  /*1bea0*/  LDL.LU R249, [R1+0x8] ;  /* 0x0000080001f97983 */ /* 0x000ee20000300800 */
[----:B------:R-:W-:Y:S02]  /*1beb0*/  FMNMX.FTZ R3, R19, R3, !PT ;  /* 0x0000000313037209 */ /* 0x000fe40007810000 */
[----:B------:R-:W-:Y:S01]  /*1bec0*/  FMNMX.FTZ R130, R20, R130, !PT ;  /* 0x0000008214827209 */ /* 0x000fe20007810000 */
[----:B------:R-:W4:Y:S01]  /*1bed0*/  LDL.LU R248, [R1+0xc] ;  /* 0x00000c0001f87983 */ /* 0x000f220000300800 */
[----:B------:R-:W-:Y:S02]  /*1bee0*/  FMNMX.FTZ R2, R8, R134, !PT ;  /* 0x0000008608027209 */ /* 0x000fe40007810000 */
[----:B------:R-:W-:Y:S01]  /*1bef0*/  FMNMX.FTZ R130, R21, R130, !PT ;  /* 0x0000008215827209 */ /* 0x000fe20007810000 */
[----:B------:R-:W5:Y:S01]  /*1bf00*/  LDL.LU R247, [R1+0x10] ;  /* 0x0000100001f77983 */ /* 0x000f620000300800 */
        /* <DEDUP_REMOVED lines=75> */
[----:B------:R-:W-:Y:S01]  /*1c3c0*/  PLOP3.LUT P0, PT, PT, PT, UP0, 0x80, 0x0 ;  /* 0x000000000000781c */ /* 0x000fe20003f0f008 */
[----:B------:R-:W1:Y:S01]  /*1c3d0*/  SHFL.BFLY PT, R132, R2, 0x2, 0x1f ;  /* 0x0c401f0002847f89 */ /* 0x000e6200000e0000 */
[----:B------:R-:W-:Y:S04]  /*1c3e0*/  FMNMX.FTZ R128, R47, R128, !PT ;  /* 0x000000802f807209 */ /* 0x000fe80007810000 */
[----:B------:R-:W-:Y:S04]  /*1c3f0*/  FMNMX.FTZ R128, R58, R128, !PT ;  /* 0x000000803a807209 */ /* 0x000fe80007810000 */
[----:B------:R-:W-:Y:S04]  /*1c400*/  FMNMX.FTZ R128, R59, R128, !PT ;  /* 0x000000803b807209 */ /* 0x000fe80007810000 */
[----:B------:R-:W-:Y:S04]  /*1c410*/  FMNMX.FTZ R128, R62, R128, !PT ;  /* 0x000000803e807209 */ /* 0x000fe80007810000 */
[----:B------:R-:W-:Y:S02]  /*1c420*/  FMNMX.FTZ R128, R63, R128, !PT ;  /* 0x000000803f807209 */ /* 0x000fe40007810000 */
[----:B-1----:R-:W-:Y:S02]  /*1c430*/  FMNMX.FTZ R130, R130, R133, !PT ;  /* 0x0000008582827209 */ /* 0x002fe40007810000 */
[----:B------:R-:W-:Y:S02]  /*1c440*/  FMNMX.FTZ R3, R3, R129, !PT ;  /* 0x0000008103037209 */ /* 0x000fe40007810000 */
[----:B------:R-:W-:Y:S01]  /*1c450*/  FMNMX.FTZ R129, R74, R128, !PT ;  /* 0x000000804a817209 */ /* 0x000fe20007810000 */
[----:B------:R-:W1:Y:S01]  /*1c460*/  SHFL.BFLY PT, R172, R130, 0x1, 0x1f ;  /* 0x0c201f0082ac7f89 */ /* 0x000e6200000e0000 */
[----:B------:R-:W-:Y:S02]  /*1c470*/  FMNMX.FTZ R128, R2, R132, !PT ;  /* 0x0000008402807209 */ /* 0x000fe40007810000 */
[----:B------:R-:W-:Y:S04]  /*1c480*/  FMNMX.FTZ R2, R75, R129, !PT ;  /* 0x000000814b027209 */ /* 0x000fe80007810000 */
[----:B------:R-:W-:Y:S01]  /*1c490*/  FMNMX.FTZ R2, R78, R2, !PT ;  /* 0x000000024e027209 */ /* 0x000fe20007810000 */
[----:B------:R-:W1:Y:S03]  /*1c4a0*/  SHFL.BFLY PT, R133, R3, 0x1, 0x1f ;  /* 0x0c201f0003857f89 */ /* 0x000e6600000e0000 */
[----:B------:R-:W-:Y:S04]  /*1c4b0*/  FMNMX.FTZ R2, R79, R2, !PT ;  /* 0x000000024f027209 */ /* 0x000fe80007810000 */
[----:B------:R-:W-:Y:S01]  /*1c4c0*/  FMNMX.FTZ R132, R90, R2, !PT ;  /* 0x000000025a847209 */ /* 0x000fe20007810000 */
[----:B------:R-:W1:Y:S02]  /*1c4d0*/  SHFL.BFLY PT, R173, R128, 0x1, 0x1f ;  /* 0x0c201f0080ad7f89 */ /* 0x000e6400000e0000 */
[----:B-1----:R-:W-:Y:S05]  /*1c4e0*/  FMNMX.FTZ R130, R130, R172, !PT ;  /* 0x000000ac82827209 */ /* 0x002fea0007810000 */
[C---:B------:R-:W-:Y:S02]  /*1c4f0*/  FMUL.FTZ R181, R130.reuse, c[0x0][0x2d0] ;  /* 0x0000b40082b57a20 */ /* 0x040fe40000410000 */
[----:B------:R-:W-:Y:S01]  /*1c500*/  FADD.FTZ R0, -R130, R0 ;  /* 0x0000000082007221 */ /* 0x000fe20000010100 */
[----:B------:R-:W-:Y:S01]  /*1c510*/  FMNMX.FTZ R129, R3, R133, !PT ;  /* 0x0000008503817209 */ /* 0x000fe20007810000 */
[--C-:B------:R-:W-:Y:S02]  /*1c520*/  FFMA.FTZ R48, R48, c[0x0][0x2d0], -R181.reuse ;  /* 0x0000b40030307a23 */ /* 0x100fe400000108b5 */
[--C-:B------:R-:W-:Y:S02]  /*1c530*/  FFMA.FTZ R49, R49, c[0x0][0x2d0], -R181.reuse ;  /* 0x0000b40031317a23 */ /* 0x100fe400000108b5 */
[----:B------:R-:W-:Y:S01]  /*1c540*/  MUFU.EX2 R189, R48 ;  /* 0x0000003000bd7308 */ /* 0x000fe20000000800 */
[--C-:B------:R-:W-:Y:S01]  /*1c550*/  FFMA.FTZ R52, R52, c[0x0][0x2d0], -R181.reuse ;  /* 0x0000b40034347a23 */ /* 0x100fe200000108b5 */
[----:B------:R-:W-:Y:S01]  /*1c560*/  FMNMX.FTZ R128, R128, R173, !PT ;  /* 0x000000ad80807209 */ /* 0x000fe20007810000 */
[--C-:B------:R-:W-:Y:S01]  /*1c570*/  FFMA.FTZ R53, R53, c[0x0][0x2d0], -R181.reuse ;  /* 0x0000b40035357a23 */ /* 0x100fe200000108b5 */
[----:B------:R-:W-:Y:S01]  /*1c580*/  LDSM.16.MT88.4 R172, [R217+0x100] ;  /* 0x00010000d9ac783b */ /* 0x000fe20000004200 */
[----:B------:R-:W-:Y:S02]  /*1c590*/  FMUL.FTZ R180, R129, c[0x0][0x2d0] ;  /* 0x0000b40081b47a20 */ /* 0x000fe40000410000 */
[--C-:B------:R-:W-:Y:S03]  /*1c5a0*/  FFMA.FTZ R16, R16, c[0x0][0x2d0], -R181.reuse ;  /* 0x0000b40010107a23 */ /* 0x100fe600000108b5 */
[----:B------:R-:W-:Y:S01]  /*1c5b0*/  MUFU.EX2 R187, R49 ;  /* 0x0000003100bb7308 */ /* 0x000fe20000000800 */
[----:B------:R-:W-:Y:S01]  /*1c5c0*/  FMUL.FTZ R2, R0, c[0x0][0x2d0] ;  /* 0x0000b40000027a20 */ /* 0x000fe20000410000 */
[----:B------:R-:W-:Y:S01]  /*1c5d0*/  FMNMX.FTZ R0, R91, R132, !PT ;  /* 0x000000845b007209 */ /* 0x000fe20007810000 */
[--C-:B------:R-:W-:Y:S02]  /*1c5e0*/  FFMA.FTZ R50, R50, c[0x0][0x2d0], -R180.reuse ;  /* 0x0000b40032327a23 */ /* 0x100fe400000108b4 */
[--C-:B------:R-:W-:Y:S01]  /*1c5f0*/  FFMA.FTZ R51, R51, c[0x0][0x2d0], -R180.reuse ;  /* 0x0000b40033337a23 */ /* 0x100fe200000108b4 */
[----:B------:R-:W-:Y:S01]  /*1c600*/  FMNMX.FTZ R0, R94, R0, !PT ;  /* 0x000000005e007209 */ /* 0x000fe20007810000 */
[--C-:B------:R-:W-:Y:S02]  /*1c610*/  FFMA.FTZ R54, R54, c[0x0][0x2d0], -R180.reuse ;  /* 0x0000b40036367a23 */ /* 0x100fe400000108b4 */
[--C-:B------:R-:W-:Y:S01]  /*1c620*/  FFMA.FTZ R55, R55, c[0x0][0x2d0], -R180.reuse ;  /* 0x0000b40037377a23 */ /* 0x100fe200000108b4 */
[----:B------:R1:W1:Y:S01]  /*1c630*/  MUFU.EX2 R133, R2 ;  /* 0x0000000200857308 */ /* 0x0002620000000800 */
[--C-:B------:R-:W-:Y:S01]  /*1c640*/  FFMA.FTZ R17, R17, c[0x0][0x2d0], -R181.reuse ;  /* 0x0000b40011117a23 */ /* 0x100fe200000108b5 */
[----:B------:R-:W-:Y:S01]  /*1c650*/  FMNMX.FTZ R0, R95, R0, !PT ;  /* 0x000000005f007209 */ /* 0x000fe20007810000 */
[--C-:B------:R-:W-:Y:S02]  /*1c660*/  FFMA.FTZ R18, R18, c[0x0][0x2d0], -R180.reuse ;  /* 0x0000b40012127a23 */ /* 0x100fe400000108b4 */
[--C-:B------:R-:W-:Y:S02]  /*1c670*/  FFMA.FTZ R19, R19, c[0x0][0x2d0], -R180.reuse ;  /* 0x0000b40013137a23 */ /* 0x100fe400000108b4 */
[--C-:B------:R-:W-:Y:S01]  /*1c680*/  FFMA.FTZ R64, R64, c[0x0][0x2d0], -R181.reuse ;  /* 0x0000b40040407a23 */ /* 0x100fe200000108b5 */
[----:B------:R-:W1:Y:S01]  /*1c690*/  SHFL.BFLY PT, R3, R0, 0x2, 0x1f ;  /* 0x0c401f0000037f89 */ /* 0x000e6200000e0000 */
        /* <DEDUP_REMOVED lines=11> */
[C---:B------:R-:W-:Y:S02]  /*1c750*/  FMUL.FTZ R104, R133.reuse, R104 ;  /* 0x0000006885687220 */ /* 0x040fe40000410000 */
[----:B------:R-:W-:Y:S01]  /*1c760*/  FMUL.FTZ R2, R2, c[0x0][0x2d0] ;  /* 0x0000b40002027a20 */ /* 0x000fe20000410000 */
[----:B------:R-:W-:Y:S01]  /*1c770*/  MUFU.EX2 R242, R18 ;  /* 0x0000001200f27308 */ /* 0x000fe20000000800 */
[C---:B------:R-:W-:Y:S01]  /*1c780*/  FMUL.FTZ R105, R133.reuse, R105 ;  /* 0x0000006985697220 */ /* 0x040fe20000410000 */
[----:B------:R-:W-:Y:S01]  /*1c790*/  FMNMX.FTZ R0, R0, R3, !PT ;  /* 0x0000000300007209 */ /* 0x000fe20007810000 */
[C---:B------:R-:W-:Y:S02]  /*1c7a0*/  FMUL.FTZ R112, R133.reuse, R112 ;  /* 0x0000007085707220 */ /* 0x040fe40000410000 */
[C---:B------:R-:W-:Y:S02]  /*1c7b0*/  FMUL.FTZ R16, R133.reuse, R148 ;  /* 0x0000009485107220 */ /* 0x040fe40000410000 */
[C---:B------:R-:W-:Y:S02]  /*1c7c0*/  FMUL.FTZ R113, R133.reuse, R113 ;  /* 0x0000007185717220 */ /* 0x040fe40000410000 */
[C---:B------:R-:W-:Y:S01]  /*1c7d0*/  FMUL.FTZ R116, R133.reuse, R116 ;  /* 0x0000007485747220 */ /* 0x040fe20000410000 */
[----:B------:R1:W1:Y:S01]  /*1c7e0*/  MUFU.EX2 R132, R2 ;  /* 0x0000000200847308 */ /* 0x0002620000000800 */
[----:B------:R-:W-:Y:S02]  /*1c7f0*/  FMUL.FTZ R117, R133, R117 ;  /* 0x0000007585757220 */ /* 0x000fe40000410000 */
[--C-:B------:R-:W-:Y:S02]  /*1c800*/  FFMA.FTZ R33, R33, c[0x0][0x2d0], -R181.reuse ;  /* 0x0000b40021217a23 */ /* 0x100fe400000108b5 */
[----:B------:R-:W-:Y:S02]  /*1c810*/  FMUL.FTZ R17, R133, R149 ;  /* 0x0000009585117220 */ /* 0x000fe40000410000 */
[--C-:B------:R-:W-:Y:S02]  /*1c820*/  FFMA.FTZ R34, R34, c[0x0][0x2d0], -R180.reuse ;  /* 0x0000b40022227a23 */ /* 0x100fe400000108b4 */
[--C-:B------:R-:W-:Y:S01]  /*1c830*/  FFMA.FTZ R35, R35, c[0x0][0x2d0], -R180.reuse ;  /* 0x0000b40023237a23 */ /* 0x100fe200000108b4 */
[----:B------:R2:W-:Y:S01]  /*1c840*/  MUFU.EX2 R241, R19 ;  /* 0x0000001300f17308 */ /* 0x0005e20000000800 */
[C---:B------:R-:W-:Y:S02]  /*1c850*/  FMUL.FTZ R100, R133.reuse, R100 ;  /* 0x0000006485647220 */ /* 0x040fe40000410000 */
[----:B------:R-:W-:Y:S02]  /*1c860*/  FMUL.FTZ R101, R133, R101 ;  /* 0x0000006585657220 */ /* 0x000fe40000410000 */
[--C-:B------:R-:W-:Y:S02]  /*1c870*/  FFMA.FTZ R36, R36, c[0x0][0x2d0], -R181.reuse ;  /* 0x0000b40024247a23 */ /* 0x100fe400000108b5 */
[--C-:B------:R-:W-:Y:S02]  /*1c880*/  FFMA.FTZ R37, R37, c[0x0][0x2d0], -R181.reuse ;  /* 0x0000b40025257a23 */ /* 0x100fe400000108b5 */
[--C-:B------:R-:W-:Y:S01]  /*1c890*/  FFMA.FTZ R38, R38, c[0x0][0x2d0], -R180.reuse ;  /* 0x0000b40026267a23 */ /* 0x100fe200000108b4 */
[----:B------:R3:W-:Y:S01]  /*1c8a0*/  MUFU.EX2 R209, R20 ;  /* 0x0000001400d17308 */ /* 0x0007e20000000800 */
[----:B------:R-:W-:Y:S02]  /*1c8b0*/  FFMA.FTZ R39, R39, c[0x0][0x2d0], -R180 ;  /* 0x0000b40027277a23 */ /* 0x000fe400000108b4 */
[--C-:B------:R-:W-:Y:S02]  /*1c8c0*/  FFMA.FTZ R97, R97, c[0x0][0x2d0], -R181.reuse ;  /* 0x0000b40061617a23 */ /* 0x100fe400000108b5 */
[----:B-1----:R-:W-:Y:S02]  /*1c8d0*/  FADD.FTZ R2, -R128, R134 ;  /* 0x0000008680027221 */ /* 0x002fe40000010100 */
[----:B------:R-:W-:Y:S02]  /*1c8e0*/  FMUL.FTZ R18, R132, R150 ;  /* 0x0000009684127220 */ /* 0x000fe40000410000 */
[----:B------:R-:W-:Y:S01]  /*1c8f0*/  FMUL.FTZ R2, R2, c[0x0][0x2d0] ;  /* 0x0000b40002027a20 */ /* 0x000fe20000410000 */
[----:B------:R1:W-:Y:S01]  /*1c900*/  MUFU.EX2 R212, R21 ;  /* 0x0000001500d47308 */ /* 0x0003e20000000800 */
[C---:B------:R-:W-:Y:S02]  /*1c910*/  FMUL.FTZ R106, R132.reuse, R106 ;  /* 0x0000006a846a7220 */ /* 0x040fe40000410000 */
[C---:B------:R-:W-:Y:S02]  /*1c920*/  FMUL.FTZ R107, R132.reuse, R107 ;  /* 0x0000006b846b7220 */ /* 0x040fe40000410000 */
[C---:B--2---:R-:W-:Y:S02]  /*1c930*/  FMUL.FTZ R19, R132.reuse, R151 ;  /* 0x0000009784137220 */ /* 0x044fe40000410000 */
[----:B------:R-:W-:Y:S01]  /*1c940*/  LDSM.16.MT88.4 R148, [R219+0x100] ;  /* 0x00010000db94783b */ /* 0x000fe20000004200 */
[C---:B------:R-:W-:Y:S02]  /*1c950*/  FMUL.FTZ R114, R132.reuse, R114 ;  /* 0x0000007284727220 */ /* 0x040fe40000410000 */
[----:B------:R2:W2:Y:S01]  /*1c960*/  MUFU.EX2 R131, R2 ;  /* 0x0000000200837308 */ /* 0x0004a20000000800 */
[C---:B------:R-:W-:Y:S02]  /*1c970*/  FMUL.FTZ R115, R132.reuse, R115 ;  /* 0x0000007384737220 */ /* 0x040fe40000410000 */
[C---:B------:R-:W-:Y:S02]  /*1c980*/  FMUL.FTZ R118, R132.reuse, R118 ;  /* 0x0000007684767220 */ /* 0x040fe40000410000 */
[C---:B------:R-:W-:Y:S02]  /*1c990*/  FMUL.FTZ R119, R132.reuse, R119 ;  /* 0x0000007784777220 */ /* 0x040fe40000410000 */
[----:B---3--:R-:W-:Y:S02]  /*1c9a0*/  FMUL.FTZ R20, R133, R152 ;  /* 0x0000009885147220 */ /* 0x008fe40000410000 */
[C---:B------:R-:W-:Y:S01]  /*1c9b0*/  FMUL.FTZ R102, R132.reuse, R102 ;  /* 0x0000006684667220 */ /* 0x040fe20000410000 */
[----:B------:R3:W-:Y:S01]  /*1c9c0*/  MUFU.EX2 R204, R22 ;  /* 0x0000001600cc7308 */ /* 0x0007e20000000800 */
[----:B------:R-:W-:Y:S02]  /*1c9d0*/  FMUL.FTZ R103, R132, R103 ;  /* 0x0000006784677220 */ /* 0x000fe40000410000 */
[--C-:B------:R-:W-:Y:S02]  /*1c9e0*/  FFMA.FTZ R99, R99, c[0x0][0x2d0], -R180.reuse ;  /* 0x0000b40063637a23 */ /* 0x100fe400000108b4 */
[----:B-1----:R-:W-:Y:S02]  /*1c9f0*/  FMUL.FTZ R21, R133, R153 ;  /* 0x0000009985157220 */ /* 0x002fe40000410000 */
[--C-:B------:R-:W-:Y:S02]  /*1ca00*/  FFMA.FTZ R4, R4, c[0x0][0x2d0], -R181.reuse ;  /* 0x0000b40004047a23 */ /* 0x100fe400000108b5 */
[--C-:B------:R-:W-:Y:S01]  /*1ca10*/  FFMA.FTZ R5, R5, c[0x0][0x2d0], -R181.reuse ;  /* 0x0000b40005057a23 */ /* 0x100fe200000108b5 */
[----:B------:R1:W-:Y:S01]  /*1ca20*/  MUFU.EX2 R207, R23 ;  /* 0x0000001700cf7308 */ /* 0x0003e20000000800 */
[--C-:B------:R-:W-:Y:S02]  /*1ca30*/  FFMA.FTZ R6, R6, c[0x0][0x2d0], -R180.reuse ;  /* 0x0000b40006067a23 */ /* 0x100fe400000108b4 */
[--C-:B------:R-:W-:Y:S01]  /*1ca40*/  FFMA.FTZ R7, R7, c[0x0][0x2d0], -R180.reuse ;  /* 0x0000b40007077a23 */ /* 0x100fe200000108b4 */
[----:B--2---:R-:W2:Y:S01]  /*1ca50*/  SHFL.BFLY PT, R2, R0, 0x1, 0x1f ;  /* 0x0c201f0000027f89 */ /* 0x004ea200000e0000 */
[C---:B------:R-:W-:Y:S02]  /*1ca60*/  FMUL.FTZ R108, R131.reuse, R108 ;  /* 0x0000006c836c7220 */ /* 0x040fe40000410000 */
[C---:B------:R-:W-:Y:S02]  /*1ca70*/  FMUL.FTZ R109, R131.reuse, R109 ;  /* 0x0000006d836d7220 */ /* 0x040fe40000410000 */
[C---:B------:R-:W-:Y:S01]  /*1ca80*/  FMUL.FTZ R120, R131.reuse, R120 ;  /* 0x0000007883787220 */ /* 0x040fe20000410000 */
[----:B------:R4:W-:Y:S01]  /*1ca90*/  MUFU.EX2 R239, R4 ;  /* 0x0000000400ef7308 */ /* 0x0009e20000000800 */
[C---:B------:R-:W-:Y:S02]  /*1caa0*/  FMUL.FTZ R121, R131.reuse, R121 ;  /* 0x0000007983797220 */ /* 0x040fe40000410000 */
[C---:B------:R-:W-:Y:S02]  /*1cab0*/  FMUL.FTZ R124, R131.reuse, R124 ;  /* 0x0000007c837c7220 */ /* 0x040fe40000410000 */
[----:B------:R-:W-:Y:S02]  /*1cac0*/  FMUL.FTZ R125, R131, R125 ;  /* 0x0000007d837d7220 */ /* 0x000fe40000410000 */
[----:B---3--:R-:W-:Y:S02]  /*1cad0*/  FMUL.FTZ R22, R132, R154 ;  /* 0x0000009a84167220 */ /* 0x008fe40000410000 */
[--C-:B------:R-:W-:Y:S01]  /*1cae0*/  FFMA.FTZ R68, R68, c[0x0][0x2d0], -R181.reuse ;  /* 0x0000b40044447a23 */ /* 0x100fe200000108b5 */
[----:B------:R-:W3:Y:S01]  /*1caf0*/  MUFU.EX2 R245, R5 ;  /* 0x0000000500f57308 */ /* 0x000ee20000000800 */
[--C-:B------:R-:W-:Y:S02]  /*1cb00*/  FFMA.FTZ R69, R69, c[0x0][0x2d0], -R181.reuse ;  /* 0x0000b40045457a23 */ /* 0x100fe400000108b5 */
[--C-:B------:R-:W-:Y:S02]  /*1cb10*/  FFMA.FTZ R70, R70, c[0x0][0x2d0], -R180.reuse ;  /* 0x0000b40046467a23 */ /* 0x100fe400000108b4 */
[----:B-1----:R-:W-:Y:S02]  /*1cb20*/  FMUL.FTZ R23, R132, R155 ;  /* 0x0000009b84177220 */ /* 0x002fe40000410000 */
[----:B------:R-:W-:Y:S01]  /*1cb30*/  FFMA.FTZ R71, R71, c[0x0][0x2d0], -R180 ;  /* 0x0000b40047477a23 */ /* 0x000fe200000108b4 */
[----:B--2---:R-:W-:Y:S01]  /*1cb40*/  FMNMX.FTZ R3, R2, R0, !PT ;  /* 0x0000000002037209 */ /* 0x004fe20007810000 */
[--C-:B------:R-:W-:Y:S01]  /*1cb50*/  FFMA.FTZ R80, R80, c[0x0][0x2d0], -R181.reuse ;  /* 0x0000b40050507a23 */ /* 0x100fe200000108b5 */
[----:B------:R-:W-:Y:S01]  /*1cb60*/  MUFU.EX2 R215, R6 ;  /* 0x0000000600d77308 */ /* 0x000fe20000000800 */
[----:B------:R-:W-:Y:S02]  /*1cb70*/  FFMA.FTZ R81, R81, c[0x0][0x2d0], -R181 ;  /* 0x0000b40051517a23 */ /* 0x000fe400000108b5 */
[C---:B------:R-:W-:Y:S02]  /*1cb80*/  FADD.FTZ R0, -R3.reuse, R135 ;  /* 0x0000008703007221 */ /* 0x040fe40000010100 */
[----:B------:R-:W-:Y:S02]  /*1cb90*/  FMUL.FTZ R135, R128, c[0x0][0x2d0] ;  /* 0x0000b40080877a20 */ /* 0x000fe40000410000 */
[----:B------:R-:W-:Y:S02]  /*1cba0*/  FMUL.FTZ R2, R3, c[0x0][0x2d0] ;  /* 0x0000b40003027a20 */ /* 0x000fe40000410000 */
[--C-:B------:R-:W-:Y:S01]  /*1cbb0*/  FFMA.FTZ R44, R44, c[0x0][0x2d0], -R135.reuse ;  /* 0x0000b4002c2c7a23 */ /* 0x100fe20000010887 */
[----:B------:R-:W-:Y:S01]  /*1cbc0*/  MUFU.EX2 R240, R7 ;  /* 0x0000000700f07308 */ /* 0x000fe20000000800 */
[----:B------:R-:W-:Y:S02]  /*1cbd0*/  FMUL.FTZ R0, R0, c[0x0][0x2d0] ;  /* 0x0000b40000007a20 */ /* 0x000fe40000410000 */
[--C-:B------:R-:W-:Y:S02]  /*1cbe0*/  FFMA.FTZ R12, R12, c[0x0][0x2d0], -R135.reuse ;  /* 0x0000b4000c0c7a23 */ /* 0x100fe40000010887 */
[--C-:B------:R-:W-:Y:S02]  /*1cbf0*/  FFMA.FTZ R13, R13, c[0x0][0x2d0], -R135.reuse ;  /* 0x0000b4000d0d7a23 */ /* 0x100fe40000010887 */
[--C-:B------:R-:W-:Y:S02]  /*1cc00*/  FFMA.FTZ R14, R14, c[0x0][0x2d0], -R2.reuse ;  /* 0x0000b4000e0e7a23 */ /* 0x100fe40000010802 */
[--C-:B------:R-:W-:Y:S01]  /*1cc10*/  FFMA.FTZ R15, R15, c[0x0][0x2d0], -R2.reuse ;  /* 0x0000b4000f0f7a23 */ /* 0x100fe20000010802 */
[----:B------:R-:W1:Y:S01]  /*1cc20*/  MUFU.EX2 R0, R0 ;  /* 0x0000000000007308 */ /* 0x000e620000000800 */
[--C-:B------:R-:W-:Y:S02]  /*1cc30*/  FFMA.FTZ R8, R8, c[0x0][0x2d0], -R135.reuse ;  /* 0x0000b40008087a23 */ /* 0x100fe40000010887 */
        /* <DEDUP_REMOVED lines=12> */
[----:B----4-:R-:W-:Y:S01]  /*1cd00*/  FMUL.FTZ R4, R133, R136 ;  /* 0x0000008885047220 */ /* 0x010fe20000410000 */
[----:B---3--:R-:W-:Y:S01]  /*1cd10*/  F2FP.BF16.PACK_AB R136, R245, R239 ;  /* 0x000000eff588723e */ /* 0x008fe200000010ff */
[C---:B-1----:R-:W-:Y:S02]  /*1cd20*/  FMUL.FTZ R110, R0.reuse, R110 ;  /* 0x0000006e006e7220 */ /* 0x042fe40000410000 */
[C---:B------:R-:W-:Y:S02]  /*1cd30*/  FMUL.FTZ R111, R0.reuse, R111 ;  /* 0x0000006f006f7220 */ /* 0x040fe40000410000 */
[C---:B------:R-:W-:Y:S01]  /*1cd40*/  FMUL.FTZ R122, R0.reuse, R122 ;  /* 0x0000007a007a7220 */ /* 0x040fe20000410000 */
[----:B------:R1:W-:Y:S01]  /*1cd50*/  MUFU.EX2 R214, R12 ;  /* 0x0000000c00d67308 */ /* 0x0003e20000000800 */
[C---:B------:R-:W-:Y:S02]  /*1cd60*/  FMUL.FTZ R123, R0.reuse, R123 ;  /* 0x0000007b007b7220 */ /* 0x040fe40000410000 */
[C---:B------:R-:W-:Y:S02]  /*1cd70*/  FMUL.FTZ R126, R0.reuse, R126 ;  /* 0x0000007e007e7220 */ /* 0x040fe40000410000 */
[----:B------:R-:W-:Y:S02]  /*1cd80*/  FMUL.FTZ R127, R0, R127 ;  /* 0x0000007f007f7220 */ /* 0x000fe40000410000 */
[----:B------:R-:W-:Y:S01]  /*1cd90*/  FMUL.FTZ R5, R133, R137 ;  /* 0x0000008985057220 */ /* 0x000fe20000410000 */
[----:B------:R-:W-:Y:S01]  /*1cda0*/  F2FP.BF16.PACK_AB R137, R240, R215 ;  /* 0x000000d7f089723e */ /* 0x000fe200000010ff */
[----:B------:R-:W-:Y:S01]  /*1cdb0*/  FMUL.FTZ R6, R132, R138 ;  /* 0x0000008a84067220 */ /* 0x000fe20000410000 */
[----:B------:R3:W4:Y:S01]  /*1cdc0*/  MUFU.EX2 R238, R13 ;  /* 0x0000000d00ee7308 */ /* 0x0007220000000800 */
[----:B------:R-:W-:Y:S01]  /*1cdd0*/  F2FP.BF16.PACK_AB R138, R246, R244 ;  /* 0x000000f4f68a723e */ /* 0x000fe200000010ff */
[----:B------:R-:W-:Y:S01]  /*1cde0*/  FMUL.FTZ R7, R132, R139 ;  /* 0x0000008b84077220 */ /* 0x000fe20000410000 */
[----:B------:R-:W-:Y:S01]  /*1cdf0*/  F2FP.BF16.PACK_AB R139, R241, R242 ;  /* 0x000000f2f18b723e */ /* 0x000fe200000010ff */
[----:B--2---:R-:W-:Y:S01]  /*1ce00*/  FMUL.FTZ R8, R131, R140 ;  /* 0x0000008c83087220 */ /* 0x004fe20000410000 */
[----:B------:R-:W-:Y:S01]  /*1ce10*/  F2FP.BF16.PACK_AB R140, R213, R205 ;  /* 0x000000cdd58c723e */ /* 0x000fe200000010ff */
[----:B------:R-:W-:Y:S02]  /*1ce20*/  FMUL.FTZ R9, R131, R141 ;  /* 0x0000008d83097220 */ /* 0x000fe40000410000 */
[--C-:B------:R-:W-:Y:S02]  /*1ce30*/  FFMA.FTZ R25, R25, c[0x0][0x2d0], -R135.reuse ;  /* 0x0000b40019197a23 */ /* 0x100fe40000010887 */
[----:B------:R2:W-:Y:S01]  /*1ce40*/  MUFU.EX2 R201, R10 ;  /* 0x0000000a00c97308 */ /* 0x0005e20000000800 */
[-C--:B------:R-:W-:Y:S05]  /*1ce50*/  HMMA.16816.F32.BF16 R4, R136, R172.reuse, R4 ;  /* 0x000000ac8804723c */ /* 0x080fea0000041804 */
[----:B-1----:R-:W-:Y:S02]  /*1ce60*/  FMUL.FTZ R12, R131, R144 ;  /* 0x00000090830c7220 */ /* 0x002fe40000410000 */
[--C-:B------:R-:W-:Y:S02]  /*1ce70*/  FFMA.FTZ R134, R27, c[0x0][0x2d0], -R2.reuse ;  /* 0x0000b4001b867a23 */ /* 0x100fe40000010802 */
[----:B------:R-:W1:Y:S03]  /*1ce80*/  MUFU.EX2 R203, R11 ;  /* 0x0000000b00cb7308 */ /* 0x000e660000000800 */
[----:B------:R-:W-:Y:S02]  /*1ce90*/  FMUL.FTZ R27, R0, R163 ;  /* 0x000000a3001b7220 */ /* 0x000fe40000410000 */
[----:B---3--:R-:W-:Y:S02]  /*1cea0*/  FMUL.FTZ R13, R131, R145 ;  /* 0x00000091830d7220 */ /* 0x008fe40000410000 */
[--C-:B------:R-:W-:Y:S02]  /*1ceb0*/  FFMA.FTZ R28, R28, c[0x0][0x2d0], -R135.reuse ;  /* 0x0000b4001c1c7a23 */ /* 0x100fe40000010887 */
[--C-:B------:R-:W-:Y:S01]  /*1cec0*/  FFMA.FTZ R29, R29, c[0x0][0x2d0], -R135.reuse ;  /* 0x0000b4001d1d7a23 */ /* 0x100fe20000010887 */
[----:B------:R3:W-:Y:S01]  /*1ced0*/  MUFU.EX2 R206, R14 ;  /* 0x0000000e00ce7308 */ /* 0x0007e20000000800 */
[--C-:B------:R-:W-:Y:S02]  /*1cee0*/  FFMA.FTZ R24, R24, c[0x0][0x2d0], -R135.reuse ;  /* 0x0000b40018187a23 */ /* 0x100fe40000010887 */
[--C-:B------:R-:W-:Y:S02]  /*1cef0*/  FFMA.FTZ R26, R26, c[0x0][0x2d0], -R2.reuse ;  /* 0x0000b4001a1a7a23 */ /* 0x100fe40000010802 */
[----:B--2---:R-:W-:Y:S01]  /*1cf00*/  FMUL.FTZ R10, R0, R142 ;  /* 0x0000008e000a7220 */ /* 0x004fe20000410000 */
[----:B----4-:R-:W-:Y:S01]  /*1cf10*/  F2FP.BF16.PACK_AB R142, R238, R214 ;  /* 0x000000d6ee8e723e */ /* 0x010fe200000010ff */
[--C-:B------:R-:W-:Y:S02]  /*1cf20*/  FFMA.FTZ R30, R30, c[0x0][0x2d0], -R2.reuse ;  /* 0x0000b4001e1e7a23 */ /* 0x100fe40000010802 */
[--C-:B------:R-:W-:Y:S01]  /*1cf30*/  FFMA.FTZ R40, R40, c[0x0][0x2d0], -R135.reuse ;  /* 0x0000b40028287a23 */ /* 0x100fe20000010887 */
[----:B------:R-:W2:Y:S01]  /*1cf40*/  MUFU.EX2 R210, R15 ;  /* 0x0000000f00d27308 */ /* 0x000ea20000000800 */
        /* <DEDUP_REMOVED lines=11> */
[----:B------:R-:W-:Y:S01]  /*1d000*/  FFMA.FTZ R63, R63, c[0x0][0x2d0], -R2 ;  /* 0x0000b4003f3f7a23 */ /* 0x000fe20000010802 */
[----:B------:R3:W-:Y:S01]  /*1d010*/  MUFU.EX2 R211, R33 ;  /* 0x0000002100d37308 */ /* 0x0007e20000000800 */
[--C-:B------:R-:W-:Y:S02]  /*1d020*/  FFMA.FTZ R82, R82, c[0x0][0x2d0], -R180.reuse ;  /* 0x0000b40052527a23 */ /* 0x100fe400000108b4 */
[----:B------:R-:W-:Y:S01]  /*1d030*/  FFMA.FTZ R83, R83, c[0x0][0x2d0], -R180 ;  /* 0x0000b40053537a23 */ /* 0x000fe200000108b4 */
[----:B--2---:R-:W-:Y:S01]  /*1d040*/  F2FP.BF16.PACK_AB R143, R210, R206 ;  /* 0x000000ced28f723e */ /* 0x004fe200000010ff */
[----:B------:R-:W-:Y:S02]  /*1d050*/  FMUL.FTZ R15, R0, R147 ;  /* 0x00000093000f7220 */ /* 0x000fe40000410000 */
[----:B------:R-:W2:Y:S01]  /*1d060*/  LDSM.16.MT88.4 R144, [R218+0x100] ;  /* 0x00010000da90783b */ /* 0x000ea20000004200 */
[--C-:B------:R-:W-:Y:S02]  /*1d070*/  FFMA.FTZ R72, R72, c[0x0][0x2d0], -R135.reuse ;  /* 0x0000b40048487a23 */ /* 0x100fe40000010887 */
[----:B------:R-:W-:Y:S01]  /*1d080*/  MUFU.EX2 R186, R50 ;  /* 0x0000003200ba7308 */ /* 0x000fe20000000800 */
[C---:B------:R-:W-:Y:S04]  /*1d090*/  HMMA.16816.F32.BF16 R8, R140.reuse, R172, R8 ;  /* 0x000000ac8c08723c */ /* 0x040fe80000041808 */
[----:B-1----:R-:W-:Y:S02]  /*1d0a0*/  FMUL.FTZ R32, R131, R156 ;  /* 0x0000009c83207220 */ /* 0x002fe40000410000 */
[--C-:B------:R-:W-:Y:S02]  /*1d0b0*/  FFMA.FTZ R73, R73, c[0x0][0x2d0], -R135.reuse ;  /* 0x0000b40049497a23 */ /* 0x100fe40000010887 */
[-C--:B------:R-:W-:Y:S01]  /*1d0c0*/  HMMA.16816.F32.BF16 R12, R140, R174.reuse, R12 ;  /* 0x000000ae8c0c723c */ /* 0x080fe2000004180c */
[----:B------:R1:W-:Y:S03]  /*1d0d0*/  MUFU.EX2 R202, R34 ;  /* 0x0000002200ca7308 */ /* 0x0003e60000000800 */
[--C-:B------:R-:W-:Y:S02]  /*1d0e0*/  FFMA.FTZ R74, R74, c[0x0][0x2d0], -R2.reuse ;  /* 0x0000b4004a4a7a23 */ /* 0x100fe40000010802 */
[----:B---3--:R-:W-:Y:S02]  /*1d0f0*/  FMUL.FTZ R33, R131, R157 ;  /* 0x0000009d83217220 */ /* 0x008fe40000410000 */
[C---:B------:R-:W-:Y:S03]  /*1d100*/  HMMA.16816.F32.BF16 R16, R136.reuse, R174, R16 ;  /* 0x000000ae8810723c */ /* 0x040fe60000041810 */
[----:B------:R3:W-:Y:S01]  /*1d110*/  MUFU.EX2 R200, R35 ;  /* 0x0000002300c87308 */ /* 0x0007e20000000800 */
[--C-:B------:R-:W-:Y:S02]  /*1d120*/  FFMA.FTZ R75, R75, c[0x0][0x2d0], -R2.reuse ;  /* 0x0000b4004b4b7a23 */ /* 0x100fe40000010802 */
[--C-:B------:R-:W-:Y:S02]  /*1d130*/  FFMA.FTZ R76, R76, c[0x0][0x2d0], -R135.reuse ;  /* 0x0000b4004c4c7a23 */ /* 0x100fe40000010887 */
[-C--:B------:R-:W-:Y:S04]  /*1d140*/  HMMA.16816.F32.BF16 R20, R136, R176.reuse, R20 ;  /* 0x000000b08814723c */ /* 0x080fe80000041814 */
[----:B------:R-:W-:Y:S01]  /*1d150*/  FFMA.FTZ R77, R77, c[0x0][0x2d0], -R135 ;  /* 0x0000b4004d4d7a23 */ /* 0x000fe20000010887 */
[----:B------:R4:W-:Y:S01]  /*1d160*/  MUFU.EX2 R198, R25 ;  /* 0x0000001900c67308 */ /* 0x0009e20000000800 */
[--C-:B------:R-:W-:Y:S02]  /*1d170*/  FFMA.FTZ R78, R78, c[0x0][0x2d0], -R2.reuse ;  /* 0x0000b4004e4e7a23 */ /* 0x100fe40000010802 */
[----:B------:R-:W-:Y:S04]  /*1d180*/  FFMA.FTZ R79, R79, c[0x0][0x2d0], -R2 ;  /* 0x0000b4004f4f7a23 */ /* 0x000fe80000010802 */
[----:B-1----:R-:W-:Y:S02]  /*1d190*/  FMUL.FTZ R34, R0, R158 ;  /* 0x0000009e00227220 */ /* 0x002fe40000410000 */
[--C-:B------:R-:W-:Y:S01]  /*1d1a0*/  FFMA.FTZ R84, R84, c[0x0][0x2d0], -R181.reuse ;  /* 0x0000b40054547a23 */ /* 0x100fe200000108b5 */
[----:B------:R1:W-:Y:S01]  /*1d1b0*/  MUFU.EX2 R199, R24 ;  /* 0x0000001800c77308 */ /* 0x0003e20000000800 */
[--C-:B------:R-:W-:Y:S02]  /*1d1c0*/  FFMA.FTZ R85, R85, c[0x0][0x2d0], -R181.reuse ;  /* 0x0000b40055557a23 */ /* 0x100fe400000108b5 */
[--C-:B------:R-:W-:Y:S02]  /*1d1d0*/  FFMA.FTZ R86, R86, c[0x0][0x2d0], -R180.reuse ;  /* 0x0000b40056567a23 */ /* 0x100fe400000108b4 */
[----:B---3--:R-:W-:Y:S02]  /*1d1e0*/  FMUL.FTZ R35, R0, R159 ;  /* 0x0000009f00237220 */ /* 0x008fe40000410000 */
[--C-:B------:R-:W-:Y:S02]  /*1d1f0*/  FFMA.FTZ R87, R87, c[0x0][0x2d0], -R180.reuse ;  /* 0x0000b40057577a23 */ /* 0x100fe400000108b4 */
[----:B------:R-:W-:Y:S01]  /*1d200*/  FFMA.FTZ R96, R96, c[0x0][0x2d0], -R181 ;  /* 0x0000b40060607a23 */ /* 0x000fe200000108b5 */
[----:B------:R3:W2:Y:S01]  /*1d210*/  MUFU.EX2 R197, R26 ;  /* 0x0000001a00c57308 */ /* 0x0006a20000000800 */
[----:B------:R-:W-:Y:S01]  /*1d220*/  FFMA.FTZ R98, R98, c[0x0][0x2d0], -R180 ;  /* 0x0000b40062627a23 */ /* 0x000fe200000108b4 */
[C---:B------:R-:W-:Y:S04]  /*1d230*/  HMMA.16816.F32.BF16 R32, R140.reuse, R176, R32 ;  /* 0x000000b08c20723c */ /* 0x040fe80000041820 */
[----:B----4-:R-:W-:Y:S02]  /*1d240*/  FMUL.FTZ R25, R131, R161 ;  /* 0x000000a183197220 */ /* 0x010fe40000410000 */
[--C-:B------:R-:W-:Y:S02]  /*1d250*/  FFMA.FTZ R90, R90, c[0x0][0x2d0], -R2.reuse ;  /* 0x0000b4005a5a7a23 */ /* 0x100fe40000010802 */
[----:B------:R4:W-:Y:S01]  /*1d260*/  MUFU.EX2 R196, R28 ;  /* 0x0000001c00c47308 */ /* 0x0009e20000000800 */
[--C-:B------:R-:W-:Y:S03]  /*1d270*/  FFMA.FTZ R91, R91, c[0x0][0x2d0], -R2.reuse ;  /* 0x0000b4005b5b7a23 */ /* 0x100fe60000010802 */
[----:B-1----:R-:W-:Y:S02]  /*1d280*/  FMUL.FTZ R24, R131, R160 ;  /* 0x000000a083187220 */ /* 0x002fe40000410000 */
[--C-:B------:R-:W-:Y:S02]  /*1d290*/  FFMA.FTZ R92, R92, c[0x0][0x2d0], -R135.reuse ;  /* 0x0000b4005c5c7a23 */ /* 0x100fe40000010887 */
[--C-:B------:R-:W-:Y:S02]  /*1d2a0*/  FFMA.FTZ R94, R94, c[0x0][0x2d0], -R2.reuse ;  /* 0x0000b4005e5e7a23 */ /* 0x100fe40000010802 */
[----:B------:R1:W1:Y:S01]  /*1d2b0*/  MUFU.EX2 R160, R134 ;  /* 0x0000008600a07308 */ /* 0x0002620000000800 */
[--C-:B------:R-:W-:Y:S02]  /*1d2c0*/  FFMA.FTZ R88, R88, c[0x0][0x2d0], -R135.reuse ;  /* 0x0000b40058587a23 */ /* 0x100fe40000010887 */
[----:B------:R-:W-:Y:S01]  /*1d2d0*/  FFMA.FTZ R89, R89, c[0x0][0x2d0], -R135 ;  /* 0x0000b40059597a23 */ /* 0x000fe20000010887 */
[----:B------:R-:W-:Y:S01]  /*1d2e0*/  MOV R135, R3 ;  /* 0x0000000300877202 */ /* 0x000fe20000000f00 */
[C---:B---3--:R-:W-:Y:S05]  /*1d2f0*/  FMUL.FTZ R26, R0.reuse, R162 ;  /* 0x000000a2001a7220 */ /* 0x048fea0000410000 */
[----:B------:R3:W-:Y:S02]  /*1d300*/  MUFU.EX2 R185, R51 ;  /* 0x0000003300b97308 */ /* 0x0007e40000000800 */
[-C--:B------:R-:W-:Y:S03]  /*1d310*/  HMMA.16816.F32.BF16 R24, R140, R178.reuse, R24 ;  /* 0x000000b28c18723c */ /* 0x080fe60000041818 */
[----:B----4-:R-:W-:Y:S05]  /*1d320*/  FMUL.FTZ R28, R131, R164 ;  /* 0x000000a4831c7220 */ /* 0x010fea0000410000 */
[C---:B------:R-:W-:Y:S01]  /*1d330*/  HMMA.16816.F32.BF16 R100, R136.reuse, R178, R100 ;  /* 0x000000b28864723c */ /* 0x040fe20000041864 */
[----:B------:R4:W-:Y:S03]  /*1d340*/  MUFU.EX2 R194, R30 ;  /* 0x0000001e00c27308 */ /* 0x0009e60000000800 */
[--C-:B-1----:R-:W-:Y:S02]  /*1d350*/  FFMA.FTZ R134, R31, c[0x0][0x2d0], -R2.reuse ;  /* 0x0000b4001f867a23 */ /* 0x102fe40000010802 */
[C---:B------:R-:W-:Y:S02]  /*1d360*/  FMUL.FTZ R31, R0.reuse, R167 ;  /* 0x000000a7001f7220 */ /* 0x040fe40000410000 */
[-C--:B--2---:R-:W-:Y:S03]  /*1d370*/  HMMA.16816.F32.BF16 R104, R136, R144.reuse, R104 ;  /* 0x000000908868723c */ /* 0x084fe60000041868 */
[----:B------:R1:W2:Y:S01]  /*1d380*/  MUFU.EX2 R195, R29 ;  /* 0x0000001d00c37308 */ /* 0x0002a20000000800 */
[----:B------:R-:W-:Y:S01]  /*1d390*/  FFMA.FTZ R2, R95, c[0x0][0x2d0], -R2 ;  /* 0x0000b4005f027a23 */ /* 0x000fe20000010802 */
[----:B---3--:R-:W-:Y:S03]  /*1d3a0*/  LDSM.16.MT88.4 R48, [R218+0x900] ;  /* 0x00090000da30783b */ /* 0x008fe60000004200 */
[C---:B------:R-:W-:Y:S05]  /*1d3b0*/  HMMA.16816.F32.BF16 R108, R140.reuse, R144, R108 ;  /* 0x000000908c6c723c */ /* 0x040fea000004186c */
[----:B------:R3:W-:Y:S01]  /*1d3c0*/  MUFU.EX2 R192, R36 ;  /* 0x0000002400c07308 */ /* 0x0007e20000000800 */
[C---:B----4-:R-:W-:Y:S02]  /*1d3d0*/  FMUL.FTZ R30, R0.reuse, R166 ;  /* 0x000000a6001e7220 */ /* 0x050fe40000410000 */
[----:B-----5:R-:W-:Y:S07]  /*1d3e0*/  FFMA.FTZ R0, R0, R247, R201 ;  /* 0x000000f700007223 */ /* 0x020fee00000100c9 */
[----:B------:R4:W-:Y:S01]  /*1d3f0*/  MUFU.EX2 R191, R37 ;  /* 0x0000002500bf7308 */ /* 0x0009e20000000800 */
[----:B------:R-:W-:Y:S02]  /*1d400*/  FADD.FTZ R0, R203, R0 ;  /* 0x00000000cb007221 */ /* 0x000fe40000010000 */
[C---:B-1----:R-:W-:Y:S02]  /*1d410*/  FMUL.FTZ R29, R131.reuse, R165 ;  /* 0x000000a5831d7220 */ /* 0x042fe40000410000 */
[----:B------:R-:W-:Y:S02]  /*1d420*/  FADD.FTZ R0, R206, R0 ;  /* 0x00000000ce007221 */ /* 0x000fe40000010000 */
[----:B------:R-:W-:Y:S03]  /*1d430*/  FFMA.FTZ R131, R131, R248, R205 ;  /* 0x000000f883837223 */ /* 0x000fe600000100cd */
[----:B------:R-:W-:Y:S01]  /*1d440*/  MUFU.EX2 R178, R44 ;  /* 0x0000002c00b27308 */ /* 0x000fe20000000800 */
[-C--:B------:R-:W-:Y:S03]  /*1d450*/  HMMA.16816.F32.BF16 R28, R140, R146.reuse, R28 ;  /* 0x000000928c1c723c */ /* 0x080fe6000004181c */
[----:B---3--:R-:W-:Y:S02]  /*1d460*/  FMUL.FTZ R36, R133, R168 ;  /* 0x000000a885247220 */ /* 0x008fe40000410000 */
[----:B------:R-:W-:Y:S03]  /*1d470*/  FADD.FTZ R0, R210, R0 ;  /* 0x00000000d2007221 */ /* 0x000fe60000010000 */
[C---:B------:R-:W-:Y:S01]  /*1d480*/  HMMA.16816.F32.BF16 R112, R136.reuse, R146, R112 ;  /* 0x000000928870723c */ /* 0x040fe20000041870 */
[----:B------:R1:W-:Y:S01]  /*1d490*/  MUFU.EX2 R190, R38 ;  /* 0x0000002600be7308 */ /* 0x0003e20000000800 */
[----:B------:R-:W3:Y:S02]  /*1d4a0*/  LDSM.16.MT88.4 R144, [R217+0x900] ;  /* 0x00090000d990783b */ /* 0x000ee40000004200 */
[----:B------:R-:W-:Y:S02]  /*1d4b0*/  FADD.FTZ R0, R197, R0 ;  /* 0x00000000c5007221 */ /* 0x000fe40000010000 */
[C---:B----4-:R-:W-:Y:S02]  /*1d4c0*/  FMUL.FTZ R37, R133.reuse, R169 ;  /* 0x000000a985257220 */ /* 0x050fe40000410000 */
[-C--:B------:R-:W-:Y:S03]  /*1d4d0*/  HMMA.16816.F32.BF16 R116, R136, R148.reuse, R116 ;  /* 0x000000948874723c */ /* 0x080fe60000041874 */
[----:B------:R4:W-:Y:S01]  /*1d4e0*/  MUFU.EX2 R188, R39 ;  /* 0x0000002700bc7308 */ /* 0x0009e20000000800 */
[----:B------:R-:W-:Y:S04]  /*1d4f0*/  FFMA.FTZ R133, R133, R250, R239 ;  /* 0x000000fa85857223 */ /* 0x000fe800000100ef */
[C---:B------:R-:W-:Y:S05]  /*1d500*/  HMMA.16816.F32.BF16 R120, R140.reuse, R148, R120 ;  /* 0x000000948c78723c */ /* 0x040fea0000041878 */
[----:B------:R-:W5:Y:S03]  /*1d510*/  MUFU.EX2 R193, R134 ;  /* 0x0000008600c17308 */ /* 0x000f660000000800 */
[-C--:B------:R-:W-:Y:S04]  /*1d520*/  HMMA.16816.F32.BF16 R124, R140, R150.reuse, R124 ;  /* 0x000000968c7c723c */ /* 0x080fe8000004187c */
[----:B-1----:R-:W-:Y:S03]  /*1d530*/  FMUL.FTZ R38, R132, R170 ;  /* 0x000000aa84267220 */ /* 0x002fe60000410000 */
[----:B------:R-:W-:Y:S01]  /*1d540*/  F2FP.BF16.PACK_AB R140, R198, R199 ;  /* 0x000000c7c68c723e */ /* 0x000fe200000010ff */
[----:B------:R-:W-:Y:S01]  /*1d550*/  MUFU.EX2 R177, R45 ;  /* 0x0000002d00b17308 */ /* 0x000fe20000000800 */
[----:B------:R-:W-:Y:S03]  /*1d560*/  F2FP.BF16.PACK_AB R141, R160, R197 ;  /* 0x000000c5a08d723e */ /* 0x000fe600000010ff */
[C---:B----4-:R-:W-:Y:S01]  /*1d570*/  FMUL.FTZ R39, R132.reuse, R171 ;  /* 0x000000ab84277220 */ /* 0x050fe20000410000 */
[----:B--2---:R-:W-:Y:S01]  /*1d580*/  F2FP.BF16.PACK_AB R142, R195, R196 ;  /* 0x000000c4c38e723e */ /* 0x004fe200000010ff */
[----:B------:R-:W-:Y:S04]  /*1d590*/  FFMA.FTZ R132, R132, R249, R215 ;  /* 0x000000f984847223 */ /* 0x000fe800000100d7 */
[----:B------:R-:W-:Y:S01]  /*1d5a0*/  MUFU.EX2 R167, R46 ;  /* 0x0000002e00a77308 */ /* 0x000fe20000000800 */
[----:B------:R-:W-:Y:S01]  /*1d5b0*/  HMMA.16816.F32.BF16 R36, R136, R150, R36 ;  /* 0x000000968824723c */ /* 0x000fe20000041824 */
[----:B------:R-:W1:Y:S03]  /*1d5c0*/  LDSM.16.MT88.4 R148, [R220+0x900] ;  /* 0x00090000dc94783b */ /* 0x000e660000004200 */
[----:B-----5:R-:W-:Y:S03]  /*1d5d0*/  F2FP.BF16.PACK_AB R143, R193, R194 ;  /* 0x000000c2c18f723e */ /* 0x020fe600000010ff */
[----:B------:R-:W-:Y:S02]  /*1d5e0*/  F2FP.BF16.PACK_AB R136, R212, R209 ;  /* 0x000000d1d488723e */ /* 0x000fe400000010ff */
[----:B------:R-:W-:Y:S01]  /*1d5f0*/  F2FP.BF16.PACK_AB R137, R207, R204 ;  /* 0x000000cccf89723e */ /* 0x000fe200000010ff */
[----:B------:R2:W-:Y:S02]  /*1d600*/  MUFU.EX2 R166, R47 ;  /* 0x0000002f00a67308 */ /* 0x0005e40000000800 */
[----:B------:R-:W-:Y:S02]  /*1d610*/  F2FP.BF16.PACK_AB R138, R211, R208 ;  /* 0x000000d0d38a723e */ /* 0x000fe400000010ff */
[----:B------:R-:W-:Y:S06]  /*1d620*/  F2FP.BF16.PACK_AB R139, R200, R202 ;  /* 0x000000cac88b723e */ /* 0x000fec00000010ff */
[----:B------:R-:W-:Y:S01]  /*1d630*/  MUFU.EX2 R165, R52 ;  /* 0x0000003400a57308 */ /* 0x000fe20000000800 */
[-C--:B---3--:R-:W-:Y:S08]  /*1d640*/  HMMA.16816.F32.BF16 R4, R136, R144.reuse, R4 ;  /* 0x000000908804723c */ /* 0x088ff00000041804 */
[C---:B------:R-:W-:Y:S01]  /*1d650*/  HMMA.16816.F32.BF16 R8, R140.reuse, R144, R8 ;  /* 0x000000908c08723c */ /* 0x040fe20000041808 */
[----:B------:R-:W-:Y:S01]  /*1d660*/  MUFU.EX2 R176, R53 ;  /* 0x0000003500b07308 */ /* 0x000fe20000000800 */
[----:B--2---:R-:W-:Y:S06]  /*1d670*/  LDSM.16.MT88.4 R44, [R217+0x1100] ;  /* 0x00110000d92c783b */ /* 0x004fec0000004200 */
[-C--:B------:R-:W-:Y:S03]  /*1d680*/  HMMA.16816.F32.BF16 R12, R140, R146.reuse, R12 ;  /* 0x000000928c0c723c */ /* 0x080fe6000004180c */
[----:B------:R-:W-:Y:S05]  /*1d690*/  MUFU.EX2 R164, R54 ;  /* 0x0000003600a47308 */ /* 0x000fea0000000800 */
[C---:B------:R-:W-:Y:S01]  /*1d6a0*/  HMMA.16816.F32.BF16 R16, R136.reuse, R146, R16 ;  /* 0x000000928810723c */ /* 0x040fe20000041810 */
[----:B------:R-:W2:Y:S04]  /*1d6b0*/  LDSM.16.MT88.4 R144, [R219+0x900] ;  /* 0x00090000db90783b */ /* 0x000ea80000004200 */
[----:B------:R3:W-:Y:S03]  /*1d6c0*/  MUFU.EX2 R175, R55 ;  /* 0x0000003700af7308 */ /* 0x0007e60000000800 */
[-C--:B-1----:R-:W-:Y:S07]  /*1d6d0*/  HMMA.16816.F32.BF16 R20, R136, R148.reuse, R20 ;  /* 0x000000948814723c */ /* 0x082fee0000041814 */
[----:B------:R1:W-:Y:S01]  /*1d6e0*/  MUFU.EX2 R184, R40 ;  /* 0x0000002800b87308 */ /* 0x0003e20000000800 */
[C---:B------:R-:W-:Y:S08]  /*1d6f0*/  HMMA.16816.F32.BF16 R32, R140.reuse, R148, R32 ;  /* 0x000000948c20723c */ /* 0x040ff00000041820 */
[-C--:B------:R-:W-:Y:S01]  /*1d700*/  HMMA.16816.F32.BF16 R24, R140, R150.reuse, R24 ;  /* 0x000000968c18723c */ /* 0x080fe20000041818 */
[----:B------:R4:W5:Y:S01]  /*1d710*/  MUFU.EX2 R183, R41 ;  /* 0x0000002900b77308 */ /* 0x0009620000000800 */
[----:B---3--:R-:W3:Y:S06]  /*1d720*/  LDSM.16.MT88.4 R52, [R220+0x1100] ;  /* 0x00110000dc34783b */ /* 0x008eec0000004200 */
[C---:B------:R-:W-:Y:S03]  /*1d730*/  HMMA.16816.F32.BF16 R100, R136.reuse, R150, R100 ;  /* 0x000000968864723c */ /* 0x040fe60000041864 */
[----:B------:R2:W-:Y:S01]  /*1d740*/  MUFU.EX2 R182, R42 ;  /* 0x0000002a00b67308 */ /* 0x0005e20000000800 */
[----:B------:R-:W-:Y:S01]  /*1d750*/  LDSM.16.MT88.4 R148, [R217+0x2900] ;  /* 0x00290000d994783b */ /* 0x000fe20000004200 */
[----:B-1----:R-:W-:Y:S03]  /*1d760*/  F2FP.BF16.PACK_AB R40, R191, R192 ;  /* 0x000000c0bf28723e */ /* 0x002fe600000010ff */
[-C--:B------:R-:W-:Y:S05]  /*1d770*/  HMMA.16816.F32.BF16 R104, R136, R48.reuse, R104 ;  /* 0x000000308868723c */ /* 0x080fea0000041868 */
[----:B------:R-:W1:Y:S03]  /*1d780*/  MUFU.EX2 R179, R43 ;  /* 0x0000002b00b37308 */ /* 0x000e660000000800 */
[C---:B------:R-:W-:Y:S04]  /*1d790*/  HMMA.16816.F32.BF16 R108, R140.reuse, R48, R108 ;  /* 0x000000308c6c723c */ /* 0x040fe8000004186c */
[----:B----4-:R-:W-:Y:S03]  /*1d7a0*/  F2FP.BF16.PACK_AB R41, R188, R190 ;  /* 0x000000bebc29723e */ /* 0x010fe600000010ff */
[----:B-----5:R-:W-:Y:S01]  /*1d7b0*/  F2FP.BF16.PACK_AB R48, R183, R184 ;  /* 0x000000b8b730723e */ /* 0x020fe200000010ff */
[-C--:B------:R-:W-:Y:S01]  /*1d7c0*/  HMMA.16816.F32.BF16 R28, R140, R50.reuse, R28 ;  /* 0x000000328c1c723c */ /* 0x080fe2000004181c */
[----:B------:R-:W-:Y:S03]  /*1d7d0*/  MUFU.EX2 R173, R64 ;  /* 0x0000004000ad7308 */ /* 0x000fe60000000800 */
[----:B--2---:R-:W-:Y:S04]  /*1d7e0*/  F2FP.BF16.PACK_AB R42, R187, R189 ;  /* 0x000000bdbb2a723e */ /* 0x004fe800000010ff */
[C---:B------:R-:W-:Y:S03]  /*1d7f0*/  HMMA.16816.F32.BF16 R112, R136.reuse, R50, R112 ;  /* 0x000000328870723c */ /* 0x040fe60000041870 */
[----:B------:R-:W-:Y:S01]  /*1d800*/  MUFU.EX2 R64, R58 ;  /* 0x0000003a00407308 */ /* 0x000fe20000000800 */
[----:B-1----:R-:W-:Y:S03]  /*1d810*/  F2FP.BF16.PACK_AB R49, R179, R182 ;  /* 0x000000b6b331723e */ /* 0x002fe600000010ff */
[----:B------:R-:W-:Y:S01]  /*1d820*/  F2FP.BF16.PACK_AB R50, R177, R178 ;  /* 0x000000b2b132723e */ /* 0x000fe200000010ff */
[-C--:B------:R-:W-:Y:S04]  /*1d830*/  HMMA.16816.F32.BF16 R116, R136, R144.reuse, R116 ;  /* 0x000000908874723c */ /* 0x080fe80000041874 */
[----:B------:R-:W-:Y:S01]  /*1d840*/  F2FP.BF16.PACK_AB R51, R166, R167 ;  /* 0x000000a7a633723e */ /* 0x000fe200000010ff */
[----:B------:R-:W-:Y:S01]  /*1d850*/  MUFU.EX2 R174, R65 ;  /* 0x0000004100ae7308 */ /* 0x000fe20000000800 */
[----:B------:R-:W-:Y:S02]  /*1d860*/  F2FP.BF16.PACK_AB R43, R185, R186 ;  /* 0x000000bab92b723e */ /* 0x000fe400000010ff */
[C---:B------:R-:W-:Y:S07]  /*1d870*/  HMMA.16816.F32.BF16 R120, R140.reuse, R144, R120 ;  /* 0x000000908c78723c */ /* 0x040fee0000041878 */
[----:B------:R-:W-:Y:S01]  /*1d880*/  MUFU.EX2 R65, R59 ;  /* 0x0000003b00417308 */ /* 0x000fe20000000800 */
[-C--:B------:R-:W-:Y:S08]  /*1d890*/  HMMA.16816.F32.BF16 R124, R140, R146.reuse, R124 ;  /* 0x000000928c7c723c */ /* 0x080ff0000004187c */
[----:B------:R-:W-:Y:S01]  /*1d8a0*/  HMMA.16816.F32.BF16 R36, R136, R146, R36 ;  /* 0x000000928824723c */ /* 0x000fe20000041824 */
[----:B------:R-:W1:Y:S01]  /*1d8b0*/  LDSM.16.MT88.4 R136, [R218+0x1100] ;  /* 0x00110000da88783b */ /* 0x000e620000004200 */
[----:B------:R-:W-:Y:S06]  /*1d8c0*/  MUFU.EX2 R134, R66 ;  /* 0x0000004200867308 */ /* 0x000fec0000000800 */
[-C--:B------:R-:W-:Y:S04]  /*1d8d0*/  HMMA.16816.F32.BF16 R4, R40, R44.reuse, R4 ;  /* 0x0000002c2804723c */ /* 0x080fe80000041804 */
[----:B------:R-:W-:Y:S04]  /*1d8e0*/  MUFU.EX2 R66, R56 ;  /* 0x0000003800427308 */ /* 0x000fe80000000800 */
[C---:B------:R-:W-:Y:S06]  /*1d8f0*/  HMMA.16816.F32.BF16 R8, R48.reuse, R44, R8 ;  /* 0x0000002c3008723c */ /* 0x040fec0000041808 */
[----:B------:R-:W-:Y:S02]  /*1d900*/  MUFU.EX2 R172, R67 ;  /* 0x0000004300ac7308 */ /* 0x000fe40000000800 */
[-C--:B------:R-:W-:Y:S08]  /*1d910*/  HMMA.16816.F32.BF16 R12, R48, R46.reuse, R12 ;  /* 0x0000002e300c723c */ /* 0x080ff0000004180c */
[C---:B------:R-:W-:Y:S01]  /*1d920*/  HMMA.16816.F32.BF16 R16, R40.reuse, R46, R16 ;  /* 0x0000002e2810723c */ /* 0x040fe20000041810 */
[----:B------:R-:W2:Y:S01]  /*1d930*/  LDSM.16.MT88.4 R44, [R219+0x1100] ;  /* 0x00110000db2c783b */ /* 0x000ea20000004200 */
[----:B------:R4:W5:Y:S06]  /*1d940*/  MUFU.EX2 R67, R57 ;  /* 0x0000003900437308 */ /* 0x00096c0000000800 */
[-C--:B---3--:R-:W-:Y:S04]  /*1d950*/  HMMA.16816.F32.BF16 R20, R40, R52.reuse, R20 ;  /* 0x000000342814723c */ /* 0x088fe80000041814 */
[----:B------:R-:W-:Y:S04]  /*1d960*/  MUFU.EX2 R97, R97 ;  /* 0x0000006100617308 */ /* 0x000fe80000000800 */
[C---:B------:R-:W-:Y:S06]  /*1d970*/  HMMA.16816.F32.BF16 R32, R48.reuse, R52, R32 ;  /* 0x000000343020723c */ /* 0x040fec0000041820 */
[----:B------:R-:W-:Y:S02]  /*1d980*/  MUFU.EX2 R99, R99 ;  /* 0x0000006300637308 */ /* 0x000fe40000000800 */
[-C--:B------:R-:W-:Y:S01]  /*1d990*/  HMMA.16816.F32.BF16 R24, R48, R54.reuse, R24 ;  /* 0x000000363018723c */ /* 0x080fe20000041818 */
[----:B----4-:R-:W-:Y:S07]  /*1d9a0*/  LDSM.16.MT88.4 R56, [R218+0x1900] ;  /* 0x00190000da38783b */ /* 0x010fee0000004200 */
[C---:B------:R-:W-:Y:S01]  /*1d9b0*/  HMMA.16816.F32.BF16 R100, R40.reuse, R54, R100 ;  /* 0x000000362864723c */ /* 0x040fe20000041864 */
[----:B------:R-:W-:Y:S01]  /*1d9c0*/  MUFU.EX2 R93, R93 ;  /* 0x0000005d005d7308 */ /* 0x000fe20000000800 */
[----:B------:R-:W3:Y:S06]  /*1d9d0*/  LDSM.16.MT88.4 R52, [R217+0x1900] ;  /* 0x00190000d934783b */ /* 0x000eec0000004200 */
[-C--:B-1----:R-:W-:Y:S03]  /*1d9e0*/  HMMA.16816.F32.BF16 R104, R40, R136.reuse, R104 ;  /* 0x000000882868723c */ /* 0x082fe60000041868 */
[----:B------:R-:W-:Y:S05]  /*1d9f0*/  MUFU.EX2 R60, R60 ;  /* 0x0000003c003c7308 */ /* 0x000fea0000000800 */
[C---:B------:R-:W-:Y:S05]  /*1da00*/  HMMA.16816.F32.BF16 R108, R48.reuse, R136, R108 ;  /* 0x00000088306c723c */ /* 0x040fea000004186c */
[----:B------:R-:W1:Y:S03]  /*1da10*/  MUFU.EX2 R61, R61 ;  /* 0x0000003d003d7308 */ /* 0x000e660000000800 */
[-C--:B------:R-:W-:Y:S07]  /*1da20*/  HMMA.16816.F32.BF16 R28, R48, R138.reuse, R28 ;  /* 0x0000008a301c723c */ /* 0x080fee000004181c */
[----:B------:R-:W-:Y:S01]  /*1da30*/  MUFU.EX2 R62, R62 ;  /* 0x0000003e003e7308 */ /* 0x000fe20000000800 */
[C---:B------:R-:W-:Y:S08]  /*1da40*/  HMMA.16816.F32.BF16 R112, R40.reuse, R138, R112 ;  /* 0x0000008a2870723c */ /* 0x040ff00000041870 */
[-C--:B--2---:R-:W-:Y:S01]  /*1da50*/  HMMA.16816.F32.BF16 R116, R40, R44.reuse, R116 ;  /* 0x0000002c2874723c */ /* 0x084fe20000041874 */
[----:B------:R-:W2:Y:S07]  /*1da60*/  MUFU.EX2 R63, R63 ;  /* 0x0000003f003f7308 */ /* 0x000eae0000000800 */
[C---:B------:R-:W-:Y:S03]  /*1da70*/  HMMA.16816.F32.BF16 R120, R48.reuse, R44, R120 ;  /* 0x0000002c3078723c */ /* 0x040fe60000041878 */
[----:B------:R-:W-:Y:S04]  /*1da80*/  MUFU.EX2 R68, R68 ;  /* 0x0000004400447308 */ /* 0x000fe80000000800 */
[----:B-----5:R-:W-:Y:S01]  /*1da90*/  F2FP.BF16.PACK_AB R44, R67, R66 ;  /* 0x00000042432c723e */ /* 0x020fe200000010ff */
[-C--:B------:R-:W-:Y:S01]  /*1daa0*/  HMMA.16816.F32.BF16 R124, R48, R46.reuse, R124 ;  /* 0x0000002e307c723c */ /* 0x080fe2000004187c */
[----:B------:R-:W4:Y:S03]  /*1dab0*/  LDSM.16.MT88.4 R48, [R220+0x1900] ;  /* 0x00190000dc30783b */ /* 0x000f260000004200 */
[----:B------:R-:W-:Y:S01]  /*1dac0*/  F2FP.BF16.PACK_AB R45, R65, R64 ;  /* 0x00000040412d723e */ /* 0x000fe200000010ff */
[----:B------:R-:W-:Y:S03]  /*1dad0*/  MUFU.EX2 R69, R69 ;  /* 0x0000004500457308 */ /* 0x000fe60000000800 */
[----:B------:R-:W-:Y:S07]  /*1dae0*/  HMMA.16816.F32.BF16 R36, R40, R46, R36 ;  /* 0x0000002e2824723c */ /* 0x000fee0000041824 */
[----:B------:R-:W-:Y:S01]  /*1daf0*/  F2FP.BF16.PACK_AB R40, R176, R165 ;  /* 0x000000a5b028723e */ /* 0x000fe200000010ff */
[----:B------:R-:W-:Y:S01]  /*1db00*/  MUFU.EX2 R70, R70 ;  /* 0x0000004600467308 */ /* 0x000fe20000000800 */
[----:B------:R-:W-:Y:S03]  /*1db10*/  F2FP.BF16.PACK_AB R41, R175, R164 ;  /* 0x000000a4af29723e */ /* 0x000fe600000010ff */
[----:B------:R-:W-:Y:S02]  /*1db20*/  F2FP.BF16.PACK_AB R42, R174, R173 ;  /* 0x000000adae2a723e */ /* 0x000fe400000010ff */
[----:B------:R-:W-:Y:S02]  /*1db30*/  F2FP.BF16.PACK_AB R43, R172, R134 ;  /* 0x00000086ac2b723e */ /* 0x000fe400000010ff */
[----:B-1----:R-:W-:Y:S02]  /*1db40*/  F2FP.BF16.PACK_AB R46, R61, R60 ;  /* 0x0000003c3d2e723e */ /* 0x002fe400000010ff */
[----:B--2---:R-:W-:Y:S01]  /*1db50*/  F2FP.BF16.PACK_AB R47, R63, R62 ;  /* 0x0000003e3f2f723e */ /* 0x004fe200000010ff */
[----:B------:R-:W-:Y:S02]  /*1db60*/  MUFU.EX2 R71, R71 ;  /* 0x0000004700477308 */ /* 0x000fe40000000800 */
[-C--:B---3--:R-:W-:Y:S08]  /*1db70*/  HMMA.16816.F32.BF16 R4, R40, R52.reuse, R4 ;  /* 0x000000342804723c */ /* 0x088ff00000041804 */
[C---:B------:R-:W-:Y:S01]  /*1db80*/  HMMA.16816.F32.BF16 R8, R44.reuse, R52, R8 ;  /* 0x000000342c08723c */ /* 0x040fe20000041808 */
[----:B------:R-:W-:Y:S07]  /*1db90*/  MUFU.EX2 R80, R80 ;  /* 0x0000005000507308 */ /* 0x000fee0000000800 */
[-C--:B------:R-:W-:Y:S03]  /*1dba0*/  HMMA.16816.F32.BF16 R12, R44, R54.reuse, R12 ;  /* 0x000000362c0c723c */ /* 0x080fe6000004180c */
[----:B------:R-:W-:Y:S05]  /*1dbb0*/  MUFU.EX2 R81, R81 ;  /* 0x0000005100517308 */ /* 0x000fea0000000800 */
[C---:B------:R-:W-:Y:S01]  /*1dbc0*/  HMMA.16816.F32.BF16 R16, R40.reuse, R54, R16 ;  /* 0x000000362810723c */ /* 0x040fe20000041810 */
[----:B------:R-:W1:Y:S04]  /*1dbd0*/  LDSM.16.MT88.4 R52, [R219+0x1900] ;  /* 0x00190000db34783b */ /* 0x000e680000004200 */
[----:B------:R-:W-:Y:S03]  /*1dbe0*/  MUFU.EX2 R82, R82 ;  /* 0x0000005200527308 */ /* 0x000fe60000000800 */
[-C--:B----4-:R-:W-:Y:S07]  /*1dbf0*/  HMMA.16816.F32.BF16 R20, R40, R48.reuse, R20 ;  /* 0x000000302814723c */ /* 0x090fee0000041814 */
[----:B------:R-:W-:Y:S01]  /*1dc00*/  MUFU.EX2 R83, R83 ;  /* 0x0000005300537308 */ /* 0x000fe20000000800 */
[C---:B------:R-:W-:Y:S08]  /*1dc10*/  HMMA.16816.F32.BF16 R32, R44.reuse, R48, R32 ;  /* 0x000000302c20723c */ /* 0x040ff00000041820 */
[-C--:B------:R-:W-:Y:S01]  /*1dc20*/  HMMA.16816.F32.BF16 R24, R44, R50.reuse, R24 ;  /* 0x000000322c18723c */ /* 0x080fe20000041818 */
[----:B------:R-:W-:Y:S07]  /*1dc30*/  MUFU.EX2 R72, R72 ;  /* 0x0000004800487308 */ /* 0x000fee0000000800 */
[C---:B------:R-:W-:Y:S01]  /*1dc40*/  HMMA.16816.F32.BF16 R100, R40.reuse, R50, R100 ;  /* 0x000000322864723c */ /* 0x040fe20000041864 */
[----:B------:R-:W2:Y:S02]  /*1dc50*/  LDSM.16.MT88.4 R48, [R217+0x2100] ;  /* 0x00210000d930783b */ /* 0x000ea40000004200 */
[----:B------:R-:W3:Y:S05]  /*1dc60*/  MUFU.EX2 R73, R73 ;  /* 0x0000004900497308 */ /* 0x000eea0000000800 */
[-C--:B------:R-:W-:Y:S05]  /*1dc70*/  HMMA.16816.F32.BF16 R104, R40, R56.reuse, R104 ;  /* 0x000000382868723c */ /* 0x080fea0000041868 */
[----:B------:R-:W-:Y:S03]  /*1dc80*/  MUFU.EX2 R74, R74 ;  /* 0x0000004a004a7308 */ /* 0x000fe60000000800 */
[C---:B------:R-:W-:Y:S07]  /*1dc90*/  HMMA.16816.F32.BF16 R108, R44.reuse, R56, R108 ;  /* 0x000000382c6c723c */ /* 0x040fee000004186c */
[----:B------:R-:W4:Y:S01]  /*1dca0*/  MUFU.EX2 R75, R75 ;  /* 0x0000004b004b7308 */ /* 0x000f220000000800 */
[-C--:B------:R-:W-:Y:S08]  /*1dcb0*/  HMMA.16816.F32.BF16 R28, R44, R58.reuse, R28 ;  /* 0x0000003a2c1c723c */ /* 0x080ff0000004181c */
[C---:B------:R-:W-:Y:S01]  /*1dcc0*/  HMMA.16816.F32.BF16 R112, R40.reuse, R58, R112 ;  /* 0x0000003a2870723c */ /* 0x040fe20000041870 */
[----:B------:R-:W-:Y:S01]  /*1dcd0*/  LDSM.16.MT88.4 R56, [R218+0x2100] ;  /* 0x00210000da38783b */ /* 0x000fe20000004200 */
[----:B------:R-:W-:Y:S06]  /*1dce0*/  MUFU.EX2 R76, R76 ;  /* 0x0000004c004c7308 */ /* 0x000fec0000000800 */
[-C--:B-1----:R-:W-:Y:S04]  /*1dcf0*/  HMMA.16816.F32.BF16 R116, R40, R52.reuse, R116 ;  /* 0x000000342874723c */ /* 0x082fe80000041874 */
[----:B------:R-:W1:Y:S04]  /*1dd00*/  MUFU.EX2 R77, R77 ;  /* 0x0000004d004d7308 */ /* 0x000e680000000800 */
[C---:B------:R-:W-:Y:S06]  /*1dd10*/  HMMA.16816.F32.BF16 R120, R44.reuse, R52, R120 ;  /* 0x000000342c78723c */ /* 0x040fec0000041878 */
[----:B------:R-:W-:Y:S02]  /*1dd20*/  MUFU.EX2 R78, R78 ;  /* 0x0000004e004e7308 */ /* 0x000fe40000000800 */
[-C--:B------:R-:W-:Y:S07]  /*1dd30*/  HMMA.16816.F32.BF16 R124, R44, R54.reuse, R124 ;  /* 0x000000362c7c723c */ /* 0x080fee000004187c */
[----:B---3--:R-:W-:Y:S01]  /*1dd40*/  F2FP.BF16.PACK_AB R44, R73, R72 ;  /* 0x00000048492c723e */ /* 0x008fe200000010ff */
[----:B------:R-:W-:Y:S01]  /*1dd50*/  HMMA.16816.F32.BF16 R36, R40, R54, R36 ;  /* 0x000000362824723c */ /* 0x000fe20000041824 */
[----:B------:R-:W3:Y:S01]  /*1dd60*/  MUFU.EX2 R79, R79 ;  /* 0x0000004f004f7308 */ /* 0x000ee20000000800 */
[----:B------:R-:W5:Y:S02]  /*1dd70*/  LDSM.16.MT88.4 R52, [R220+0x2100] ;  /* 0x00210000dc34783b */ /* 0x000f640000004200 */
[----:B----4-:R-:W-:Y:S02]  /*1dd80*/  F2FP.BF16.PACK_AB R45, R75, R74 ;  /* 0x0000004a4b2d723e */ /* 0x010fe400000010ff */
[----:B-1----:R-:W-:Y:S02]  /*1dd90*/  F2FP.BF16.PACK_AB R46, R77, R76 ;  /* 0x0000004c4d2e723e */ /* 0x002fe400000010ff */
[----:B------:R-:W-:Y:S03]  /*1dda0*/  F2FP.BF16.PACK_AB R40, R69, R68 ;  /* 0x000000444528723e */ /* 0x000fe600000010ff */
[----:B------:R-:W-:Y:S01]  /*1ddb0*/  MUFU.EX2 R84, R84 ;  /* 0x0000005400547308 */ /* 0x000fe20000000800 */
[----:B------:R-:W-:Y:S02]  /*1ddc0*/  F2FP.BF16.PACK_AB R41, R71, R70 ;  /* 0x000000464729723e */ /* 0x000fe400000010ff */
[----:B------:R-:W-:Y:S02]  /*1ddd0*/  F2FP.BF16.PACK_AB R42, R81, R80 ;  /* 0x00000050512a723e */ /* 0x000fe400000010ff */
[----:B------:R-:W-:Y:S05]  /*1dde0*/  F2FP.BF16.PACK_AB R43, R83, R82 ;  /* 0x00000052532b723e */ /* 0x000fea00000010ff */
[----:B------:R-:W1:Y:S02]  /*1ddf0*/  MUFU.EX2 R85, R85 ;  /* 0x0000005500557308 */ /* 0x000e640000000800 */
[-C--:B--2---:R-:W-:Y:S03]  /*1de00*/  HMMA.16816.F32.BF16 R4, R40, R48.reuse, R4 ;  /* 0x000000302804723c */ /* 0x084fe60000041804 */
[----:B---3--:R-:W-:Y:S05]  /*1de10*/  F2FP.BF16.PACK_AB R47, R79, R78 ;  /* 0x0000004e4f2f723e */ /* 0x008fea00000010ff */
[----:B------:R-:W-:Y:S02]  /*1de20*/  MUFU.EX2 R86, R86 ;  /* 0x0000005600567308 */ /* 0x000fe40000000800 */
[C---:B------:R-:W-:Y:S08]  /*1de30*/  HMMA.16816.F32.BF16 R8, R44.reuse, R48, R8 ;  /* 0x000000302c08723c */ /* 0x040ff00000041808 */
[-C--:B------:R-:W-:Y:S01]  /*1de40*/  HMMA.16816.F32.BF16 R12, R44, R50.reuse, R12 ;  /* 0x000000322c0c723c */ /* 0x080fe2000004180c */
[----:B------:R-:W2:Y:S03]  /*1de50*/  MUFU.EX2 R87, R87 ;  /* 0x0000005700577308 */ /* 0x000ea60000000800 */
[----:B-1----:R-:W-:Y:S04]  /*1de60*/  F2FP.BF16.PACK_AB R168, R85, R84 ;  /* 0x0000005455a8723e */ /* 0x002fe800000010ff */
[C---:B------:R-:W-:Y:S01]  /*1de70*/  HMMA.16816.F32.BF16 R16, R40.reuse, R50, R16 ;  /* 0x000000322810723c */ /* 0x040fe20000041810 */
[----:B------:R-:W1:Y:S02]  /*1de80*/  LDSM.16.MT88.4 R48, [R219+0x2100] ;  /* 0x00210000db30783b */ /* 0x000e640000004200 */
[----:B------:R-:W3:Y:S05]  /*1de90*/  MUFU.EX2 R96, R96 ;  /* 0x0000006000607308 */ /* 0x000eea0000000800 */
[-C--:B-----5:R-:W-:Y:S05]  /*1dea0*/  HMMA.16816.F32.BF16 R20, R40, R52.reuse, R20 ;  /* 0x000000342814723c */ /* 0x0a0fea0000041814 */
[----:B------:R-:W4:Y:S03]  /*1deb0*/  MUFU.EX2 R98, R98 ;  /* 0x0000006200627308 */ /* 0x000f260000000800 */
[C---:B------:R-:W-:Y:S04]  /*1dec0*/  HMMA.16816.F32.BF16 R32, R44.reuse, R52, R32 ;  /* 0x000000342c20723c */ /* 0x040fe80000041820 */
[----:B--2---:R-:W-:Y:S03]  /*1ded0*/  F2FP.BF16.PACK_AB R169, R87, R86 ;  /* 0x0000005657a9723e */ /* 0x004fe600000010ff */
[----:B------:R-:W-:Y:S01]  /*1dee0*/  MUFU.EX2 R92, R92 ;  /* 0x0000005c005c7308 */ /* 0x000fe20000000800 */
[-C--:B------:R-:W-:Y:S04]  /*1def0*/  HMMA.16816.F32.BF16 R24, R44, R54.reuse, R24 ;  /* 0x000000362c18723c */ /* 0x080fe80000041818 */
[----:B---3--:R-:W-:Y:S04]  /*1df00*/  F2FP.BF16.PACK_AB R170, R97, R96 ;  /* 0x0000006061aa723e */ /* 0x008fe800000010ff */
[C---:B------:R-:W-:Y:S01]  /*1df10*/  HMMA.16816.F32.BF16 R100, R40.reuse, R54, R100 ;  /* 0x000000362864723c */ /* 0x040fe20000041864 */
[----:B------:R-:W2:Y:S01]  /*1df20*/  LDSM.16.MT88.4 R52, [R220+0x2900] ;  /* 0x00290000dc34783b */ /* 0x000ea20000004200 */
[----:B------:R-:W-:Y:S02]  /*1df30*/  MUFU.EX2 R94, R94 ;  /* 0x0000005e005e7308 */ /* 0x000fe40000000800 */
[----:B----4-:R-:W-:Y:S04]  /*1df40*/  F2FP.BF16.PACK_AB R171, R99, R98 ;  /* 0x0000006263ab723e */ /* 0x010fe800000010ff */
[-C--:B------:R-:W-:Y:S04]  /*1df50*/  HMMA.16816.F32.BF16 R104, R40, R56.reuse, R104 ;  /* 0x000000382868723c */ /* 0x080fe80000041868 */
[----:B------:R-:W-:Y:S04]  /*1df60*/  MUFU.EX2 R88, R88 ;  /* 0x0000005800587308 */ /* 0x000fe80000000800 */
[C---:B------:R-:W-:Y:S06]  /*1df70*/  HMMA.16816.F32.BF16 R108, R44.reuse, R56, R108 ;  /* 0x000000382c6c723c */ /* 0x040fec000004186c */
[----:B------:R3:W-:Y:S02]  /*1df80*/  MUFU.EX2 R56, R2 ;  /* 0x0000000200387308 */ /* 0x0007e40000000800 */
[-C--:B------:R-:W-:Y:S08]  /*1df90*/  HMMA.16816.F32.BF16 R28, R44, R58.reuse, R28 ;  /* 0x0000003a2c1c723c */ /* 0x080ff0000004181c */
[C---:B------:R-:W-:Y:S01]  /*1dfa0*/  HMMA.16816.F32.BF16 R112, R40.reuse, R58, R112 ;  /* 0x0000003a2870723c */ /* 0x040fe20000041870 */
[----:B------:R-:W4:Y:S07]  /*1dfb0*/  MUFU.EX2 R89, R89 ;  /* 0x0000005900597308 */ /* 0x000f2e0000000800 */
[-C--:B-1----:R-:W-:Y:S03]  /*1dfc0*/  HMMA.16816.F32.BF16 R116, R40, R48.reuse, R116 ;  /* 0x000000302874723c */ /* 0x082fe60000041874 */
[----:B------:R-:W-:Y:S01]  /*1dfd0*/  MUFU.EX2 R90, R90 ;  /* 0x0000005a005a7308 */ /* 0x000fe20000000800 */
[----:B---3--:R-:W-:Y:S01]  /*1dfe0*/  FADD.FTZ R2, R213, R131 ;  /* 0x00000083d5027221 */ /* 0x008fe20000010000 */
[----:B------:R-:W-:Y:S03]  /*1dff0*/  MOV R131, R129 ;  /* 0x0000008100837202 */ /* 0x000fe60000000f00 */
[C---:B------:R-:W-:Y:S04]  /*1e000*/  HMMA.16816.F32.BF16 R120, R44.reuse, R48, R120 ;  /* 0x000000302c78723c */ /* 0x040fe80000041878 */
[----:B------:R-:W-:Y:S01]  /*1e010*/  FADD.FTZ R2, R214, R2 ;  /* 0x00000002d6027221 */ /* 0x000fe20000010000 */
[----:B------:R-:W1:Y:S03]  /*1e020*/  MUFU.EX2 R91, R91 ;  /* 0x0000005b005b7308 */ /* 0x000e660000000800 */
[----:B------:R-:W-:Y:S01]  /*1e030*/  FADD.FTZ R2, R238, R2 ;  /* 0x00000002ee027221 */ /* 0x000fe20000010000 */
[-C--:B------:R-:W-:Y:S03]  /*1e040*/  HMMA.16816.F32.BF16 R124, R44, R50.reuse, R124 ;  /* 0x000000322c7c723c */ /* 0x080fe6000004187c */
[----:B------:R-:W-:Y:S05]  /*1e050*/  FADD.FTZ R2, R199, R2 ;  /* 0x00000002c7027221 */ /* 0x000fea0000010000 */
[----:B------:R-:W-:Y:S07]  /*1e060*/  HMMA.16816.F32.BF16 R36, R40, R50, R36 ;  /* 0x000000322824723c */ /* 0x000fee0000041824 */
[----:B----4-:R-:W-:Y:S01]  /*1e070*/  F2FP.BF16.PACK_AB R40, R89, R88 ;  /* 0x000000585928723e */ /* 0x010fe200000010ff */
[-C--:B------:R-:W-:Y:S01]  /*1e080*/  HMMA.16816.F32.BF16 R136, R168, R148.reuse, R4 ;  /* 0x00000094a888723c */ /* 0x080fe20000041804 */
[----:B------:R-:W3:Y:S04]  /*1e090*/  LDSM.16.MT88.4 R4, [R218+0x2900] ;  /* 0x00290000da04783b */ /* 0x000ee80000004200 */
[----:B-1----:R-:W-:Y:S02]  /*1e0a0*/  F2FP.BF16.PACK_AB R41, R91, R90 ;  /* 0x0000005a5b29723e */ /* 0x002fe400000010ff */
[----:B------:R-:W-:Y:S02]  /*1e0b0*/  F2FP.BF16.PACK_AB R42, R93, R92 ;  /* 0x0000005c5d2a723e */ /* 0x000fe400000010ff */
[----:B------:R-:W-:Y:S07]  /*1e0c0*/  F2FP.BF16.PACK_AB R43, R56, R94 ;  /* 0x0000005e382b723e */ /* 0x000fee00000010ff */
        /* <DEDUP_REMOVED lines=25> */
[----:B------:R-:W1:Y:S01]  /*1e260*/  LDSM.16.MT88.4 R8, [R219+0x2900] ;  /* 0x00290000db08783b */ /* 0x000e620000004200 */
[----:B------:R-:W-:Y:S01]  /*1e270*/  FADD.FTZ R13, R195, R0 ;  /* 0x00000000c30d7221 */ /* 0x000fe20000010000 */
[-C--:B---3--:R-:W-:Y:S03]  /*1e280*/  HMMA.16816.F32.BF16 R104, R168, R4.reuse, R104 ;  /* 0x00000004a868723c */ /* 0x088fe60000041868 */
        /* <DEDUP_REMOVED lines=29> */
[-C--:B-1----:R-:W-:Y:S03]  /*1e460*/  HMMA.16816.F32.BF16 R116, R168, R8.reuse, R116 ;  /* 0x00000008a874723c */ /* 0x082fe60000041874 */
[----:B------:R-:W-:Y:S01]  /*1e470*/  FADD.FTZ R12, R134, R2 ;  /* 0x00000002860c7221 */ /* 0x000fe20000010000 */
[----:B------:R-:W-:Y:S01]  /*1e480*/  MOV R134, R128 ;  /* 0x0000008000867202 */ /* 0x000fe20000000f00 */
        /* <DEDUP_REMOVED lines=36> */
[----:B------:R-:W-:Y:S01]  /*1e6d0*/  STL [R1+0x4], R5 ;  /* 0x0000040501007387 */ /* 0x000fe20000100800 */
[----:B------:R-:W-:Y:S02]  /*1e6e0*/  FADD.FTZ R4, R99, R4 ;  /* 0x0000000463047221 */ /* 0x000fe40000010000 */
[----:B------:R-:W-:Y:S02]  /*1e6f0*/  FADD.FTZ R0, R91, R6 ;  /* 0x000000065b007221 */ /* 0x000fe40000010000 */
[----:B------:R-:W-:Y:S01]  /*1e700*/  FADD.FTZ R2, R93, R2 ;  /* 0x000000025d027221 */ /* 0x000fe20000010000 */
[----:B------:R-:W-:Y:S01]  /*1e710*/  STL [R1+0x8], R4 ;  /* 0x0000080401007387 */ /* 0x000fe20000100800 */
[----:B------:R-:W-:Y:S03]  /*1e720*/  FADD.FTZ R0, R94, R0 ;  /* 0x000000005e007221 */ /* 0x000fe60000010000 */
[----:B------:R-:W-:Y:S01]  /*1e730*/  STL [R1+0xc], R2 ;  /* 0x00000c0201007387 */ /* 0x000fe20000100800 */
[----:B------:R-:W-:Y:S05]  /*1e740*/  FADD.FTZ R0, R56, R0 ;  /* 0x0000000038007221 */ /* 0x000fea0000010000 */
[----:B------:R1:W-:Y:S02]  /*1e750*/  STL [R1+0x10], R0 ;  /* 0x0000100001007387 */ /* 0x0003e40000100800 */
[----:B-1----:R-:W-:Y:S01]  /*1e760*/  MOV R0, R130 ;  /* 0x0000008200007202 */ /* 0x002fe20000000f00 */
[----:B------:R-:W-:-:S05]  /*1e770*/  @P0 BRA `(.L_x_480) ;  /* 0xffffc72000000947 */ /* 0x000fca000383ffff */
.L_x_477:
        /* <DEDUP_REMOVED lines=9> */
.L_x_499:
[----:B------:R-:W-:Y:S04]  /*1e810*/  DEPBAR.LE SB0, 0x0 ;  /* 0x000080000000791a */ /* 0x000fe80000000000 */
[----:B------:R-:W-:Y:S01]  /*1e820*/  BAR.SYNC.DEFER_BLOCKING 0x0 ;  /* 0x0000000000007b1d */ /* 0x000fe20000010000 */
[----:B-1----:R-:W-:Y:S01]  /*1e830*/  IMAD.WIDE.U32 R2, R236, c[0x0][0x208], RZ ;  /* 0x00008200ec027a25 */ /* 0x002fe200078e00ff */
[----:B------:R-:W-:Y:S01]  /*1e840*/  SHF.R.S32.HI R0, RZ, 0x1f, R236 ;  /* 0x0000001fff007819 */ /* 0x000fe200000114ec */
[----:B------:R-:W-:Y:S04]  /*1e850*/  UISETP.GT.AND UP0, UPT, UR19, UR18, UPT ;  /* 0x000000121300728c */ /* 0x000fe8000bf04270 */
[----:B------:R-:W-:Y:S04]  /*1e860*/  IMAD R0, R0, c[0x0][0x208], RZ ;  /* 0x0000820000007a24 */ /* 0x000fe800078e02ff */
[----:B------:R-:W-:Y:S04]  /*1e870*/  IMAD R0, R236, c[0x0][0x20c], R0 ;  /* 0x00008300ec007a24 */ /* 0x000fe800078e0200 */
[----:B------:R-:W-:Y:S01]  /*1e880*/  IMAD.IADD R3, R3, 0x1, R0 ;  /* 0x0000000103037824 */ /* 0x000fe200078e0200 */
[----:B------:R-:W-:Y:S03]  /*1e890*/  SHF.R.S32.HI R0, RZ, 0x1f, R235 ;  /* 0x0000001fff007819 */ /* 0x000fe600000114eb */
[C---:B------:R-:W-:Y:S04]  /*1e8a0*/  IMAD.WIDE.U32 R2, R235.reuse, c[0x0][0x218], R2 ;  /* 0x00008600eb027a25 */ /* 0x040fe800078e0002 */
[----:B------:R-:W-:Y:S01]  /*1e8b0*/  IMAD R0, R0, c[0x0][0x218], RZ ;  /* 0x0000860000007a24 */ /* 0x000fe200078e02ff */
[----:B-----5:R-:W-:Y:S01]  /*1e8c0*/  LDSM.16.M88.4 R96, [R223+0x6100] ;  /* 0x00610000df60783b */ /* 0x020fe20000000200 */
        /* <DEDUP_REMOVED lines=8> */
[----:B------:R-:W4:Y:S06]  /*1e950*/  LDSM.16.M88.4 R48, [R216+0x4100] ;  /* 0x00410000d830783b */ /* 0x000f2c0000000200 */
        /* <DEDUP_REMOVED lines=11> */
[----:B------:R-:W-:Y:S05]  /*1ea10*/  LDSM.16.M88.4 R192, [R228] ;  /* 0x00000000e4c0783b */ /* 0x000fea0000000200 */
[-C--:B---3--:R-:W-:Y:S01]  /*1ea20*/  HMMA.16816.F32.BF16 R20, R96, R32.reuse, RZ ;  /* 0x000000206014723c */ /* 0x088fe200000418ff */
[----:B------:R-:W-:Y:S06]  /*1ea30*/  SHFL.IDX PT, R201, R0, 0x5, 0x181f ;  /* 0x00b81f0000c97f89 */ /* 0x000fec00000e0000 */
[----:B------:R-:W-:Y:S01]  /*1ea40*/  SHFL.IDX PT, R202, R2, 0x3, 0x181f ;  /* 0x00781f0002ca7f89 */ /* 0x000fe200000e0000 */
[C---:B------:R-:W-:Y:S05]  /*1ea50*/  HMMA.16816.F32.BF16 R24, R92.reuse, R32, RZ ;  /* 0x000000205c18723c */ /* 0x040fea00000418ff */
[----:B------:R-:W-:Y:S03]  /*1ea60*/  SHFL.IDX PT, R200, R2, 0x4, 0x181f ;  /* 0x00981f0002c87f89 */ /* 0x000fe600000e0000 */
[-C--:B------:R-:W-:Y:S03]  /*1ea70*/  HMMA.16816.F32.BF16 R28, R92, R34.reuse, RZ ;  /* 0x000000225c1c723c */ /* 0x080fe600000418ff */
[----:B------:R-:W1:Y:S05]  /*1ea80*/  SHFL.IDX PT, R128, R0, RZ, 0x181f ;  /* 0x00181fff00807589 */ /* 0x000e6a00000e0000 */
[C---:B------:R-:W-:Y:S01]  /*1ea90*/  HMMA.16816.F32.BF16 R32, R96.reuse, R34, RZ ;  /* 0x000000226020723c */ /* 0x040fe200000418ff */
[----:B------:R-:W2:Y:S06]  /*1eaa0*/  SHFL.IDX PT, R129, R2, RZ, 0x181f ;  /* 0x00181fff02817589 */ /* 0x000eac00000e0000 */
[----:B------:R-:W-:Y:S01]  /*1eab0*/  SHFL.IDX PT, R3, R0, 0x1, 0x181f ;  /* 0x00381f0000037f89 */ /* 0x000fe200000e0000 */
[-C--:B----4-:R-:W-:Y:S05]  /*1eac0*/  HMMA.16816.F32.BF16 R36, R96, R48.reuse, RZ ;  /* 0x000000306024723c */ /* 0x090fea00000418ff */
[----:B------:R-:W-:Y:S03]  /*1ead0*/  SHFL.IDX PT, R130, R2, 0x1, 0x181f ;  /* 0x00381f0002827f89 */ /* 0x000fe600000e0000 */
[C---:B------:R-:W-:Y:S03]  /*1eae0*/  HMMA.16816.F32.BF16 R40, R92.reuse, R48, RZ ;  /* 0x000000305c28723c */ /* 0x040fe600000418ff */
[----:B------:R-:W-:Y:S01]  /*1eaf0*/  SHFL.IDX PT, R196, R0, 0x2, 0x181f ;  /* 0x00581f0000c47f89 */ /* 0x000fe200000e0000 */
[-C--:B-1----:R-:W-:Y:S04]  /*1eb00*/  IADD3 R128, P1, R128, R234.reuse, RZ ;  /* 0x000000ea80807210 */ /* 0x082fe80007f3e0ff */
[-C--:B------:R-:W-:Y:S01]  /*1eb10*/  HMMA.16816.F32.BF16 R44, R92, R50.reuse, RZ ;  /* 0x000000325c2c723c */ /* 0x080fe200000418ff */
[--C-:B--2---:R-:W-:Y:S01]  /*1eb20*/  IMAD.X R129, R129, 0x1, R233.reuse, P1 ;  /* 0x0000000181817824 */ /* 0x104fe200008e06e9 */
[----:B------:R-:W1:Y:S06]  /*1eb30*/  SHFL.IDX PT, R198, R0, 0x3, 0x181f ;  /* 0x00781f0000c67f89 */ /* 0x000e6c00000e0000 */
[C---:B------:R-:W-:Y:S01]  /*1eb40*/  HMMA.16816.F32.BF16 R48, R96.reuse, R50, RZ ;  /* 0x000000326030723c */ /* 0x040fe200000418ff */
[----:B------:R-:W2:Y:S06]  /*1eb50*/  SHFL.IDX PT, R135, R2, 0x2, 0x181f ;  /* 0x00581f0002877f89 */ /* 0x000eac00000e0000 */
[----:B------:R-:W-:Y:S01]  /*1eb60*/  SHFL.IDX PT, R199, R0, 0x4, 0x181f ;  /* 0x00981f0000c77f89 */ /* 0x000fe200000e0000 */
[-C--:B------:R-:W-:Y:S05]  /*1eb70*/  HMMA.16816.F32.BF16 R52, R96, R64.reuse, RZ ;  /* 0x000000406034723c */ /* 0x080fea00000418ff */
[----:B------:R3:W-:Y:S03]  /*1eb80*/  SHFL.IDX PT, R0, R2, 0x5, 0x181f ;  /* 0x00b81f0002007f89 */ /* 0x0007e600000e0000 */
[C---:B------:R-:W-:Y:S04]  /*1eb90*/  HMMA.16816.F32.BF16 R56, R92.reuse, R64, RZ ;  /* 0x000000405c38723c */ /* 0x040fe800000418ff */
[-C--:B-1----:R-:W-:Y:S04]  /*1eba0*/  IADD3 R198, P2, R198, R234.reuse, RZ ;  /* 0x000000eac6c67210 */ /* 0x082fe80007f5e0ff */
[-C--:B------:R-:W-:Y:S08]  /*1ebb0*/  HMMA.16816.F32.BF16 R60, R92, R66.reuse, RZ ;  /* 0x000000425c3c723c */ /* 0x080ff000000418ff */
[C---:B------:R-:W-:Y:S04]  /*1ebc0*/  HMMA.16816.F32.BF16 R64, R96.reuse, R66, RZ ;  /* 0x000000426040723c */ /* 0x040fe800000418ff */
[-C--:B---3--:R-:W-:Y:S04]  /*1ebd0*/  IADD3 R2, P0, R3, R234.reuse, RZ ;  /* 0x000000ea03027210 */ /* 0x088fe80007f1e0ff */
[-C--:B------:R-:W-:Y:S01]  /*1ebe0*/  HMMA.16816.F32.BF16 R68, R96, R80.reuse, RZ ;  /* 0x000000506044723c */ /* 0x080fe200000418ff */
[--C-:B------:R-:W-:Y:S03]  /*1ebf0*/  IMAD.X R3, R130, 0x1, R233.reuse, P0 ;  /* 0x0000000182037824 */ /* 0x100fe600000e06e9 */
[-C--:B------:R-:W-:Y:S04]  /*1ec00*/  IADD3 R196, P0, R196, R234.reuse, RZ ;  /* 0x000000eac4c47210 */ /* 0x080fe80007f1e0ff */
[C---:B------:R-:W-:Y:S04]  /*1ec10*/  HMMA.16816.F32.BF16 R72, R92.reuse, R80, RZ ;  /* 0x000000505c48723c */ /* 0x040fe800000418ff */
[--C-:B--2---:R-:W-:Y:S04]  /*1ec20*/  IMAD.X R197, R135, 0x1, R233.reuse, P0 ;  /* 0x0000000187c57824 */ /* 0x104fe800000e06e9 */
        /* <DEDUP_REMOVED lines=23> */
[C---:B------:R-:W-:Y:S03]  /*1eda0*/  HMMA.16816.F32.BF16 R40, R184.reuse, R172, R40 ;  /* 0x000000acb828723c */ /* 0x040fe60000041828 */
[----:B------:R3:W-:Y:S05]  /*1edb0*/  LDGSTS.E.BYPASS.LTC128B.128 [R243+0x1000], [R196.64], !P6 ;  /* 0x01000000c4f37fae */ /* 0x0007ea000f101d4e */
[-C--:B------:R-:W-:Y:S08]  /*1edc0*/  HMMA.16816.F32.BF16 R44, R184, R174.reuse, R44 ;  /* 0x000000aeb82c723c */ /* 0x080ff0000004182c */
[C---:B------:R-:W-:Y:S04]  /*1edd0*/  HMMA.16816.F32.BF16 R48, R176.reuse, R174, R48 ;  /* 0x000000aeb030723c */ /* 0x040fe80000041830 */
[-C--:B----4-:R-:W-:Y:S01]  /*1ede0*/  IADD3 R128, P1, R199, R234.reuse, RZ ;  /* 0x000000eac7807210 */ /* 0x090fe20007f3e0ff */
[--C-:B------:R-:W-:Y:S03]  /*1edf0*/  IMAD.X R199, R202, 0x1, R233.reuse, P2 ;  /* 0x00000001cac77824 */ /* 0x100fe600010e06e9 */
[-C--:B--2---:R-:W-:Y:S02]  /*1ee00*/  HMMA.16816.F32.BF16 R52, R176, R180.reuse, R52 ;  /* 0x000000b4b034723c */ /* 0x084fe40000041834 */
[----:B------:R2:W-:Y:S02]  /*1ee10*/  LDGSTS.E.BYPASS.LTC128B.128 [R243+0x1800], [R198.64], !P6 ;  /* 0x01800000c6f37fae */ /* 0x0005e4000f101d4e */
[--C-:B------:R-:W-:Y:S01]  /*1ee20*/  IMAD.X R129, R200, 0x1, R233.reuse, P1 ;  /* 0x00000001c8817824 */ /* 0x100fe200008e06e9 */
[----:B-1----:R-:W-:Y:S03]  /*1ee30*/  IADD3 R2, P0, R201, R234, RZ ;  /* 0x000000eac9027210 */ /* 0x002fe60007f1e0ff */
[C---:B------:R-:W-:Y:S01]  /*1ee40*/  HMMA.16816.F32.BF16 R56, R184.reuse, R180, R56 ;  /* 0x000000b4b838723c */ /* 0x040fe20000041838 */
[----:B------:R1:W-:Y:S03]  /*1ee50*/  LDGSTS.E.BYPASS.LTC128B.128 [R243+0x2000], [R128.64], !P6 ;  /* 0x0200000080f37fae */ /* 0x0003e6000f101d4e */
[----:B------:R-:W-:Y:S01]  /*1ee60*/  IMAD.X R3, R0, 0x1, R233, P0 ;  /* 0x0000000100037824 */ /* 0x000fe200000e06e9 */
[----:B------:R-:W-:Y:S03]  /*1ee70*/  PLOP3.LUT P0, PT, PT, PT, UP0, 0x80, 0x0 ;  /* 0x000000000000781c */ /* 0x000fe60003f0f008 */
[-C--:B------:R-:W-:Y:S01]  /*1ee80*/  HMMA.16816.F32.BF16 R60, R184, R182.reuse, R60 ;  /* 0x000000b6b83c723c */ /* 0x080fe2000004183c */
[----:B------:R1:W-:Y:S06]  /*1ee90*/  LDGSTS.E.BYPASS.LTC128B.128 [R243+0x2800], [R2.64], !P6 ;  /* 0x0280000002f37fae */ /* 0x0003ec000f101d4e */
[----:B------:R-:W-:Y:S01]  /*1eea0*/  LDSM.16.M88.4 R172, [R222+0x3100] ;  /* 0x00310000deac783b */ /* 0x000fe20000000200 */
[C---:B------:R-:W-:Y:S05]  /*1eeb0*/  HMMA.16816.F32.BF16 R64, R176.reuse, R182, R64 ;  /* 0x000000b6b040723c */ /* 0x040fea0000041840 */
[----:B------:R-:W0:Y:S03]  /*1eec0*/  LDGDEPBAR ;  /* 0x00000000000079af */ /* 0x000e260000000000 */
[-C--:B---3--:R-:W-:Y:S03]  /*1eed0*/  HMMA.16816.F32.BF16 R68, R176, R188.reuse, R68 ;  /* 0x000000bcb044723c */ /* 0x088fe60000041844 */
[----:B--2---:R-:W2:Y:S05]  /*1eee0*/  LDSM.16.M88.4 R196, [R224+0x6100] ;  /* 0x00610000e0c4783b */ /* 0x004eaa0000000200 */
[C---:B------:R-:W-:Y:S01]  /*1eef0*/  HMMA.16816.F32.BF16 R72, R184.reuse, R188, R72 ;  /* 0x000000bcb848723c */ /* 0x040fe20000041848 */
[----:B------:R-:W3:Y:S06]  /*1ef00*/  LDSM.16.M88.4 R200, [R224+0x8100] ;  /* 0x00810000e0c8783b */ /* 0x000eec0000000200 */
[----:B------:R-:W4:Y:S01]  /*1ef10*/  LDSM.16.M88.4 R204, [R222+0x3900] ;  /* 0x00390000decc783b */ /* 0x000f220000000200 */
[-C--:B------:R-:W-:Y:S05]  /*1ef20*/  HMMA.16816.F32.BF16 R76, R184, R190.reuse, R76 ;  /* 0x000000beb84c723c */ /* 0x080fea000004184c */
[----:B------:R-:W1:Y:S03]  /*1ef30*/  LDSM.16.M88.4 R208, [R222+0x4100] ;  /* 0x00410000ded0783b */ /* 0x000e660000000200 */
[C---:B------:R-:W-:Y:S03]  /*1ef40*/  HMMA.16816.F32.BF16 R80, R176.reuse, R190, R80 ;  /* 0x000000beb050723c */ /* 0x040fe60000041850 */
[----:B------:R-:W1:Y:S05]  /*1ef50*/  LDSM.16.M88.4 R212, [R222+0x4900] ;  /* 0x00490000ded4783b */ /* 0x000e6a0000000200 */
[-C--:B------:R-:W-:Y:S01]  /*1ef60*/  HMMA.16816.F32.BF16 R84, R176, R192.reuse, R84 ;  /* 0x000000c0b054723c */ /* 0x080fe20000041854 */
[----:B------:R-:W-:Y:S06]  /*1ef70*/  LDSM.16.M88.4 R180, [R225+0x6100] ;  /* 0x00610000e1b4783b */ /* 0x000fec0000000200 */
[----:B------:R-:W-:Y:S01]  /*1ef80*/  LDSM.16.M88.4 R188, [R225+0x8100] ;  /* 0x00810000e1bc783b */ /* 0x000fe20000000200 */
[C---:B------:R-:W-:Y:S08]  /*1ef90*/  HMMA.16816.F32.BF16 R88, R184.reuse, R192, R88 ;  /* 0x000000c0b858723c */ /* 0x040ff00000041858 */
[-C--:B------:R-:W-:Y:S01]  /*1efa0*/  HMMA.16816.F32.BF16 R92, R184, R194.reuse, R92 ;  /* 0x000000c2b85c723c */ /* 0x080fe2000004185c */
[----:B------:R-:W-:Y:S07]  /*1efb0*/  LDSM.16.M88.4 R184, [R221] ;  /* 0x00000000ddb8783b */ /* 0x000fee0000000200 */
        /* <DEDUP_REMOVED lines=12> */
[----:B------:R-:W3:Y:S07]  /*1f080*/  LDSM.16.M88.4 R204, [R221+0x1000] ;  /* 0x00100000ddcc783b */ /* 0x000eee0000000200 */
[-C--:B-1----:R-:W-:Y:S08]  /*1f090*/  HMMA.16816.F32.BF16 R36, R196, R208.reuse, R36 ;  /* 0x000000d0c424723c */ /* 0x082ff00000041824 */
        /* <DEDUP_REMOVED lines=13> */
[----:B------:R-:W1:Y:S01]  /*1f170*/  LDSM.16.M88.4 R176, [R221+0x2800] ;  /* 0x00280000ddb0783b */ /* 0x000e620000000200 */
[----:B------:R-:W-:Y:S05]  /*1f180*/  DEPBAR.LE SB0, 0x0 ;  /* 0x000080000000791a */ /* 0x000fea0000000000 */
[----:B------:R-:W-:Y:S01]  /*1f190*/  BAR.SYNC.DEFER_BLOCKING 0x0 ;  /* 0x0000000000007b1d */ /* 0x000fe20000010000 */
[-C--:B--2---:R-:W-:Y:S08]  /*1f1a0*/  HMMA.16816.F32.BF16 R84, R196, R172.reuse, R84 ;  /* 0x000000acc454723c */ /* 0x084ff00000041854 */
        /* <DEDUP_REMOVED lines=15> */
[-C--:B-1----:R-:W-:Y:S08]  /*1f2a0*/  HMMA.16816.F32.BF16 R52, R180, R208.reuse, R52 ;  /* 0x000000d0b434723c */ /* 0x082ff00000041834 */
[C---:B------:R-:W-:Y:S08]  /*1f2b0*/  HMMA.16816.F32.BF16 R56, R188.reuse, R208, R56 ;  /* 0x000000d0bc38723c */ /* 0x040ff00000041838 */
[-C--:B------:R-:W-:Y:S08]  /*1f2c0*/  HMMA.16816.F32.BF16 R60, R188, R210.reuse, R60 ;  /* 0x000000d2bc3c723c */ /* 0x080ff0000004183c */
[C---:B------:R-:W-:Y:S08]  /*1f2d0*/  HMMA.16816.F32.BF16 R64, R180.reuse, R210, R64 ;  /* 0x000000d2b440723c */ /* 0x040ff00000041840 */
[-C--:B----4-:R-:W-:Y:S08]  /*1f2e0*/  HMMA.16816.F32.BF16 R68, R180, R212.reuse, R68 ;  /* 0x000000d4b444723c */ /* 0x090ff00000041844 */
[C---:B------:R-:W-:Y:S08]  /*1f2f0*/  HMMA.16816.F32.BF16 R72, R188.reuse, R212, R72 ;  /* 0x000000d4bc48723c */ /* 0x040ff00000041848 */
[-C--:B------:R-:W-:Y:S08]  /*1f300*/  HMMA.16816.F32.BF16 R76, R188, R214.reuse, R76 ;  /* 0x000000d6bc4c723c */ /* 0x080ff0000004184c */
[C---:B------:R-:W-:Y:S08]  /*1f310*/  HMMA.16816.F32.BF16 R80, R180.reuse, R214, R80 ;  /* 0x000000d6b450723c */ /* 0x040ff00000041850 */
[-C--:B------:R-:W-:Y:S08]  /*1f320*/  HMMA.16816.F32.BF16 R84, R180, R176.reuse, R84 ;  /* 0x000000b0b454723c */ /* 0x080ff00000041854 */
        /* <DEDUP_REMOVED lines=67> */
.L_x_482:
        /* <DEDUP_REMOVED lines=8> */
[----:B------:R-:W-:Y:S02]  /*1f7e0*/  PLOP3.LUT P0, PT, PT, PT, UP1, 0x80, 0x0 ;  /* 0x000000000000781c */ /* 0x000fe40003f0f018 */
[C---:B---3--:R-:W-:Y:S09]  /*1f7f0*/  IADD3 R173, -R2.reuse, UR35, RZ ;  /* 0x0000002302ad7c10 */ /* 0x048ff2000fffe1ff */
[----:B--2---:R-:W-:Y:S04]  /*1f800*/  @P1 IMAD.HI.U32 R0, R3, c[0x0][0x2c8], RZ ;  /* 0x0000b20003001a27 */ /* 0x004fe800078e00ff */
[----:B------:R-:W-:Y:S01]  /*1f810*/  IMAD.MOV.U32 R130, RZ, RZ, R3 ;  /* 0x000000ffff827224 */ /* 0x000fe200078e0003 */
[----:B------:R-:W-:Y:S01]  /*1f820*/  @P0 SHF.R.U32.HI R130, RZ, c[0x0][0x2cc], R0 ;  /* 0x0000b300ff820a19 */ /* 0x000fe20000011600 */
[----:B------:R-:W-:Y:S01]  /*1f830*/  IMAD.U32 R0, RZ, RZ, UR35 ;  /* 0x00000023ff007e24 */ /* 0x000fe2000f8e00ff */
[----:B------:R-:W-:Y:S03]  /*1f840*/  PLOP3.LUT P0, PT, PT, PT, UP0, 0x40, 0x0 ;  /* 0x000000000000781c */ /* 0x000fe60003f0e808 */
[----:B------:R-:W1:Y:S01]  /*1f850*/  SHFL.IDX PT, R3, R130, RZ, 0x1c1f ;  /* 0x001c1fff82037589 */ /* 0x000e6200000e0000 */
[----:B------:R-:W-:Y:S04]  /*1f860*/  IADD3 R0, -R2, 0x1, R0 ;  /* 0x0000000102007810 */ /* 0x000fe80007ffe100 */
        /* <DEDUP_REMOVED lines=20> */
.L_x_485:
[----:B------:R-:W-:Y:S04]  /*1f9b0*/  MOV R128, c[0x0][0x32c] ;  /* 0x0000cb0000807a02 */ /* 0x000fe80000000f00 */
[----:B------:R-:W-:Y:S11]  /*1f9c0*/  ISETP.NE.AND P0, PT, R128, 0x1, PT ;  /* 0x000000018000780c */ /* 0x000ff60003f05270 */
[----:B------:R-:W-:Y:S02]  /*1f9d0*/  @!UPT UIADD3 URZ, URZ, URZ, URZ ;  /* 0x0000003f3f3ff290 */ /* 0x000fe4000fffe03f */
[----:B------:R-:W-:Y:S05]  /*1f9e0*/  @P0 IMAD.HI.U32 R128, R3, c[0x0][0x330], RZ ;  /* 0x0000cc0003800a27 */ /* 0x000fea00078e00ff */
[----:B------:R-:W-:Y:S02]  /*1f9f0*/  @P0 SHF.R.U32.HI R3, RZ, c[0x0][0x334], R128 ;  /* 0x0000cd00ff030a19 */ /* 0x000fe40000011680 */
.L_x_486:
[----:B------:R-:W-:Y:S05]  /*1fa00*/  BSYNC B0 ;  /* 0x0000000000007941 */ /* 0x000fea0003800000 */
.L_x_484:
[----:B------:R-:W-:Y:S05]  /*1fa10*/  IMAD R3, R3, c[0x0][0x32c], R173 ;  /* 0x0000cb0003037a24 */ /* 0x000fea00078e02ad */
[----:B------:R-:W-:Y:S02]  /*1fa20*/  IADD3 R128, R3, c[0x0][0x32c], RZ ;  /* 0x0000cb0003807a10 */ /* 0x000fe40007ffe0ff */
[----:B------:R-:W-:Y:S02]  /*1fa30*/  IMNMX R0, R0, R3, !PT ;  /* 0x0000000300007217 */ /* 0x000fe40007800200 */
[----:B------:R-:W-:Y:S02]  /*1fa40*/  IMNMX R2, R2, R128, PT ;  /* 0x0000008002027217 */ /* 0x000fe40003800200 */
.L_x_483:
        /* <DEDUP_REMOVED lines=20> */
.L_x_489:
[----:B------:R-:W-:Y:S04]  /*1fb90*/  MOV R174, c[0x0][0x32c] ;  /* 0x0000cb0000ae7a02 */ /* 0x000fe80000000f00 */
[----:B------:R-:W-:Y:S11]  /*1fba0*/  ISETP.NE.AND P0, PT, R174, 0x1, PT ;  /* 0x00000001ae00780c */ /* 0x000ff60003f05270 */
[----:B------:R-:W-:Y:S02]  /*1fbb0*/  @!UPT UIADD3 URZ, URZ, URZ, URZ ;  /* 0x0000003f3f3ff290 */ /* 0x000fe4000fffe03f */
[----:B------:R-:W-:Y:S05]  /*1fbc0*/  @P0 IMAD.HI.U32 R174, R129, c[0x0][0x330], RZ ;  /* 0x0000cc0081ae0a27 */ /* 0x000fea00078e00ff */
[----:B------:R-:W-:Y:S02]  /*1fbd0*/  @P0 SHF.R.U32.HI R129, RZ, c[0x0][0x334], R174 ;  /* 0x0000cd00ff810a19 */ /* 0x000fe400000116ae */
.L_x_490:
[----:B------:R-:W-:Y:S05]  /*1fbe0*/  BSYNC B0 ;  /* 0x0000000000007941 */ /* 0x000fea0003800000 */
.L_x_488:
[----:B------:R-:W-:Y:S05]  /*1fbf0*/  IMAD R129, R129, c[0x0][0x32c], R173 ;  /* 0x0000cb0081817a24 */ /* 0x000fea00078e02ad */
[----:B------:R-:W-:Y:S02]  /*1fc00*/  IADD3 R174, R129, c[0x0][0x32c], RZ ;  /* 0x0000cb0081ae7a10 */ /* 0x000fe40007ffe0ff */
[----:B------:R-:W-:Y:S02]  /*1fc10*/  IMNMX R3, R3, R129, !PT ;  /* 0x0000008103037217 */ /* 0x000fe40007800200 */
[----:B------:R-:W-:Y:S02]  /*1fc20*/  IMNMX R128, R128, R174, PT ;  /* 0x000000ae80807217 */ /* 0x000fe40003800200 */
.L_x_487:
        /* <DEDUP_REMOVED lines=8> */
[----:B------:R-:W-:Y:S01]  /*1fcb0*/  PLOP3.LUT P3, PT, PT, PT, UP2, 0x40, 0x0 ;  /* 0x000000000000781c */ /* 0x000fe20003f6e828 */
[----:B------:R-:W-:Y:S01]  /*1fcc0*/  UISETP.GE.AND UP1, UPT, UR35, 0xa, UPT ;  /* 0x0000000a2300788c */ /* 0x000fe2000bf26270 */
[C---:B------:R-:W-:Y:S01]  /*1fcd0*/  ISETP.GT.AND P0, PT, R0.reuse, RZ, P0 ;  /* 0x000000ff0000720c */ /* 0x040fe20000704270 */
[----:B------:R-:W-:Y:S01]  /*1fce0*/  UP2UR UR30, UPR, URZ, 0x1 ;  /* 0x000000013f1e7883 */ /* 0x000fe20008000000 */
[C---:B------:R-:W-:Y:S01]  /*1fcf0*/  ISETP.GT.AND P4, PT, R0.reuse, 0x1, P1 ;  /* 0x000000010000780c */ /* 0x040fe20000f84270 */
[----:B------:R-:W-:Y:S01]  /*1fd00*/  UISETP.GE.AND UP6, UPT, UR35, 0x42, UPT ;  /* 0x000000422300788c */ /* 0x000fe2000bfc6270 */
[----:B------:R-:W-:Y:S01]  /*1fd10*/  ISETP.GT.AND P1, PT, R0, 0x8, P3 ;  /* 0x000000080000780c */ /* 0x000fe20001f24270 */
[----:B------:R-:W-:Y:S01]  /*1fd20*/  UISETP.GE.AND UP5, UPT, UR35, 0x49, UPT ;  /* 0x000000492300788c */ /* 0x000fe2000bfa6270 */
[----:B------:R-:W-:Y:S01]  /*1fd30*/  PLOP3.LUT P3, PT, PT, PT, UP0, 0x40, 0x0 ;  /* 0x000000000000781c */ /* 0x000fe20003f6e808 */
[----:B------:R-:W-:Y:S01]  /*1fd40*/  UISETP.GE.AND UP0, UPT, UR35, 0x12, UPT ;  /* 0x000000122300788c */ /* 0x000fe2000bf06270 */
[C---:B------:R-:W-:Y:S01]  /*1fd50*/  ISETP.LT.OR P2, PT, R2.reuse, 0x1, P0 ;  /* 0x000000010200780c */ /* 0x040fe20000741670 */
[----:B------:R-:W-:Y:S01]  /*1fd60*/  UISETP.GE.AND UP4, UPT, UR35, 0x4a, UPT ;  /* 0x0000004a2300788c */ /* 0x000fe2000bf86270 */
[----:B------:R-:W-:Y:S01]  /*1fd70*/  PLOP3.LUT P0, PT, PT, PT, UP1, 0x40, 0x0 ;  /* 0x000000000000781c */ /* 0x000fe20003f0e818 */
[----:B------:R-:W-:Y:S01]  /*1fd80*/  UP2UR UR29, UPR, URZ, 0x1 ;  /* 0x000000013f1d7883 */ /* 0x000fe20008000000 */
[----:B------:R-:W-:Y:S01]  /*1fd90*/  ISETP.LT.OR P5, PT, R2, 0x2, P4 ;  /* 0x000000020200780c */ /* 0x000fe200027a1670 */
[----:B------:R-:W-:Y:S01]  /*1fda0*/  UP2UR UR32, UPR, URZ, 0x4 ;  /* 0x000000043f207883 */ /* 0x000fe20008000000 */
[----:B------:R-:W-:Y:S01]  /*1fdb0*/  ISETP.GT.AND P4, PT, R0, 0x9, P0 ;  /* 0x000000090000780c */ /* 0x000fe20000784270 */
[----:B------:R-:W-:Y:S01]  /*1fdc0*/  UP2UR UR31, UPR, URZ, 0x2 ;  /* 0x000000023f1f7883 */ /* 0x000fe20008000000 */
[----:B------:R-:W-:Y:S01]  /*1fdd0*/  PLOP3.LUT P0, PT, PT, PT, UP0, 0x40, 0x0 ;  /* 0x000000000000781c */ /* 0x000fe20003f0e808 */
[----:B------:R-:W-:Y:S01]  /*1fde0*/  UISETP.GE.AND UP0, UPT, UR35, 0x19, UPT ;  /* 0x000000192300788c */ /* 0x000fe2000bf06270 */
[----:B------:R-:W-:Y:S01]  /*1fdf0*/  FSEL R174, R4, -INF , !P2 ;  /* 0xff80000004ae7808 */ /* 0x000fe20005000000 */
[----:B------:R-:W-:Y:S01]  /*1fe00*/  UISETP.GE.AND UP2, UPT, UR35, 0x52, UPT ;  /* 0x000000522300788c */ /* 0x000fe2000bf46270 */
[----:B------:R-:W-:Y:S01]  /*1fe10*/  ISETP.LT.OR P2, PT, R2, 0x9, P1 ;  /* 0x000000090200780c */ /* 0x000fe20000f41670 */
[----:B------:R-:W-:Y:S01]  /*1fe20*/  UP2UR UR28, UPR, URZ, 0x1 ;  /* 0x000000013f1c7883 */ /* 0x000fe20008000000 */
[----:B------:R-:W-:Y:S01]  /*1fe30*/  ISETP.GT.AND P1, PT, R0, 0x10, P3 ;  /* 0x000000100000780c */ /* 0x000fe20001f24270 */
[----:B------:R-:W-:Y:S01]  /*1fe40*/  UISETP.GE.AND UP1, UPT, UR35, 0x59, UPT ;  /* 0x000000592300788c */ /* 0x000fe2000bf26270 */
[----:B------:R-:W-:Y:S01]  /*1fe50*/  PLOP3.LUT P3, PT, PT, PT, UP0, 0x40, 0x0 ;  /* 0x000000000000781c */ /* 0x000fe20003f6e808 */
[----:B------:R-:W-:Y:S01]  /*1fe60*/  UISETP.GE.AND UP0, UPT, UR35, 0x1a, UPT ;  /* 0x0000001a2300788c */ /* 0x000fe2000bf06270 */
[----:B------:R-:W-:Y:S01]  /*1fe70*/  FSEL R175, R5, -INF , !P5 ;  /* 0xff80000005af7808 */ /* 0x000fe20006800000 */
        /* <DEDUP_REMOVED lines=53> */
[----:B------:R-:W-:Y:S02]  /*201d0*/  FSEL R182, R48, -INF , !P2 ;  /* 0xff80000030b67808 */ /* 0x000fe40005000000 */
[----:B------:R-:W-:Y:S02]  /*201e0*/  ISETP.GT.AND P4, PT, R0, 0x31, P0 ;  /* 0x000000310000780c */ /* 0x000fe40000784270 */
[----:B------:R-:W-:Y:S02]  /*201f0*/  ISETP.LT.OR P2, PT, R2, 0x31, P1 ;  /* 0x000000310200780c */ /* 0x000fe40000f41670 */
[----:B------:R-:W-:Y:S01]  /*20200*/  PLOP3.LUT P0, PT, PT, PT, UP0, 0x40, 0x0 ;  /* 0x000000000000781c */ /* 0x000fe20003f0e808 */
[----:B------:R-:W-:Y:S01]  /*20210*/  UISETP.GE.AND UP0, UPT, UR35, 0x41, UPT ;  /* 0x000000412300788c */ /* 0x000fe2000bf06270 */
[----:B------:R-:W-:Y:S02]  /*20220*/  ISETP.GT.AND P1, PT, R0, 0x38, P3 ;  /* 0x000000380000780c */ /* 0x000fe40001f24270 */
[----:B------:R-:W-:Y:S01]  /*20230*/  FSEL R183, R49, -INF , !P5 ;  /* 0xff80000031b77808 */ /* 0x000fe20006800000 */
[----:B------:R-:W-:Y:S01]  /*20240*/  UP2UR UR16, UPR, URZ, 0x1 ;  /* 0x000000013f107883 */ /* 0x000fe20008000000 */
[----:B------:R-:W-:Y:S02]  /*20250*/  ISETP.LT.OR P5, PT, R2, 0x32, P4 ;  /* 0x000000320200780c */ /* 0x000fe400027a1670 */
[----:B------:R-:W-:Y:S02]  /*20260*/  ISETP.GT.AND P4, PT, R0, 0x39, P0 ;  /* 0x000000390000780c */ /* 0x000fe40000784270 */
[----:B------:R-:W-:Y:S02]  /*20270*/  ISETP.LT.OR P0, PT, R2, 0x39, P1 ;  /* 0x000000390200780c */ /* 0x000fe40000f01670 */
[----:B------:R-:W-:Y:S02]  /*20280*/  FSEL R184, R52, -INF , !P2 ;  /* 0xff80000034b87808 */ /* 0x000fe40005000000 */
[----:B------:R-:W-:Y:S01]  /*20290*/  PLOP3.LUT P2, PT, PT, PT, UP6, 0x40, 0x0 ;  /* 0x000000000000781c */ /* 0x000fe20003f4e868 */
[----:B------:R-:W-:Y:S01]  /*202a0*/  UISETP.NE.AND UP6, UPT, UR12, URZ, UPT ;  /* 0x0000003f0c00728c */ /* 0x000fe2000bfc5270 */
[----:B------:R-:W-:Y:S02]  /*202b0*/  FSEL R191, R64, -INF , !P0 ;  /* 0xff80000040bf7808 */ /* 0x000fe40004000000 */
[----:B------:R-:W-:Y:S02]  /*202c0*/  PLOP3.LUT P1, PT, PT, PT, UP5, 0x40, 0x0 ;  /* 0x000000000000781c */ /* 0x000fe40003f2e858 */
[----:B------:R-:W-:Y:S02]  /*202d0*/  PLOP3.LUT P0, PT, PT, PT, UP4, 0x40, 0x0 ;  /* 0x000000000000781c */ /* 0x000fe40003f0e848 */
[C---:B------:R-:W-:Y:S02]  /*202e0*/  ISETP.GT.AND P2, PT, R0.reuse, 0x41, P2 ;  /* 0x000000410000780c */ /* 0x040fe40001744270 */
[C---:B------:R-:W-:Y:S02]  /*202f0*/  ISETP.GT.AND P1, PT, R0.reuse, 0x48, P1 ;  /* 0x000000480000780c */ /* 0x040fe40000f24270 */
[----:B------:R-:W-:Y:S02]  /*20300*/  ISETP.GT.AND P0, PT, R0, 0x49, P0 ;  /* 0x000000490000780c */ /* 0x000fe40000704270 */
[----:B------:R-:W-:Y:S01]  /*20310*/  PLOP3.LUT P3, PT, PT, PT, UP0, 0x40, 0x0 ;  /* 0x000000000000781c */ /* 0x000fe20003f6e808 */
[----:B------:R-:W-:Y:S01]  /*20320*/  UISETP.GE.AND UP0, UPT, UR35, 0x5a, UPT ;  /* 0x0000005a2300788c */ /* 0x000fe2000bf06270 */
[C---:B------:R-:W-:Y:S02]  /*20330*/  ISETP.LT.OR P2, PT, R2.reuse, 0x42, P2 ;  /* 0x000000420200780c */ /* 0x040fe40001741670 */
[C---:B------:R-:W-:Y:S02]  /*20340*/  ISETP.LT.OR P1, PT, R2.reuse, 0x49, P1 ;  /* 0x000000490200780c */ /* 0x040fe40000f21670 */
[----:B------:R-:W-:Y:S02]  /*20350*/  ISETP.LT.OR P0, PT, R2, 0x4a, P0 ;  /* 0x0000004a0200780c */ /* 0x000fe40000701670 */
[----:B------:R-:W-:Y:S02]  /*20360*/  ISETP.GT.AND P3, PT, R0, 0x40, P3 ;  /* 0x000000400000780c */ /* 0x000fe40001f64270 */
[----:B------:R-:W-:Y:S02]  /*20370*/  FSEL R198, R69, -INF , !P2 ;  /* 0xff80000045c67808 */ /* 0x000fe40005000000 */
[----:B------:R-:W-:Y:S02]  /*20380*/  PLOP3.LUT P2, PT, PT, PT, UP2, 0x40, 0x0 ;  /* 0x000000000000781c */ /* 0x000fe40003f4e828 */
[----:B------:R-:W-:Y:S02]  /*20390*/  FSEL R203, R80, -INF , !P1 ;  /* 0xff80000050cb7808 */ /* 0x000fe40004800000 */
[----:B------:R-:W-:Y:S02]  /*203a0*/  PLOP3.LUT P1, PT, PT, PT, UP1, 0x40, 0x0 ;  /* 0x000000000000781c */ /* 0x000fe40003f2e818 */
[----:B------:R-:W-:Y:S02]  /*203b0*/  FSEL R204, R81, -INF , !P0 ;  /* 0xff80000051cc7808 */ /* 0x000fe40004000000 */
[----:B------:R-:W-:Y:S02]  /*203c0*/  PLOP3.LUT P0, PT, PT, PT, UP0, 0x40, 0x0 ;  /* 0x000000000000781c */ /* 0x000fe40003f0e808 */
[----:B------:R-:W-:Y:S02]  /*203d0*/  ISETP.LT.OR P3, PT, R2, 0x41, P3 ;  /* 0x000000410200780c */ /* 0x000fe40001f61670 */
[C---:B------:R-:W-:Y:S02]  /*203e0*/  ISETP.GT.AND P2, PT, R0.reuse, 0x51, P2 ;  /* 0x000000510000780c */ /* 0x040fe40001744270 */
[C---:B------:R-:W-:Y:S02]  /*203f0*/  ISETP.GT.AND P1, PT, R0.reuse, 0x58, P1 ;  /* 0x000000580000780c */ /* 0x040fe40000f24270 */
[----:B------:R-:W-:Y:S02]  /*20400*/  ISETP.GT.AND P0, PT, R0, 0x59, P0 ;  /* 0x000000590000780c */ /* 0x000fe40000704270 */
[----:B------:R-:W-:Y:S02]  /*20410*/  ISETP.LT.OR P4, PT, R2, 0x3a, P4 ;  /* 0x0000003a0200780c */ /* 0x000fe40002781670 */
[----:B------:R-:W-:Y:S02]  /*20420*/  FSEL R193, R68, -INF , !P3 ;  /* 0xff80000044c17808 */ /* 0x000fe40005800000 */
        /* <DEDUP_REMOVED lines=31> */
.L_x_493:
[----:B------:R-:W-:Y:S04]  /*20620*/  MOV R5, c[0x0][0x32c] ;  /* 0x0000cb0000057a02 */ /* 0x000fe80000000f00 */
[----:B------:R-:W-:Y:S11]  /*20630*/  ISETP.NE.AND P0, PT, R5, 0x1, PT ;  /* 0x000000010500780c */ /* 0x000ff60003f05270 */
[----:B------:R-:W-:Y:S02]  /*20640*/  @!UPT UIADD3 URZ, URZ, URZ, URZ ;  /* 0x0000003f3f3ff290 */ /* 0x000fe4000fffe03f */
[----:B------:R-:W-:Y:S05]  /*20650*/  @P0 IMAD.HI.U32 R5, R4, c[0x0][0x330], RZ ;  /* 0x0000cc0004050a27 */ /* 0x000fea00078e00ff */
[----:B------:R-:W-:Y:S02]  /*20660*/  @P0 SHF.R.U32.HI R4, RZ, c[0x0][0x334], R5 ;  /* 0x0000cd00ff040a19 */ /* 0x000fe40000011605 */
.L_x_494:
[----:B------:R-:W-:Y:S05]  /*20670*/  BSYNC B0 ;  /* 0x0000000000007941 */ /* 0x000fea0003800000 */
.L_x_492:
[----:B------:R-:W-:Y:S05]  /*20680*/  IMAD R4, R4, c[0x0][0x32c], R173 ;  /* 0x0000cb0004047a24 */ /* 0x000fea00078e02ad */
[----:B------:R-:W-:Y:S02]  /*20690*/  IADD3 R5, R4, c[0x0][0x32c], RZ ;  /* 0x0000cb0004057a10 */ /* 0x000fe40007ffe0ff */
[----:B------:R-:W-:Y:S02]  /*206a0*/  IMNMX R0, R0, R4, !PT ;  /* 0x0000000400007217 */ /* 0x000fe40007800200 */
[----:B------:R-:W-:Y:S02]  /*206b0*/  IMNMX R2, R2, R5, PT ;  /* 0x0000000502027217 */ /* 0x000fe40003800200 */
.L_x_491:
        /* <DEDUP_REMOVED lines=8> */
[----:B------:R-:W-:Y:S02]  /*20740*/  UP2UR UR36, UPR, URZ, 0x2 ;  /* 0x000000023f247883 */ /* 0x000fe40008000000 */
[----:B------:R-:W-:Y:S02]  /*20750*/  UISETP.NE.AND UP1, UPT, UR34, URZ, UPT ;  /* 0x0000003f2200728c */ /* 0x000fe4000bf25270 */
[----:B------:R-:W-:Y:S01]  /*20760*/  PLOP3.LUT P1, PT, PT, PT, UP2, 0x40, 0x0 ;  /* 0x000000000000781c */ /* 0x000fe20003f2e828 */
[----:B------:R-:W-:Y:S02]  /*20770*/  UP2UR UR35, UPR, URZ, 0x1 ;  /* 0x000000013f237883 */ /* 0x000fe40008000000 */
[----:B------:R-:W-:Y:S01]  /*20780*/  UISETP.NE.AND UP2, UPT, UR30, URZ, UPT ;  /* 0x0000003f1e00728c */ /* 0x000fe2000bf45270 */
[----:B------:R-:W-:Y:S01]  /*20790*/  PLOP3.LUT P2, PT, PT, PT, UP1, 0x40, 0x0 ;  /* 0x000000000000781c */ /* 0x000fe20003f4e818 */
[----:B------:R-:W-:Y:S02]  /*207a0*/  UISETP.NE.AND UP1, UPT, UR29, URZ, UPT ;  /* 0x0000003f1d00728c */ /* 0x000fe4000bf25270 */
[----:B------:R-:W-:Y:S01]  /*207b0*/  UISETP.NE.AND UP0, UPT, UR28, URZ, UPT ;  /* 0x0000003f1c00728c */ /* 0x000fe2000bf05270 */
[C---:B------:R-:W-:Y:S01]  /*207c0*/  ISETP.GT.AND P4, PT, R3.reuse, RZ, P2 ;  /* 0x000000ff0300720c */ /* 0x040fe20001784270 */
[----:B------:R-:W-:Y:S01]  /*207d0*/  UISETP.NE.AND UP4, UPT, UR27, URZ, UPT ;  /* 0x0000003f1b00728c */ /* 0x000fe2000bf85270 */
[C---:B------:R-:W-:Y:S01]  /*207e0*/  ISETP.GT.AND P2, PT, R3.reuse, 0x1, P1 ;  /* 0x000000010300780c */ /* 0x040fe20000f44270 */
[----:B------:R-:W-:Y:S01]  /*207f0*/  UISETP.NE.AND UP3, UPT, UR26, URZ, UPT ;  /* 0x0000003f1a00728c */ /* 0x000fe2000bf65270 */
[C---:B------:R-:W-:Y:S02]  /*20800*/  ISETP.GT.AND P1, PT, R3.reuse, 0x8, P0 ;  /* 0x000000080300780c */ /* 0x040fe40000724270 */
[----:B------:R-:W-:Y:S02]  /*20810*/  ISETP.GT.AND P0, PT, R3, 0x9, P3 ;  /* 0x000000090300780c */ /* 0x000fe40001f04270 */
[C---:B------:R-:W-:Y:S02]  /*20820*/  ISETP.LT.OR P3, PT, R128.reuse, 0x1, P4 ;  /* 0x000000018000780c */ /* 0x040fe40002761670 */
[C---:B------:R-:W-:Y:S02]  /*20830*/  ISETP.LT.OR P2, PT, R128.reuse, 0x2, P2 ;  /* 0x000000028000780c */ /* 0x040fe40001741670 */
[C---:B------:R-:W-:Y:S02]  /*20840*/  ISETP.LT.OR P1, PT, R128.reuse, 0x9, P1 ;  /* 0x000000098000780c */ /* 0x040fe40000f21670 */
[----:B------:R-:W-:Y:S02]  /*20850*/  ISETP.LT.OR P0, PT, R128, 0xa, P0 ;  /* 0x0000000a8000780c */ /* 0x000fe40000701670 */
[----:B------:R-:W-:Y:S02]  /*20860*/  FSEL R16, R6, -INF , !P3 ;  /* 0xff80000006107808 */ /* 0x000fe40005800000 */
[----:B------:R-:W-:Y:S02]  /*20870*/  FSEL R7, R7, -INF , !P2 ;  /* 0xff80000007077808 */ /* 0x000fe40005000000 */
[----:B------:R-:W-:Y:S02]  /*20880*/  FSEL R18, R18, -INF , !P1 ;  /* 0xff80000012127808 */ /* 0x000fe40004800000 */
[----:B------:R-:W-:Y:S02]  /*20890*/  FSEL R19, R19, -INF , !P0 ;  /* 0xff80000013137808 */ /* 0x000fe40004000000 */
        /* <DEDUP_REMOVED lines=48> */
[C---:B------:R-:W-:Y:S01]  /*20ba0*/  ISETP.GT.AND P4, PT, R3.reuse, 0x30, P2 ;  /* 0x000000300300780c */ /* 0x040fe20001784270 */
[----:B------:R-:W-:Y:S01]  /*20bb0*/  UP2UR UR36, UPR, URZ, 0x20 ;  /* 0x000000203f247883 */ /* 0x000fe20008000000 */
[C---:B------:R-:W-:Y:S01]  /*20bc0*/  ISETP.GT.AND P2, PT, R3.reuse, 0x31, P1 ;  /* 0x000000310300780c */ /* 0x040fe20000f44270 */
[----:B------:R-:W-:Y:S01]  /*20bd0*/  UP2UR UR40, UPR, URZ, 0x2 ;  /* 0x000000023f287883 */ /* 0x000fe20008000000 */
[C---:B------:R-:W-:Y:S01]  /*20be0*/  ISETP.GT.AND P1, PT, R3.reuse, 0x38, P0 ;  /* 0x000000380300780c */ /* 0x040fe20000724270 */
[----:B------:R-:W-:Y:S01]  /*20bf0*/  UP2UR UR38, UPR, URZ, 0x8 ;  /* 0x000000083f267883 */ /* 0x000fe20008000000 */
[----:B------:R-:W-:Y:S01]  /*20c00*/  ISETP.GT.AND P0, PT, R3, 0x39, P3 ;  /* 0x000000390300780c */ /* 0x000fe20001f04270 */
[----:B------:R-:W-:Y:S01]  /*20c10*/  UP2UR UR39, UPR, URZ, 0x4 ;  /* 0x000000043f277883 */ /* 0x000fe20008000000 */
[C---:B------:R-:W-:Y:S01]  /*20c20*/  ISETP.LT.OR P3, PT, R128.reuse, 0x31, P4 ;  /* 0x000000318000780c */ /* 0x040fe20002761670 */
[----:B------:R-:W-:Y:S01]  /*20c30*/  UP2UR UR37, UPR, URZ, 0x10 ;  /* 0x000000103f257883 */ /* 0x000fe20008000000 */
        /* <DEDUP_REMOVED lines=10> */
[----:B------:R-:W-:Y:S01]  /*20ce0*/  UP2UR UR35, UPR, URZ, 0x40 ;  /* 0x000000403f237883 */ /* 0x000fe20008000000 */
[----:B------:R-:W-:Y:S01]  /*20cf0*/  PLOP3.LUT P0, PT, PT, PT, UP5, 0x40, 0x0 ;  /* 0x000000000000781c */ /* 0x000fe20003f0e858 */
[----:B------:R-:W-:Y:S01]  /*20d00*/  UISETP.NE.AND UP5, UPT, UR33, URZ, UPT ;  /* 0x0000003f2100728c */ /* 0x000fe2000bfa5270 */
[----:B------:R-:W-:Y:S01]  /*20d10*/  PLOP3.LUT P3, PT, PT, PT, UP4, 0x40, 0x0 ;  /* 0x000000000000781c */ /* 0x000fe20003f6e848 */
[----:B------:R-:W-:Y:S01]  /*20d20*/  UP2UR UR41, UPR, URZ, 0x1 ;  /* 0x000000013f297883 */ /* 0x000fe20008000000 */
[C---:B------:R-:W-:Y:S01]  /*20d30*/  ISETP.GT.AND P4, PT, R3.reuse, 0x40, P2 ;  /* 0x000000400300780c */ /* 0x040fe20001784270 */
        /* <DEDUP_REMOVED lines=8> */
[----:B------:R-:W-:Y:S01]  /*20dc0*/  PLOP3.LUT P0, PT, PT, PT, UP3, 0x40, 0x0 ;  /* 0x000000000000781c */ /* 0x000fe20003f0e838 */
[----:B------:R-:W-:Y:S01]  /*20dd0*/  UISETP.NE.AND UP3, UPT, UR29, URZ, UPT ;  /* 0x0000003f1d00728c */ /* 0x000fe2000bf65270 */
[----:B------:R-:W-:Y:S02]  /*20de0*/  ISETP.LT.OR P4, PT, R128, 0x41, P4 ;  /* 0x000000418000780c */ /* 0x000fe40002781670 */
[----:B------:R-:W-:Y:S02]  /*20df0*/  FSEL R200, R82, -INF , !P2 ;  /* 0xff80000052c87808 */ /* 0x000fe40005000000 */
[----:B------:R-:W-:Y:S02]  /*20e00*/  FSEL R202, R83, -INF , !P1 ;  /* 0xff80000053ca7808 */ /* 0x000fe40004800000 */
[----:B------:R-:W-:Y:S02]  /*20e10*/  ISETP.GT.AND P1, PT, R3, 0x50, P0 ;  /* 0x000000500300780c */ /* 0x000fe40000724270 */
[----:B------:R-:W-:Y:S01]  /*20e20*/  PLOP3.LUT P0, PT, PT, PT, UP1, 0x40, 0x0 ;  /* 0x000000000000781c */ /* 0x000fe20003f0e818 */
[----:B------:R-:W-:Y:S01]  /*20e30*/  UISETP.NE.AND UP1, UPT, UR31, URZ, UPT ;  /* 0x0000003f1f00728c */ /* 0x000fe2000bf25270 */
[----:B------:R-:W-:Y:S01]  /*20e40*/  PLOP3.LUT P2, PT, PT, PT, UP0, 0x40, 0x0 ;  /* 0x000000000000781c */ /* 0x000fe20003f4e808 */
[----:B------:R-:W-:Y:S01]  /*20e50*/  UISETP.NE.AND UP0, UPT, UR34, URZ, UPT ;  /* 0x0000003f2200728c */ /* 0x000fe2000bf05270 */
[----:B------:R-:W-:Y:S02]  /*20e60*/  FSEL R195, R71, -INF , !P3 ;  /* 0xff80000047c37808 */ /* 0x000fe40005800000 */
[----:B------:R-:W-:Y:S01]  /*20e70*/  PLOP3.LUT P3, PT, PT, PT, UP2, 0x40, 0x0 ;  /* 0x000000000000781c */ /* 0x000fe20003f6e828 */
[----:B------:R-:W-:Y:S01]  /*20e80*/  UISETP.NE.AND UP2, UPT, UR30, URZ, UPT ;  /* 0x0000003f1e00728c */ /* 0x000fe2000bf45270 */
[----:B------:R-:W-:Y:S02]  /*20e90*/  FSEL R194, R70, -INF , !P4 ;  /* 0xff80000046c27808 */ /* 0x000fe40006000000 */
[----:B------:R-:W-:Y:S02]  /*20ea0*/  ISETP.LT.OR P4, PT, R128, 0x51, P1 ;  /* 0x000000518000780c */ /* 0x000fe40000f81670 */
[C---:B------:R-:W-:Y:S02]  /*20eb0*/  ISETP.GT.AND P1, PT, R3.reuse, 0x58, P0 ;  /* 0x000000580300780c */ /* 0x040fe40000724270 */
[C---:B------:R-:W-:Y:S02]  /*20ec0*/  ISETP.GT.AND P0, PT, R3.reuse, 0x59, P2 ;  /* 0x000000590300780c */ /* 0x040fe40001704270 */
[----:B------:R-:W-:Y:S02]  /*20ed0*/  ISETP.GT.AND P3, PT, R3, 0x51, P3 ;  /* 0x000000510300780c */ /* 0x000fe40001f64270 */
[----:B------:R-:W-:Y:S01]  /*20ee0*/  FSEL R206, R86, -INF , !P4 ;  /* 0xff80000056ce7808 */ /* 0x000fe20006000000 */
[----:B------:R-:W1:Y:S01]  /*20ef0*/  SHFL.IDX PT, R3, R130, 0x3, 0x1c1f ;  /* 0x007c1f0082037f89 */ /* 0x000e6200000e0000 */
[----:B------:R-:W-:Y:S01]  /*20f00*/  PLOP3.LUT P4, PT, PT, PT, UP0, 0x40, 0x0 ;  /* 0x000000000000781c */ /* 0x000fe20003f8e808 */
[----:B------:R-:W-:Y:S01]  /*20f10*/  UISETP.NE.AND UP0, UPT, UR24, URZ, UPT ;  /* 0x0000003f1800728c */ /* 0x000fe2000bf05270 */
[C---:B------:R-:W-:Y:S02]  /*20f20*/  ISETP.LT.OR P2, PT, R128.reuse, 0x5a, P0 ;  /* 0x0000005a8000780c */ /* 0x040fe40000741670 */
[----:B------:R-:W-:Y:S01]  /*20f30*/  PLOP3.LUT P0, PT, PT, PT, UP5, 0x40, 0x0 ;  /* 0x000000000000781c */ /* 0x000fe20003f0e858 */
[----:B------:R-:W-:Y:S01]  /*20f40*/  UISETP.NE.AND UP5, UPT, UR27, URZ, UPT ;  /* 0x0000003f1b00728c */ /* 0x000fe2000bfa5270 */
[C---:B------:R-:W-:Y:S01]  /*20f50*/  ISETP.LT.OR P3, PT, R128.reuse, 0x52, P3 ;  /* 0x000000528000780c */ /* 0x040fe20001f61670 */
[----:B------:R-:W-:Y:S01]  /*20f60*/  UP2UR UR42, UPR, URZ, 0x1 ;  /* 0x000000013f2a7883 */ /* 0x000fe20008000000 */
[----:B------:R-:W-:Y:S01]  /*20f70*/  ISETP.LT.OR P5, PT, R128, 0x59, P1 ;  /* 0x000000598000780c */ /* 0x000fe20000fa1670 */
[----:B------:R-:W-:Y:S01]  /*20f80*/  UISETP.NE.AND UP0, UPT, UR25, URZ, UPT ;  /* 0x0000003f1900728c */ /* 0x000fe2000bf05270 */
[C---:B------:R-:W-:Y:S02]  /*20f90*/  ISETP.GT.AND P1, PT, R0.reuse, RZ, P4 ;  /* 0x000000ff0000720c */ /* 0x040fe40002724270 */
[----:B------:R-:W-:Y:S02]  /*20fa0*/  ISETP.GT.AND P4, PT, R0, 0x1, P0 ;  /* 0x000000010000780c */ /* 0x000fe40000784270 */
[----:B------:R-:W-:Y:S01]  /*20fb0*/  PLOP3.LUT P0, PT, PT, PT, UP1, 0x40, 0x0 ;  /* 0x000000000000781c */ /* 0x000fe20003f0e818 */
[----:B------:R-:W-:Y:S01]  /*20fc0*/  UISETP.NE.AND UP1, UPT, UR23, URZ, UPT ;  /* 0x0000003f1700728c */ /* 0x000fe2000bf25270 */
[----:B------:R-:W-:Y:S02]  /*20fd0*/  FSEL R207, R87, -INF , !P3 ;  /* 0xff80000057cf7808 */ /* 0x000fe40005800000 */
        /* <DEDUP_REMOVED lines=128> */
.L_x_497:
[----:B------:R-:W-:Y:S04]  /*217e0*/  MOV R4, c[0x0][0x32c] ;  /* 0x0000cb0000047a02 */ /* 0x000fe80000000f00 */
[----:B------:R-:W-:Y:S11]  /*217f0*/  ISETP.NE.AND P0, PT, R4, 0x1, PT ;  /* 0x000000010400780c */ /* 0x000ff60003f05270 */
[----:B------:R-:W-:Y:S02]  /*21800*/  @!UPT UIADD3 URZ, URZ, URZ, URZ ;  /* 0x0000003f3f3ff290 */ /* 0x000fe4000fffe03f */
[----:B------:R-:W-:Y:S05]  /*21810*/  @P0 IMAD.HI.U32 R4, R3, c[0x0][0x330], RZ ;  /* 0x0000cc0003040a27 */ /* 0x000fea00078e00ff */
[----:B------:R-:W-:Y:S02]  /*21820*/  @P0 SHF.R.U32.HI R3, RZ, c[0x0][0x334], R4 ;  /* 0x0000cd00ff030a19 */ /* 0x000fe40000011604 */
.L_x_498:
[----:B------:R-:W-:Y:S05]  /*21830*/  BSYNC B0 ;  /* 0x0000000000007941 */ /* 0x000fea0003800000 */
.L_x_496:
[----:B------:R-:W-:Y:S05]  /*21840*/  IMAD R3, R3, c[0x0][0x32c], R173 ;  /* 0x0000cb0003037a24 */ /* 0x000fea00078e02ad */
[----:B------:R-:W-:Y:S02]  /*21850*/  IADD3 R4, R3, c[0x0][0x32c], RZ ;  /* 0x0000cb0003047a10 */ /* 0x000fe40007ffe0ff */
[----:B------:R-:W-:Y:S02]  /*21860*/  IMNMX R0, R0, R3, !PT ;  /* 0x0000000300007217 */ /* 0x000fe40007800200 */
[----:B------:R-:W-:Y:S02]  /*21870*/  IMNMX R2, R2, R4, PT ;  /* 0x0000000402027217 */ /* 0x000fe40003800200 */
.L_x_495:
        /* <DEDUP_REMOVED lines=25> */
[----:B------:R-:W-:Y:S01]  /*21a10*/  UISETP.NE.AND UP5, UPT, UR35, URZ, UPT ;  /* 0x0000003f2300728c */ /* 0x000fe2000bfa5270 */
[----:B------:R-:W-:Y:S01]  /*21a20*/  PLOP3.LUT P1, PT, PT, PT, UP1, 0x40, 0x0 ;  /* 0x000000000000781c */ /* 0x000fe20003f2e818 */
[----:B------:R-:W-:Y:S01]  /*21a30*/  UISETP.NE.AND UP1, UPT, UR28, URZ, UPT ;  /* 0x0000003f1c00728c */ /* 0x000fe2000bf25270 */
        /* <DEDUP_REMOVED lines=18> */
[----:B------:R-:W-:Y:S02]  /*21b60*/  FSEL R14, R14, -INF , !P0 ;  /* 0xff8000000e0e7808 */ /* 0x000fe40004000000 */
        /* <DEDUP_REMOVED lines=27> */
[----:B------:R-:W-:Y:S02]  /*21d20*/  FMNMX.FTZ R130, R204, R130, !PT ;  /* 0x00000082cc827209 */ /* 0x000fe40007810000 */
        /* <DEDUP_REMOVED lines=95> */
[----:B------:R-:W-:Y:S01]  /*22320*/  FMNMX.FTZ R4, R56, R4, !PT ;  /* 0x0000000438047209 */ /* 0x000fe20007810000 */
[----:B------:R-:W-:Y:S01]  /*22330*/  UISETP.NE.AND UP0, UPT, UR33, URZ, UPT ;  /* 0x0000003f2100728c */ /* 0x000fe2000bf05270 */
        /* <DEDUP_REMOVED lines=9> */
[----:B------:R-:W-:Y:S02]  /*223d0*/  FMNMX.FTZ R128, R214, R3, !PT ;  /* 0x00000003d6807209 */ /* 0x000fe40007810000 */
[----:B------:R-:W-:Y:S01]  /*223e0*/  FMNMX.FTZ R3, R61, R4, !PT ;  /* 0x000000043d037209 */ /* 0x000fe20007810000 */
[--C-:B------:R-:W-:Y:S01]  /*223f0*/  FFMA.FTZ R4, R174, c[0x0][0x2d0], -R43.reuse ;  /* 0x0000b400ae047a23 */ /* 0x100fe2000001082b */
[----:B------:R-:W-:Y:S01]  /*22400*/  ISETP.LT.OR P0, PT, R2, 0x41, P0 ;  /* 0x000000410200780c */ /* 0x000fe20000701670 */
[----:B------:R-:W1:Y:S01]  /*22410*/  SHFL.BFLY PT, R5, R128, 0x2, 0x1f ;  /* 0x0c401f0080057f89 */ /* 0x000e6200000e0000 */
[----:B------:R-:W-:Y:S01]  /*22420*/  FMNMX.FTZ R3, R70, R3, !PT ;  /* 0x0000000346037209 */ /* 0x000fe20007810000 */
[----:B------:R3:W-:Y:S01]  /*22430*/  MUFU.EX2 R28, R4 ;  /* 0x00000004001c7308 */ /* 0x0007e20000000800 */
[----:B--2---:R-:W-:Y:S02]  /*22440*/  FMNMX.FTZ R129, R129, R6, !PT ;  /* 0x0000000681817209 */ /* 0x004fe40007810000 */
[----:B------:R-:W-:Y:S02]  /*22450*/  FMNMX.FTZ R3, R71, R3, !PT ;  /* 0x0000000347037209 */ /* 0x000fe40007810000 */
[----:B------:R-:W-:Y:S01]  /*22460*/  FSEL R135, R74, -INF , !P0 ;  /* 0xff8000004a877808 */ /* 0x000fe20004000000 */
[----:B------:R-:W2:Y:S01]  /*22470*/  SHFL.BFLY PT, R6, R129, 0x1, 0x1f ;  /* 0x0c201f0081067f89 */ /* 0x000ea200000e0000 */
[----:B------:R-:W-:Y:S02]  /*22480*/  FMNMX.FTZ R3, R72, R3, !PT ;  /* 0x0000000348037209 */ /* 0x000fe40007810000 */
[----:B------:R-:W-:Y:S02]  /*22490*/  PLOP3.LUT P3, PT, PT, PT, UP6, 0x40, 0x0 ;  /* 0x000000000000781c */ /* 0x000fe40003f6e868 */
[----:B------:R-:W-:Y:S02]  /*224a0*/  FMNMX.FTZ R3, R73, R3, !PT ;  /* 0x0000000349037209 */ /* 0x000fe40007810000 */
[----:B------:R-:W-:Y:S02]  /*224b0*/  PLOP3.LUT P0, PT, PT, PT, UP4, 0x40, 0x0 ;  /* 0x000000000000781c */ /* 0x000fe40003f0e848 */
[----:B------:R-:W-:Y:S02]  /*224c0*/  FMNMX.FTZ R3, R87, R3, !PT ;  /* 0x0000000357037209 */ /* 0x000fe40007810000 */
[C---:B------:R-:W-:Y:S02]  /*224d0*/  ISETP.GT.AND P3, PT, R0.reuse, 0x41, P3 ;  /* 0x000000410000780c */ /* 0x040fe40001f64270 */
[----:B------:R-:W-:Y:S02]  /*224e0*/  FMNMX.FTZ R3, R89, R3, !PT ;  /* 0x0000000359037209 */ /* 0x000fe40007810000 */
[----:B------:R-:W-:Y:S02]  /*224f0*/  ISETP.GT.AND P0, PT, R0, 0x49, P0 ;  /* 0x000000490000780c */ /* 0x000fe40000704270 */
[----:B------:R-:W-:Y:S01]  /*22500*/  PLOP3.LUT P1, PT, PT, PT, UP5, 0x40, 0x0 ;  /* 0x000000000000781c */ /* 0x000fe20003f2e858 */
[--C-:B---3--:R-:W-:Y:S01]  /*22510*/  FFMA.FTZ R4, R175, c[0x0][0x2d0], -R43.reuse ;  /* 0x0000b400af047a23 */ /* 0x108fe2000001082b */
[C---:B------:R-:W-:Y:S02]  /*22520*/  ISETP.LT.OR P3, PT, R2.reuse, 0x42, P3 ;  /* 0x000000420200780c */ /* 0x040fe40001f61670 */
[----:B------:R-:W-:Y:S01]  /*22530*/  ISETP.LT.OR P0, PT, R2, 0x4a, P0 ;  /* 0x0000004a0200780c */ /* 0x000fe20000701670 */
[----:B------:R3:W-:Y:S01]  /*22540*/  MUFU.EX2 R242, R4 ;  /* 0x0000000400f27308 */ /* 0x0007e20000000800 */
[----:B------:R-:W-:Y:S02]  /*22550*/  ISETP.GT.AND P1, PT, R0, 0x48, P1 ;  /* 0x000000480000780c */ /* 0x000fe40000f24270 */
[----:B------:R-:W-:Y:S02]  /*22560*/  FSEL R173, R79, -INF , !P0 ;  /* 0xff8000004fad7808 */ /* 0x000fe40004000000 */
[----:B------:R-:W-:Y:S02]  /*22570*/  ISETP.LT.OR P1, PT, R2, 0x49, P1 ;  /* 0x000000490200780c */ /* 0x000fe40000f21670 */
[----:B------:R-:W-:Y:S02]  /*22580*/  FSEL R93, R75, -INF , !P3 ;  /* 0xff8000004b5d7808 */ /* 0x000fe40005800000 */
[----:B------:R-:W-:Y:S02]  /*22590*/  PLOP3.LUT P3, PT, PT, PT, UP2, 0x40, 0x0 ;  /* 0x000000000000781c */ /* 0x000fe40003f6e828 */
[----:B------:R-:W-:Y:S02]  /*225a0*/  PLOP3.LUT P0, PT, PT, PT, UP3, 0x40, 0x0 ;  /* 0x000000000000781c */ /* 0x000fe40003f0e838 */
[----:B-1----:R-:W-:Y:S02]  /*225b0*/  FMNMX.FTZ R128, R128, R5, !PT ;  /* 0x0000000580807209 */ /* 0x002fe40007810000 */
[----:B--2---:R-:W-:Y:S02]  /*225c0*/  FMNMX.FTZ R129, R129, R6, !PT ;  /* 0x0000000681817209 */ /* 0x004fe40007810000 */
[----:B------:R-:W-:Y:S01]  /*225d0*/  FSEL R172, R78, -INF , !P1 ;  /* 0xff8000004eac7808 */ /* 0x000fe20004800000 */
[----:B------:R-:W1:Y:S01]  /*225e0*/  SHFL.BFLY PT, R5, R128, 0x1, 0x1f ;  /* 0x0c201f0080057f89 */ /* 0x000e6200000e0000 */
[C---:B------:R-:W-:Y:S01]  /*225f0*/  ISETP.GT.AND P4, PT, R0.reuse, 0x50, P0 ;  /* 0x000000500000780c */ /* 0x040fe20000784270 */
[C---:B------:R-:W-:Y:S01]  /*22600*/  FMUL.FTZ R64, R129.reuse, c[0x0][0x2d0] ;  /* 0x0000b40081407a20 */ /* 0x040fe20000410000 */
[----:B------:R-:W-:Y:S02]  /*22610*/  ISETP.GT.AND P0, PT, R0, 0x51, P3 ;  /* 0x000000510000780c */ /* 0x000fe40001f04270 */
[----:B------:R-:W-:Y:S01]  /*22620*/  FSETP.NEU.FTZ.AND P1, PT, R129, -INF , PT ;  /* 0xff8000008100780b */ /* 0x000fe20003f3d000 */
[--C-:B---3--:R-:W-:Y:S01]  /*22630*/  FFMA.FTZ R4, R176, c[0x0][0x2d0], -R43.reuse ;  /* 0x0000b400b0047a23 */ /* 0x108fe2000001082b */
[----:B------:R-:W-:Y:S02]  /*22640*/  ISETP.LT.OR P3, PT, R2, 0x51, P4 ;  /* 0x000000510200780c */ /* 0x000fe40002761670 */
[----:B------:R-:W-:Y:S01]  /*22650*/  FSEL R64, R64, RZ, P1 ;  /* 0x000000ff40407208 */ /* 0x000fe20000800000 */
[----:B------:R2:W-:Y:S01]  /*22660*/  MUFU.EX2 R239, R4 ;  /* 0x0000000400ef7308 */ /* 0x0005e20000000800 */
[----:B------:R-:W-:Y:S02]  /*22670*/  ISETP.LT.OR P0, PT, R2, 0x52, P0 ;  /* 0x000000520200780c */ /* 0x000fe40000701670 */
[----:B------:R-:W-:Y:S02]  /*22680*/  FSEL R174, R90, -INF , !P3 ;  /* 0xff8000005aae7808 */ /* 0x000fe40005800000 */
[----:B------:R-:W-:Y:S02]  /*22690*/  FSEL R175, R91, -INF , !P0 ;  /* 0xff8000005baf7808 */ /* 0x000fe40004000000 */
[----:B------:R-:W-:Y:S02]  /*226a0*/  PLOP3.LUT P3, PT, PT, PT, UP1, 0x40, 0x0 ;  /* 0x000000000000781c */ /* 0x000fe40003f6e818 */
[----:B------:R-:W-:Y:S01]  /*226b0*/  PLOP3.LUT P0, PT, PT, PT, UP0, 0x40, 0x0 ;  /* 0x000000000000781c */ /* 0x000fe20003f0e808 */
[----:B------:R-:W-:Y:S01]  /*226c0*/  UISETP.GT.AND UP0, UPT, UR19, UR18, UPT ;  /* 0x000000121300728c */ /* 0x000fe2000bf04270 */
[C---:B------:R-:W-:Y:S01]  /*226d0*/  ISETP.GT.AND P3, PT, R0.reuse, 0x58, P3 ;  /* 0x000000580000780c */ /* 0x040fe20001f64270 */
[----:B------:R-:W-:Y:S01]  /*226e0*/  UIADD3 UR19, UR19, -0x1, URZ ;  /* 0xffffffff13137890 */ /* 0x000fe2000fffe03f */
[----:B------:R-:W-:Y:S02]  /*226f0*/  ISETP.GT.AND P0, PT, R0, 0x59, P0 ;  /* 0x000000590000780c */ /* 0x000fe40000704270 */
[----:B-1----:R-:W-:Y:S02]  /*22700*/  FMNMX.FTZ R128, R128, R5, !PT ;  /* 0x0000000580807209 */ /* 0x002fe40007810000 */
[C---:B------:R-:W-:Y:S02]  /*22710*/  ISETP.LT.OR P0, PT, R2.reuse, 0x5a, P0 ;  /* 0x0000005a0200780c */ /* 0x040fe40000701670 */
[----:B------:R-:W-:Y:S01]  /*22720*/  ISETP.LT.OR P3, PT, R2, 0x59, P3 ;  /* 0x000000590200780c */ /* 0x000fe20001f61670 */
[----:B------:R-:W-:Y:S01]  /*22730*/  FMUL.FTZ R65, R128, c[0x0][0x2d0] ;  /* 0x0000b40080417a20 */ /* 0x000fe20000410000 */
[----:B------:R-:W-:Y:S01]  /*22740*/  FSEL R42, R95, -INF , !P0 ;  /* 0xff8000005f2a7808 */ /* 0x000fe20004000000 */
[--C-:B------:R-:W-:Y:S01]  /*22750*/  FFMA.FTZ R2, R18, c[0x0][0x2d0], -R64.reuse ;  /* 0x0000b40012027a23 */ /* 0x100fe20000010840 */
[----:B------:R-:W-:Y:S02]  /*22760*/  FSETP.NEU.FTZ.AND P0, PT, R128, -INF , PT ;  /* 0xff8000008000780b */ /* 0x000fe40003f1d000 */
[----:B--2---:R-:W-:Y:S01]  /*22770*/  FMNMX.FTZ R4, R92, R3, !PT ;  /* 0x000000035c047209 */ /* 0x004fe20007810000 */
[----:B------:R-:W-:Y:S01]  /*22780*/  MUFU.EX2 R88, R2 ;  /* 0x0000000200587308 */ /* 0x000fe20000000800 */
[--C-:B------:R-:W-:Y:S01]  /*22790*/  FFMA.FTZ R3, R17, c[0x0][0x2d0], -R43.reuse ;  /* 0x0000b40011037a23 */ /* 0x100fe2000001082b */
[----:B------:R-:W-:Y:S02]  /*227a0*/  FSEL R65, R65, RZ, P0 ;  /* 0x000000ff41417208 */ /* 0x000fe40000000000 */
[----:B------:R-:W-:Y:S02]  /*227b0*/  FMNMX.FTZ R4, R86, R4, !PT ;  /* 0x0000000456047209 */ /* 0x000fe40007810000 */
[----:B------:R-:W-:Y:S04]  /*227c0*/  FSEL R94, R94, -INF , !P3 ;  /* 0xff8000005e5e7808 */ /* 0x000fe80005800000 */
[----:B------:R1:W2:Y:S02]  /*227d0*/  MUFU.EX2 R76, R3 ;  /* 0x00000003004c7308 */ /* 0x0002a40000000800 */
[----:B-1----:R-:W-:Y:S01]  /*227e0*/  FMNMX.FTZ R3, R135, R4, !PT ;  /* 0x0000000487037209 */ /* 0x002fe20007810000 */
[--C-:B------:R-:W-:Y:S01]  /*227f0*/  FFMA.FTZ R4, R16, c[0x0][0x2d0], -R64.reuse ;  /* 0x0000b40010047a23 */ /* 0x100fe20000010840 */
[----:B--2---:R-:W-:Y:S01]  /*22800*/  F2FP.BF16.PACK_AB R46, R76, R239 ;  /* 0x000000ef4c2e723e */ /* 0x004fe200000010ff */
[----:B------:R-:W-:Y:S01]  /*22810*/  FFMA.FTZ R16, R178, c[0x0][0x2d0], -R43 ;  /* 0x0000b400b2107a23 */ /* 0x000fe2000001082b */
[----:B------:R-:W-:Y:S04]  /*22820*/  FMNMX.FTZ R3, R93, R3, !PT ;  /* 0x000000035d037209 */ /* 0x000fe80007810000 */
[----:B------:R1:W-:Y:S01]  /*22830*/  MUFU.EX2 R240, R4 ;  /* 0x0000000400f07308 */ /* 0x0003e20000000800 */
[----:B------:R-:W-:Y:S02]  /*22840*/  MOV R178, R239 ;  /* 0x000000ef00b27202 */ /* 0x000fe40000000f00 */
[----:B------:R-:W-:Y:S04]  /*22850*/  FMNMX.FTZ R3, R172, R3, !PT ;  /* 0x00000003ac037209 */ /* 0x000fe80007810000 */
[----:B------:R-:W-:Y:S03]  /*22860*/  FMNMX.FTZ R3, R173, R3, !PT ;  /* 0x00000003ad037209 */ /* 0x000fe60007810000 */
[----:B------:R-:W-:Y:S01]  /*22870*/  MUFU.EX2 R62, R16 ;  /* 0x00000010003e7308 */ /* 0x000fe20000000800 */
[----:B------:R-:W-:Y:S01]  /*22880*/  FMNMX.FTZ R0, R174, R3, !PT ;  /* 0x00000003ae007209 */ /* 0x000fe20007810000 */
[--C-:B------:R-:W-:Y:S03]  /*22890*/  FFMA.FTZ R3, R19, c[0x0][0x2d0], -R64.reuse ;  /* 0x0000b40013037a23 */ /* 0x100fe60000010840 */
[----:B------:R-:W-:Y:S04]  /*228a0*/  FMNMX.FTZ R0, R175, R0, !PT ;  /* 0x00000000af007209 */ /* 0x000fe80007810000 */
[----:B------:R-:W-:Y:S01]  /*228b0*/  FMNMX.FTZ R0, R94, R0, !PT ;  /* 0x000000005e007209 */ /* 0x000fe20007810000 */
[----:B------:R2:W3:Y:S03]  /*228c0*/  MUFU.EX2 R55, R3 ;  /* 0x0000000300377308 */ /* 0x0004e60000000800 */
[----:B------:R-:W-:Y:S01]  /*228d0*/  FMNMX.FTZ R0, R42, R0, !PT ;  /* 0x000000002a007209 */ /* 0x000fe20007810000 */
[--C-:B-1----:R-:W-:Y:S04]  /*228e0*/  FFMA.FTZ R4, R7, c[0x0][0x2d0], -R64.reuse ;  /* 0x0000b40007047a23 */ /* 0x102fe80000010840 */
[----:B------:R-:W1:Y:S02]  /*228f0*/  SHFL.BFLY PT, R2, R0, 0x2, 0x1f ;  /* 0x0c401f0000027f89 */ /* 0x000e6400000e0000 */
[----:B------:R4:W5:Y:S01]  /*22900*/  MUFU.EX2 R241, R4 ;  /* 0x0000000400f17308 */ /* 0x0009620000000800 */
[--C-:B--2---:R-:W-:Y:S01]  /*22910*/  FFMA.FTZ R3, R8, c[0x0][0x2d0], -R65.reuse ;  /* 0x0000b40008037a23 */ /* 0x104fe20000010841 */
[----:B---3--:R-:W-:Y:S01]  /*22920*/  F2FP.BF16.PACK_AB R47, R55, R88 ;  /* 0x00000058372f723e */ /* 0x008fe200000010ff */
[--C-:B------:R-:W-:Y:S07]  /*22930*/  FFMA.FTZ R8, R32, c[0x0][0x2d0], -R64.reuse ;  /* 0x0000b40020087a23 */ /* 0x100fee0000010840 */
[----:B------:R2:W-:Y:S01]  /*22940*/  MUFU.EX2 R24, R3 ;  /* 0x0000000300187308 */ /* 0x0005e20000000800 */
[----:B------:R-:W-:Y:S01]  /*22950*/  LDSM.16.MT88.4 R32, [R220+0x100] ;  /* 0x00010000dc20783b */ /* 0x000fe20000004200 */
[--C-:B----4-:R-:W-:Y:S01]  /*22960*/  FFMA.FTZ R4, R13, c[0x0][0x2d0], -R65.reuse ;  /* 0x0000b4000d047a23 */ /* 0x110fe20000010841 */
[----:B-----5:R-:W-:Y:S07]  /*22970*/  F2FP.BF16.PACK_AB R45, R241, R240 ;  /* 0x000000f0f12d723e */ /* 0x020fee00000010ff */
[----:B------:R-:W-:Y:S10]  /*22980*/  MUFU.EX2 R244, R4 ;  /* 0x0000000400f47308 */ /* 0x000ff40000000800 */
[----:B------:R-:W-:Y:S01]  /*22990*/  MUFU.EX2 R59, R8 ;  /* 0x00000008003b7308 */ /* 0x000fe20000000800 */
[--C-:B--2---:R-:W-:Y:S09]  /*229a0*/  FFMA.FTZ R3, R9, c[0x0][0x2d0], -R65.reuse ;  /* 0x0000b40009037a23 */ /* 0x104ff20000010841 */
[----:B------:R2:W-:Y:S02]  /*229b0*/  MUFU.EX2 R25, R3 ;  /* 0x0000000300197308 */ /* 0x0005e40000000800 */
[----:B--2---:R-:W-:Y:S02]  /*229c0*/  FFMA.FTZ R3, R12, c[0x0][0x2d0], -R65 ;  /* 0x0000b4000c037a23 */ /* 0x004fe40000010841 */
[----:B------:R-:W-:Y:S06]  /*229d0*/  FFMA.FTZ R12, R48, c[0x0][0x2d0], -R64 ;  /* 0x0000b400300c7a23 */ /* 0x000fec0000010840 */
[----:B------:R1:W2:Y:S02]  /*229e0*/  MUFU.EX2 R77, R3 ;  /* 0x00000003004d7308 */ /* 0x0002a40000000800 */
[----:B-1----:R-:W-:Y:S01]  /*229f0*/  FMNMX.FTZ R3, R0, R2, !PT ;  /* 0x0000000200037209 */ /* 0x002fe20007810000 */
[----:B------:R-:W-:Y:S01]  /*22a00*/  FFMA.FTZ R2, R20, c[0x0][0x2d0], -R43 ;  /* 0x0000b40014027a23 */ /* 0x000fe2000001082b */
[----:B------:R-:W-:Y:S01]  /*22a10*/  FSEL R0, R130, RZ, P2 ;  /* 0x000000ff82007208 */ /* 0x000fe20001000000 */
[----:B------:R-:W-:Y:S01]  /*22a20*/  LDSM.16.MT88.4 R20, [R217+0x100] ;  /* 0x00010000d914783b */ /* 0x000fe20000004200 */
[----:B--2---:R-:W-:Y:S04]  /*22a30*/  F2FP.BF16.PACK_AB R38, R244, R77 ;  /* 0x0000004df426723e */ /* 0x004fe800000010ff */
        /* <DEDUP_REMOVED lines=11> */
[C---:B------:R-:W-:Y:S01]  /*22af0*/  FSETP.NEU.FTZ.AND P0, PT, R3.reuse, -INF , PT ;  /* 0xff8000000300780b */ /* 0x040fe20003f1d000 */
[----:B------:R-:W1:Y:S01]  /*22b00*/  MUFU.EX2 R40, R2 ;  /* 0x0000000200287308 */ /* 0x000e620000000800 */
[----:B------:R-:W-:Y:S02]  /*22b10*/  FMUL.FTZ R66, R3, c[0x0][0x2d0] ;  /* 0x0000b40003427a20 */ /* 0x000fe40000410000 */
[----:B------:R-:W-:Y:S02]  /*22b20*/  FADD.FTZ R0, -R0, R133 ;  /* 0x0000008500007221 */ /* 0x000fe40000010100 */
[C---:B------:R-:W-:Y:S01]  /*22b30*/  FMUL.FTZ R5, R41.reuse, R137 ;  /* 0x0000008929057220 */ /* 0x040fe20000410000 */
[----:B------:R-:W-:Y:S01]  /*22b40*/  FSEL R66, R66, RZ, P0 ;  /* 0x000000ff42427208 */ /* 0x000fe20000000000 */
[----:B------:R-:W-:Y:S02]  /*22b50*/  FMUL.FTZ R0, R0, c[0x0][0x2d0] ;  /* 0x0000b40000007a20 */ /* 0x000fe40000410000 */
[C---:B------:R-:W-:Y:S01]  /*22b60*/  FMUL.FTZ R17, R41.reuse, R149 ;  /* 0x0000009529117220 */ /* 0x040fe20000410000 */
[----:B------:R-:W-:Y:S01]  /*22b70*/  MUFU.EX2 R137, R12 ;  /* 0x0000000c00897308 */ /* 0x000fe20000000800 */
[C---:B------:R-:W-:Y:S02]  /*22b80*/  FMUL.FTZ R104, R41.reuse, R104 ;  /* 0x0000006829687220 */ /* 0x040fe40000410000 */
[C---:B------:R-:W-:Y:S02]  /*22b90*/  FMUL.FTZ R105, R41.reuse, R105 ;  /* 0x0000006929697220 */ /* 0x040fe40000410000 */
[C---:B------:R-:W-:Y:S02]  /*22ba0*/  FMUL.FTZ R112, R41.reuse, R112 ;  /* 0x0000007029707220 */ /* 0x040fe40000410000 */
[C---:B------:R-:W-:Y:S02]  /*22bb0*/  FMUL.FTZ R113, R41.reuse, R113 ;  /* 0x0000007129717220 */ /* 0x040fe40000410000 */
[C---:B------:R-:W-:Y:S01]  /*22bc0*/  FMUL.FTZ R100, R41.reuse, R100 ;  /* 0x0000006429647220 */ /* 0x040fe20000410000 */
[----:B------:R2:W3:Y:S01]  /*22bd0*/  MUFU.EX2 R2, R0 ;  /* 0x0000000000027308 */ /* 0x0004e20000000800 */
[----:B------:R-:W-:Y:S02]  /*22be0*/  FFMA.FTZ R4, R14, c[0x0][0x2d0], -R66 ;  /* 0x0000b4000e047a23 */ /* 0x000fe40000010842 */
[----:B------:R-:W-:Y:S02]  /*22bf0*/  FMUL.FTZ R101, R41, R101 ;  /* 0x0000006529657220 */ /* 0x000fe40000410000 */
[C---:B-1----:R-:W-:Y:S02]  /*22c00*/  FMUL.FTZ R18, R40.reuse, R150 ;  /* 0x0000009628127220 */ /* 0x042fe40000410000 */
[C---:B------:R-:W-:Y:S02]  /*22c10*/  FMUL.FTZ R19, R40.reuse, R151 ;  /* 0x0000009728137220 */ /* 0x040fe40000410000 */
[----:B------:R-:W-:Y:S01]  /*22c20*/  LDSM.16.MT88.4 R148, [R217+0x2900] ;  /* 0x00290000d994783b */ /* 0x000fe20000004200 */
[----:B------:R1:W-:Y:S01]  /*22c30*/  MUFU.EX2 R132, R4 ;  /* 0x0000000400847308 */ /* 0x0003e20000000800 */
[C---:B------:R-:W-:Y:S02]  /*22c40*/  FMUL.FTZ R6, R40.reuse, R138 ;  /* 0x0000008a28067220 */ /* 0x040fe40000410000 */
[C---:B------:R-:W-:Y:S01]  /*22c50*/  FMUL.FTZ R7, R40.reuse, R139 ;  /* 0x0000008b28077220 */ /* 0x040fe20000410000 */
[----:B------:R-:W-:Y:S01]  /*22c60*/  MOV R139, R24 ;  /* 0x00000018008b7202 */ /* 0x000fe20000000f00 */
[----:B------:R-:W-:Y:S02]  /*22c70*/  FFMA.FTZ R24, R49, c[0x0][0x2d0], -R64 ;  /* 0x0000b40031187a23 */ /* 0x000fe40000010840 */
[----:B------:R-:W4:Y:S01]  /*22c80*/  LDSM.16.MT88.4 R48, [R218+0x100] ;  /* 0x00010000da30783b */ /* 0x000f220000004200 */
[----:B------:R-:W-:Y:S02]  /*22c90*/  IMAD.MOV.U32 R138, RZ, RZ, R240 ;  /* 0x000000ffff8a7224 */ /* 0x000fe400078e00f0 */
[----:B------:R5:W-:Y:S01]  /*22ca0*/  MUFU.EX2 R31, R24 ;  /* 0x00000018001f7308 */ /* 0x000be20000000800 */
[C---:B------:R-:W-:Y:S02]  /*22cb0*/  FMUL.FTZ R102, R40.reuse, R102 ;  /* 0x0000006628667220 */ /* 0x040fe40000410000 */
[----:B------:R-:W-:Y:S02]  /*22cc0*/  FMUL.FTZ R103, R40, R103 ;  /* 0x0000006728677220 */ /* 0x000fe40000410000 */
[--C-:B--2---:R-:W-:Y:S02]  /*22cd0*/  FFMA.FTZ R0, R10, c[0x0][0x2d0], -R66.reuse ;  /* 0x0000b4000a007a23 */ /* 0x104fe40000010842 */
[----:B---3--:R-:W-:Y:S02]  /*22ce0*/  FMUL.FTZ R8, R2, R140 ;  /* 0x0000008c02087220 */ /* 0x008fe40000410000 */
[----:B------:R-:W-:Y:S01]  /*22cf0*/  FMUL.FTZ R106, R40, R106 ;  /* 0x0000006a286a7220 */ /* 0x000fe20000410000 */
[----:B------:R2:W-:Y:S01]  /*22d00*/  MUFU.EX2 R95, R0 ;  /* 0x00000000005f7308 */ /* 0x0005e20000000800 */
[C---:B------:R-:W-:Y:S02]  /*22d10*/  FMUL.FTZ R9, R2.reuse, R141 ;  /* 0x0000008d02097220 */ /* 0x040fe40000410000 */
[----:B------:R-:W-:Y:S02]  /*22d20*/  FMUL.FTZ R12, R2, R144 ;  /* 0x00000090020c7220 */ /* 0x000fe40000410000 */
[--C-:B-1----:R-:W-:Y:S02]  /*22d30*/  FFMA.FTZ R4, R15, c[0x0][0x2d0], -R66.reuse ;  /* 0x0000b4000f047a23 */ /* 0x102fe40000010842 */
[----:B------:R-:W-:Y:S02]  /*22d40*/  FMUL.FTZ R107, R40, R107 ;  /* 0x0000006b286b7220 */ /* 0x000fe40000410000 */
[C---:B------:R-:W-:Y:S01]  /*22d50*/  FMUL.FTZ R108, R2.reuse, R108 ;  /* 0x0000006c026c7220 */ /* 0x040fe20000410000 */
[----:B------:R1:W3:Y:S01]  /*22d60*/  MUFU.EX2 R133, R4 ;  /* 0x0000000400857308 */ /* 0x0002e20000000800 */
[C---:B------:R-:W-:Y:S01]  /*22d70*/  FMUL.FTZ R13, R2.reuse, R145 ;  /* 0x00000091020d7220 */ /* 0x040fe20000410000 */
[----:B------:R-:W-:Y:S01]  /*22d80*/  MOV R145, R77 ;  /* 0x0000004d00917202 */ /* 0x000fe20000000f00 */
[C---:B------:R-:W-:Y:S02]  /*22d90*/  FMUL.FTZ R29, R2.reuse, R161 ;  /* 0x000000a1021d7220 */ /* 0x040fe40000410000 */
[C---:B-----5:R-:W-:Y:S02]  /*22da0*/  FMUL.FTZ R24, R2.reuse, R156 ;  /* 0x0000009c02187220 */ /* 0x060fe40000410000 */
[----:B------:R-:W-:Y:S02]  /*22db0*/  FMUL.FTZ R109, R2, R109 ;  /* 0x0000006d026d7220 */ /* 0x000fe40000410000 */
[C---:B------:R-:W-:Y:S02]  /*22dc0*/  FMUL.FTZ R114, R40.reuse, R114 ;  /* 0x0000007228727220 */ /* 0x040fe40000410000 */
[C---:B------:R-:W-:Y:S02]  /*22dd0*/  FMUL.FTZ R115, R40.reuse, R115 ;  /* 0x0000007328737220 */ /* 0x040fe40000410000 */
[----:B------:R-:W-:Y:S02]  /*22de0*/  FMUL.FTZ R116, R41, R116 ;  /* 0x0000007429747220 */ /* 0x000fe40000410000 */
[----:B--2---:R-:W-:Y:S02]  /*22df0*/  FFMA.FTZ R0, R11, c[0x0][0x2d0], -R66 ;  /* 0x0000b4000b007a23 */ /* 0x004fe40000010842 */
[----:B------:R-:W-:Y:S02]  /*22e00*/  IMAD.MOV.U32 R144, RZ, RZ, R88 ;  /* 0x000000ffff907224 */ /* 0x000fe400078e0058 */
[----:B------:R2:W5:Y:S01]  /*22e10*/  MUFU.EX2 R131, R0 ;  /* 0x0000000000837308 */ /* 0x0005620000000800 */
[----:B------:R-:W-:Y:S02]  /*22e20*/  FMUL.FTZ R117, R41, R117 ;  /* 0x0000007529757220 */ /* 0x000fe40000410000 */
[----:B------:R-:W-:Y:S02]  /*22e30*/  FMUL.FTZ R118, R40, R118 ;  /* 0x0000007628767220 */ /* 0x000fe40000410000 */
[----:B-1----:R-:W-:Y:S01]  /*22e40*/  FFMA.FTZ R4, R177, c[0x0][0x2d0], -R43 ;  /* 0x0000b400b1047a23 */ /* 0x002fe2000001082b */
[----:B---3--:R-:W-:Y:S01]  /*22e50*/  F2FP.BF16.PACK_AB R39, R133, R132 ;  /* 0x000000848527723e */ /* 0x008fe200000010ff */
[----:B------:R-:W-:Y:S02]  /*22e60*/  IMAD.MOV.U32 R177, RZ, RZ, R25 ;  /* 0x000000ffffb17224 */ /* 0x000fe400078e0019 */
[----:B------:R-:W-:Y:S01]  /*22e70*/  FMUL.FTZ R25, R2, R157 ;  /* 0x0000009d02197220 */ /* 0x000fe20000410000 */
[----:B------:R1:W3:Y:S01]  /*22e80*/  MUFU.EX2 R58, R4 ;  /* 0x00000004003a7308 */ /* 0x0002e20000000800 */
[----:B------:R-:W-:Y:S01]  /*22e90*/  FMUL.FTZ R119, R40, R119 ;  /* 0x0000007728777220 */ /* 0x000fe20000410000 */
[----:B------:R-:W-:Y:S01]  /*22ea0*/  F2FP.BF16.PACK_AB R36, R177, R139 ;  /* 0x0000008bb124723e */ /* 0x000fe200000010ff */
[C---:B------:R-:W-:Y:S02]  /*22eb0*/  FMUL.FTZ R120, R2.reuse, R120 ;  /* 0x0000007802787220 */ /* 0x040fe40000410000 */
[C---:B------:R-:W-:Y:S02]  /*22ec0*/  FMUL.FTZ R121, R2.reuse, R121 ;  /* 0x0000007902797220 */ /* 0x040fe40000410000 */
[C---:B------:R-:W-:Y:S02]  /*22ed0*/  FMUL.FTZ R124, R2.reuse, R124 ;  /* 0x0000007c027c7220 */ /* 0x040fe40000410000 */
[----:B------:R-:W-:Y:S02]  /*22ee0*/  FMUL.FTZ R125, R2, R125 ;  /* 0x0000007d027d7220 */ /* 0x000fe40000410000 */
[----:B------:R-:W-:Y:S02]  /*22ef0*/  IMAD.MOV.U32 R157, RZ, RZ, R59 ;  /* 0x000000ffff9d7224 */ /* 0x000fe400078e003b */
[----:B------:R-:W-:Y:S01]  /*22f00*/  IMAD.MOV.U32 R141, RZ, RZ, R242 ;  /* 0x000000ffff8d7224 */ /* 0x000fe200078e00f2 */
[----:B--2---:R-:W-:Y:S02]  /*22f10*/  FSEL R0, R3, RZ, P0 ;  /* 0x000000ff03007208 */ /* 0x004fe40000000000 */
[----:B-----5:R-:W-:Y:S02]  /*22f20*/  F2FP.BF16.PACK_AB R37, R131, R95 ;  /* 0x0000005f8325723e */ /* 0x020fe400000010ff */
[----:B------:R-:W-:Y:S01]  /*22f30*/  PLOP3.LUT P0, PT, PT, PT, UP0, 0x80, 0x0 ;  /* 0x000000000000781c */ /* 0x000fe20003f0f008 */
[----:B------:R-:W-:Y:S01]  /*22f40*/  FADD.FTZ R0, -R0, R134 ;  /* 0x0000008600007221 */ /* 0x000fe20000010100 */
[----:B------:R-:W-:Y:S01]  /*22f50*/  MOV R134, R28 ;  /* 0x0000001c00867202 */ /* 0x000fe20000000f00 */
[----:B------:R-:W-:Y:S02]  /*22f60*/  FFMA.FTZ R28, R68, c[0x0][0x2d0], -R64 ;  /* 0x0000b400441c7a23 */ /* 0x000fe40000010840 */
[----:B------:R-:W-:Y:S01]  /*22f70*/  FMUL.FTZ R0, R0, c[0x0][0x2d0] ;  /* 0x0000b40000007a20 */ /* 0x000fe20000410000 */
[----:B------:R-:W-:Y:S01]  /*22f80*/  F2FP.BF16.PACK_AB R44, R242, R134 ;  /* 0x00000086f22c723e */ /* 0x000fe200000010ff */
[----:B-1----:R-:W-:Y:S01]  /*22f90*/  FMUL.FTZ R4, R41, R136 ;  /* 0x0000008829047220 */ /* 0x002fe20000410000 */
[----:B------:R1:W-:Y:S01]  /*22fa0*/  MUFU.EX2 R140, R28 ;  /* 0x0000001c008c7308 */ /* 0x0003e20000000800 */
[----:B---3--:R-:W-:Y:S05]  /*22fb0*/  MOV R136, R58 ;  /* 0x0000003a00887202 */ /* 0x008fea0000000f00 */
[-C--:B------:R-:W-:Y:S04]  /*22fc0*/  HMMA.16816.F32.BF16 R4, R44, R20.reuse, R4 ;  /* 0x000000142c04723c */ /* 0x080fe80000041804 */
[----:B------:R-:W2:Y:S01]  /*22fd0*/  MUFU.EX2 R0, R0 ;  /* 0x0000000000007308 */ /* 0x000ea20000000800 */
[----:B-1----:R-:W-:Y:S02]  /*22fe0*/  FMUL.FTZ R28, R2, R160 ;  /* 0x000000a0021c7220 */ /* 0x002fe40000410000 */
[C---:B--2---:R-:W-:Y:S02]  /*22ff0*/  FMUL.FTZ R10, R0.reuse, R142 ;  /* 0x0000008e000a7220 */ /* 0x044fe40000410000 */
[C---:B------:R-:W-:Y:S03]  /*23000*/  FMUL.FTZ R11, R0.reuse, R143 ;  /* 0x0000008f000b7220 */ /* 0x040fe60000410000 */
[----:B------:R-:W-:Y:S01]  /*23010*/  MOV R143, R241 ;  /* 0x000000f1008f7202 */ /* 0x000fe20000000f00 */
[C---:B------:R-:W-:Y:S01]  /*23020*/  FMUL.FTZ R15, R0.reuse, R147 ;  /* 0x00000093000f7220 */ /* 0x040fe20000410000 */
[----:B------:R-:W-:Y:S01]  /*23030*/  MOV R147, R55 ;  /* 0x0000003700937202 */ /* 0x000fe20000000f00 */
[C---:B------:R-:W-:Y:S02]  /*23040*/  FMUL.FTZ R110, R0.reuse, R110 ;  /* 0x0000006e006e7220 */ /* 0x040fe40000410000 */
[C---:B------:R-:W-:Y:S01]  /*23050*/  FMUL.FTZ R111, R0.reuse, R111 ;  /* 0x0000006f006f7220 */ /* 0x040fe20000410000 */
[C---:B------:R-:W-:Y:S01]  /*23060*/  HMMA.16816.F32.BF16 R8, R36.reuse, R20, R8 ;  /* 0x000000142408723c */ /* 0x040fe20000041808 */
[C---:B------:R-:W-:Y:S02]  /*23070*/  FMUL.FTZ R14, R0.reuse, R146 ;  /* 0x00000092000e7220 */ /* 0x040fe40000410000 */
[C---:B------:R-:W-:Y:S01]  /*23080*/  FMUL.FTZ R26, R0.reuse, R158 ;  /* 0x0000009e001a7220 */ /* 0x040fe20000410000 */
[----:B------:R-:W-:Y:S01]  /*23090*/  MOV R158, R245 ;  /* 0x000000f5009e7202 */ /* 0x000fe20000000f00 */
[C---:B------:R-:W-:Y:S02]  /*230a0*/  FMUL.FTZ R27, R0.reuse, R159 ;  /* 0x0000009f001b7220 */ /* 0x040fe40000410000 */
[----:B------:R-:W-:Y:S01]  /*230b0*/  FFMA.FTZ R20, R179, c[0x0][0x2d0], -R43 ;  /* 0x0000b400b3147a23 */ /* 0x000fe2000001082b */
[-C--:B------:R-:W-:Y:S01]  /*230c0*/  HMMA.16816.F32.BF16 R12, R36, R22.reuse, R12 ;  /* 0x00000016240c723c */ /* 0x080fe2000004180c */
[C---:B------:R-:W-:Y:S02]  /*230d0*/  FMUL.FTZ R21, R41.reuse, R153 ;  /* 0x0000009929157220 */ /* 0x040fe40000410000 */
[----:B------:R1:W-:Y:S01]  /*230e0*/  MUFU.EX2 R176, R20 ;  /* 0x0000001400b07308 */ /* 0x0003e20000000800 */
[C---:B------:R-:W-:Y:S01]  /*230f0*/  FMUL.FTZ R30, R0.reuse, R162 ;  /* 0x000000a2001e7220 */ /* 0x040fe20000410000 */
[----:B------:R-:W-:Y:S01]  /*23100*/  MOV R153, R145 ;  /* 0x0000009100997202 */ /* 0x000fe20000000f00 */
[----:B------:R-:W-:Y:S02]  /*23110*/  IMAD.MOV.U32 R162, RZ, RZ, R31 ;  /* 0x000000ffffa27224 */ /* 0x000fe400078e001f */
[C---:B------:R-:W-:Y:S01]  /*23120*/  HMMA.16816.F32.BF16 R16, R44.reuse, R22, R16 ;  /* 0x000000162c10723c */ /* 0x040fe20000041810 */
[C---:B------:R-:W-:Y:S03]  /*23130*/  FMUL.FTZ R31, R0.reuse, R163 ;  /* 0x000000a3001f7220 */ /* 0x040fe60000410000 */
[C---:B------:R-:W-:Y:S01]  /*23140*/  FMUL.FTZ R122, R0.reuse, R122 ;  /* 0x0000007a007a7220 */ /* 0x040fe20000410000 */
[----:B------:R-:W-:Y:S01]  /*23150*/  MOV R163, R62 ;  /* 0x0000003e00a37202 */ /* 0x000fe20000000f00 */
[----:B------:R-:W-:Y:S02]  /*23160*/  FMUL.FTZ R123, R0, R123 ;  /* 0x0000007b007b7220 */ /* 0x000fe40000410000 */
[C---:B------:R-:W-:Y:S04]  /*23170*/  FMUL.FTZ R22, R40.reuse, R154 ;  /* 0x0000009a28167220 */ /* 0x040fe80000410000 */
[----:B------:R-:W-:Y:S01]  /*23180*/  FMUL.FTZ R23, R40, R155 ;  /* 0x0000009b28177220 */ /* 0x000fe20000410000 */
[----:B------:R-:W-:Y:S01]  /*23190*/  MOV R155, R178 ;  /* 0x000000b2009b7202 */ /* 0x000fe20000000f00 */
[C---:B------:R-:W-:Y:S02]  /*231a0*/  FMUL.FTZ R126, R0.reuse, R126 ;  /* 0x0000007e007e7220 */ /* 0x040fe40000410000 */
[----:B------:R-:W-:Y:S02]  /*231b0*/  FMUL.FTZ R127, R0, R127 ;  /* 0x0000007f007f7220 */ /* 0x000fe40000410000 */
[----:B------:R-:W-:Y:S02]  /*231c0*/  IMAD.MOV.U32 R159, RZ, RZ, R244 ;  /* 0x000000ffff9f7224 */ /* 0x000fe400078e00f4 */
[----:B-1----:R-:W-:Y:S02]  /*231d0*/  FMUL.FTZ R20, R41, R152 ;  /* 0x0000009829147220 */ /* 0x002fe40000410000 */
[----:B------:R-:W-:Y:S02]  /*231e0*/  IMAD.MOV.U32 R146, RZ, RZ, R76 ;  /* 0x000000ffff927224 */ /* 0x000fe400078e004c */
[----:B------:R-:W-:Y:S03]  /*231f0*/  IMAD.MOV.U32 R154, RZ, RZ, R144 ;  /* 0x000000ffff9a7224 */ /* 0x000fe600078e0090 */
[-C--:B------:R-:W-:Y:S01]  /*23200*/  HMMA.16816.F32.BF16 R20, R44, R32.reuse, R20 ;  /* 0x000000202c14723c */ /* 0x080fe20000041814 */
[----:B------:R-:W-:Y:S07]  /*23210*/  MOV R152, R146 ;  /* 0x0000009200987202 */ /* 0x000fee0000000f00 */
[C---:B------:R-:W-:Y:S07]  /*23220*/  HMMA.16816.F32.BF16 R24, R36.reuse, R32, R24 ;  /* 0x000000202418723c */ /* 0x040fee0000041818 */
[--C-:B------:R-:W-:Y:S01]  /*23230*/  FFMA.FTZ R32, R52, c[0x0][0x2d0], -R65.reuse ;  /* 0x0000b40034207a23 */ /* 0x100fe20000010841 */
[-C--:B------:R-:W-:Y:S01]  /*23240*/  HMMA.16816.F32.BF16 R28, R36, R34.reuse, R28 ;  /* 0x00000022241c723c */ /* 0x080fe2000004181c */
[----:B------:R-:W-:Y:S02]  /*23250*/  FMUL.FTZ R33, R2, R165 ;  /* 0x000000a502217220 */ /* 0x000fe40000410000 */
[----:B------:R1:W-:Y:S05]  /*23260*/  MUFU.EX2 R156, R32 ;  /* 0x00000020009c7308 */ /* 0x0003ea0000000800 */
[C---:B------:R-:W-:Y:S07]  /*23270*/  HMMA.16816.F32.BF16 R100, R44.reuse, R34, R100 ;  /* 0x000000222c64723c */ /* 0x040fee0000041864 */
[C---:B------:R-:W-:Y:S01]  /*23280*/  FMUL.FTZ R34, R0.reuse, R166 ;  /* 0x000000a600227220 */ /* 0x040fe20000410000 */
[-C--:B----4-:R-:W-:Y:S01]  /*23290*/  HMMA.16816.F32.BF16 R104, R44, R48.reuse, R104 ;  /* 0x000000302c68723c */ /* 0x090fe20000041868 */
[----:B------:R-:W-:Y:S07]  /*232a0*/  FMUL.FTZ R35, R0, R167 ;  /* 0x000000a700237220 */ /* 0x000fee0000410000 */
[C---:B------:R-:W-:Y:S01]  /*232b0*/  HMMA.16816.F32.BF16 R108, R36.reuse, R48, R108 ;  /* 0x00000030246c723c */ /* 0x040fe2000004186c */
[----:B-1----:R-:W-:Y:S06]  /*232c0*/  FFMA.FTZ R32, R53, c[0x0][0x2d0], -R65 ;  /* 0x0000b40035207a23 */ /* 0x002fec0000010841 */
[----:B------:R-:W-:Y:S01]  /*232d0*/  FFMA.FTZ R48, R180, c[0x0][0x2d0], -R43 ;  /* 0x0000b400b4307a23 */ /* 0x000fe2000001082b */
[----:B------:R1:W-:Y:S10]  /*232e0*/  MUFU.EX2 R161, R32 ;  /* 0x0000002000a17308 */ /* 0x0003f40000000800 */
[----:B------:R2:W-:Y:S01]  /*232f0*/  MUFU.EX2 R142, R48 ;  /* 0x00000030008e7308 */ /* 0x0005e20000000800 */
[--C-:B-1----:R-:W-:Y:S02]  /*23300*/  FFMA.FTZ R32, R54, c[0x0][0x2d0], -R65.reuse ;  /* 0x0000b40036207a23 */ /* 0x102fe40000010841 */
[----:B------:R-:W1:Y:S07]  /*23310*/  LDSM.16.MT88.4 R52, [R219+0x100] ;  /* 0x00010000db34783b */ /* 0x000e6e0000004200 */
[----:B------:R3:W-:Y:S01]  /*23320*/  MUFU.EX2 R160, R32 ;  /* 0x0000002000a07308 */ /* 0x0007e20000000800 */
[--C-:B--2---:R-:W-:Y:S02]  /*23330*/  FFMA.FTZ R48, R56, c[0x0][0x2d0], -R66.reuse ;  /* 0x0000b40038307a23 */ /* 0x104fe40000010842 */
[----:B------:R-:W-:Y:S07]  /*23340*/  FFMA.FTZ R56, R60, c[0x0][0x2d0], -R66 ;  /* 0x0000b4003c387a23 */ /* 0x000fee0000010842 */
[----:B------:R2:W-:Y:S01]  /*23350*/  MUFU.EX2 R91, R48 ;  /* 0x00000030005b7308 */ /* 0x0005e20000000800 */
[----:B------:R-:W-:Y:S09]  /*23360*/  FFMA.FTZ R60, R80, c[0x0][0x2d0], -R64 ;  /* 0x0000b400503c7a23 */ /* 0x000ff20000010840 */
[----:B------:R4:W-:Y:S01]  /*23370*/  MUFU.EX2 R88, R56 ;  /* 0x0000003800587308 */ /* 0x0009e20000000800 */
[----:B---3--:R-:W-:Y:S09]  /*23380*/  FFMA.FTZ R32, R67, c[0x0][0x2d0], -R65 ;  /* 0x0000b40043207a23 */ /* 0x008ff20000010841 */
[----:B------:R3:W-:Y:S01]  /*23390*/  MUFU.EX2 R68, R32 ;  /* 0x0000002000447308 */ /* 0x0007e20000000800 */
[--C-:B--2---:R-:W-:Y:S09]  /*233a0*/  FFMA.FTZ R48, R57, c[0x0][0x2d0], -R66.reuse ;  /* 0x0000b40039307a23 */ /* 0x104ff20000010842 */
[----:B------:R2:W5:Y:S01]  /*233b0*/  MUFU.EX2 R90, R48 ;  /* 0x00000030005a7308 */ /* 0x0005620000000800 */
[----:B----4-:R-:W-:Y:S09]  /*233c0*/  LDSM.16.MT88.4 R56, [R220+0x900] ;  /* 0x00090000dc38783b */ /* 0x010ff20000004200 */
[----:B------:R4:W-:Y:S01]  /*233d0*/  MUFU.EX2 R251, R60 ;  /* 0x0000003c00fb7308 */ /* 0x0009e20000000800 */
[----:B---3--:R-:W-:Y:S07]  /*233e0*/  FMUL.FTZ R32, R2, R164 ;  /* 0x000000a402207220 */ /* 0x008fee0000410000 */
[-C--:B------:R-:W-:Y:S08]  /*233f0*/  HMMA.16816.F32.BF16 R32, R36, R50.reuse, R32 ;  /* 0x000000322420723c */ /* 0x080ff00000041820 */
[C---:B------:R-:W-:Y:S01]  /*23400*/  HMMA.16816.F32.BF16 R112, R44.reuse, R50, R112 ;  /* 0x000000322c70723c */ /* 0x040fe20000041870 */
[----:B--2---:R-:W2:Y:S07]  /*23410*/  LDSM.16.MT88.4 R48, [R217+0x900] ;  /* 0x00090000d930783b */ /* 0x004eae0000004200 */
[-C--:B-1----:R-:W-:Y:S08]  /*23420*/  HMMA.16816.F32.BF16 R116, R44, R52.reuse, R116 ;  /* 0x000000342c74723c */ /* 0x082ff00000041874 */
[C---:B------:R-:W-:Y:S07]  /*23430*/  HMMA.16816.F32.BF16 R120, R36.reuse, R52, R120 ;  /* 0x000000342478723c */ /* 0x040fee0000041878 */
[----:B------:R-:W-:Y:S01]  /*23440*/  FFMA.FTZ R52, R61, c[0x0][0x2d0], -R66 ;  /* 0x0000b4003d347a23 */ /* 0x000fe20000010842 */
[-C--:B------:R-:W-:Y:S01]  /*23450*/  HMMA.16816.F32.BF16 R124, R36, R54.reuse, R124 ;  /* 0x00000036247c723c */ /* 0x080fe2000004187c */
[----:B-----5:R-:W-:Y:S01]  /*23460*/  F2FP.BF16.PACK_AB R53, R90, R91 ;  /* 0x0000005b5a35723e */ /* 0x020fe200000010ff */
[----:B----4-:R-:W1:Y:S01]  /*23470*/  LDSM.16.MT88.4 R60, [R218+0x900] ;  /* 0x00090000da3c783b */ /* 0x010e620000004200 */
[----:B------:R3:W4:Y:S04]  /*23480*/  MUFU.EX2 R79, R52 ;  /* 0x00000034004f7308 */ /* 0x0007280000000800 */
[C---:B------:R-:W-:Y:S02]  /*23490*/  FMUL.FTZ R36, R41.reuse, R168 ;  /* 0x000000a829247220 */ /* 0x040fe40000410000 */
[----:B------:R-:W-:Y:S03]  /*234a0*/  FMUL.FTZ R37, R41, R169 ;  /* 0x000000a929257220 */ /* 0x000fe60000410000 */
[C---:B------:R-:W-:Y:S02]  /*234b0*/  FMUL.FTZ R38, R40.reuse, R170 ;  /* 0x000000aa28267220 */ /* 0x040fe40000410000 */
[----:B------:R-:W-:Y:S07]  /*234c0*/  FMUL.FTZ R39, R40, R171 ;  /* 0x000000ab28277220 */ /* 0x000fee0000410000 */
[----:B------:R-:W-:Y:S01]  /*234d0*/  HMMA.16816.F32.BF16 R36, R44, R54, R36 ;  /* 0x000000362c24723c */ /* 0x000fe20000041824 */
[--C-:B---3--:R-:W-:Y:S06]  /*234e0*/  FFMA.FTZ R52, R181, c[0x0][0x2d0], -R43.reuse ;  /* 0x0000b400b5347a23 */ /* 0x108fec000001082b */
[----:B------:R-:W-:Y:S02]  /*234f0*/  F2FP.BF16.PACK_AB R47, R140, R162 ;  /* 0x000000a28c2f723e */ /* 0x000fe400000010ff */
[----:B------:R-:W-:Y:S01]  /*23500*/  F2FP.BF16.PACK_AB R44, R136, R158 ;  /* 0x0000009e882c723e */ /* 0x000fe200000010ff */
[----:B------:R3:W-:Y:S02]  /*23510*/  MUFU.EX2 R252, R52 ;  /* 0x0000003400fc7308 */ /* 0x0007e40000000800 */
[----:B------:R-:W-:Y:S02]  /*23520*/  F2FP.BF16.PACK_AB R45, R137, R157 ;  /* 0x0000009d892d723e */ /* 0x000fe400000010ff */
[----:B------:R-:W-:Y:S02]  /*23530*/  F2FP.BF16.PACK_AB R46, R176, R163 ;  /* 0x000000a3b02e723e */ /* 0x000fe400000010ff */
[----:B------:R-:W-:Y:S02]  /*23540*/  F2FP.BF16.PACK_AB R54, R68, R160 ;  /* 0x000000a04436723e */ /* 0x000fe400000010ff */
[----:B----4-:R-:W-:Y:S03]  /*23550*/  F2FP.BF16.PACK_AB R55, R79, R88 ;  /* 0x000000584f37723e */ /* 0x010fe600000010ff */
[-C--:B--2---:R-:W-:Y:S01]  /*23560*/  HMMA.16816.F32.BF16 R4, R44, R48.reuse, R4 ;  /* 0x000000302c04723c */ /* 0x084fe20000041804 */
[--C-:B---3--:R-:W-:Y:S04]  /*23570*/  FFMA.FTZ R52, R69, c[0x0][0x2d0], -R64.reuse ;  /* 0x0000b40045347a23 */ /* 0x108fe80000010840 */
[----:B------:R2:W-:Y:S02]  /*23580*/  MUFU.EX2 R248, R52 ;  /* 0x0000003400f87308 */ /* 0x0005e40000000800 */
[----:B--2---:R-:W-:Y:S07]  /*23590*/  F2FP.BF16.PACK_AB R52, R161, R156 ;  /* 0x0000009ca134723e */ /* 0x004fee00000010ff */
[C---:B------:R-:W-:Y:S07]  /*235a0*/  HMMA.16816.F32.BF16 R8, R52.reuse, R48, R8 ;  /* 0x000000303408723c */ /* 0x040fee0000041808 */
[--C-:B------:R-:W-:Y:S01]  /*235b0*/  FFMA.FTZ R48, R182, c[0x0][0x2d0], -R43.reuse ;  /* 0x0000b400b6307a23 */ /* 0x100fe2000001082b */
[-C--:B------:R-:W-:Y:S03]  /*235c0*/  HMMA.16816.F32.BF16 R12, R52, R50.reuse, R12 ;  /* 0x00000032340c723c */ /* 0x080fe6000004180c */
[----:B------:R2:W-:Y:S05]  /*235d0*/  MUFU.EX2 R249, R48 ;  /* 0x0000003000f97308 */ /* 0x0005ea0000000800 */
[C---:B------:R-:W-:Y:S08]  /*235e0*/  HMMA.16816.F32.BF16 R16, R44.reuse, R50, R16 ;  /* 0x000000322c10723c */ /* 0x040ff00000041810 */
[-C--:B------:R-:W-:Y:S08]  /*235f0*/  HMMA.16816.F32.BF16 R20, R44, R56.reuse, R20 ;  /* 0x000000382c14723c */ /* 0x080ff00000041814 */
[C---:B------:R-:W-:Y:S01]  /*23600*/  HMMA.16816.F32.BF16 R24, R52.reuse, R56, R24 ;  /* 0x000000383418723c */ /* 0x040fe20000041818 */
[----:B--2---:R-:W-:Y:S06]  /*23610*/  FFMA.FTZ R48, R183, c[0x0][0x2d0], -R43 ;  /* 0x0000b400b7307a23 */ /* 0x004fec000001082b */
[--C-:B------:R-:W-:Y:S01]  /*23620*/  FFMA.FTZ R56, R82, c[0x0][0x2d0], -R65.reuse ;  /* 0x0000b40052387a23 */ /* 0x100fe20000010841 */
[-C--:B------:R-:W-:Y:S01]  /*23630*/  HMMA.16816.F32.BF16 R28, R52, R58.reuse, R28 ;  /* 0x0000003a341c723c */ /* 0x080fe2000004181c */
[----:B------:R2:W-:Y:S07]  /*23640*/  MUFU.EX2 R250, R48 ;  /* 0x0000003000fa7308 */ /* 0x0005ee0000000800 */
[C---:B------:R-:W-:Y:S03]  /*23650*/  HMMA.16816.F32.BF16 R100, R44.reuse, R58, R100 ;  /* 0x0000003a2c64723c */ /* 0x040fe60000041864 */
[----:B------:R3:W-:Y:S05]  /*23660*/  MUFU.EX2 R242, R56 ;  /* 0x0000003800f27308 */ /* 0x0007ea0000000800 */
[-C--:B-1----:R-:W-:Y:S08]  /*23670*/  HMMA.16816.F32.BF16 R104, R44, R60.reuse, R104 ;  /* 0x0000003c2c68723c */ /* 0x082ff00000041868 */
[C---:B------:R-:W-:Y:S01]  /*23680*/  HMMA.16816.F32.BF16 R108, R52.reuse, R60, R108 ;  /* 0x0000003c346c723c */ /* 0x040fe2000004186c */
[----:B--2---:R-:W-:Y:S04]  /*23690*/  FFMA.FTZ R48, R84, c[0x0][0x2d0], -R64 ;  /* 0x0000b40054307a23 */ /* 0x004fe80000010840 */
[----:B------:R1:W-:Y:S02]  /*236a0*/  MUFU.EX2 R247, R48 ;  /* 0x0000003000f77308 */ /* 0x0003e40000000800 */
[----:B------:R-:W-:Y:S01]  /*236b0*/  FFMA.FTZ R60, R71, c[0x0][0x2d0], -R66 ;  /* 0x0000b400473c7a23 */ /* 0x000fe20000010842 */
[-C--:B------:R-:W-:Y:S01]  /*236c0*/  HMMA.16816.F32.BF16 R32, R52, R62.reuse, R32 ;  /* 0x0000003e3420723c */ /* 0x080fe20000041820 */
[--C-:B---3--:R-:W-:Y:S06]  /*236d0*/  FFMA.FTZ R56, R83, c[0x0][0x2d0], -R65.reuse ;  /* 0x0000b40053387a23 */ /* 0x108fec0000010841 */
        /* <DEDUP_REMOVED lines=8> */
[----:B------:R3:W-:Y:S01]  /*23760*/  MUFU.EX2 R241, R56 ;  /* 0x0000003800f17308 */ /* 0x0007e20000000800 */
        /* <DEDUP_REMOVED lines=14> */
[-C--:B------:R-:W-:Y:S01]  /*23850*/  HMMA.16816.F32.BF16 R124, R52, R50.reuse, R124 ;  /* 0x00000032347c723c */ /* 0x080fe2000004187c */
[----:B------:R-:W2:Y:S02]  /*23860*/  LDSM.16.MT88.4 R52, [R220+0x1100] ;  /* 0x00110000dc34783b */ /* 0x000ea40000004200 */
[----:B------:R4:W5:Y:S01]  /*23870*/  MUFU.EX2 R75, R48 ;  /* 0x00000030004b7308 */ /* 0x0009620000000800 */
[----:B---3--:R-:W-:Y:S04]  /*23880*/  F2FP.BF16.PACK_AB R49, R77, R78 ;  /* 0x0000004e4d31723e */ /* 0x008fe800000010ff */
[----:B------:R-:W-:Y:S07]  /*23890*/  HMMA.16816.F32.BF16 R36, R44, R50, R36 ;  /* 0x000000322c24723c */ /* 0x000fee0000041824 */
[----:B------:R-:W-:Y:S02]  /*238a0*/  F2FP.BF16.PACK_AB R44, R252, R142 ;  /* 0x0000008efc2c723e */ /* 0x000fe400000010ff */
[----:B------:R-:W-:Y:S03]  /*238b0*/  F2FP.BF16.PACK_AB R45, R251, R248 ;  /* 0x000000f8fb2d723e */ /* 0x000fe600000010ff */
[----:B------:R-:W-:Y:S02]  /*238c0*/  F2FP.BF16.PACK_AB R46, R250, R249 ;  /* 0x000000f9fa2e723e */ /* 0x000fe400000010ff */
[----:B------:R-:W-:Y:S02]  /*238d0*/  F2FP.BF16.PACK_AB R47, R246, R247 ;  /* 0x000000f7f62f723e */ /* 0x000fe400000010ff */
[----:B------:R-:W-:Y:S01]  /*238e0*/  F2FP.BF16.PACK_AB R50, R241, R244 ;  /* 0x000000f4f132723e */ /* 0x000fe200000010ff */
[--C-:B----4-:R-:W-:Y:S01]  /*238f0*/  FFMA.FTZ R48, R186, c[0x0][0x2d0], -R43.reuse ;  /* 0x0000b400ba307a23 */ /* 0x110fe2000001082b */
[----:B-----5:R-:W-:Y:S03]  /*23900*/  F2FP.BF16.PACK_AB R51, R75, R76 ;  /* 0x0000004c4b33723e */ /* 0x020fe600000010ff */
[----:B------:R3:W-:Y:S01]  /*23910*/  MUFU.EX2 R167, R48 ;  /* 0x0000003000a77308 */ /* 0x0007e20000000800 */
[-C--:B-1----:R-:W-:Y:S01]  /*23920*/  HMMA.16816.F32.BF16 R4, R44, R56.reuse, R4 ;  /* 0x000000382c04723c */ /* 0x082fe20000041804 */
[--C-:B---3--:R-:W-:Y:S08]  /*23930*/  FFMA.FTZ R48, R97, c[0x0][0x2d0], -R64.reuse ;  /* 0x0000b40061307a23 */ /* 0x108ff00000010840 */
[----:B------:R1:W-:Y:S03]  /*23940*/  MUFU.EX2 R166, R48 ;  /* 0x0000003000a67308 */ /* 0x0003e60000000800 */
        /* <DEDUP_REMOVED lines=18> */
[----:B------:R-:W-:Y:S01]  /*23a70*/  IMAD.MOV.U32 R188, RZ, RZ, R68 ;  /* 0x000000ffffbc7224 */ /* 0x000fe200078e0044 */
        /* <DEDUP_REMOVED lines=12> */
[----:B---3--:R-:W-:Y:S01]  /*23b40*/  FFMA.FTZ R52, R187, c[0x0][0x2d0], -R65 ;  /* 0x0000b400bb347a23 */ /* 0x008fe20000010841 */
[----:B------:R-:W-:Y:S08]  /*23b50*/  MOV R187, R176 ;  /* 0x000000b000bb7202 */ /* 0x000ff00000000f00 */
[----:B------:R3:W-:Y:S01]  /*23b60*/  MUFU.EX2 R182, R52 ;  /* 0x0000003400b67308 */ /* 0x0007e20000000800 */
[----:B-1----:R-:W1:Y:S01]  /*23b70*/  LDSM.16.MT88.4 R56, [R219+0x1100] ;  /* 0x00110000db38783b */ /* 0x002e620000004200 */
[----:B--2---:R-:W-:Y:S02]  /*23b80*/  FFMA.FTZ R60, R195, c[0x0][0x2d0], -R64 ;  /* 0x0000b400c33c7a23 */ /* 0x004fe40000010840 */
[----:B------:R-:W-:Y:S06]  /*23b90*/  IMAD.MOV.U32 R195, RZ, RZ, R143 ;  /* 0x000000ffffc37224 */ /* 0x000fec00078e008f */
[----:B------:R2:W-:Y:S01]  /*23ba0*/  MUFU.EX2 R179, R60 ;  /* 0x0000003c00b37308 */ /* 0x0005e20000000800 */
[----:B---3--:R-:W-:Y:S02]  /*23bb0*/  FFMA.FTZ R52, R189, c[0x0][0x2d0], -R65 ;  /* 0x0000b400bd347a23 */ /* 0x008fe40000010841 */
[----:B------:R-:W-:Y:S07]  /*23bc0*/  IMAD.MOV.U32 R189, RZ, RZ, R137 ;  /* 0x000000ffffbd7224 */ /* 0x000fee00078e0089 */
[----:B------:R3:W4:Y:S01]  /*23bd0*/  MUFU.EX2 R183, R52 ;  /* 0x0000003400b77308 */ /* 0x0007220000000800 */
[----:B--2---:R-:W-:Y:S01]  /*23be0*/  LDSM.16.MT88.4 R60, [R218+0x1900] ;  /* 0x00190000da3c783b */ /* 0x004fe20000004200 */
[-C--:B-1----:R-:W-:Y:S08]  /*23bf0*/  HMMA.16816.F32.BF16 R116, R44, R56.reuse, R116 ;  /* 0x000000382c74723c */ /* 0x082ff00000041874 */
[C---:B------:R-:W-:Y:S01]  /*23c00*/  HMMA.16816.F32.BF16 R120, R48.reuse, R56, R120 ;  /* 0x000000383078723c */ /* 0x040fe20000041878 */
[--C-:B---3--:R-:W-:Y:S03]  /*23c10*/  FFMA.FTZ R52, R193, c[0x0][0x2d0], -R43.reuse ;  /* 0x0000b400c1347a23 */ /* 0x108fe6000001082b */
[----:B------:R-:W-:Y:S01]  /*23c20*/  MOV R193, R136 ;  /* 0x0000008800c17202 */ /* 0x000fe20000000f00 */
[----:B------:R1:W-:Y:S02]  /*23c30*/  MUFU.EX2 R181, R52 ;  /* 0x0000003400b57308 */ /* 0x0003e40000000800 */
[--C-:B------:R-:W-:Y:S01]  /*23c40*/  FFMA.FTZ R56, R86, c[0x0][0x2d0], -R66.reuse ;  /* 0x0000b40056387a23 */ /* 0x100fe20000010842 */
[-C--:B------:R-:W-:Y:S07]  /*23c50*/  HMMA.16816.F32.BF16 R124, R48, R58.reuse, R124 ;  /* 0x0000003a307c723c */ /* 0x080fee000004187c */
[----:B------:R-:W-:Y:S01]  /*23c60*/  FFMA.FTZ R48, R198, c[0x0][0x2d0], -R43 ;  /* 0x0000b400c6307a23 */ /* 0x000fe2000001082b */
[----:B------:R-:W-:Y:S01]  /*23c70*/  HMMA.16816.F32.BF16 R36, R44, R58, R36 ;  /* 0x0000003a2c24723c */ /* 0x000fe20000041824 */
[----:B------:R-:W2:Y:S03]  /*23c80*/  MUFU.EX2 R71, R56 ;  /* 0x0000003800477308 */ /* 0x000ea60000000800 */
[----:B----4-:R-:W-:Y:S01]  /*23c90*/  F2FP.BF16.PACK_AB R50, R183, R182 ;  /* 0x000000b6b732723e */ /* 0x010fe200000010ff */
[----:B------:R-:W-:Y:S02]  /*23ca0*/  IMAD.MOV.U32 R198, RZ, RZ, R147 ;  /* 0x000000ffffc67224 */ /* 0x000fe400078e0093 */
[----:B------:R-:W-:Y:S02]  /*23cb0*/  F2FP.BF16.PACK_AB R44, R167, R240 ;  /* 0x000000f0a72c723e */ /* 0x000fe400000010ff */
[----:B------:R-:W-:Y:S02]  /*23cc0*/  F2FP.BF16.PACK_AB R45, R165, R166 ;  /* 0x000000a6a52d723e */ /* 0x000fe400000010ff */
[----:B------:R3:W-:Y:S01]  /*23cd0*/  MUFU.EX2 R180, R48 ;  /* 0x0000003000b47308 */ /* 0x0007e20000000800 */
[----:B------:R-:W-:Y:S01]  /*23ce0*/  F2FP.BF16.PACK_AB R46, R191, R239 ;  /* 0x000000efbf2e723e */ /* 0x000fe200000010ff */
[----:B-1----:R-:W-:Y:S01]  /*23cf0*/  FFMA.FTZ R52, R87, c[0x0][0x2d0], -R66 ;  /* 0x0000b40057347a23 */ /* 0x002fe20000010842 */
[----:B------:R-:W-:Y:S07]  /*23d00*/  F2FP.BF16.PACK_AB R47, R186, R185 ;  /* 0x000000b9ba2f723e */ /* 0x000fee00000010ff */
[----:B------:R1:W4:Y:S01]  /*23d10*/  MUFU.EX2 R74, R52 ;  /* 0x00000034004a7308 */ /* 0x0003220000000800 */
[----:B--2---:R-:W-:Y:S01]  /*23d20*/  F2FP.BF16.PACK_AB R51, R71, R72 ;  /* 0x000000484733723e */ /* 0x004fe200000010ff */
[----:B------:R-:W-:Y:S01]  /*23d30*/  LDSM.16.MT88.4 R56, [R220+0x1900] ;  /* 0x00190000dc38783b */ /* 0x000fe20000004200 */
[--C-:B---3--:R-:W-:Y:S01]  /*23d40*/  FFMA.FTZ R48, R194, c[0x0][0x2d0], -R64.reuse ;  /* 0x0000b400c2307a23 */ /* 0x108fe20000010840 */
[----:B------:R-:W-:Y:S06]  /*23d50*/  MOV R194, R177 ;  /* 0x000000b100c27202 */ /* 0x000fec0000000f00 */
[----:B------:R2:W-:Y:S01]  /*23d60*/  MUFU.EX2 R177, R48 ;  /* 0x0000003000b17308 */ /* 0x0005e20000000800 */
[----:B-1----:R-:W1:Y:S01]  /*23d70*/  LDSM.16.MT88.4 R52, [R217+0x1900] ;  /* 0x00190000d934783b */ /* 0x002e620000004200 */
[----:B----4-:R-:W-:Y:S02]  /*23d80*/  F2FP.BF16.PACK_AB R49, R73, R74 ;  /* 0x0000004a4931723e */ /* 0x010fe400000010ff */
[----:B--2---:R-:W-:Y:S01]  /*23d90*/  F2FP.BF16.PACK_AB R48, R184, R164 ;  /* 0x000000a4b830723e */ /* 0x004fe200000010ff */
[-C--:B-1----:R-:W-:Y:S08]  /*23da0*/  HMMA.16816.F32.BF16 R4, R44, R52.reuse, R4 ;  /* 0x000000342c04723c */ /* 0x082ff00000041804 */
[C---:B------:R-:W-:Y:S07]  /*23db0*/  HMMA.16816.F32.BF16 R8, R48.reuse, R52, R8 ;  /* 0x000000343008723c */ /* 0x040fee0000041808 */
[--C-:B------:R-:W-:Y:S01]  /*23dc0*/  FFMA.FTZ R52, R203, c[0x0][0x2d0], -R43.reuse ;  /* 0x0000b400cb347a23 */ /* 0x100fe2000001082b */
[-C--:B------:R-:W-:Y:S01]  /*23dd0*/  HMMA.16816.F32.BF16 R12, R48, R54.reuse, R12 ;  /* 0x00000036300c723c */ /* 0x080fe2000004180c */
[----:B------:R-:W-:Y:S02]  /*23de0*/  MOV R203, R141 ;  /* 0x0000008d00cb7202 */ /* 0x000fe40000000f00 */
[----:B------:R1:W-:Y:S01]  /*23df0*/  MUFU.EX2 R176, R52 ;  /* 0x0000003400b07308 */ /* 0x0003e20000000800 */
[----:B------:R-:W-:Y:S04]  /*23e00*/  MOV R141, R134 ;  /* 0x00000086008d7202 */ /* 0x000fe80000000f00 */
[C---:B------:R-:W-:Y:S08]  /*23e10*/  HMMA.16816.F32.BF16 R16, R44.reuse, R54, R16 ;  /* 0x000000362c10723c */ /* 0x040ff00000041810 */
[-C--:B------:R-:W-:Y:S08]  /*23e20*/  HMMA.16816.F32.BF16 R20, R44, R56.reuse, R20 ;  /* 0x000000382c14723c */ /* 0x080ff00000041814 */
[C---:B------:R-:W-:Y:S01]  /*23e30*/  HMMA.16816.F32.BF16 R24, R48.reuse, R56, R24 ;  /* 0x000000383018723c */ /* 0x040fe20000041818 */
[----:B-1----:R-:W-:Y:S02]  /*23e40*/  FFMA.FTZ R52, R204, c[0x0][0x2d0], -R43 ;  /* 0x0000b400cc347a23 */ /* 0x002fe4000001082b */
[----:B------:R-:W4:Y:S04]  /*23e50*/  LDL.LU R204, [R1+0xc] ;  /* 0x00000c0001cc7983 */ /* 0x000f280000300800 */
[----:B------:R-:W-:Y:S01]  /*23e60*/  FFMA.FTZ R56, R197, c[0x0][0x2d0], -R65 ;  /* 0x0000b400c5387a23 */ /* 0x000fe20000010841 */
[-C--:B------:R-:W-:Y:S01]  /*23e70*/  HMMA.16816.F32.BF16 R28, R48, R58.reuse, R28 ;  /* 0x0000003a301c723c */ /* 0x080fe2000004181c */
[----:B------:R1:W-:Y:S01]  /*23e80*/  MUFU.EX2 R178, R52 ;  /* 0x0000003400b27308 */ /* 0x0003e20000000800 */
[----:B------:R-:W3:Y:S06]  /*23e90*/  LDL.LU R140, [R1+0x4] ;  /* 0x00000400018c7983 */ /* 0x000eec0000300800 */
[C---:B------:R-:W-:Y:S03]  /*23ea0*/  HMMA.16816.F32.BF16 R100, R44.reuse, R58, R100 ;  /* 0x0000003a2c64723c */ /* 0x040fe60000041864 */
[----:B------:R4:W-:Y:S05]  /*23eb0*/  MUFU.EX2 R98, R56 ;  /* 0x0000003800627308 */ /* 0x0009ea0000000800 */
[-C--:B------:R-:W-:Y:S08]  /*23ec0*/  HMMA.16816.F32.BF16 R104, R44, R60.reuse, R104 ;  /* 0x0000003c2c68723c */ /* 0x080ff00000041868 */
[C---:B------:R-:W-:Y:S01]  /*23ed0*/  HMMA.16816.F32.BF16 R108, R48.reuse, R60, R108 ;  /* 0x0000003c306c723c */ /* 0x040fe2000004186c */
[----:B-1----:R-:W-:Y:S03]  /*23ee0*/  FFMA.FTZ R52, R200, c[0x0][0x2d0], -R64 ;  /* 0x0000b400c8347a23 */ /* 0x002fe60000010840 */
[----:B------:R-:W-:Y:S01]  /*23ef0*/  IMAD.MOV.U32 R200, RZ, RZ, R139 ;  /* 0x000000ffffc87224 */ /* 0x000fe200078e008b */
[----:B------:R1:W-:Y:S01]  /*23f00*/  MUFU.EX2 R99, R52 ;  /* 0x0000003400637308 */ /* 0x0003e20000000800 */
[----:B------:R-:W-:Y:S01]  /*23f10*/  MOV R139, R138 ;  /* 0x0000008a008b7202 */ /* 0x000fe20000000f00 */
[----:B------:R-:W-:Y:S01]  /*23f20*/  FFMA.FTZ R60, R93, c[0x0][0x2d0], -R66 ;  /* 0x0000b4005d3c7a23 */ /* 0x000fe20000010842 */
[-C--:B------:R-:W-:Y:S01]  /*23f30*/  HMMA.16816.F32.BF16 R32, R48, R62.reuse, R32 ;  /* 0x0000003e3020723c */ /* 0x080fe20000041820 */
[----:B------:R-:W5:Y:S03]  /*23f40*/  LDL.LU R138, [R1+0x8] ;  /* 0x00000800018a7983 */ /* 0x000f660000300800 */
[--C-:B----4-:R-:W-:Y:S03]  /*23f50*/  FFMA.FTZ R56, R199, c[0x0][0x2d0], -R65.reuse ;  /* 0x0000b400c7387a23 */ /* 0x110fe60000010841 */
[----:B------:R4:W-:Y:S01]  /*23f60*/  MUFU.EX2 R69, R60 ;  /* 0x0000003c00457308 */ /* 0x0009e20000000800 */
[C---:B------:R-:W-:Y:S09]  /*23f70*/  HMMA.16816.F32.BF16 R112, R44.reuse, R62, R112 ;  /* 0x0000003e2c70723c */ /* 0x040ff20000041870 */
[----:B------:R4:W-:Y:S03]  /*23f80*/  MUFU.EX2 R97, R56 ;  /* 0x0000003800617308 */ /* 0x0009e60000000800 */
[----:B-1----:R-:W-:Y:S07]  /*23f90*/  FFMA.FTZ R52, R202, c[0x0][0x2d0], -R64 ;  /* 0x0000b400ca347a23 */ /* 0x002fee0000010840 */
[----:B------:R1:W-:Y:S01]  /*23fa0*/  MUFU.EX2 R134, R52 ;  /* 0x0000003400867308 */ /* 0x0003e20000000800 */
[----:B----4-:R-:W-:Y:S09]  /*23fb0*/  FFMA.FTZ R60, R172, c[0x0][0x2d0], -R66 ;  /* 0x0000b400ac3c7a23 */ /* 0x010ff20000010842 */
[----:B------:R4:W-:Y:S01]  /*23fc0*/  MUFU.EX2 R68, R60 ;  /* 0x0000003c00447308 */ /* 0x0009e20000000800 */
[--C-:B------:R-:W-:Y:S09]  /*23fd0*/  FFMA.FTZ R56, R201, c[0x0][0x2d0], -R65.reuse ;  /* 0x0000b400c9387a23 */ /* 0x100ff20000010841 */
[----:B------:R4:W4:Y:S01]  /*23fe0*/  MUFU.EX2 R92, R56 ;  /* 0x00000038005c7308 */ /* 0x0009220000000800 */
[----:B-1----:R-:W-:Y:S09]  /*23ff0*/  FFMA.FTZ R52, R196, c[0x0][0x2d0], -R65 ;  /* 0x0000b400c4347a23 */ /* 0x002ff20000010841 */
[----:B------:R1:W-:Y:S01]  /*24000*/  MUFU.EX2 R96, R52 ;  /* 0x0000003400607308 */ /* 0x0003e20000000800 */
[----:B----4-:R-:W-:Y:S09]  /*24010*/  FFMA.FTZ R60, R207, c[0x0][0x2d0], -R64 ;  /* 0x0000b400cf3c7a23 */ /* 0x010ff20000010840 */
[----:B------:R4:W-:Y:S01]  /*24020*/  MUFU.EX2 R84, R60 ;  /* 0x0000003c00547308 */ /* 0x0009e20000000800 */
[--C-:B------:R-:W-:Y:S09]  /*24030*/  FFMA.FTZ R56, R205, c[0x0][0x2d0], -R43.reuse ;  /* 0x0000b400cd387a23 */ /* 0x100ff2000001082b */
[----:B------:R4:W-:Y:S01]  /*24040*/  MUFU.EX2 R89, R56 ;  /* 0x0000003800597308 */ /* 0x0009e20000000800 */
[----:B-1----:R-:W1:Y:S08]  /*24050*/  LDSM.16.MT88.4 R52, [R219+0x1900] ;  /* 0x00190000db34783b */ /* 0x002e700000004200 */
[----:B----4-:R-:W-:Y:S01]  /*24060*/  LDSM.16.MT88.4 R60, [R218+0x2100] ;  /* 0x00210000da3c783b */ /* 0x010fe20000004200 */
[--C-:B------:R-:W-:Y:S04]  /*24070*/  FFMA.FTZ R56, R135, c[0x0][0x2d0], -R66.reuse ;  /* 0x0000b40087387a23 */ /* 0x100fe80000010842 */
[----:B------:R4:W4:Y:S01]  /*24080*/  MUFU.EX2 R70, R56 ;  /* 0x0000003800467308 */ /* 0x0009220000000800 */
[-C--:B-1----:R-:W-:Y:S08]  /*24090*/  HMMA.16816.F32.BF16 R116, R44, R52.reuse, R116 ;  /* 0x000000342c74723c */ /* 0x082ff00000041874 */
[C---:B------:R-:W-:Y:S01]  /*240a0*/  HMMA.16816.F32.BF16 R120, R48.reuse, R52, R120 ;  /* 0x000000343078723c */ /* 0x040fe20000041878 */
[----:B----4-:R-:W1:Y:S06]  /*240b0*/  LDSM.16.MT88.4 R56, [R217+0x2100] ;  /* 0x00210000d938783b */ /* 0x010e6c0000004200 */
[----:B------:R-:W-:Y:S01]  /*240c0*/  FFMA.FTZ R52, R173, c[0x0][0x2d0], -R66 ;  /* 0x0000b400ad347a23 */ /* 0x000fe20000010842 */
[-C--:B------:R-:W-:Y:S03]  /*240d0*/  HMMA.16816.F32.BF16 R124, R48, R54.reuse, R124 ;  /* 0x00000036307c723c */ /* 0x080fe6000004187c */
[----:B------:R4:W4:Y:S04]  /*240e0*/  MUFU.EX2 R67, R52 ;  /* 0x0000003400437308 */ /* 0x0009280000000800 */
[--C-:B------:R-:W-:Y:S01]  /*240f0*/  FFMA.FTZ R48, R208, c[0x0][0x2d0], -R43.reuse ;  /* 0x0000b400d0307a23 */ /* 0x100fe2000001082b */
[----:B------:R-:W-:Y:S01]  /*24100*/  HMMA.16816.F32.BF16 R36, R44, R54, R36 ;  /* 0x000000362c24723c */ /* 0x000fe20000041824 */
[----:B------:R-:W-:Y:S03]  /*24110*/  F2FP.BF16.PACK_AB R50, R92, R97 ;  /* 0x000000615c32723e */ /* 0x000fe600000010ff */
[----:B------:R-:W-:Y:S01]  /*24120*/  F2FP.BF16.PACK_AB R49, R69, R70 ;  /* 0x000000464531723e */ /* 0x000fe200000010ff */
[----:B------:R1:W1:Y:S02]  /*24130*/  MUFU.EX2 R87, R48 ;  /* 0x0000003000577308 */ /* 0x0002640000000800 */
[----:B------:R-:W-:Y:S02]  /*24140*/  F2FP.BF16.PACK_AB R46, R178, R176 ;  /* 0x000000b0b22e723e */ /* 0x000fe400000010ff */
[----:B------:R-:W-:Y:S03]  /*24150*/  F2FP.BF16.PACK_AB R44, R180, R181 ;  /* 0x000000b5b42c723e */ /* 0x000fe600000010ff */
[----:B------:R-:W-:Y:S02]  /*24160*/  F2FP.BF16.PACK_AB R45, R179, R177 ;  /* 0x000000b1b32d723e */ /* 0x000fe400000010ff */
[----:B------:R-:W-:Y:S01]  /*24170*/  F2FP.BF16.PACK_AB R47, R134, R99 ;  /* 0x00000063862f723e */ /* 0x000fe200000010ff */
[----:B----4-:R-:W4:Y:S01]  /*24180*/  LDSM.16.MT88.4 R52, [R220+0x2100] ;  /* 0x00210000dc34783b */ /* 0x010f220000004200 */
[----:B------:R-:W-:Y:S05]  /*24190*/  F2FP.BF16.PACK_AB R51, R67, R68 ;  /* 0x000000444333723e */ /* 0x000fea00000010ff */
[-C--:B-1----:R-:W-:Y:S01]  /*241a0*/  HMMA.16816.F32.BF16 R4, R44, R56.reuse, R4 ;  /* 0x000000382c04723c */ /* 0x082fe20000041804 */
[--C-:B------:R-:W-:Y:S01]  /*241b0*/  FFMA.FTZ R48, R206, c[0x0][0x2d0], -R64.reuse ;  /* 0x0000b400ce307a23 */ /* 0x100fe20000010840 */
[----:B------:R-:W-:Y:S03]  /*241c0*/  F2FP.BF16.PACK_AB R168, R87, R89 ;  /* 0x0000005957a8723e */ /* 0x000fe600000010ff */
[----:B------:R1:W1:Y:S02]  /*241d0*/  MUFU.EX2 R86, R48 ;  /* 0x0000003000567308 */ /* 0x0002640000000800 */
[----:B-1----:R-:W-:Y:S02]  /*241e0*/  F2FP.BF16.PACK_AB R48, R98, R96 ;  /* 0x000000606230723e */ /* 0x002fe400000010ff */
[----:B------:R-:W-:Y:S05]  /*241f0*/  F2FP.BF16.PACK_AB R169, R84, R86 ;  /* 0x0000005654a9723e */ /* 0x000fea00000010ff */
[C---:B------:R-:W-:Y:S07]  /*24200*/  HMMA.16816.F32.BF16 R8, R48.reuse, R56, R8 ;  /* 0x000000383008723c */ /* 0x040fee0000041808 */
[--C-:B------:R-:W-:Y:S01]  /*24210*/  FFMA.FTZ R56, R215, c[0x0][0x2d0], -R43.reuse ;  /* 0x0000b400d7387a23 */ /* 0x100fe2000001082b */
[-C--:B------:R-:W-:Y:S01]  /*24220*/  HMMA.16816.F32.BF16 R12, R48, R58.reuse, R12 ;  /* 0x0000003a300c723c */ /* 0x080fe2000004180c */
[----:B------:R-:W-:Y:S02]  /*24230*/  FFMA.FTZ R43, R238, c[0x0][0x2d0], -R43 ;  /* 0x0000b400ee2b7a23 */ /* 0x000fe4000001082b */
[----:B------:R1:W-:Y:S05]  /*24240*/  MUFU.EX2 R85, R56 ;  /* 0x0000003800557308 */ /* 0x0003ea0000000800 */
[C---:B------:R-:W-:Y:S05]  /*24250*/  HMMA.16816.F32.BF16 R16, R44.reuse, R58, R16 ;  /* 0x0000003a2c10723c */ /* 0x040fea0000041810 */
[----:B------:R1:W1:Y:S03]  /*24260*/  MUFU.EX2 R83, R43 ;  /* 0x0000002b00537308 */ /* 0x0002660000000800 */
[-C--:B----4-:R-:W-:Y:S08]  /*24270*/  HMMA.16816.F32.BF16 R20, R44, R52.reuse, R20 ;  /* 0x000000342c14723c */ /* 0x090ff00000041814 */
[C---:B------:R-:W-:Y:S01]  /*24280*/  HMMA.16816.F32.BF16 R24, R48.reuse, R52, R24 ;  /* 0x000000343018723c */ /* 0x040fe20000041818 */
[----:B-1----:R-:W1:Y:S07]  /*24290*/  LDSM.16.MT88.4 R56, [R219+0x2100] ;  /* 0x00210000db38783b */ /* 0x002e6e0000004200 */
[-C--:B------:R-:W-:Y:S01]  /*242a0*/  HMMA.16816.F32.BF16 R28, R48, R54.reuse, R28 ;  /* 0x00000036301c723c */ /* 0x080fe2000004181c */
[--C-:B------:R-:W-:Y:S03]  /*242b0*/  FFMA.FTZ R43, R211, c[0x0][0x2d0], -R64.reuse ;  /* 0x0000b400d32b7a23 */ /* 0x100fe60000010840 */
[----:B------:R-:W-:Y:S01]  /*242c0*/  F2FP.BF16.PACK_AB R170, R83, R85 ;  /* 0x0000005553aa723e */ /* 0x000fe200000010ff */
[----:B------:R-:W-:Y:S03]  /*242d0*/  FFMA.FTZ R64, R213, c[0x0][0x2d0], -R64 ;  /* 0x0000b400d5407a23 */ /* 0x000fe60000010840 */
[C---:B------:R-:W-:Y:S01]  /*242e0*/  HMMA.16816.F32.BF16 R100, R44.reuse, R54, R100 ;  /* 0x000000362c64723c */ /* 0x040fe20000041864 */
[----:B------:R4:W-:Y:S07]  /*242f0*/  MUFU.EX2 R82, R43 ;  /* 0x0000002b00527308 */ /* 0x0009ee0000000800 */
[-C--:B------:R-:W-:Y:S03]  /*24300*/  HMMA.16816.F32.BF16 R104, R44, R60.reuse, R104 ;  /* 0x0000003c2c68723c */ /* 0x080fe60000041868 */
[----:B------:R-:W1:Y:S05]  /*24310*/  MUFU.EX2 R81, R64 ;  /* 0x0000004000517308 */ /* 0x000e6a0000000800 */
[C---:B------:R-:W-:Y:S08]  /*24320*/  HMMA.16816.F32.BF16 R108, R48.reuse, R60, R108 ;  /* 0x0000003c306c723c */ /* 0x040ff0000004186c */
[-C--:B------:R-:W-:Y:S01]  /*24330*/  HMMA.16816.F32.BF16 R32, R48, R62.reuse, R32 ;  /* 0x0000003e3020723c */ /* 0x080fe20000041820 */
[--C-:B----4-:R-:W-:Y:S04]  /*24340*/  FFMA.FTZ R43, R209, c[0x0][0x2d0], -R65.reuse ;  /* 0x0000b400d12b7a23 */ /* 0x110fe80000010841 */
[----:B------:R4:W-:Y:S03]  /*24350*/  MUFU.EX2 R80, R43 ;  /* 0x0000002b00507308 */ /* 0x0009e60000000800 */
[C---:B------:R-:W-:Y:S01]  /*24360*/  HMMA.16816.F32.BF16 R112, R44.reuse, R62, R112 ;  /* 0x0000003e2c70723c */ /* 0x040fe20000041870 */
[----:B-1----:R-:W-:Y:S07]  /*24370*/  F2FP.BF16.PACK_AB R171, R81, R82 ;  /* 0x0000005251ab723e */ /* 0x002fee00000010ff */
[-C--:B------:R-:W-:Y:S08]  /*24380*/  HMMA.16816.F32.BF16 R116, R44, R56.reuse, R116 ;  /* 0x000000382c74723c */ /* 0x080ff00000041874 */
[C---:B------:R-:W-:Y:S01]  /*24390*/  HMMA.16816.F32.BF16 R120, R48.reuse, R56, R120 ;  /* 0x000000383078723c */ /* 0x040fe20000041878 */
[----:B----4-:R-:W-:Y:S07]  /*243a0*/  FFMA.FTZ R43, R210, c[0x0][0x2d0], -R65 ;  /* 0x0000b400d22b7a23 */ /* 0x010fee0000010841 */
[-C--:B------:R-:W-:Y:S01]  /*243b0*/  HMMA.16816.F32.BF16 R124, R48, R58.reuse, R124 ;  /* 0x0000003a307c723c */ /* 0x080fe2000004187c */
[----:B------:R1:W4:Y:S01]  /*243c0*/  MUFU.EX2 R55, R43 ;  /* 0x0000002b00377308 */ /* 0x0003220000000800 */
[----:B------:R-:W4:Y:S06]  /*243d0*/  LDSM.16.MT88.4 R48, [R220+0x2900] ;  /* 0x00290000dc30783b */ /* 0x000f2c0000004200 */
[----:B------:R-:W-:Y:S02]  /*243e0*/  HMMA.16816.F32.BF16 R36, R44, R58, R36 ;  /* 0x0000003a2c24723c */ /* 0x000fe40000041824 */
[----:B------:R-:W2:Y:S05]  /*243f0*/  LDL.LU R46, [R1+0x10] ;  /* 0x00001000012e7983 */ /* 0x000eaa0000300800 */
[----:B-----5:R-:W-:Y:S02]  /*24400*/  FFMA.FTZ R44, R40, R138, R139 ;  /* 0x0000008a282c7223 */ /* 0x020fe4000001008b */
[----:B---3--:R-:W-:Y:S01]  /*24410*/  FFMA.FTZ R45, R41, R140, R141 ;  /* 0x0000008c292d7223 */ /* 0x008fe2000001008d */
[-C--:B------:R-:W-:Y:S01]  /*24420*/  HMMA.16816.F32.BF16 R136, R168, R148.reuse, R4 ;  /* 0x00000094a888723c */ /* 0x080fe20000041804 */
[----:B------:R-:W3:Y:S01]  /*24430*/  LDSM.16.MT88.4 R4, [R218+0x2900] ;  /* 0x00290000da04783b */ /* 0x000ee20000004200 */
[--C-:B-1----:R-:W-:Y:S01]  /*24440*/  FFMA.FTZ R43, R212, c[0x0][0x2d0], -R65.reuse ;  /* 0x0000b400d42b7a23 */ /* 0x102fe20000010841 */
[----:B----4-:R-:W-:Y:S01]  /*24450*/  F2FP.BF16.PACK_AB R40, R55, R80 ;  /* 0x000000503728723e */ /* 0x010fe200000010ff */
[----:B------:R-:W-:Y:S02]  /*24460*/  FFMA.FTZ R65, R214, c[0x0][0x2d0], -R65 ;  /* 0x0000b400d6417a23 */ /* 0x000fe40000010841 */
[----:B------:R1:W-:Y:S10]  /*24470*/  MUFU.EX2 R64, R43 ;  /* 0x0000002b00407308 */ /* 0x0003f40000000800 */
[----:B------:R-:W-:Y:S01]  /*24480*/  MUFU.EX2 R65, R65 ;  /* 0x0000004100417308 */ /* 0x000fe20000000800 */
[--C-:B-1----:R-:W-:Y:S09]  /*24490*/  FFMA.FTZ R43, R174, c[0x0][0x2d0], -R66.reuse ;  /* 0x0000b400ae2b7a23 */ /* 0x102ff20000010842 */
[----:B------:R1:W-:Y:S02]  /*244a0*/  MUFU.EX2 R54, R43 ;  /* 0x0000002b00367308 */ /* 0x0003e40000000800 */
[--C-:B-1----:R-:W-:Y:S08]  /*244b0*/  FFMA.FTZ R43, R175, c[0x0][0x2d0], -R66.reuse ;  /* 0x0000b400af2b7a23 */ /* 0x102ff00000010842 */
[----:B------:R1:W4:Y:S02]  /*244c0*/  MUFU.EX2 R53, R43 ;  /* 0x0000002b00357308 */ /* 0x0003240000000800 */
[--C-:B-1----:R-:W-:Y:S01]  /*244d0*/  FFMA.FTZ R43, R94, c[0x0][0x2d0], -R66.reuse ;  /* 0x0000b4005e2b7a23 */ /* 0x102fe20000010842 */
[----:B----4-:R-:W-:Y:S01]  /*244e0*/  F2FP.BF16.PACK_AB R41, R53, R54 ;  /* 0x000000363529723e */ /* 0x010fe200000010ff */
[----:B------:R-:W-:Y:S01]  /*244f0*/  FFMA.FTZ R66, R42, c[0x0][0x2d0], -R66 ;  /* 0x0000b4002a427a23 */ /* 0x000fe20000010842 */
[----:B------:R-:W-:Y:S05]  /*24500*/  F2FP.BF16.PACK_AB R42, R65, R64 ;  /* 0x00000040412a723e */ /* 0x000fea00000010ff */
[----:B------:R-:W-:Y:S10]  /*24510*/  MUFU.EX2 R52, R43 ;  /* 0x0000002b00347308 */ /* 0x000ff40000000800 */
[----:B------:R-:W1:Y:S02]  /*24520*/  MUFU.EX2 R66, R66 ;  /* 0x0000004200427308 */ /* 0x000e640000000800 */
[----:B-1----:R-:W-:Y:S07]  /*24530*/  F2FP.BF16.PACK_AB R43, R66, R52 ;  /* 0x00000034422b723e */ /* 0x002fee00000010ff */
[C---:B------:R-:W-:Y:S07]  /*24540*/  HMMA.16816.F32.BF16 R140, R40.reuse, R148, R8 ;  /* 0x00000094288c723c */ /* 0x040fee0000041808 */
[----:B------:R-:W-:Y:S01]  /*24550*/  FFMA.FTZ R8, R2, R204, R200 ;  /* 0x000000cc02087223 */ /* 0x000fe200000100c8 */
[-C--:B------:R-:W-:Y:S01]  /*24560*/  HMMA.16816.F32.BF16 R144, R40, R150.reuse, R12 ;  /* 0x000000962890723c */ /* 0x080fe2000004180c */
[----:B------:R-:W-:Y:S03]  /*24570*/  FADD.FTZ R2, R203, R45 ;  /* 0x0000002dcb027221 */ /* 0x000fe60000010000 */
[----:B------:R-:W-:Y:S02]  /*24580*/  FADD.FTZ R10, R195, R44 ;  /* 0x0000002cc30a7221 */ /* 0x000fe40000010000 */
[----:B------:R-:W-:Y:S02]  /*24590*/  FADD.FTZ R8, R194, R8 ;  /* 0x00000008c2087221 */ /* 0x000fe40000010000 */
[----:B------:R-:W-:Y:S01]  /*245a0*/  FADD.FTZ R2, R155, R2 ;  /* 0x000000029b027221 */ /* 0x000fe20000010000 */
[C---:B------:R-:W-:Y:S03]  /*245b0*/  HMMA.16816.F32.BF16 R148, R168.reuse, R150, R16 ;  /* 0x00000096a894723c */ /* 0x040fe60000041810 */
[----:B------:R-:W-:Y:S02]  /*245c0*/  FADD.FTZ R10, R154, R10 ;  /* 0x0000000a9a0a7221 */ /* 0x000fe40000010000 */
[----:B------:R-:W-:Y:S02]  /*245d0*/  FADD.FTZ R9, R153, R8 ;  /* 0x0000000899097221 */ /* 0x000fe40000010000 */
[----:B------:R-:W-:Y:S02]  /*245e0*/  FADD.FTZ R11, R152, R2 ;  /* 0x00000002980b7221 */ /* 0x000fe40000010000 */
[----:B------:R-:W-:Y:S01]  /*245f0*/  FADD.FTZ R8, R198, R10 ;  /* 0x0000000ac6087221 */ /* 0x000fe20000010000 */
[-C--:B------:R-:W-:Y:S02]  /*24600*/  HMMA.16816.F32.BF16 R152, R168, R48.reuse, R20 ;  /* 0x00000030a898723c */ /* 0x080fe40000041814 */
[----:B------:R-:W-:Y:S02]  /*24610*/  FADD.FTZ R2, R159, R9 ;  /* 0x000000099f027221 */ /* 0x000fe40000010000 */
[----:B------:R-:W-:Y:S02]  /*24620*/  FADD.FTZ R11, R158, R11 ;  /* 0x0000000b9e0b7221 */ /* 0x000fe40000010000 */
[----:B------:R-:W-:Y:S02]  /*24630*/  FADD.FTZ R10, R157, R8 ;  /* 0x000000089d0a7221 */ /* 0x000fe40000010000 */
[----:B------:R-:W-:Y:S02]  /*24640*/  FADD.FTZ R9, R156, R2 ;  /* 0x000000029c097221 */ /* 0x000fe40000010000 */
[C---:B------:R-:W-:Y:S02]  /*24650*/  HMMA.16816.F32.BF16 R156, R40.reuse, R48, R24 ;  /* 0x00000030289c723c */ /* 0x040fe40000041818 */
[----:B------:R-:W-:Y:S02]  /*24660*/  FADD.FTZ R8, R193, R11 ;  /* 0x0000000bc1087221 */ /* 0x000fe40000010000 */
[----:B------:R-:W-:Y:S02]  /*24670*/  FADD.FTZ R2, R189, R10 ;  /* 0x0000000abd027221 */ /* 0x000fe40000010000 */
[----:B------:R-:W-:Y:S02]  /*24680*/  FADD.FTZ R11, R163, R8 ;  /* 0x00000008a30b7221 */ /* 0x000fe40000010000 */
[----:B------:R-:W-:Y:S04]  /*24690*/  FADD.FTZ R10, R162, R2 ;  /* 0x00000002a20a7221 */ /* 0x000fe80000010000 */
[----:B------:R-:W-:Y:S04]  /*246a0*/  FADD.FTZ R2, R187, R11 ;  /* 0x0000000bbb027221 */ /* 0x000fe80000010000 */
[----:B------:R-:W-:Y:S02]  /*246b0*/  FADD.FTZ R13, R192, R2 ;  /* 0x00000002c00d7221 */ /* 0x000fe40000010000 */
[----:B--2---:R-:W-:Y:S04]  /*246c0*/  FFMA.FTZ R0, R0, R46, R95 ;  /* 0x0000002e00007223 */ /* 0x004fe8000001005f */
[----:B------:R-:W-:Y:S02]  /*246d0*/  FADD.FTZ R12, R131, R0 ;  /* 0x00000000830c7221 */ /* 0x000fe40000010000 */
[----:B------:R-:W-:Y:S02]  /*246e0*/  FADD.FTZ R0, R161, R9 ;  /* 0x00000009a1007221 */ /* 0x000fe40000010000 */
[----:B------:R-:W-:Y:S01]  /*246f0*/  FADD.FTZ R12, R132, R12 ;  /* 0x0000000c840c7221 */ /* 0x000fe20000010000 */
[----:B------:R-:W-:Y:S01]  /*24700*/  MOV R132, R129 ;  /* 0x0000008100847202 */ /* 0x000fe20000000f00 */
[----:B------:R-:W-:Y:S02]  /*24710*/  FADD.FTZ R9, R160, R0 ;  /* 0x00000000a0097221 */ /* 0x000fe40000010000 */
[----:B------:R-:W-:Y:S01]  /*24720*/  FADD.FTZ R8, R133, R12 ;  /* 0x0000000c85087221 */ /* 0x000fe20000010000 */
[-C--:B------:R-:W-:Y:S01]  /*24730*/  HMMA.16816.F32.BF16 R160, R40, R50.reuse, R28 ;  /* 0x0000003228a0723c */ /* 0x080fe2000004181c */
[----:B------:R-:W-:Y:S01]  /*24740*/  FADD.FTZ R0, R190, R10 ;  /* 0x0000000abe007221 */ /* 0x000fe20000010000 */
[----:B------:R-:W-:Y:S01]  /*24750*/  MOV R133, R128 ;  /* 0x0000008000857202 */ /* 0x000fe20000000f00 */
[----:B------:R-:W-:Y:S02]  /*24760*/  FADD.FTZ R12, R188, R9 ;  /* 0x00000009bc0c7221 */ /* 0x000fe40000010000 */
[----:B------:R-:W-:Y:S02]  /*24770*/  FADD.FTZ R15, R91, R8 ;  /* 0x000000085b0f7221 */ /* 0x000fe40000010000 */
[----:B------:R-:W-:Y:S01]  /*24780*/  FADD.FTZ R14, R248, R0 ;  /* 0x00000000f80e7221 */ /* 0x000fe20000010000 */
[----:B------:R-:W1:Y:S01]  /*24790*/  LDSM.16.MT88.4 R8, [R219+0x2900] ;  /* 0x00290000db08783b */ /* 0x000e620000004200 */
[----:B------:R-:W-:Y:S01]  /*247a0*/  FADD.FTZ R2, R245, R12 ;  /* 0x0000000cf5027221 */ /* 0x000fe20000010000 */
[C---:B------:R-:W-:Y:S02]  /*247b0*/  HMMA.16816.F32.BF16 R100, R168.reuse, R50, R100 ;  /* 0x00000032a864723c */ /* 0x040fe40000041864 */
[----:B------:R-:W-:Y:S02]  /*247c0*/  FADD.FTZ R12, R90, R15 ;  /* 0x0000000f5a0c7221 */ /* 0x000fe40000010000 */
[----:B------:R-:W-:Y:S02]  /*247d0*/  FADD.FTZ R0, R252, R13 ;  /* 0x0000000dfc007221 */ /* 0x000fe40000010000 */
[----:B------:R-:W-:Y:S02]  /*247e0*/  FADD.FTZ R14, R251, R14 ;  /* 0x0000000efb0e7221 */ /* 0x000fe40000010000 */
[----:B------:R-:W-:Y:S01]  /*247f0*/  FADD.FTZ R12, R88, R12 ;  /* 0x0000000c580c7221 */ /* 0x000fe20000010000 */
[-C--:B---3--:R-:W-:Y:S03]  /*24800*/  HMMA.16816.F32.BF16 R104, R168, R4.reuse, R104 ;  /* 0x00000004a868723c */ /* 0x088fe60000041868 */
        /* <DEDUP_REMOVED lines=26> */
[----:B------:R-:W-:Y:S01]  /*249b0*/  FADD.FTZ R13, R182, R2 ;  /* 0x00000002b60d7221 */ /* 0x000fe20000010000 */
[-C--:B-1----:R-:W-:Y:S03]  /*249c0*/  HMMA.16816.F32.BF16 R116, R168, R8.reuse, R116 ;  /* 0x00000008a874723c */ /* 0x082fe60000041874 */
        /* <DEDUP_REMOVED lines=8> */
[-C--:B------:R-:W-:Y:S03]  /*24a50*/  HMMA.16816.F32.BF16 R124, R40, R10.reuse, R124 ;  /* 0x0000000a287c723c */ /* 0x080fe6000004187c */
[----:B------:R-:W-:Y:S02]  /*24a60*/  FADD.FTZ R5, R96, R0 ;  /* 0x0000000060057221 */ /* 0x000fe40000010000 */
[----:B------:R-:W-:Y:S02]  /*24a70*/  FADD.FTZ R0, R179, R7 ;  /* 0x00000007b3007221 */ /* 0x000fe40000010000 */
[----:B------:R-:W-:Y:S01]  /*24a80*/  FADD.FTZ R7, R176, R2 ;  /* 0x00000002b0077221 */ /* 0x000fe20000010000 */
[----:B------:R-:W-:Y:S01]  /*24a90*/  HMMA.16816.F32.BF16 R168, R168, R10, R36 ;  /* 0x0000000aa8a8723c */ /* 0x000fe20000041824 */
[----:B------:R-:W-:Y:S03]  /*24aa0*/  FADD.FTZ R4, R70, R4 ;  /* 0x0000000446047221 */ /* 0x000fe60000010000 */
[----:B------:R-:W-:Y:S02]  /*24ab0*/  FADD.FTZ R5, R98, R5 ;  /* 0x0000000562057221 */ /* 0x000fe40000010000 */
[----:B------:R-:W-:Y:S02]  /*24ac0*/  FADD.FTZ R6, R99, R0 ;  /* 0x0000000063067221 */ /* 0x000fe40000010000 */
[----:B------:R-:W-:Y:S04]  /*24ad0*/  FADD.FTZ R4, R69, R4 ;  /* 0x0000000445047221 */ /* 0x000fe80000010000 */
[----:B------:R-:W-:Y:S02]  /*24ae0*/  FADD.FTZ R0, R178, R7 ;  /* 0x00000007b2007221 */ /* 0x000fe40000010000 */
[----:B------:R-:W-:Y:S02]  /*24af0*/  FADD.FTZ R2, R97, R5 ;  /* 0x0000000561027221 */ /* 0x000fe40000010000 */
        /* <DEDUP_REMOVED lines=19> */
[----:B------:R-:W-:Y:S02]  /*24c30*/  FADD.FTZ R2, R65, R2 ;  /* 0x0000000241027221 */ /* 0x000fe40000010000 */
[----:B------:R-:W-:Y:S01]  /*24c40*/  FADD.FTZ R0, R52, R0 ;  /* 0x0000000034007221 */ /* 0x000fe20000010000 */
[----:B------:R1:W-:Y:S01]  /*24c50*/  STL [R1+0x8], R4 ;  /* 0x0000080401007387 */ /* 0x0003e20000100800 */
[----:B------:R-:W-:Y:S02]  /*24c60*/  IMAD.MOV.U32 R131, RZ, RZ, R130 ;  /* 0x000000ffff837224 */ /* 0x000fe400078e0082 */
[----:B------:R-:W-:Y:S01]  /*24c70*/  FADD.FTZ R0, R66, R0 ;  /* 0x0000000042007221 */ /* 0x000fe20000010000 */
[----:B------:R1:W-:Y:S04]  /*24c80*/  STL [R1+0xc], R2 ;  /* 0x00000c0201007387 */ /* 0x0003e80000100800 */
[----:B------:R1:W-:Y:S01]  /*24c90*/  STL [R1+0x10], R0 ;  /* 0x0000100001007387 */ /* 0x0003e20000100800 */
[----:B------:R-:W-:-:S05]  /*24ca0*/  @P0 BRA `(.L_x_499) ;  /* 0xffff9b6000000947 */ /* 0x000fca000383ffff */
.L_x_481:
[----:B-1----:R-:W2:Y:S04]  /*24cb0*/  LDL.LU R0, [R1+0x4] ;  /* 0x0000040001007983 */ /* 0x002ea80000300800 */
[----:B------:R-:W3:Y:S04]  /*24cc0*/  LDL.LU R4, [R1+0x8] ;  /* 0x0000080001047983 */ /* 0x000ee80000300800 */
[----:B------:R-:W4:Y:S04]  /*24cd0*/  LDL.LU R9, [R1+0xc] ;  /* 0x00000c0001097983 */ /* 0x000f280000300800 */
[----:B------:R-:W4:Y:S01]  /*24ce0*/  LDL.LU R2, [R1+0x10] ;  /* 0x0000100001027983 */ /* 0x000f220000300800 */
[----:B------:R-:W-:-:S02]  /*24cf0*/  MOV R36, 0xff800000 ;  /* 0xff80000000247802 */ /* 0x000fc40000000f00 */
[----:B------:R-:W-:Y:S02]  /*24d00*/  MOV R37, 0xff800000 ;  /* 0xff80000000257802 */ /* 0x000fe40000000f00 */
[----:B------:R-:W-:Y:S02]  /*24d10*/  MOV R38, 0xff800000 ;  /* 0xff80000000267802 */ /* 0x000fe40000000f00 */
[----:B------:R-:W-:Y:S02]  /*24d20*/  MOV R39, 0xff800000 ;  /* 0xff80000000277802 */ /* 0x000fe40000000f00 */
[----:B------:R-:W-:Y:S01]  /*24d30*/  PLOP3.LUT P4, PT, PT, PT, PT, 0x8, 0x0 ;  /* 0x000000000000781c */ /* 0x000fe20003f8e170 */
[----:B--2---:R-:W1:Y:S04]  /*24d40*/  SHFL.BFLY PT, R5, R0, 0x2, 0x1f ;  /* 0x0c401f0000057f89 */ /* 0x004e6800000e0000 */
[----:B---3--:R-:W2:Y:S04]  /*24d50*/  SHFL.BFLY PT, R6, R4, 0x2, 0x1f ;  /* 0x0c401f0004067f89 */ /* 0x008ea800000e0000 */
[----:B----4-:R-:W3:Y:S04]  /*24d60*/  SHFL.BFLY PT, R7, R9, 0x2, 0x1f ;  /* 0x0c401f0009077f89 */ /* 0x010ee800000e0000 */
[----:B------:R-:W4:Y:S01]  /*24d70*/  SHFL.BFLY PT, R8, R2, 0x2, 0x1f ;  /* 0x0c401f0002087f89 */ /* 0x000f2200000e0000 */
[----:B-1----:R-:W-:-:S02]  /*24d80*/  FADD.FTZ R5, R5, R0 ;  /* 0x0000000005057221 */ /* 0x002fc40000010000 */
[----:B--2---:R-:W-:-:S03]  /*24d90*/  FADD.FTZ R6, R6, R4 ;  /* 0x0000000406067221 */ /* 0x004fc60000010000 */
[----:B------:R-:W1:Y:S01]  /*24da0*/  SHFL.BFLY PT, R0, R5, 0x1, 0x1f ;  /* 0x0c201f0005007f89 */ /* 0x000e6200000e0000 */
[----:B---3--:R-:W-:-:S03]  /*24db0*/  FADD.FTZ R7, R7, R9 ;  /* 0x0000000907077221 */ /* 0x008fc60000010000 */
[----:B------:R-:W2:Y:S01]  /*24dc0*/  SHFL.BFLY PT, R4, R6, 0x1, 0x1f ;  /* 0x0c201f0006047f89 */ /* 0x000ea200000e0000 */
[----:B----4-:R-:W-:-:S03]  /*24dd0*/  FADD.FTZ R8, R8, R2 ;  /* 0x0000000208087221 */ /* 0x010fc60000010000 */
[----:B------:R-:W3:Y:S04]  /*24de0*/  SHFL.BFLY PT, R2, R7, 0x1, 0x1f ;  /* 0x0c201f0007027f89 */ /* 0x000ee800000e0000 */
[----:B------:R-:W4:Y:S01]  /*24df0*/  SHFL.BFLY PT, R9, R8, 0x1, 0x1f ;  /* 0x0c201f0008097f89 */ /* 0x000f2200000e0000 */
[----:B-1----:R-:W-:Y:S01]  /*24e00*/  FADD.FTZ R5, R5, R0 ;  /* 0x0000000005057221 */ /* 0x002fe20000010000 */
[----:B------:R-:W-:Y:S01]  /*24e10*/  MOV R0, RZ ;  /* 0x000000ff00007202 */ /* 0x000fe20000000f00 */
[----:B--2---:R-:W-:-:S03]  /*24e20*/  FADD.FTZ R6, R6, R4 ;  /* 0x0000000406067221 */ /* 0x004fc60000010000 */
[----:B------:R-:W-:Y:S02]  /*24e30*/  FSETP.NE.FTZ.AND P3, PT, R5, RZ, PT ;  /* 0x000000ff0500720b */ /* 0x000fe40003f75000 */
[----:B------:R-:W-:Y:S01]  /*24e40*/  MOV R4, RZ ;  /* 0x000000ff00047202 */ /* 0x000fe20000000f00 */
[----:B---3--:R-:W-:Y:S01]  /*24e50*/  FADD.FTZ R7, R7, R2 ;  /* 0x0000000207077221 */ /* 0x008fe20000010000 */
[----:B------:R-:W-:Y:S02]  /*24e60*/  FSETP.NE.FTZ.AND P2, PT, R6, RZ, PT ;  /* 0x000000ff0600720b */ /* 0x000fe40003f55000 */
[----:B------:R-:W-:Y:S01]  /*24e70*/  MOV R2, RZ ;  /* 0x000000ff00027202 */ /* 0x000fe20000000f00 */
[----:B----4-:R-:W-:Y:S01]  /*24e80*/  FADD.FTZ R8, R9, R8 ;  /* 0x0000000809087221 */ /* 0x010fe20000010000 */
[----:B------:R-:W-:-:S05]  /*24e90*/  FSETP.NE.FTZ.AND P1, PT, R7, RZ, PT ;  /* 0x000000ff0700720b */ /* 0x000fca0003f35000 */
[----:B------:R-:W1:Y:S01]  /*24ea0*/  @P3 MUFU.RCP R0, R5 ;  /* 0x0000000500003308 */ /* 0x000e620000001000 */
[----:B------:R-:W-:-:S07]  /*24eb0*/  FSETP.NE.FTZ.AND P0, PT, R8, RZ, PT ;  /* 0x000000ff0800720b */ /* 0x000fce0003f15000 */
[----:B------:R-:W-:Y:S01]  /*24ec0*/  @P2 MUFU.RCP R4, R6 ;  /* 0x0000000600042308 */ /* 0x000fe20000001000 */
[----:B-1----:R-:W-:-:S07]  /*24ed0*/  FMUL.FTZ R136, R0, R136 ;  /* 0x0000008800887220 */ /* 0x002fce0000410000 */
[----:B------:R-:W1:Y:S01]  /*24ee0*/  @P1 MUFU.RCP R2, R7 ;  /* 0x0000000700021308 */ /* 0x000e620000001000 */
[C---:B------:R-:W-:Y:S02]  /*24ef0*/  FMUL.FTZ R137, R0.reuse, R137 ;  /* 0x0000008900897220 */ /* 0x040fe40000410000 */
[C---:B------:R-:W-:Y:S02]  /*24f00*/  FMUL.FTZ R148, R0.reuse, R148 ;  /* 0x0000009400947220 */ /* 0x040fe40000410000 */
[C---:B------:R-:W-:Y:S02]  /*24f10*/  FMUL.FTZ R149, R0.reuse, R149 ;  /* 0x0000009500957220 */ /* 0x040fe40000410000 */
[C---:B------:R-:W-:Y:S01]  /*24f20*/  FMUL.FTZ R152, R0.reuse, R152 ;  /* 0x0000009800987220 */ /* 0x040fe20000410000 */
[----:B------:R-:W-:Y:S01]  /*24f30*/  @P2 MUFU.LG2 R9, R6 ;  /* 0x0000000600092308 */ /* 0x000fe20000000c00 */
[C---:B------:R-:W-:Y:S02]  /*24f40*/  FMUL.FTZ R28, R0.reuse, R153 ;  /* 0x00000099001c7220 */ /* 0x040fe40000410000 */
[----:B------:R-:W-:-:S02]  /*24f50*/  FMUL.FTZ R100, R0, R100 ;  /* 0x0000006400647220 */ /* 0x000fc40000410000 */
[C---:B------:R-:W-:Y:S02]  /*24f60*/  FMUL.FTZ R21, R0.reuse, R101 ;  /* 0x0000006500157220 */ /* 0x040fe40000410000 */
[C---:B------:R-:W-:Y:S01]  /*24f70*/  FMUL.FTZ R104, R0.reuse, R104 ;  /* 0x0000006800687220 */ /* 0x040fe20000410000 */
[----:B------:R-:W-:Y:S01]  /*24f80*/  @P3 MUFU.LG2 R11, R5 ;  /* 0x00000005000b3308 */ /* 0x000fe20000000c00 */
[C---:B------:R-:W-:Y:S02]  /*24f90*/  FMUL.FTZ R24, R0.reuse, R105 ;  /* 0x0000006900187220 */ /* 0x040fe40000410000 */
[C---:B------:R-:W-:Y:S02]  /*24fa0*/  FMUL.FTZ R112, R0.reuse, R112 ;  /* 0x0000007000707220 */ /* 0x040fe40000410000 */
[C---:B------:R-:W-:Y:S02]  /*24fb0*/  FMUL.FTZ R19, R0.reuse, R113 ;  /* 0x0000007100137220 */ /* 0x040fe40000410000 */
[C---:B------:R-:W-:Y:S01]  /*24fc0*/  FMUL.FTZ R116, R0.reuse, R116 ;  /* 0x0000007400747220 */ /* 0x040fe20000410000 */
[----:B------:R-:W-:Y:S01]  /*24fd0*/  @P1 MUFU.LG2 R7, R7 ;  /* 0x0000000700071308 */ /* 0x000fe20000000c00 */
[----:B------:R-:W-:-:S02]  /*24fe0*/  FMUL.FTZ R18, R0, R117 ;  /* 0x0000007500127220 */ /* 0x000fc40000410000 */
[C---:B------:R-:W-:Y:S02]  /*24ff0*/  FMUL.FTZ R168, R0.reuse, R168 ;  /* 0x000000a800a87220 */ /* 0x040fe40000410000 */
[----:B------:R-:W-:Y:S01]  /*25000*/  FMUL.FTZ R169, R0, R169 ;  /* 0x000000a900a97220 */ /* 0x000fe20000410000 */
[----:B------:R-:W-:Y:S01]  /*25010*/  MOV R0, RZ ;  /* 0x000000ff00007202 */ /* 0x000fe20000000f00 */
[C---:B-1----:R-:W-:Y:S01]  /*25020*/  FMUL.FTZ R140, R2.reuse, R140 ;  /* 0x0000008c028c7220 */ /* 0x042fe20000410000 */
[----:B------:R-:W-:Y:S01]  /*25030*/  @P0 MUFU.LG2 R6, R8 ;  /* 0x0000000800060308 */ /* 0x000fe20000000c00 */
[C---:B------:R-:W-:Y:S02]  /*25040*/  FMUL.FTZ R33, R2.reuse, R141 ;  /* 0x0000008d02217220 */ /* 0x040fe40000410000 */
[C---:B------:R-:W-:Y:S02]  /*25050*/  FMUL.FTZ R144, R2.reuse, R144 ;  /* 0x0000009002907220 */ /* 0x040fe40000410000 */
[----:B------:R-:W-:-:S02]  /*25060*/  FMUL.FTZ R32, R2, R145 ;  /* 0x0000009102207220 */ /* 0x000fc40000410000 */
[C---:B------:R-:W-:Y:S01]  /*25070*/  FMUL.FTZ R156, R2.reuse, R156 ;  /* 0x0000009c029c7220 */ /* 0x040fe20000410000 */
[----:B------:R1:W2:Y:S01]  /*25080*/  @P0 MUFU.RCP R0, R8 ;  /* 0x0000000800000308 */ /* 0x0002a20000001000 */
[C---:B------:R-:W-:Y:S02]  /*25090*/  FMUL.FTZ R31, R2.reuse, R157 ;  /* 0x0000009d021f7220 */ /* 0x040fe40000410000 */
[C---:B------:R-:W-:Y:S02]  /*250a0*/  FMUL.FTZ R160, R2.reuse, R160 ;  /* 0x000000a002a07220 */ /* 0x040fe40000410000 */
[C---:B------:R-:W-:Y:S02]  /*250b0*/  FMUL.FTZ R30, R2.reuse, R161 ;  /* 0x000000a1021e7220 */ /* 0x040fe40000410000 */
[C---:B------:R-:W-:Y:S02]  /*250c0*/  FMUL.FTZ R108, R2.reuse, R108 ;  /* 0x0000006c026c7220 */ /* 0x040fe40000410000 */
[----:B------:R-:W-:-:S02]  /*250d0*/  FMUL.FTZ R22, R2, R109 ;  /* 0x0000006d02167220 */ /* 0x000fc40000410000 */
[C---:B------:R-:W-:Y:S02]  /*250e0*/  FMUL.FTZ R164, R2.reuse, R164 ;  /* 0x000000a402a47220 */ /* 0x040fe40000410000 */
[C---:B------:R-:W-:Y:S02]  /*250f0*/  FMUL.FTZ R14, R2.reuse, R165 ;  /* 0x000000a5020e7220 */ /* 0x040fe40000410000 */
[C---:B------:R-:W-:Y:S01]  /*25100*/  FMUL.FTZ R120, R2.reuse, R120 ;  /* 0x0000007802787220 */ /* 0x040fe20000410000 */
[----:B-1----:R-:W-:Y:S01]  /*25110*/  @P0 MOV R8, 0x3f317218 ;  /* 0x3f31721800080802 */ /* 0x002fe20000000f00 */
[C---:B------:R-:W-:Y:S02]  /*25120*/  FMUL.FTZ R13, R2.reuse, R121 ;  /* 0x00000079020d7220 */ /* 0x040fe40000410000 */
[C---:B------:R-:W-:Y:S02]  /*25130*/  FMUL.FTZ R124, R2.reuse, R124 ;  /* 0x0000007c027c7220 */ /* 0x040fe40000410000 */
[----:B------:R-:W-:Y:S01]  /*25140*/  FMUL.FTZ R125, R2, R125 ;  /* 0x0000007d027d7220 */ /* 0x000fe20000410000 */
[----:B------:R-:W-:Y:S01]  /*25150*/  @P2 MOV R2, 0x3f317218 ;  /* 0x3f31721800022802 */ /* 0x000fe20000000f00 */
        /* <DEDUP_REMOVED lines=16> */
[----:B------:R-:W-:Y:S01]  /*25260*/  @P3 MOV R4, 0x3f317218 ;  /* 0x3f31721800043802 */ /* 0x000fe20000000f00 */
[C---:B--2---:R-:W-:Y:S02]  /*25270*/  FMUL.FTZ R142, R0.reuse, R142 ;  /* 0x0000008e008e7220 */ /* 0x044fe40000410000 */
        /* <DEDUP_REMOVED lines=16> */
[----:B------:R-:W-:Y:S02]  /*25380*/  @P2 FMUL.FTZ R5, R2, c[0x0][0x2d0] ;  /* 0x0000b40002052a20 */ /* 0x000fe40000410000 */
[----:B------:R-:W-:Y:S02]  /*25390*/  @P3 FMUL.FTZ R10, R4, c[0x0][0x2d0] ;  /* 0x0000b400040a3a20 */ /* 0x000fe40000410000 */
[----:B------:R-:W-:Y:S02]  /*253a0*/  @P1 FMUL.FTZ R2, R0, c[0x0][0x2d0] ;  /* 0x0000b40000021a20 */ /* 0x000fe40000410000 */
[----:B------:R-:W-:Y:S02]  /*253b0*/  @P3 FMUL.FTZ R11, R11, 0.69314718246459960938 ;  /* 0x3f3172180b0b3820 */ /* 0x000fe40000410000 */
[----:B------:R-:W-:-:S02]  /*253c0*/  @P2 FMUL.FTZ R9, R9, 0.69314718246459960938 ;  /* 0x3f31721809092820 */ /* 0x000fc40000410000 */
[----:B------:R-:W-:Y:S02]  /*253d0*/  @P1 FMUL.FTZ R7, R7, 0.69314718246459960938 ;  /* 0x3f31721807071820 */ /* 0x000fe40000410000 */
[----:B------:R-:W-:Y:S02]  /*253e0*/  @P0 FMUL.FTZ R4, R6, 0.69314718246459960938 ;  /* 0x3f31721806040820 */ /* 0x000fe40000410000 */
[----:B------:R-:W-:Y:S02]  /*253f0*/  @P0 FMUL.FTZ R0, R8, c[0x0][0x2d0] ;  /* 0x0000b40008000a20 */ /* 0x000fe40000410000 */
[----:B------:R-:W-:Y:S02]  /*25400*/  @P3 FFMA.FTZ R36, R10, R130, R11 ;  /* 0x000000820a243223 */ /* 0x000fe4000001000b */
[----:B------:R-:W-:Y:S02]  /*25410*/  @P2 FFMA.FTZ R37, R5, R129, R9 ;  /* 0x0000008105252223 */ /* 0x000fe40000010009 */
[----:B------:R-:W-:-:S02]  /*25420*/  @P1 FFMA.FTZ R38, R2, R128, R7 ;  /* 0x0000008002261223 */ /* 0x000fc40000010007 */
[----:B------:R-:W-:Y:S02]  /*25430*/  @P0 FFMA.FTZ R39, R0, R3, R4 ;  /* 0x0000000300270223 */ /* 0x000fe40000010004 */
.L_x_383:
[----:B------:R-:W-:Y:S01]  /*25440*/  USHF.R.S32.HI UR10, URZ, 0x1f, UR8 ;  /* 0x0000001f3f0a7899 */ /* 0x000fe20008011408 */
[----:B------:R-:W-:Y:S05]  /*25450*/  @P4 BRA `(.L_x_500) ;  /* 0x000014d000004947 */ /* 0x000fea0003800000 */
[----:B------:R-:W1:Y:S01]  /*25460*/  S2R R40, SR_TID.X ;  /* 0x0000000000287919 */ /* 0x000e620000002100 */
[----:B------:R-:W-:Y:S01]  /*25470*/  IMAD.MOV.U32 R6, RZ, RZ, -0x10 ;  /* 0xfffffff0ff067424 */ /* 0x000fe200078e00ff */
[----:B------:R-:W-:Y:S01]  /*25480*/  F2FP.BF16.PACK_AB R5, R137, R136 ;  /* 0x000000888905723e */ /* 0x000fe200000010ff */
[----:B------:R-:W-:Y:S01]  /*25490*/  ULDC.64 UR6, c[0x0][0x500] ;  /* 0x0001400000067ab9 */ /* 0x000fe20000000a00 */
[----:B------:R-:W-:Y:S01]  /*254a0*/  F2FP.BF16.PACK_AB R26, R26, R138 ;  /* 0x0000008a1a1a723e */ /* 0x000fe200000010ff */
[----:B------:R-:W-:Y:S01]  /*254b0*/  UISETP.NE.U32.AND UP1, UPT, URZ, UR6, UPT ;  /* 0x000000063f00728c */ /* 0x000fe2000bf25070 */
[----:B------:R-:W-:Y:S01]  /*254c0*/  F2FP.BF16.PACK_AB R7, R149, R148 ;  /* 0x000000949507723e */ /* 0x000fe200000010ff */
[----:B------:R-:W-:Y:S01]  /*254d0*/  ULDC.64 UR4, c[0x0][0x508] ;  /* 0x0001420000047ab9 */ /* 0x000fe20000000a00 */
[----:B------:R-:W-:Y:S01]  /*254e0*/  F2FP.BF16.PACK_AB R29, R29, R150 ;  /* 0x000000961d1d723e */ /* 0x000fe200000010ff */
[----:B------:R-:W-:Y:S01]  /*254f0*/  UISETP.NE.AND.EX UP1, UPT, URZ, UR7, UPT, UP1 ;  /* 0x000000073f00728c */ /* 0x000fe2000bf25310 */
[----:B------:R-:W-:Y:S01]  /*25500*/  F2FP.BF16.PACK_AB R33, R33, R140 ;  /* 0x0000008c2121723e */ /* 0x000fe200000010ff */
[----:B------:R-:W-:Y:S01]  /*25510*/  UISETP.NE.U32.AND UP0, UPT, URZ, UR4, UPT ;  /* 0x000000043f00728c */ /* 0x000fe2000bf05070 */
[----:B------:R-:W-:Y:S01]  /*25520*/  F2FP.BF16.PACK_AB R142, R143, R142 ;  /* 0x0000008e8f8e723e */ /* 0x000fe200000010ff */
[----:B------:R-:W-:Y:S01]  /*25530*/  ULDC.64 UR6, c[0x0][0x500] ;  /* 0x0001400000067ab9 */ /* 0x000fe20000000a00 */
[----:B------:R-:W-:Y:S01]  /*25540*/  F2FP.BF16.PACK_AB R32, R32, R144 ;  /* 0x000000902020723e */ /* 0x000fe200000010ff */
[----:B------:R-:W-:Y:S01]  /*25550*/  UMOV UR4, 0x4 ;  /* 0x0000000400047882 */ /* 0x000fe20000000000 */
[----:B------:R-:W-:Y:S01]  /*25560*/  F2FP.BF16.PACK_AB R146, R147, R146 ;  /* 0x000000929392723e */ /* 0x000fe200000010ff */
[----:B------:R-:W-:Y:S01]  /*25570*/  UIMAD.WIDE UR6, UR11, UR4, UR6 ;  /* 0x000000040b0672a5 */ /* 0x000fe2000f8e0206 */
[----:B------:R-:W-:Y:S01]  /*25580*/  F2FP.BF16.PACK_AB R28, R28, R152 ;  /* 0x000000981c1c723e */ /* 0x000fe200000010ff */
[----:B------:R-:W-:Y:S01]  /*25590*/  UISETP.NE.AND.EX UP0, UPT, URZ, UR5, UPT, UP0 ;  /* 0x000000053f00728c */ /* 0x000fe2000bf05300 */
[----:B------:R-:W-:-:S02]  /*255a0*/  F2FP.BF16.PACK_AB R27, R27, R154 ;  /* 0x0000009a1b1b723e */ /* 0x000fc400000010ff */
[----:B------:R-:W-:Y:S02]  /*255b0*/  F2FP.BF16.PACK_AB R21, R21, R100 ;  /* 0x000000641515723e */ /* 0x000fe400000010ff */
[----:B-1----:R-:W-:Y:S02]  /*255c0*/  SHF.R.S32.HI R41, RZ, 0x1f, R40 ;  /* 0x0000001fff297819 */ /* 0x002fe40000011428 */
[----:B------:R-:W-:Y:S02]  /*255d0*/  F2FP.BF16.PACK_AB R25, R25, R102 ;  /* 0x000000661919723e */ /* 0x000fe400000010ff */
[CC--:B------:R-:W-:Y:S02]  /*255e0*/  LEA.HI R2, R41.reuse, R40.reuse, RZ, 0x2 ;  /* 0x0000002829027211 */ /* 0x0c0fe400078f10ff */
[----:B------:R-:W-:Y:S02]  /*255f0*/  LEA.HI R35, R41, R40, RZ, 0x5 ;  /* 0x0000002829237211 */ /* 0x000fe400078f28ff */
[----:B------:R-:W-:-:S02]  /*25600*/  SHF.R.S32.HI R3, RZ, 0x2, R2 ;  /* 0x00000002ff037819 */ /* 0x000fc40000011402 */
[----:B------:R-:W-:Y:S02]  /*25610*/  SHF.R.S32.HI R0, RZ, 0x1f, R2 ;  /* 0x0000001fff007819 */ /* 0x000fe40000011402 */
[----:B------:R-:W-:Y:S02]  /*25620*/  SHF.R.S32.HI R34, RZ, 0x5, R35 ;  /* 0x00000005ff227819 */ /* 0x000fe40000011423 */
[----:B------:R-:W-:Y:S02]  /*25630*/  LEA.HI R0, R0, R3, RZ, 0x3 ;  /* 0x0000000300007211 */ /* 0x000fe400078f18ff */
[----:B------:R-:W-:Y:S02]  /*25640*/  F2FP.BF16.PACK_AB R31, R31, R156 ;  /* 0x0000009c1f1f723e */ /* 0x000fe400000010ff */
[----:B------:R-:W-:Y:S02]  /*25650*/  LOP3.LUT R0, R0, 0xfffffff8, RZ, 0xc0, !PT ;  /* 0xfffffff800007812 */ /* 0x000fe400078ec0ff */
[----:B------:R-:W-:-:S02]  /*25660*/  F2FP.BF16.PACK_AB R158, R159, R158 ;  /* 0x0000009e9f9e723e */ /* 0x000fc400000010ff */
[----:B------:R-:W-:Y:S01]  /*25670*/  F2FP.BF16.PACK_AB R30, R30, R160 ;  /* 0x000000a01e1e723e */ /* 0x000fe200000010ff */
[----:B------:R-:W-:Y:S01]  /*25680*/  IMAD.IADD R3, R3, 0x1, -R0 ;  /* 0x0000000103037824 */ /* 0x000fe200078e0a00 */
[----:B------:R-:W-:Y:S02]  /*25690*/  LOP3.LUT R0, R2, 0xfffffffc, RZ, 0xc0, !PT ;  /* 0xfffffffc02007812 */ /* 0x000fe400078ec0ff */
[----:B------:R-:W-:Y:S01]  /*256a0*/  F2FP.BF16.PACK_AB R162, R163, R162 ;  /* 0x000000a2a3a2723e */ /* 0x000fe200000010ff */
[----:B------:R-:W-:Y:S01]  /*256b0*/  IMAD.SHL.U32 R2, R3, 0x40, RZ ;  /* 0x0000004003027824 */ /* 0x000fe200078e00ff */
[----:B------:R-:W-:Y:S01]  /*256c0*/  F2FP.BF16.PACK_AB R24, R24, R104 ;  /* 0x000000681818723e */ /* 0x000fe200000010ff */
[----:B------:R-:W-:Y:S01]  /*256d0*/  IMAD.IADD R17, R40, 0x1, -R0 ;  /* 0x0000000128117824 */ /* 0x000fe200078e0a00 */
[----:B------:R-:W-:Y:S02]  /*256e0*/  F2FP.BF16.PACK_AB R23, R23, R106 ;  /* 0x0000006a1717723e */ /* 0x000fe400000010ff */
[----:B------:R-:W-:Y:S01]  /*256f0*/  LOP3.LUT R0, R2, 0x1c0, RZ, 0xc0, !PT ;  /* 0x000001c002007812 */ /* 0x000fe200078ec0ff */
[----:B------:R-:W-:Y:S01]  /*25700*/  IMAD R4, R34, 0x200, R17 ;  /* 0x0000020022047824 */ /* 0x000fe200078e0211 */
[----:B------:R-:W-:-:S02]  /*25710*/  F2FP.BF16.PACK_AB R19, R19, R112 ;  /* 0x000000701313723e */ /* 0x000fc400000010ff */
[----:B------:R-:W-:Y:S02]  /*25720*/  LEA.HI R2, R0, R0, RZ, 0x1d ;  /* 0x0000000000027211 */ /* 0x000fe400078fe8ff */
[----:B------:R-:W-:Y:S02]  /*25730*/  LOP3.LUT R0, R3, 0x1, RZ, 0xc0, !PT ;  /* 0x0000000103007812 */ /* 0x000fe400078ec0ff */
[----:B------:R-:W-:Y:S01]  /*25740*/  F2FP.BF16.PACK_AB R15, R15, R114 ;  /* 0x000000720f0f723e */ /* 0x000fe200000010ff */
[----:B------:R-:W-:Y:S01]  /*25750*/  IMAD.U32 R2, R4, 0x2, R2 ;  /* 0x0000000204027824 */ /* 0x000fe200078e0002 */
[----:B------:R-:W-:Y:S02]  /*25760*/  ISETP.NE.U32.AND P0, PT, R0, 0x1, PT ;  /* 0x000000010000780c */ /* 0x000fe40003f05070 */
[----:B------:R-:W-:Y:S01]  /*25770*/  F2FP.BF16.PACK_AB R22, R22, R108 ;  /* 0x0000006c1616723e */ /* 0x000fe200000010ff */
[----:B------:R-:W-:Y:S01]  /*25780*/  IMAD.SHL.U32 R2, R2, 0x2, RZ ;  /* 0x0000000202027824 */ /* 0x000fe200078e00ff */
[----:B------:R-:W-:Y:S01]  /*25790*/  BAR.SYNC.DEFER_BLOCKING 0x1, 0x80 ;  /* 0x0042000000007b1d */ /* 0x000fe20000010000 */
[----:B------:R-:W-:-:S02]  /*257a0*/  SEL R6, R6, 0x10, !P0 ;  /* 0x0000001006067807 */ /* 0x000fc40004000000 */
[----:B------:R-:W-:Y:S02]  /*257b0*/  R2P PR, R3, 0x6 ;  /* 0x0000000603007804 */ /* 0x000fe40000000000 */
[C---:B------:R-:W-:Y:S01]  /*257c0*/  IADD3 R4, R2.reuse, 0x80, RZ ;  /* 0x0000008002047810 */ /* 0x040fe20007ffe0ff */
[C---:B------:R-:W-:Y:S01]  /*257d0*/  IMAD.IADD R3, R2.reuse, 0x1, R6 ;  /* 0x0000000102037824 */ /* 0x040fe200078e0206 */
[----:B------:R-:W-:Y:S02]  /*257e0*/  IADD3 R0, R2, 0xc0, RZ ;  /* 0x000000c002007810 */ /* 0x000fe40007ffe0ff */
[----:B------:R-:W-:Y:S02]  /*257f0*/  F2FP.BF16.PACK_AB R110, R111, R110 ;  /* 0x0000006e6f6e723e */ /* 0x000fe400000010ff */
[----:B------:R-:W-:Y:S02]  /*25800*/  F2FP.BF16.PACK_AB R14, R14, R164 ;  /* 0x000000a40e0e723e */ /* 0x000fe400000010ff */
[----:B------:R-:W-:-:S02]  /*25810*/  F2FP.BF16.PACK_AB R20, R20, R166 ;  /* 0x000000a61414723e */ /* 0x000fc400000010ff */
[----:B------:R-:W-:Y:S02]  /*25820*/  F2FP.BF16.PACK_AB R18, R18, R116 ;  /* 0x000000741212723e */ /* 0x000fe400000010ff */
[----:B------:R-:W-:Y:S02]  /*25830*/  @P2 IADD3 R0, R4, -0x40, RZ ;  /* 0xffffffc004002810 */ /* 0x000fe40007ffe0ff */
[----:B------:R-:W-:Y:S02]  /*25840*/  F2FP.BF16.PACK_AB R16, R16, R118 ;  /* 0x000000761010723e */ /* 0x000fe400000010ff */
[----:B------:R-:W-:Y:S02]  /*25850*/  F2FP.BF16.PACK_AB R11, R169, R168 ;  /* 0x000000a8a90b723e */ /* 0x000fe400000010ff */
[----:B------:R-:W-:Y:S01]  /*25860*/  F2FP.BF16.PACK_AB R10, R171, R170 ;  /* 0x000000aaab0a723e */ /* 0x000fe200000010ff */
[----:B------:R1:W-:Y:S01]  /*25870*/  STS [R2+0x80], R5 ;  /* 0x0000800502007388 */ /* 0x0003e20000000800 */
[----:B------:R-:W-:-:S02]  /*25880*/  F2FP.BF16.PACK_AB R13, R13, R120 ;  /* 0x000000780d0d723e */ /* 0x000fc400000010ff */
[----:B------:R-:W-:Y:S01]  /*25890*/  F2FP.BF16.PACK_AB R12, R12, R122 ;  /* 0x0000007a0c0c723e */ /* 0x000fe200000010ff */
[----:B------:R-:W-:Y:S01]  /*258a0*/  STS [R2+0x480], R26 ;  /* 0x0004801a02007388 */ /* 0x000fe20000000800 */
[----:B------:R-:W-:Y:S02]  /*258b0*/  F2FP.BF16.PACK_AB R9, R125, R124 ;  /* 0x0000007c7d09723e */ /* 0x000fe400000010ff */
[----:B------:R-:W-:Y:S01]  /*258c0*/  F2FP.BF16.PACK_AB R8, R127, R126 ;  /* 0x0000007e7f08723e */ /* 0x000fe200000010ff */
[----:B------:R2:W-:Y:S01]  /*258d0*/  STS [R3+0x80], R7 ;  /* 0x0000800703007388 */ /* 0x0005e20000000800 */
[----:B------:R-:W-:-:S03]  /*258e0*/  PLOP3.LUT P0, PT, PT, PT, UP1, 0x80, 0x0 ;  /* 0x000000000000781c */ /* 0x000fc60003f0f018 */
[----:B------:R-:W-:Y:S04]  /*258f0*/  STS [R3+0x480], R29 ;  /* 0x0004801d03007388 */ /* 0x000fe80000000800 */
[----:B------:R-:W-:Y:S04]  /*25900*/  STS [R2+0x2080], R33 ;  /* 0x0020802102007388 */ /* 0x000fe80000000800 */
[----:B------:R3:W-:Y:S04]  /*25910*/  STS [R2+0x2480], R142 ;  /* 0x0024808e02007388 */ /* 0x0007e80000000800 */
[----:B------:R-:W-:Y:S01]  /*25920*/  STS [R3+0x2080], R32 ;  /* 0x0020802003007388 */ /* 0x000fe20000000800 */
[----:B-1----:R-:W-:-:S03]  /*25930*/  IMAD.MOV.U32 R5, RZ, RZ, 0x20 ;  /* 0x00000020ff057424 */ /* 0x002fc600078e00ff */
[----:B------:R-:W-:Y:S02]  /*25940*/  STS [R3+0x2480], R146 ;  /* 0x0024809203007388 */ /* 0x000fe40000000800 */
[----:B--2---:R-:W-:Y:S02]  /*25950*/  SEL R7, R5, 0xffffffe0, !P1 ;  /* 0xffffffe005077807 */ /* 0x004fe40004800000 */
[----:B------:R-:W-:-:S03]  /*25960*/  PLOP3.LUT P1, PT, PT, PT, UP0, 0x80, 0x0 ;  /* 0x000000000000781c */ /* 0x000fc60003f2f008 */
[----:B------:R-:W-:Y:S02]  /*25970*/  IMAD.IADD R5, R2, 0x1, R7 ;  /* 0x0000000102057824 */ /* 0x000fe400078e0207 */
[----:B------:R-:W-:-:S03]  /*25980*/  IMAD.IADD R4, R7, 0x1, R3 ;  /* 0x0000000107047824 */ /* 0x000fc600078e0203 */
[----:B------:R-:W-:Y:S01]  /*25990*/  STS [R5+0x80], R28 ;  /* 0x0000801c05007388 */ /* 0x000fe20000000800 */
[----:B---3--:R-:W-:-:S03]  /*259a0*/  IADD3 R2, R7, 0x400, R0 ;  /* 0x0000040007027810 */ /* 0x008fc60007ffe000 */
[----:B------:R-:W-:Y:S04]  /*259b0*/  STS [R5+0x480], R27 ;  /* 0x0004801b05007388 */ /* 0x000fe80000000800 */
[----:B------:R-:W-:Y:S04]  /*259c0*/  STS [R4+0x80], R21 ;  /* 0x0000801504007388 */ /* 0x000fe80000000800 */
        /* <DEDUP_REMOVED lines=8> */
[----:B------:R-:W-:-:S04]  /*25a50*/  IMAD.IADD R2, R6, 0x1, R0 ;  /* 0x0000000106027824 */ /* 0x000fc800078e0200 */
[----:B------:R-:W-:Y:S01]  /*25a60*/  IMAD.IADD R3, R7, 0x1, R2 ;  /* 0x0000000107037824 */ /* 0x000fe200078e0202 */
[----:B------:R-:W-:Y:S01]  /*25a70*/  STS [R2], R19 ;  /* 0x0000001302007388 */ /* 0x000fe20000000800 */
[----:B--2---:R-:W-:-:S03]  /*25a80*/  IMAD.U32 R4, RZ, RZ, UR6 ;  /* 0x00000006ff047e24 */ /* 0x004fc6000f8e00ff */
        /* <DEDUP_REMOVED lines=8> */
[----:B------:R-:W-:Y:S04]  /*25b10*/  STS [R3], R11 ;  /* 0x0000000b03007388 */ /* 0x000fe80000000800 */
[----:B------:R-:W-:Y:S04]  /*25b20*/  STS [R5], R10 ;  /* 0x0000000a05007388 */ /* 0x000fe80000000800 */
[----:B------:R-:W-:Y:S04]  /*25b30*/  STS [R0+0x2000], R13 ;  /* 0x0020000d00007388 */ /* 0x000fe80000000800 */
[----:B------:R-:W-:Y:S04]  /*25b40*/  STS [R0+0x2400], R12 ;  /* 0x0024000c00007388 */ /* 0x000fe80000000800 */
[----:B------:R-:W-:Y:S04]  /*25b50*/  STS [R3+0x2000], R9 ;  /* 0x0020000903007388 */ /* 0x000fe80000000800 */
[----:B------:R1:W-:Y:S02]  /*25b60*/  STS [R5+0x2000], R8 ;  /* 0x0020000805007388 */ /* 0x0003e40000000800 */
[----:B-1----:R-:W-:-:S02]  /*25b70*/  IMAD.U32 R5, RZ, RZ, UR7 ;  /* 0x00000007ff057e24 */ /* 0x002fc4000f8e00ff */
[----:B------:R-:W-:Y:S06]  /*25b80*/  BAR.SYNC.DEFER_BLOCKING 0x1, 0x80 ;  /* 0x0042000000007b1d */ /* 0x000fec0000010000 */
[----:B------:R-:W-:Y:S02]  /*25b90*/  ULDC.64 UR6, c[0x0][0x508] ;  /* 0x0001420000067ab9 */ /* 0x000fe40000000a00 */
[----:B------:R-:W-:Y:S01]  /*25ba0*/  @UP0 UIMAD.WIDE UR6, UR11, UR4, UR6 ;  /* 0x000000040b0602a5 */ /* 0x000fe2000f8e0206 */
[----:B------:R-:W2:Y:S01]  /*25bb0*/  @P0 LDG.E R0, [R4.64] ;  /* 0x0000000e04000981 */ /* 0x000ea2000c1e1900 */
[----:B------:R-:W-:-:S04]  /*25bc0*/  IMAD.MOV.U32 R12, RZ, RZ, c[0x0][0x388] ;  /* 0x0000e200ff0c7624 */ /* 0x000fc800078e00ff */
[----:B------:R-:W-:Y:S02]  /*25bd0*/  IMAD.U32 R2, RZ, RZ, UR6 ;  /* 0x00000006ff027e24 */ /* 0x000fe4000f8e00ff */
[----:B------:R-:W-:-:S05]  /*25be0*/  IMAD.U32 R3, RZ, RZ, UR7 ;  /* 0x00000007ff037e24 */ /* 0x000fca000f8e00ff */
[----:B------:R1:W5:Y:S02]  /*25bf0*/  @P1 LDG.E R12, [R2.64] ;  /* 0x0000000e020c1981 */ /* 0x000364000c1e1900 */
[----:B-1----:R-:W-:Y:S02]  /*25c00*/  CS2R R2, SRZ ;  /* 0x0000000000027805 */ /* 0x002fe4000001ff00 */
[--C-:B--2---:R-:W-:Y:S01]  /*25c10*/  @P0 SHF.R.S32.HI R3, RZ, 0x1f, R0.reuse ;  /* 0x0000001fff030819 */ /* 0x104fe20000011400 */
[----:B------:R-:W-:Y:S01]  /*25c20*/  @P0 IMAD.MOV.U32 R2, RZ, RZ, R0 ;  /* 0x000000ffff020224 */ /* 0x000fe200078e0000 */
[----:B------:R-:W-:Y:S05]  /*25c30*/  @P1 BRA `(.L_x_501) ;  /* 0x0000004000001947 */ /* 0x000fea0003800000 */
[----:B------:R-:W-:Y:S05]  /*25c40*/  @!P0 BRA `(.L_x_501) ;  /* 0x0000003000008947 */ /* 0x000fea0003800000 */
[----:B------:R1:W2:Y:S04]  /*25c50*/  LDG.E R0, [R4.64] ;  /* 0x0000000e04007981 */ /* 0x0002a8000c1e1900 */
[----:B-1----:R-:W2:Y:S02]  /*25c60*/  LDG.E R4, [R4.64+0x4] ;  /* 0x0000040e04047981 */ /* 0x002ea4000c1e1900 */
[----:B--2--5:R-:W-:-:S02]  /*25c70*/  IADD3 R12, -R0, R4, RZ ;  /* 0x00000004000c7210 */ /* 0x024fc40007ffe1ff */
.L_x_501:
[----:B------:R-:W-:Y:S01]  /*25c80*/  LEA.HI R0, R17, R17, RZ, 0x1 ;  /* 0x0000001111007211 */ /* 0x000fe200078f08ff */
[----:B------:R1:W2:Y:S01]  /*25c90*/  R2UR UR6, R2 ;  /* 0x00000000020673c2 */ /* 0x0002a200000e0000 */
[----:B------:R-:W-:Y:S01]  /*25ca0*/  IMAD.MOV.U32 R5, RZ, RZ, c[0x0][0x4e8] ;  /* 0x00013a00ff057624 */ /* 0x000fe200078e00ff */
[----:B------:R-:W3:Y:S01]  /*25cb0*/  S2R R22, SR_CTAID.X ;  /* 0x0000000000167919 */ /* 0x000ee20000002500 */
[C---:B------:R-:W-:Y:S01]  /*25cc0*/  LOP3.LUT R4, R0.reuse, 0x1ffffffe, RZ, 0xc0, !PT ;  /* 0x1ffffffe00047812 */ /* 0x040fe200078ec0ff */
[----:B------:R-:W-:Y:S01]  /*25cd0*/  IMAD.SHL.U32 R0, R0, 0x20, RZ ;  /* 0x0000002000007824 */ /* 0x000fe200078e00ff */
[----:B------:R-:W-:Y:S01]  /*25ce0*/  ULDC.64 UR18, c[0x0][0x490] ;  /* 0x0001240000127ab9 */ /* 0x000fe20000000a00 */
[----:B------:R-:W-:Y:S01]  /*25cf0*/  ISETP.NE.AND P0, PT, R5, 0x1, PT ;  /* 0x000000010500780c */ /* 0x000fe20003f05270 */
[----:B------:R-:W-:Y:S01]  /*25d00*/  USHF.R.S32.HI UR12, URZ, 0x1f, UR11 ;  /* 0x0000001f3f0c7899 */ /* 0x000fe2000801140b */
[----:B------:R1:W4:Y:S01]  /*25d10*/  R2UR UR4, R2 ;  /* 0x00000000020473c2 */ /* 0x00032200000e0000 */
[----:B------:R-:W-:Y:S01]  /*25d20*/  LOP3.LUT R0, R0, 0xffffffc0, RZ, 0xc0, !PT ;  /* 0xffffffc000007812 */ /* 0x000fe200078ec0ff */
[----:B------:R-:W-:Y:S01]  /*25d30*/  IMAD.IADD R4, R17, 0x1, -R4 ;  /* 0x0000000111047824 */ /* 0x000fe200078e0a04 */
[----:B----4-:R-:W-:Y:S01]  /*25d40*/  UIMAD UR4, UR10, UR18, URZ ;  /* 0x000000120a0472a4 */ /* 0x010fe2000f8e023f */
[----:B------:R-:W-:Y:S01]  /*25d50*/  LEA.HI R21, R41, R40, RZ, 0x6 ;  /* 0x0000002829157211 */ /* 0x000fe200078f30ff */
[----:B------:R-:W-:-:S02]  /*25d60*/  USEL UR12, UR12, URZ, !UP1 ;  /* 0x0000003f0c0c7287 */ /* 0x000fc4000c800000 */
[----:B------:R-:W-:Y:S01]  /*25d70*/  UIMAD UR19, UR8, UR19, UR4 ;  /* 0x00000013081372a4 */ /* 0x000fe2000f8e0204 */
[----:B------:R1:W4:Y:S01]  /*25d80*/  R2UR UR16, R2 ;  /* 0x00000000021073c2 */ /* 0x00032200000e0000 */
[----:B------:R-:W-:Y:S02]  /*25d90*/  USEL UR13, UR11, URZ, !UP1 ;  /* 0x0000003f0b0d7287 */ /* 0x000fe4000c800000 */
[----:B------:R-:W-:-:S05]  /*25da0*/  ULDC UR9, c[0x0][0x3a4] ;  /* 0x0000e90000097ab9 */ /* 0x000fca0000000800 */
[----:B------:R1:W2:Y:S08]  /*25db0*/  R2UR UR20, R2 ;  /* 0x00000000021473c2 */ /* 0x0002b000000e0000 */
[----:B------:R2:W2:Y:S08]  /*25dc0*/  R2UR UR7, R3 ;  /* 0x00000000030773c2 */ /* 0x0004b000000e0000 */
[----:B------:R-:W2:Y:S01]  /*25dd0*/  R2UR UR5, R3 ;  /* 0x00000000030573c2 */ /* 0x000ea200000e0000 */
[----:B-1----:R-:W-:-:S07]  /*25de0*/  LOP3.LUT R2, R35, 0xffffffe0, RZ, 0xc0, !PT ;  /* 0xffffffe023027812 */ /* 0x002fce00078ec0ff */
[----:B------:R1:W1:Y:S02]  /*25df0*/  R2UR UR17, R3 ;  /* 0x00000000031173c2 */ /* 0x00026400000e0000 */
[----:B-1----:R-:W-:Y:S02]  /*25e00*/  ULDC UR17, c[0x0][0x3a0] ;  /* 0x0000e80000117ab9 */ /* 0x002fe40000000800 */
[----:B----4-:R-:W-:Y:S01]  /*25e10*/  UIMAD.WIDE.U32 UR24, UR16, UR17, URZ ;  /* 0x00000011101872a5 */ /* 0x010fe2000f8e003f */
[----:B------:R-:W-:-:S03]  /*25e20*/  IMAD.IADD R5, R40, 0x1, -R2 ;  /* 0x0000000128057824 */ /* 0x000fc600078e0a02 */
[----:B------:R1:W4:Y:S02]  /*25e30*/  R2UR UR21, R3 ;  /* 0x00000000031573c2 */ /* 0x00032400000e0000 */
[----:B------:R-:W-:Y:S02]  /*25e40*/  SHF.R.S32.HI R2, RZ, 0x1f, R5 ;  /* 0x0000001fff027819 */ /* 0x000fe40000011405 */
[----:B------:R-:W-:Y:S02]  /*25e50*/  LOP3.LUT P1, RZ, R5, 0x3, RZ, 0xc0, !PT ;  /* 0x0000000305ff7812 */ /* 0x000fe4000782c0ff */
[----:B------:R-:W-:Y:S01]  /*25e60*/  LEA.HI R2, R2, R5, RZ, 0x2 ;  /* 0x0000000502027211 */ /* 0x000fe200078f10ff */
[----:B--2---:R-:W-:-:S03]  /*25e70*/  UMOV UR7, UR5 ;  /* 0x0000000500077c82 */ /* 0x004fc60008000000 */
[----:B------:R-:W-:Y:S01]  /*25e80*/  SHF.R.S32.HI R2, RZ, 0x2, R2 ;  /* 0x00000002ff027819 */ /* 0x000fe20000011402 */
[----:B------:R-:W-:Y:S02]  /*25e90*/  UIMAD.WIDE.U32 UR22, UR8, UR18, UR6 ;  /* 0x00000012081672a5 */ /* 0x000fe4000f8e0006 */
[----:B------:R-:W-:Y:S02]  /*25ea0*/  ULDC.64 UR4, c[0x0][0x3e8] ;  /* 0x0000fa0000047ab9 */ /* 0x000fe40000000a00 */
[----:B------:R-:W-:Y:S02]  /*25eb0*/  ULDC.64 UR6, c[0x0][0x498] ;  /* 0x0001260000067ab9 */ /* 0x000fe40000000a00 */
[----:B------:R-:W-:Y:S02]  /*25ec0*/  UIMAD UR18, UR12, UR6, URZ ;  /* 0x000000060c1272a4 */ /* 0x000fe4000f8e023f */
[----:B------:R-:W-:Y:S02]  /*25ed0*/  UIADD3 UR23, UR23, UR19, URZ ;  /* 0x0000001317177290 */ /* 0x000fe4000fffe03f */
[----:B------:R-:W-:-:S02]  /*25ee0*/  UIMAD UR7, UR13, UR7, UR18 ;  /* 0x000000070d0772a4 */ /* 0x000fc4000f8e0212 */
[----:B------:R-:W-:Y:S01]  /*25ef0*/  UIMAD.WIDE.U32 UR22, UR13, UR6, UR22 ;  /* 0x000000060d1672a5 */ /* 0x000fe2000f8e0016 */
[----:B-1----:R-:W-:Y:S01]  /*25f00*/  IMAD R3, R4, 0x8, R0 ;  /* 0x0000000804037824 */ /* 0x002fe200078e0200 */
[----:B------:R-:W-:Y:S01]  /*25f10*/  SHF.R.S32.HI R0, RZ, 0x1f, R34 ;  /* 0x0000001fff007819 */ /* 0x000fe20000011422 */
[----:B----4-:R-:W-:Y:S01]  /*25f20*/  UIMAD UR17, UR21, UR17, URZ ;  /* 0x00000011151172a4 */ /* 0x010fe2000f8e023f */
[----:B------:R-:W-:Y:S01]  /*25f30*/  LEA.HI R4, R41, R40, RZ, 0x3 ;  /* 0x0000002829047211 */ /* 0x000fe200078f18ff */
[----:B------:R-:W-:Y:S01]  /*25f40*/  UIMAD UR16, UR10, UR4, URZ ;  /* 0x000000040a1072a4 */ /* 0x000fe2000f8e023f */
[----:B------:R-:W-:Y:S01]  /*25f50*/  LEA.HI R0, R0, R34, RZ, 0x2 ;  /* 0x0000002200007211 */ /* 0x000fe200078f10ff */
[----:B------:R-:W-:Y:S01]  /*25f60*/  UIMAD UR9, UR20, UR9, UR17 ;  /* 0x00000009140972a4 */ /* 0x000fe2000f8e0211 */
[----:B------:R-:W-:Y:S01]  /*25f70*/  SHF.R.S32.HI R19, RZ, 0x3, R4 ;  /* 0x00000003ff137819 */ /* 0x000fe20000011404 */
[----:B------:R-:W-:Y:S01]  /*25f80*/  UIMAD UR16, UR8, UR5, UR16 ;  /* 0x00000005081072a4 */ /* 0x000fe2000f8e0210 */
[----:B------:R-:W-:Y:S01]  /*25f90*/  LOP3.LUT R0, R0, 0xffffffc, RZ, 0xc0, !PT ;  /* 0x0ffffffc00007812 */ /* 0x000fe200078ec0ff */
[----:B------:R-:W-:-:S04]  /*25fa0*/  UIADD3 UR25, UR25, UR9, URZ ;  /* 0x0000000919197290 */ /* 0x000fc8000fffe03f */
[----:B------:R-:W-:Y:S01]  /*25fb0*/  IMAD.IADD R0, R34, 0x1, -R0 ;  /* 0x0000000122007824 */ /* 0x000fe200078e0a00 */
[----:B------:R-:W-:-:S03]  /*25fc0*/  UIMAD.WIDE.U32 UR24, UR8, UR4, UR24 ;  /* 0x00000004081872a5 */ /* 0x000fc6000f8e0018 */
[----:B------:R-:W-:Y:S01]  /*25fd0*/  IMAD R11, R0, 0x10, R2 ;  /* 0x00000010000b7824 */ /* 0x000fe200078e0202 */
[----:B------:R-:W-:Y:S01]  /*25fe0*/  LOP3.LUT R2, R4, 0xfffffff8, RZ, 0xc0, !PT ;  /* 0xfffffff804027812 */ /* 0x000fe200078ec0ff */
[----:B------:R-:W-:Y:S02]  /*25ff0*/  ULDC.64 UR4, c[0x0][0x3f0] ;  /* 0x0000fc0000047ab9 */ /* 0x000fe40000000a00 */
[----:B------:R-:W-:Y:S01]  /*26000*/  IMAD.IADD R3, R11, 0x1, R3 ;  /* 0x000000010b037824 */ /* 0x000fe200078e0203 */
[----:B------:R-:W-:Y:S01]  /*26010*/  UIMAD UR12, UR12, UR4, URZ ;  /* 0x000000040c0c72a4 */ /* 0x000fe2000f8e023f */
[----:B------:R-:W-:Y:S01]  /*26020*/  IMAD.IADD R2, R40, 0x1, -R2 ;  /* 0x0000000128027824 */ /* 0x000fe200078e0a02 */
[----:B------:R-:W-:Y:S01]  /*26030*/  UIADD3 UR17, UR25, UR16, URZ ;  /* 0x0000001019117290 */ /* 0x000fe2000fffe03f */
[----:B---3--:R-:W-:Y:S01]  /*26040*/  IMAD R3, R22, 0x80, R3 ;  /* 0x0000008016037824 */ /* 0x008fe200078e0203 */
[----:B------:R-:W-:Y:S01]  /*26050*/  UIMAD UR5, UR13, UR5, UR12 ;  /* 0x000000050d0572a4 */ /* 0x000fe2000f8e020c */
[----:B------:R-:W-:Y:S01]  /*26060*/  IMAD R6, R2, 0x10, R19 ;  /* 0x0000001002067824 */ /* 0x000fe200078e0213 */
[----:B------:R-:W-:Y:S01]  /*26070*/  UMOV UR16, UR24 ;  /* 0x0000001800107c82 */ /* 0x000fe20008000000 */
[----:B------:R-:W-:Y:S01]  /*26080*/  @P0 IMAD.HI.U32 R4, R3, c[0x0][0x4ec], RZ ;  /* 0x00013b0003040a27 */ /* 0x000fe200078e00ff */
[----:B------:R-:W-:-:S03]  /*26090*/  UIMAD.WIDE.U32 UR16, UR13, UR4, UR16 ;  /* 0x000000040d1072a5 */ /* 0x000fc6000f8e0010 */
[----:B------:R-:W-:Y:S01]  /*260a0*/  IMAD R10, R22, 0x80, R6 ;  /* 0x00000080160a7824 */ /* 0x000fe200078e0206 */
[----:B------:R-:W-:Y:S01]  /*260b0*/  UIADD3 UR5, UR17, UR5, URZ ;  /* 0x0000000511057290 */ /* 0x000fe2000fffe03f */
[----:B------:R-:W-:Y:S01]  /*260c0*/  IMAD.MOV.U32 R0, RZ, RZ, R3 ;  /* 0x000000ffff007224 */ /* 0x000fe200078e0003 */
[----:B------:R-:W-:Y:S01]  /*260d0*/  @P0 SHF.R.U32.HI R0, RZ, c[0x0][0x4f0], R4 ;  /* 0x00013c00ff000a19 */ /* 0x000fe20000011604 */
[----:B------:R-:W-:-:S03]  /*260e0*/  @P0 IMAD.HI.U32 R4, R10, c[0x0][0x4ec], RZ ;  /* 0x00013b000a040a27 */ /* 0x000fc600078e00ff */
[----:B------:R-:W-:Y:S01]  /*260f0*/  SHF.R.S32.HI R7, RZ, 0x1f, R0 ;  /* 0x0000001fff077819 */ /* 0x000fe20000011400 */
[----:B------:R-:W-:Y:S01]  /*26100*/  IMAD.MOV.U32 R8, RZ, RZ, R10 ;  /* 0x000000ffff087224 */ /* 0x000fe200078e000a */
[----:B------:R-:W-:Y:S01]  /*26110*/  @P0 SHF.R.U32.HI R8, RZ, c[0x0][0x4f0], R4 ;  /* 0x00013c00ff080a19 */ /* 0x000fe20000011604 */
[----:B------:R-:W-:Y:S02]  /*26120*/  IMAD.SHL.U32 R4, R19, 0x40, RZ ;  /* 0x0000004013047824 */ /* 0x000fe400078e00ff */
[----:B------:R-:W-:Y:S02]  /*26130*/  IMAD.MOV R5, RZ, RZ, -R0 ;  /* 0x000000ffff057224 */ /* 0x000fe400078e0a00 */
[----:B------:R-:W-:Y:S01]  /*26140*/  IMAD.SHL.U32 R2, R2, 0x8, RZ ;  /* 0x0000000802027824 */ /* 0x000fe200078e00ff */
[----:B------:R-:W-:Y:S01]  /*26150*/  LOP3.LUT R4, R4, 0x1c0, RZ, 0xc0, !PT ;  /* 0x000001c004047812 */ /* 0x000fe200078ec0ff */
[----:B------:R-:W-:Y:S02]  /*26160*/  IMAD R3, R5, c[0x0][0x4e8], R3 ;  /* 0x00013a0005037a24 */ /* 0x000fe400078e0203 */
[----:B------:R-:W-:Y:S01]  /*26170*/  IMAD.U32 R5, RZ, RZ, UR7 ;  /* 0x00000007ff057e24 */ /* 0x000fe2000f8e00ff */
[----:B------:R-:W-:Y:S01]  /*26180*/  LOP3.LUT R9, R4, 0x38, R2, 0xf8, !PT ;  /* 0x0000003804097812 */ /* 0x000fe200078ef802 */
[----:B------:R-:W-:Y:S01]  /*26190*/  IMAD.MOV R16, RZ, RZ, -R8 ;  /* 0x000000ffff107224 */ /* 0x000fe200078e0a08 */
[----:B------:R-:W-:-:S02]  /*261a0*/  SHF.R.U32.HI R6, RZ, 0x3, R4 ;  /* 0x00000003ff067819 */ /* 0x000fc40000011604 */
[----:B------:R-:W-:Y:S01]  /*261b0*/  IADD3 R4, P0, R0, UR22, RZ ;  /* 0x0000001600047c10 */ /* 0x000fe2000ff1e0ff */
[----:B------:R-:W-:Y:S01]  /*261c0*/  IMAD R16, R16, c[0x0][0x4e8], R10 ;  /* 0x00013a0010107a24 */ /* 0x000fe200078e020a */
[----:B------:R-:W-:Y:S02]  /*261d0*/  SHF.R.S32.HI R0, RZ, 0x1f, R3 ;  /* 0x0000001fff007819 */ /* 0x000fe40000011403 */
[----:B------:R-:W-:Y:S02]  /*261e0*/  IADD3.X R5, R7, UR23, R5, P0, !PT ;  /* 0x0000001707057c10 */ /* 0x000fe400087fe405 */
[----:B------:R-:W-:Y:S01]  /*261f0*/  LOP3.LUT R20, R9, R6, RZ, 0x3c, !PT ;  /* 0x0000000609147212 */ /* 0x000fe200078e3cff */
[----:B------:R-:W-:Y:S01]  /*26200*/  IMAD R0, R0, c[0x0][0x488], RZ ;  /* 0x0001220000007a24 */ /* 0x000fe200078e02ff */
[----:B------:R-:W-:Y:S01]  /*26210*/  SHF.R.S32.HI R9, RZ, 0x1f, R8 ;  /* 0x0000001fff097819 */ /* 0x000fe20000011408 */
[----:B------:R-:W-:Y:S01]  /*26220*/  IMAD.WIDE.U32 R6, R3, c[0x0][0x488], R4 ;  /* 0x0001220003067a25 */ /* 0x000fe200078e0004 */
[----:B------:R-:W-:-:S03]  /*26230*/  SHF.R.S32.HI R53, RZ, 0x1f, R2 ;  /* 0x0000001fff357819 */ /* 0x000fc60000011402 */
[----:B------:R-:W-:Y:S02]  /*26240*/  IMAD R3, R3, c[0x0][0x48c], R0 ;  /* 0x0001230003037a24 */ /* 0x000fe400078e0200 */
[----:B------:R-:W-:Y:S01]  /*26250*/  IMAD R0, R9, c[0x0][0x3e0], RZ ;  /* 0x0000f80009007a24 */ /* 0x000fe200078e02ff */
[C---:B------:R-:W-:Y:S01]  /*26260*/  LEA R9, P0, R6.reuse, c[0x0][0x450], 0x2 ;  /* 0x0001140006097a11 */ /* 0x040fe200078010ff */
[----:B------:R-:W-:Y:S02]  /*26270*/  IMAD.IADD R3, R7, 0x1, R3 ;  /* 0x0000000107037824 */ /* 0x000fe400078e0203 */
[----:B------:R-:W-:Y:S02]  /*26280*/  IMAD.U32 R5, RZ, RZ, UR17 ;  /* 0x00000011ff057e24 */ /* 0x000fe4000f8e00ff */
[----:B------:R-:W-:Y:S01]  /*26290*/  IMAD.U32 R4, RZ, RZ, UR16 ;  /* 0x00000010ff047e24 */ /* 0x000fe2000f8e00ff */
[----:B------:R-:W-:Y:S01]  /*262a0*/  LEA.HI.X R3, R6, c[0x0][0x454], R3, 0x2, P0 ;  /* 0x0001150006037a11 */ /* 0x000fe200000f1403 */
[----:B------:R-:W-:Y:S01]  /*262b0*/  IMAD.U32 R5, RZ, RZ, UR5 ;  /* 0x00000005ff057e24 */ /* 0x000fe2000f8e00ff */
[----:B------:R-:W-:Y:S01]  /*262c0*/  SHFL.IDX PT, R14, R9, RZ, 0x1c1f ;  /* 0x001c1fff090e7589 */ /* 0x000fe200000e0000 */
[----:B------:R-:W-:-:S02]  /*262d0*/  IMAD R7, R8, c[0x0][0x3e4], R0 ;  /* 0x0000f90008077a24 */ /* 0x000fc400078e0200 */
[----:B------:R-:W-:Y:S01]  /*262e0*/  IMAD.WIDE.U32 R4, R8, c[0x0][0x3e0], R4 ;  /* 0x0000f80008047a25 */ /* 0x000fe200078e0004 */
[----:B------:R-:W1:Y:S01]  /*262f0*/  SHFL.IDX PT, R15, R3, RZ, 0x1c1f ;  /* 0x001c1fff030f7589 */ /* 0x000e6200000e0000 */
[----:B------:R-:W-:Y:S02]  /*26300*/  SHF.R.S32.HI R8, RZ, 0x1f, R16 ;  /* 0x0000001fff087819 */ /* 0x000fe40000011410 */
[----:B-----5:R-:W-:Y:S01]  /*26310*/  IMAD R0, R12, c[0x0][0x4e8], RZ ;  /* 0x00013a000c007a24 */ /* 0x020fe200078e02ff */
[----:B------:R-:W-:Y:S01]  /*26320*/  SHFL.IDX PT, R13, R3, 0x1, 0x1c1f ;  /* 0x003c1f00030d7f89 */ /* 0x000fe200000e0000 */
[----:B------:R-:W-:Y:S02]  /*26330*/  IMAD R6, R22, 0x80, R11 ;  /* 0x0000008016067824 */ /* 0x000fe400078e020b */
[----:B------:R-:W-:Y:S01]  /*26340*/  IMAD.IADD R5, R5, 0x1, R7 ;  /* 0x0000000105057824 */ /* 0x000fe200078e0207 */
[----:B------:R-:W2:Y:S01]  /*26350*/  SHFL.IDX PT, R12, R9, 0x1, 0x1c1f ;  /* 0x003c1f00090c7f89 */ /* 0x000ea200000e0000 */
[----:B------:R-:W-:Y:S01]  /*26360*/  IMAD R7, R8, c[0x0][0x3d8], RZ ;  /* 0x0000f60008077a24 */ /* 0x000fe200078e02ff */
[----:B------:R-:W-:Y:S01]  /*26370*/  IADD3 R17, R6, 0x8, RZ ;  /* 0x0000000806117810 */ /* 0x000fe20007ffe0ff */
[----:B------:R-:W-:Y:S01]  /*26380*/  IMAD.WIDE.U32 R4, R16, c[0x0][0x3d8], R4 ;  /* 0x0000f60010047a25 */ /* 0x000fe200078e0004 */
[----:B------:R-:W-:Y:S01]  /*26390*/  SHFL.IDX PT, R10, R9, 0x2, 0x1c1f ;  /* 0x005c1f00090a7f89 */ /* 0x000fe200000e0000 */
[----:B------:R-:W-:-:S02]  /*263a0*/  ISETP.GE.OR P5, PT, R6, R0, P1 ;  /* 0x000000000600720c */ /* 0x000fc40000fa6670 */
[-C--:B------:R-:W-:Y:S01]  /*263b0*/  ISETP.GE.OR P4, PT, R17, R0.reuse, P1 ;  /* 0x000000001100720c */ /* 0x080fe20000f86670 */
[----:B------:R-:W3:Y:S01]  /*263c0*/  SHFL.IDX PT, R11, R3, 0x2, 0x1c1f ;  /* 0x005c1f00030b7f89 */ /* 0x000ee200000e0000 */
[----:B------:R-:W-:Y:S01]  /*263d0*/  IMAD R18, R16, c[0x0][0x3dc], R7 ;  /* 0x0000f70010127a24 */ /* 0x000fe200078e0207 */
[----:B------:R-:W-:Y:S01]  /*263e0*/  IADD3 R16, R6, 0x48, RZ ;  /* 0x0000004806107810 */ /* 0x000fe20007ffe0ff */
[----:B------:R-:W-:Y:S01]  /*263f0*/  IMAD.SHL.U32 R7, R21, 0x8, RZ ;  /* 0x0000000815077824 */ /* 0x000fe200078e00ff */
[----:B------:R-:W-:Y:S02]  /*26400*/  SHFL.IDX PT, R8, R9, 0x3, 0x1c1f ;  /* 0x007c1f0009087f89 */ /* 0x000fe400000e0000 */
[----:B------:R-:W-:Y:S02]  /*26410*/  ISETP.GE.OR P0, PT, R16, R0, P1 ;  /* 0x000000001000720c */ /* 0x000fe40000f06670 */
[----:B------:R4:W3:Y:S01]  /*26420*/  SHFL.IDX PT, R9, R3, 0x3, 0x1c1f ;  /* 0x007c1f0003097f89 */ /* 0x0008e200000e0000 */
[----:B------:R-:W-:-:S03]  /*26430*/  LOP3.LUT R7, R20, 0x7ffffe00, R7, 0xf8, !PT ;  /* 0x7ffffe0014077812 */ /* 0x000fc600078ef807 */
[----:B-1----:R-:W-:Y:S04]  /*26440*/  @!P5 ST.E [R14.64], R36 ;  /* 0x000000240e00d985 */ /* 0x002fe8000c10190e */
[----:B--2---:R-:W-:Y:S01]  /*26450*/  @!P4 ST.E [R12.64], R37 ;  /* 0x000000250c00c985 */ /* 0x004fe2000c10190e */
[----:B----4-:R-:W-:Y:S01]  /*26460*/  IADD3 R3, R6, 0x40, RZ ;  /* 0x0000004006037810 */ /* 0x010fe20007ffe0ff */
[----:B------:R-:W-:Y:S01]  /*26470*/  IMAD.IADD R6, R5, 0x1, R18 ;  /* 0x0000000105067824 */ /* 0x000fe200078e0212 */
[----:B------:R-:W-:Y:S02]  /*26480*/  LEA R5, P2, R4, c[0x0][0x380], 0x1 ;  /* 0x0000e00004057a11 */ /* 0x000fe400078408ff */
[----:B------:R-:W-:Y:S01]  /*26490*/  ISETP.GE.OR P3, PT, R3, R0, P1 ;  /* 0x000000000300720c */ /* 0x000fe20000f66670 */
[----:B------:R-:W-:Y:S01]  /*264a0*/  IMAD R3, R22, 0x80, R19 ;  /* 0x0000008016037824 */ /* 0x000fe200078e0213 */
[----:B------:R-:W-:Y:S01]  /*264b0*/  LEA.HI.X R4, R4, c[0x0][0x384], R6, 0x1, P2 ;  /* 0x0000e10004047a11 */ /* 0x000fe200010f0c06 */
[----:B------:R-:W-:Y:S01]  /*264c0*/  IMAD.SHL.U32 R6, R7, 0x2, RZ ;  /* 0x0000000207067824 */ /* 0x000fe200078e00ff */
[----:B------:R-:W-:Y:S02]  /*264d0*/  SHFL.IDX PT, R12, R5, RZ, 0x181f ;  /* 0x00181fff050c7589 */ /* 0x000fe400000e0000 */
[----:B------:R-:W-:-:S02]  /*264e0*/  IADD3 R7, R3, 0x10, RZ ;  /* 0x0000001003077810 */ /* 0x000fc40007ffe0ff */
[----:B------:R-:W-:Y:S01]  /*264f0*/  SHFL.IDX PT, R15, R4, 0x2, 0x181f ;  /* 0x00581f00040f7f89 */ /* 0x000fe200000e0000 */
[C---:B------:R-:W-:Y:S02]  /*26500*/  IADD3 R32, R3.reuse, 0x40, RZ ;  /* 0x0000004003207810 */ /* 0x040fe40007ffe0ff */
[C---:B------:R-:W-:Y:S01]  /*26510*/  IADD3 R45, R3.reuse, 0x50, RZ ;  /* 0x00000050032d7810 */ /* 0x040fe20007ffe0ff */
[----:B------:R-:W-:Y:S01]  /*26520*/  SHFL.IDX PT, R14, R5, 0x3, 0x181f ;  /* 0x00781f00050e7f89 */ /* 0x000fe200000e0000 */
[----:B------:R-:W-:-:S03]  /*26530*/  IADD3 R54, R3, 0x60, RZ ;  /* 0x0000006003367810 */ /* 0x000fc60007ffe0ff */
[----:B---3--:R-:W-:Y:S04]  /*26540*/  @!P3 ST.E [R10.64], R38 ;  /* 0x000000260a00b985 */ /* 0x008fe8000c10190e */
[----:B------:R-:W1:Y:S04]  /*26550*/  SHFL.IDX PT, R10, R5, 0x1, 0x181f ;  /* 0x00381f00050a7f89 */ /* 0x000e6800000e0000 */
[----:B------:R-:W-:Y:S01]  /*26560*/  @!P0 ST.E [R8.64], R39 ;  /* 0x0000002708008985 */ /* 0x000fe2000c10190e */
        /* <DEDUP_REMOVED lines=8> */
[C---:B------:R-:W-:Y:S01]  /*265f0*/  IADD3 R7, R3.reuse, 0x30, RZ ;  /* 0x0000003003077810 */ /* 0x040fe20007ffe0ff */
[----:B------:R-:W4:Y:S01]  /*26600*/  SHFL.IDX PT, R9, R5, 0x2, 0x181f ;  /* 0x00581f0005097f89 */ /* 0x000f2200000e0000 */
[----:B------:R-:W-:Y:S02]  /*26610*/  IADD3 R3, R3, 0x70, RZ ;  /* 0x0000007003037810 */ /* 0x000fe40007ffe0ff */
[----:B------:R-:W-:Y:S01]  /*26620*/  ISETP.GE.OR P2, PT, R7, R0, P0 ;  /* 0x000000000700720c */ /* 0x000fe20000746670 */
[----:B------:R-:W-:Y:S01]  /*26630*/  LDS.128 R20, [R6+0x880] ;  /* 0x0008800006147984 */ /* 0x000fe20000000c00 */
[C---:B-1----:R-:W-:Y:S02]  /*26640*/  @!P4 LEA R10, P6, R2.reuse, R10, 0x1 ;  /* 0x0000000a020ac211 */ /* 0x042fe400078c08ff */
[C---:B------:R-:W-:Y:S01]  /*26650*/  @!P1 LEA R12, P5, R2.reuse, R12, 0x1 ;  /* 0x0000000c020c9211 */ /* 0x040fe200078a08ff */
[----:B------:R-:W-:Y:S04]  /*26660*/  LDS.128 R16, [R6+0x1080] ;  /* 0x0010800006107984 */ /* 0x000fe80000000c00 */
[----:B------:R-:W1:Y:S01]  /*26670*/  SHFL.IDX PT, R44, R4, 0x3, 0x181f ;  /* 0x00781f00042c7f89 */ /* 0x000e6200000e0000 */
[----:B--2---:R-:W-:-:S03]  /*26680*/  @!P1 LEA.HI.X R13, R2, R11, R53, 0x1, P5 ;  /* 0x0000000b020d9211 */ /* 0x004fc600028f0c35 */
[----:B------:R-:W2:Y:S02]  /*26690*/  LDS.128 R28, [R6+0x1880] ;  /* 0x00188000061c7984 */ /* 0x000ea40000000c00 */
[----:B------:R-:W-:Y:S02]  /*266a0*/  P2R R7, PR, RZ, 0x40 ;  /* 0x00000040ff077803 */ /* 0x000fe40000000000 */
[----:B------:R-:W-:Y:S01]  /*266b0*/  ISETP.GE.OR P6, PT, R32, R0, P0 ;  /* 0x000000002000720c */ /* 0x000fe200007c6670 */
[----:B------:R-:W-:Y:S01]  /*266c0*/  LDS.128 R36, [R6+0x2880] ;  /* 0x0028800006247984 */ /* 0x000fe20000000c00 */
[----:B------:R-:W-:-:S03]  /*266d0*/  ISETP.NE.AND P5, PT, R7, RZ, PT ;  /* 0x000000ff0700720c */ /* 0x000fc60003fa5270 */
[----:B------:R-:W-:Y:S01]  /*266e0*/  LDS.128 R32, [R6+0x2080] ;  /* 0x0020800006207984 */ /* 0x000fe20000000c00 */
[C-C-:B---3--:R-:W-:Y:S02]  /*266f0*/  @!P4 LEA.HI.X R11, R2.reuse, R8, R53.reuse, 0x1, P5 ;  /* 0x00000008020bc211 */ /* 0x148fe400028f0c35 */
[C---:B----4-:R-:W-:Y:S01]  /*26700*/  @!P3 LEA R8, P5, R2.reuse, R9, 0x1 ;  /* 0x000000090208b211 */ /* 0x050fe200078a08ff */
[----:B------:R-:W-:Y:S03]  /*26710*/  LDS.128 R40, [R6+0x3080] ;  /* 0x0030800006287984 */ /* 0x000fe60000000c00 */
[C---:B------:R-:W-:Y:S01]  /*26720*/  @!P3 LEA.HI.X R9, R2.reuse, R15, R53, 0x1, P5 ;  /* 0x0000000f0209b211 */ /* 0x040fe200028f0c35 */
[----:B------:R-:W-:Y:S01]  /*26730*/  SHFL.IDX PT, R48, R5, 0x4, 0x181f ;  /* 0x00981f0005307f89 */ /* 0x000fe200000e0000 */
[----:B------:R-:W-:-:S03]  /*26740*/  @!P2 LEA R14, P5, R2, R14, 0x1 ;  /* 0x0000000e020ea211 */ /* 0x000fc600078a08ff */
[----:B------:R-:W-:Y:S01]  /*26750*/  SHFL.IDX PT, R7, R5, 0x5, 0x181f ;  /* 0x00b81f0005077f89 */ /* 0x000fe200000e0000 */
[----:B-1----:R-:W-:Y:S02]  /*26760*/  @!P2 LEA.HI.X R15, R2, R44, R53, 0x1, P5 ;  /* 0x0000002c020fa211 */ /* 0x002fe400028f0c35 */
[-C--:B------:R-:W-:Y:S01]  /*26770*/  ISETP.GE.OR P5, PT, R45, R0.reuse, P0 ;  /* 0x000000002d00720c */ /* 0x080fe200007a6670 */
[----:B------:R-:W1:Y:S04]  /*26780*/  SHFL.IDX PT, R49, R5, 0x6, 0x181f ;  /* 0x00d81f0005317f89 */ /* 0x000e6800000e0000 */
[----:B------:R-:W3:Y:S04]  /*26790*/  SHFL.IDX PT, R52, R4, 0x4, 0x181f ;  /* 0x00981f0004347f89 */ /* 0x000ee800000e0000 */
[----:B------:R-:W4:Y:S04]  /*267a0*/  SHFL.IDX PT, R51, R4, 0x5, 0x181f ;  /* 0x00b81f0004337f89 */ /* 0x000f2800000e0000 */
[----:B------:R-:W1:Y:S04]  /*267b0*/  SHFL.IDX PT, R50, R4, 0x6, 0x181f ;  /* 0x00d81f0004327f89 */ /* 0x000e6800000e0000 */
[----:B------:R1:W3:Y:S04]  /*267c0*/  LDS.128 R44, [R6+0x3880] ;  /* 0x00388000062c7984 */ /* 0x0002e80000000c00 */
[----:B------:R-:W-:Y:S01]  /*267d0*/  @!P1 ST.E.128 [R12.64], R24 ;  /* 0x000000180c009985 */ /* 0x000fe2000c101d0e */
[----:B------:R-:W-:-:S02]  /*267e0*/  ISETP.GE.OR P1, PT, R54, R0, P0 ;  /* 0x000000003600720c */ /* 0x000fc40000726670 */
[----:B------:R-:W-:Y:S01]  /*267f0*/  ISETP.GE.OR P0, PT, R3, R0, P0 ;  /* 0x000000000300720c */ /* 0x000fe20000706670 */
[----:B------:R3:W-:Y:S04]  /*26800*/  @!P4 ST.E.128 [R10.64], R20 ;  /* 0x000000140a00c985 */ /* 0x0007e8000c101d0e */
[----:B------:R4:W-:Y:S04]  /*26810*/  @!P3 ST.E.128 [R8.64], R16 ;  /* 0x000000100800b985 */ /* 0x0009e8000c101d0e */
[----:B--2---:R2:W-:Y:S02]  /*26820*/  @!P2 ST.E.128 [R14.64], R28 ;  /* 0x0000001c0e00a985 */ /* 0x0045e4000c101d0e */
[----:B-1----:R-:W-:-:S02]  /*26830*/  @!P1 LEA R6, P2, R2, R49, 0x1 ;  /* 0x0000003102069211 */ /* 0x002fc400078408ff */
[C---:B---3--:R-:W-:Y:S02]  /*26840*/  @!P6 LEA R10, P4, R2.reuse, R48, 0x1 ;  /* 0x00000030020ae211 */ /* 0x048fe400078808ff */
[C---:B----4-:R-:W-:Y:S02]  /*26850*/  @!P5 LEA R8, P3, R2.reuse, R7, 0x1 ;  /* 0x000000070208d211 */ /* 0x050fe400078608ff */
[C-C-:B------:R-:W-:Y:S02]  /*26860*/  @!P6 LEA.HI.X R11, R2.reuse, R52, R53.reuse, 0x1, P4 ;  /* 0x00000034020be211 */ /* 0x140fe400020f0c35 */
[C-C-:B------:R-:W-:Y:S02]  /*26870*/  @!P5 LEA.HI.X R9, R2.reuse, R51, R53.reuse, 0x1, P3 ;  /* 0x000000330209d211 */ /* 0x140fe400018f0c35 */
[----:B------:R-:W-:Y:S01]  /*26880*/  @!P1 LEA.HI.X R7, R2, R50, R53, 0x1, P2 ;  /* 0x0000003202079211 */ /* 0x000fe200010f0c35 */
[----:B------:R2:W-:Y:S04]  /*26890*/  @!P6 ST.E.128 [R10.64], R32 ;  /* 0x000000200a00e985 */ /* 0x0005e8000c101d0e */
[----:B------:R2:W1:Y:S04]  /*268a0*/  SHFL.IDX PT, R10, R5, 0x7, 0x181f ;  /* 0x00f81f00050a7f89 */ /* 0x00046800000e0000 */
[----:B------:R2:W-:Y:S04]  /*268b0*/  @!P5 ST.E.128 [R8.64], R36 ;  /* 0x000000240800d985 */ /* 0x0005e8000c101d0e */
[----:B------:R2:W3:Y:S04]  /*268c0*/  SHFL.IDX PT, R5, R4, 0x7, 0x181f ;  /* 0x00f81f0004057f89 */ /* 0x0004e800000e0000 */
[----:B------:R2:W-:Y:S01]  /*268d0*/  @!P1 ST.E.128 [R6.64], R40 ;  /* 0x0000002806009985 */ /* 0x0005e2000c101d0e */
[----:B------:R-:W-:Y:S05]  /*268e0*/  @P0 EXIT ;  /* 0x000000000000094d */ /* 0x000fea0003800000 */
[----:B-12---:R-:W-:-:S04]  /*268f0*/  LEA R4, P0, R2, R10, 0x1 ;  /* 0x0000000a02047211 */ /* 0x006fc800078008ff */
[----:B---3--:R-:W-:-:S05]  /*26900*/  LEA.HI.X R5, R2, R5, R53, 0x1, P0 ;  /* 0x0000000502057211 */ /* 0x008fca00000f0c35 */
[----:B------:R-:W-:Y:S01]  /*26910*/  ST.E.128 [R4.64], R44 ;  /* 0x0000002c04007985 */ /* 0x000fe2000c101d0e */
[----:B------:R-:W-:Y:S05]  /*26920*/  EXIT ;  /* 0x000000000000794d */ /* 0x000fea0003800000 */
.L_x_500:
[----:B------:R-:W-:Y:S02]  /*26930*/  ULDC.64 UR6, c[0x0][0x500] ;  /* 0x0001400000067ab9 */ /* 0x000fe40000000a00 */
[----:B------:R-:W-:Y:S02]  /*26940*/  UISETP.NE.U32.AND UP1, UPT, URZ, UR6, UPT ;  /* 0x000000063f00728c */ /* 0x000fe4000bf25070 */
[----:B------:R-:W-:Y:S02]  /*26950*/  ULDC.64 UR4, c[0x0][0x508] ;  /* 0x0001420000047ab9 */ /* 0x000fe40000000a00 */
[----:B------:R-:W-:Y:S02]  /*26960*/  UISETP.NE.AND.EX UP1, UPT, URZ, UR7, UPT, UP1 ;  /* 0x000000073f00728c */ /* 0x000fe4000bf25310 */
[----:B------:R-:W-:Y:S02]  /*26970*/  UISETP.NE.U32.AND UP0, UPT, URZ, UR4, UPT ;  /* 0x000000043f00728c */ /* 0x000fe4000bf05070 */
[----:B------:R-:W-:-:S02]  /*26980*/  ULDC.64 UR6, c[0x0][0x500] ;  /* 0x0001400000067ab9 */ /* 0x000fc40000000a00 */
[----:B------:R-:W-:Y:S01]  /*26990*/  UMOV UR4, 0x4 ;  /* 0x0000000400047882 */ /* 0x000fe20000000000 */
[----:B------:R-:W-:Y:S01]  /*269a0*/  PLOP3.LUT P0, PT, PT, PT, UP1, 0x80, 0x0 ;  /* 0x000000000000781c */ /* 0x000fe20003f0f018 */
[----:B------:R-:W-:Y:S02]  /*269b0*/  UIMAD.WIDE UR6, UR11, UR4, UR6 ;  /* 0x000000040b0672a5 */ /* 0x000fe4000f8e0206 */
[----:B------:R-:W-:-:S04]  /*269c0*/  UISETP.NE.AND.EX UP0, UPT, URZ, UR5, UPT, UP0 ;  /* 0x000000053f00728c */ /* 0x000fc8000bf05300 */
[----:B------:R-:W-:Y:S02]  /*269d0*/  IMAD.U32 R4, RZ, RZ, UR6 ;  /* 0x00000006ff047e24 */ /* 0x000fe4000f8e00ff */
[----:B------:R-:W-:Y:S01]  /*269e0*/  IMAD.U32 R5, RZ, RZ, UR7 ;  /* 0x00000007ff057e24 */ /* 0x000fe2000f8e00ff */
[----:B------:R-:W-:Y:S01]  /*269f0*/  ULDC.64 UR6, c[0x0][0x508] ;  /* 0x0001420000067ab9 */ /* 0x000fe20000000a00 */
[----:B------:R-:W-:-:S03]  /*26a00*/  PLOP3.LUT P1, PT, PT, PT, UP0, 0x80, 0x0 ;  /* 0x000000000000781c */ /* 0x000fc60003f2f008 */
[----:B------:R-:W2:Y:S01]  /*26a10*/  @P0 LDG.E R0, [R4.64] ;  /* 0x0000000e04000981 */ /* 0x000ea2000c1e1900 */
[----:B------:R-:W-:Y:S01]  /*26a20*/  @UP0 UIMAD.WIDE UR6, UR11, UR4, UR6 ;  /* 0x000000040b0602a5 */ /* 0x000fe2000f8e0206 */
[----:B------:R-:W-:-:S05]  /*26a30*/  MOV R9, c[0x0][0x388] ;  /* 0x0000e20000097a02 */ /* 0x000fca0000000f00 */
[----:B------:R-:W-:Y:S01]  /*26a40*/  IMAD.U32 R2, RZ, RZ, UR6 ;  /* 0x00000006ff027e24 */ /* 0x000fe2000f8e00ff */
[----:B------:R-:W-:-:S05]  /*26a50*/  MOV R3, UR7 ;  /* 0x0000000700037c02 */ /* 0x000fca0008000f00 */
        /* <DEDUP_REMOVED lines=9> */
.L_x_502:
[----:B------:R-:W1:Y:S01]  /*26af0*/  S2R R8, SR_TID.X ;  /* 0x0000000000087919 */ /* 0x000e620000002100 */
        /* <DEDUP_REMOVED lines=11> */
[----:B------:R-:W1:Y:S01]  /*26bb0*/  R2UR UR16, R2 ;  /* 0x00000000021073c2 */ /* 0x000e6200000e0000 */
[----:B------:R-:W-:Y:S01]  /*26bc0*/  IMAD.MOV.U32 R0, RZ, RZ, c[0x0][0x4e8] ;  /* 0x00013a00ff007624 */ /* 0x000fe200078e00ff */
[----:B------:R-:W-:Y:S02]  /*26bd0*/  ULDC.64 UR4, c[0x0][0x490] ;  /* 0x0001240000047ab9 */ /* 0x000fe40000000a00 */
[----:B------:R-:W-:Y:S02]  /*26be0*/  UIMAD UR7, UR10, UR4, URZ ;  /* 0x000000040a0772a4 */ /* 0x000fe4000f8e023f */
[----:B------:R-:W-:Y:S01]  /*26bf0*/  ISETP.NE.AND P0, PT, R0, 0x1, PT ;  /* 0x000000010000780c */ /* 0x000fe20003f05270 */
[----:B------:R-:W-:Y:S01]  /*26c00*/  IMAD.MOV.U32 R0, RZ, RZ, R4 ;  /* 0x000000ffff007224 */ /* 0x000fe200078e0004 */
[----:B------:R-:W2:Y:S01]  /*26c10*/  R2UR UR13, R3 ;  /* 0x00000000030d73c2 */ /* 0x000ea200000e0000 */
[----:B------:R-:W-:-:S07]  /*26c20*/  UIMAD UR7, UR8, UR5, UR7 ;  /* 0x00000005080772a4 */ /* 0x000fce000f8e0207 */
[----:B------:R3:W1:Y:S03]  /*26c30*/  R2UR UR12, R2 ;  /* 0x00000000020c73c2 */ /* 0x00066600000e0000 */
[----:B------:R-:W-:Y:S01]  /*26c40*/  @P0 IMAD.HI.U32 R5, R4, c[0x0][0x4ec], RZ ;  /* 0x00013b0004050a27 */ /* 0x000fe200078e00ff */
[----:B-1----:R-:W-:-:S04]  /*26c50*/  UMOV UR12, UR16 ;  /* 0x00000010000c7c82 */ /* 0x002fc80008000000 */
[----:B------:R-:W-:Y:S01]  /*26c60*/  @P0 SHF.R.U32.HI R0, RZ, c[0x0][0x4f0], R5 ;  /* 0x00013c00ff000a19 */ /* 0x000fe20000011605 */
[----:B------:R3:W1:Y:S03]  /*26c70*/  R2UR UR17, R3 ;  /* 0x00000000031173c2 */ /* 0x00066600000e0000 */
[----:B------:R-:W-:Y:S02]  /*26c80*/  IADD3 R6, -R0, RZ, RZ ;  /* 0x000000ff00067210 */ /* 0x000fe40007ffe1ff */
[----:B------:R-:W-:Y:S01]  /*26c90*/  SHF.R.S32.HI R5, RZ, 0x1f, R0 ;  /* 0x0000001fff057819 */ /* 0x000fe20000011400 */
[----:B--2---:R-:W-:Y:S02]  /*26ca0*/  UIMAD.WIDE.U32 UR12, UR8, UR4, UR12 ;  /* 0x00000004080c72a5 */ /* 0x004fe4000f8e000c */
[----:B------:R-:W-:Y:S01]  /*26cb0*/  IMAD R6, R6, c[0x0][0x4e8], R4 ;  /* 0x00013a0006067a24 */ /* 0x000fe200078e0204 */
[----:B------:R-:W-:-:S02]  /*26cc0*/  ULDC.64 UR4, c[0x0][0x498] ;  /* 0x0001260000047ab9 */ /* 0x000fc40000000a00 */
[----:B------:R-:W-:Y:S02]  /*26cd0*/  UIADD3 UR13, UR7, UR13, URZ ;  /* 0x0000000d070d7290 */ /* 0x000fe4000fffe03f */
[----:B------:R-:W-:Y:S02]  /*26ce0*/  UIMAD UR7, UR6, UR4, URZ ;  /* 0x00000004060772a4 */ /* 0x000fe4000f8e023f */
[----:B------:R-:W-:Y:S02]  /*26cf0*/  UIMAD.WIDE.U32 UR12, UR11, UR4, UR12 ;  /* 0x000000040b0c72a5 */ /* 0x000fe4000f8e000c */
[----:B------:R-:W-:-:S04]  /*26d00*/  UIMAD UR5, UR11, UR5, UR7 ;  /* 0x000000050b0572a4 */ /* 0x000fc8000f8e0207 */
[----:B------:R-:W-:Y:S02]  /*26d10*/  IADD3 R4, P0, R0, UR12, RZ ;  /* 0x0000000c00047c10 */ /* 0x000fe4000ff1e0ff */
[----:B------:R-:W-:Y:S01]  /*26d20*/  IMAD.U32 R7, RZ, RZ, UR5 ;  /* 0x00000005ff077e24 */ /* 0x000fe2000f8e00ff */
[----:B------:R-:W-:-:S04]  /*26d30*/  SHF.R.S32.HI R0, RZ, 0x1f, R6 ;  /* 0x0000001fff007819 */ /* 0x000fc80000011406 */
[----:B------:R-:W-:Y:S01]  /*26d40*/  IADD3.X R5, R5, UR13, R7, P0, !PT ;  /* 0x0000000d05057c10 */ /* 0x000fe200087fe407 */
[----:B------:R-:W-:-:S04]  /*26d50*/  IMAD R0, R0, c[0x0][0x488], RZ ;  /* 0x0001220000007a24 */ /* 0x000fc800078e02ff */
[C---:B------:R-:W-:Y:S02]  /*26d60*/  IMAD R0, R6.reuse, c[0x0][0x48c], R0 ;  /* 0x0001230006007a24 */ /* 0x040fe400078e0200 */
[----:B------:R-:W-:-:S05]  /*26d70*/  IMAD.WIDE.U32 R4, R6, c[0x0][0x488], R4 ;  /* 0x0001220006047a25 */ /* 0x000fca00078e0004 */
[----:B------:R-:W-:Y:S02]  /*26d80*/  IADD3 R0, R5, R0, RZ ;  /* 0x0000000005007210 */ /* 0x000fe40007ffe0ff */
[----:B------:R-:W-:-:S04]  /*26d90*/  LEA R6, P0, R4, c[0x0][0x450], 0x2 ;  /* 0x0001140004067a11 */ /* 0x000fc800078010ff */
[----:B------:R-:W-:Y:S01]  /*26da0*/  LEA.HI.X R7, R4, c[0x0][0x454], R0, 0x2, P0 ;  /* 0x0001150004077a11 */ /* 0x000fe200000f1400 */
[----:B------:R-:W-:-:S05]  /*26db0*/  IMAD.MOV.U32 R0, RZ, RZ, -0x800000 ;  /* 0xff800000ff007424 */ /* 0x000fca00078e00ff */
[----:B------:R3:W-:Y:S01]  /*26dc0*/  STG.E [R6.64], R0 ;  /* 0x0000000006007986 */ /* 0x0007e2000c10190e */
[----:B------:R-:W-:-:S04]  /*26dd0*/  DEPBAR.LE SB1, 0x0, {3} ;  /* 0x000090080000791a */ /* 0x000fc80000000000 */
.L_x_504:
[----:B------:R-:W-:Y:S05]  /*26de0*/  BSYNC B0 ;  /* 0x0000000000007941 */ /* 0x000fea0003800000 */
.L_x_503:
[----:B------:R-:W1:Y:S01]  /*26df0*/  R2UR UR17, R3 ;  /* 0x00000000031173c2 */ /* 0x000e6200000e0000 */
[----:B------:R-:W2:Y:S01]  /*26e00*/  S2R R10, SR_CTAID.X ;  /* 0x00000000000a7919 */ /* 0x000ea20000002500 */
[----:B------:R-:W-:Y:S01]  /*26e10*/  SHF.R.S32.HI R0, RZ, 0x1f, R8 ;  /* 0x0000001fff007819 */ /* 0x000fe20000011408 */
[----:B------:R-:W-:Y:S01]  /*26e20*/  ULDC UR12, c[0x0][0x3a0] ;  /* 0x0000e800000c7ab9 */ /* 0x000fe20000000800 */
[----:B-----5:R-:W-:Y:S01]  /*26e30*/  IMAD R19, R9, c[0x0][0x4e8], RZ ;  /* 0x00013a0009137a24 */ /* 0x020fe200078e02ff */
[----:B------:R-:W-:Y:S01]  /*26e40*/  ULDC UR7, c[0x0][0x3a4] ;  /* 0x0000e90000077ab9 */ /* 0x000fe20000000800 */
[----:B------:R-:W-:Y:S02]  /*26e50*/  LEA.HI R0, R0, R8, RZ, 0x3 ;  /* 0x0000000800007211 */ /* 0x000fe400078f18ff */
[----:B------:R-:W3:Y:S08]  /*26e60*/  R2UR UR16, R2 ;  /* 0x00000000021073c2 */ /* 0x000ef000000e0000 */
[----:B------:R4:W2:Y:S08]  /*26e70*/  R2UR UR18, R2 ;  /* 0x00000000021273c2 */ /* 0x0008b000000e0000 */
[----:B------:R2:W2:Y:S01]  /*26e80*/  R2UR UR19, R3 ;  /* 0x00000000031373c2 */ /* 0x0004a200000e0000 */
[----:B-1----:R-:W-:-:S04]  /*26e90*/  UIMAD UR4, UR17, UR12, URZ ;  /* 0x0000000c110472a4 */ /* 0x002fc8000f8e023f */
[----:B---3--:R-:W-:-:S03]  /*26ea0*/  UIMAD UR7, UR16, UR7, UR4 ;  /* 0x00000007100772a4 */ /* 0x008fc6000f8e0204 */
[----:B------:R-:W-:Y:S01]  /*26eb0*/  ULDC.64 UR4, c[0x0][0x3e8] ;  /* 0x0000fa0000047ab9 */ /* 0x000fe20000000a00 */
[----:B----4-:R-:W-:Y:S01]  /*26ec0*/  LOP3.LUT R2, R0, 0xfffffff8, RZ, 0xc0, !PT ;  /* 0xfffffff800027812 */ /* 0x010fe200078ec0ff */
[----:B--2---:R-:W-:-:S04]  /*26ed0*/  UIMAD.WIDE.U32 UR12, UR18, UR12, URZ ;  /* 0x0000000c120c72a5 */ /* 0x004fc8000f8e003f */
[----:B------:R-:W-:Y:S01]  /*26ee0*/  IMAD.IADD R7, R8, 0x1, -R2 ;  /* 0x0000000108077824 */ /* 0x000fe200078e0a02 */
[----:B------:R-:W-:Y:S01]  /*26ef0*/  SHF.R.S32.HI R8, RZ, 0x3, R0 ;  /* 0x00000003ff087819 */ /* 0x000fe20000011400 */
[----:B------:R-:W-:Y:S01]  /*26f00*/  UIADD3 UR13, UR13, UR7, URZ ;  /* 0x000000070d0d7290 */ /* 0x000fe2000fffe03f */
[----:B------:R-:W-:Y:S01]  /*26f10*/  IMAD.MOV.U32 R3, RZ, RZ, c[0x0][0x4e8] ;  /* 0x00013a00ff037624 */ /* 0x000fe200078e00ff */
[----:B------:R-:W-:Y:S02]  /*26f20*/  UIMAD UR7, UR10, UR4, URZ ;  /* 0x000000040a0772a4 */ /* 0x000fe4000f8e023f */
[----:B------:R-:W-:Y:S01]  /*26f30*/  IMAD R0, R7, 0x10, R8 ;  /* 0x0000001007007824 */ /* 0x000fe200078e0208 */
[----:B------:R-:W-:Y:S01]  /*26f40*/  UIMAD.WIDE.U32 UR12, UR8, UR4, UR12 ;  /* 0x00000004080c72a5 */ /* 0x000fe2000f8e000c */
[----:B------:R-:W-:Y:S01]  /*26f50*/  ISETP.NE.AND P0, PT, R3, 0x1, PT ;  /* 0x000000010300780c */ /* 0x000fe20003f05270 */
[----:B------:R-:W-:Y:S01]  /*26f60*/  UIMAD UR7, UR8, UR5, UR7 ;  /* 0x00000005080772a4 */ /* 0x000fe2000f8e0207 */
[----:B------:R-:W-:-:S02]  /*26f70*/  IMAD R0, R10, 0x80, R0 ;  /* 0x000000800a007824 */ /* 0x000fc400078e0200 */
[----:B------:R-:W-:Y:S02]  /*26f80*/  ULDC.64 UR4, c[0x0][0x3f0] ;  /* 0x0000fc0000047ab9 */ /* 0x000fe40000000a00 */
[----:B------:R-:W-:Y:S01]  /*26f90*/  UIMAD UR9, UR6, UR4, URZ ;  /* 0x00000004060972a4 */ /* 0x000fe2000f8e023f */
[----:B------:R-:W-:Y:S01]  /*26fa0*/  IMAD.MOV.U32 R4, RZ, RZ, R0 ;  /* 0x000000ffff047224 */ /* 0x000fe200078e0000 */
[----:B------:R-:W-:Y:S02]  /*26fb0*/  UIADD3 UR13, UR7, UR13, URZ ;  /* 0x0000000d070d7290 */ /* 0x000fe4000fffe03f */
[----:B------:R-:W-:Y:S02]  /*26fc0*/  UIMAD UR5, UR11, UR5, UR9 ;  /* 0x000000050b0572a4 */ /* 0x000fe4000f8e0209 */
[----:B------:R-:W-:Y:S01]  /*26fd0*/  UIMAD.WIDE.U32 UR12, UR11, UR4, UR12 ;  /* 0x000000040b0c72a5 */ /* 0x000fe2000f8e000c */
[----:B------:R-:W-:-:S03]  /*26fe0*/  @P0 IMAD.HI.U32 R2, R0, c[0x0][0x4ec], RZ ;  /* 0x00013b0000020a27 */ /* 0x000fc600078e00ff */
[----:B------:R-:W-:Y:S02]  /*26ff0*/  UIADD3 UR5, UR13, UR5, URZ ;  /* 0x000000050d057290 */ /* 0x000fe4000fffe03f */
[----:B------:R-:W-:-:S04]  /*27000*/  @P0 SHF.R.U32.HI R4, RZ, c[0x0][0x4f0], R2 ;  /* 0x00013c00ff040a19 */ /* 0x000fc80000011602 */
[--C-:B------:R-:W-:Y:S01]  /*27010*/  SHF.R.S32.HI R3, RZ, 0x1f, R4.reuse ;  /* 0x0000001fff037819 */ /* 0x100fe20000011404 */
[----:B------:R-:W-:-:S04]  /*27020*/  IMAD.MOV R2, RZ, RZ, -R4 ;  /* 0x000000ffff027224 */ /* 0x000fc800078e0a04 */
        /* <DEDUP_REMOVED lines=21> */
[C---:B------:R-:W-:Y:S01]  /*27180*/  IADD3 R8, R2.reuse, 0x10, RZ ;  /* 0x0000001002087810 */ /* 0x040fe20007ffe0ff */
[----:B------:R-:W3:Y:S01]  /*27190*/  SHFL.IDX PT, R5, R4, 0x1, 0x181f ;  /* 0x00381f0004057f89 */ /* 0x000ee200000e0000 */
[----:B------:R-:W-:-:S02]  /*271a0*/  ISETP.GE.OR P1, PT, R2, R19, P0 ;  /* 0x000000130200720c */ /* 0x000fc40000726670 */
[-C--:B------:R-:W-:Y:S01]  /*271b0*/  ISETP.GE.OR P5, PT, R8, R19.reuse, P0 ;  /* 0x000000130800720c */ /* 0x080fe200007a6670 */
[----:B------:R-:W4:Y:S01]  /*271c0*/  SHFL.IDX PT, R9, R3, 0x1, 0x181f ;  /* 0x00381f0003097f89 */ /* 0x000f2200000e0000 */
[C---:B------:R-:W-:Y:S02]  /*271d0*/  IADD3 R14, R2.reuse, 0x20, RZ ;  /* 0x00000020020e7810 */ /* 0x040fe40007ffe0ff */
[----:B------:R-:W-:Y:S01]  /*271e0*/  IADD3 R10, R2, 0x40, RZ ;  /* 0x00000040020a7810 */ /* 0x000fe20007ffe0ff */
[----:B------:R-:W3:Y:S01]  /*271f0*/  SHFL.IDX PT, R8, R4, 0x2, 0x181f ;  /* 0x00581f0004087f89 */ /* 0x000ee200000e0000 */
[-C--:B------:R-:W-:Y:S02]  /*27200*/  ISETP.GE.OR P4, PT, R14, R19.reuse, P0 ;  /* 0x000000130e00720c */ /* 0x080fe40000786670 */
[----:B------:R-:W-:Y:S01]  /*27210*/  IADD3 R13, R2, 0x30, RZ ;  /* 0x00000030020d7810 */ /* 0x000fe20007ffe0ff */
[----:B------:R-:W3:Y:S01]  /*27220*/  SHFL.IDX PT, R12, R3, 0x2, 0x181f ;  /* 0x00581f00030c7f89 */ /* 0x000ee200000e0000 */
[----:B------:R-:W-:-:S02]  /*27230*/  ISETP.GE.OR P6, PT, R10, R19, P0 ;  /* 0x000000130a00720c */ /* 0x000fc400007c6670 */
[----:B------:R-:W-:Y:S01]  /*27240*/  ISETP.GE.OR P3, PT, R13, R19, P0 ;  /* 0x000000130d00720c */ /* 0x000fe20000766670 */
[----:B------:R-:W3:Y:S01]  /*27250*/  SHFL.IDX PT, R11, R4, 0x3, 0x181f ;  /* 0x00781f00040b7f89 */ /* 0x000ee200000e0000 */
[----:B-1----:R-:W-:-:S03]  /*27260*/  @!P1 LEA R6, P2, R0, R6, 0x1 ;  /* 0x0000000600069211 */ /* 0x002fc600078408ff */
[----:B------:R-:W1:Y:S01]  /*27270*/  SHFL.IDX PT, R14, R3, 0x3, 0x181f ;  /* 0x00781f00030e7f89 */ /* 0x000e6200000e0000 */
[----:B--2---:R-:W-:-:S03]  /*27280*/  @!P1 LEA.HI.X R7, R0, R7, R20, 0x1, P2 ;  /* 0x0000000700079211 */ /* 0x004fc600010f0c14 */
[----:B------:R-:W2:Y:S04]  /*27290*/  SHFL.IDX PT, R10, R4, 0x4, 0x181f ;  /* 0x00981f00040a7f89 */ /* 0x000ea800000e0000 */
[----:B------:R1:W-:Y:S04]  /*272a0*/  @!P1 ST.E.128 [R6.64], RZ ;  /* 0x000000ff06009985 */ /* 0x0003e8000c101d0e */
[----:B------:R-:W-:Y:S04]  /*272b0*/  SHFL.IDX PT, R13, R4, 0x5, 0x181f ;  /* 0x00b81f00040d7f89 */ /* 0x000fe800000e0000 */
[----:B------:R-:W-:Y:S04]  /*272c0*/  SHFL.IDX PT, R15, R4, 0x6, 0x181f ;  /* 0x00d81f00040f7f89 */ /* 0x000fe800000e0000 */
[----:B------:R-:W2:Y:S04]  /*272d0*/  SHFL.IDX PT, R18, R3, 0x4, 0x181f ;  /* 0x00981f0003127f89 */ /* 0x000ea800000e0000 */
[----:B------:R-:W2:Y:S04]  /*272e0*/  SHFL.IDX PT, R17, R3, 0x5, 0x181f ;  /* 0x00b81f0003117f89 */ /* 0x000ea800000e0000 */
[----:B------:R-:W2:Y:S04]  /*272f0*/  SHFL.IDX PT, R16, R3, 0x6, 0x181f ;  /* 0x00d81f0003107f89 */ /* 0x000ea800000e0000 */
[----:B------:R-:W2:Y:S01]  /*27300*/  SHFL.IDX PT, R4, R4, 0x7, 0x181f ;  /* 0x00f81f0004047f89 */ /* 0x000ea200000e0000 */
[----:B-1----:R-:W-:-:S02]  /*27310*/  IADD3 R7, R2, 0x50, RZ ;  /* 0x0000005002077810 */ /* 0x002fc40007ffe0ff */
[C---:B---3--:R-:W-:Y:S01]  /*27320*/  @!P5 LEA R6, P1, R0.reuse, R5, 0x1 ;  /* 0x000000050006d211 */ /* 0x048fe200078208ff */
[----:B------:R-:W1:Y:S01]  /*27330*/  SHFL.IDX PT, R3, R3, 0x7, 0x181f ;  /* 0x00f81f0003037f89 */ /* 0x000e6200000e0000 */
[----:B------:R-:W-:Y:S02]  /*27340*/  ISETP.GE.OR P2, PT, R7, R19, P0 ;  /* 0x000000130700720c */ /* 0x000fe40000746670 */
[C---:B----4-:R-:W-:Y:S02]  /*27350*/  @!P5 LEA.HI.X R7, R0.reuse, R9, R20, 0x1, P1 ;  /* 0x000000090007d211 */ /* 0x050fe400008f0c14 */
        /* <DEDUP_REMOVED lines=10> */
[----:B---3--:R-:W-:-:S04]  /*27400*/  @!P3 LEA R6, P5, R0, R11, 0x1 ;  /* 0x0000000b0006b211 */ /* 0x008fc800078a08ff */
[C---:B------:R-:W-:Y:S02]  /*27410*/  @!P3 LEA.HI.X R7, R0.reuse, R14, R20, 0x1, P5 ;  /* 0x0000000e0007b211 */ /* 0x040fe400028f0c14 */
[----:B--2---:R-:W-:-:S03]  /*27420*/  @!P6 LEA R10, P5, R0, R10, 0x1 ;  /* 0x0000000a000ae211 */ /* 0x004fc600078a08ff */
        /* <DEDUP_REMOVED lines=14> */
.L_x_505:
        /* <DEDUP_REMOVED lines=15> */
.L_x_803:


//--------------------- .text._ZN7cutlass13device_kernelIN5flash19enable_sm80_to_sm89INS1_16FlashAttnFwdSm80INS1_25CollectiveMainloopFwdSm80ILi4ELi1ELb0EN4cute5tupleIJNS5_1CILi128EEENS7_ILi112EEENS7_ILi64EEEEEELi64ENS_10bfloat16_tEfNS_4arch4Sm80ELb1ELb0ELb0ELb0ELb1ELb0ELb1ELb0EEENS1_21CollectiveEpilogueFwdINS6_IJS8_SA_S9_EEENS6_IJNS7_ILi1EEESI_SI_EEESC_SE_Li128ELb0ELb1ELb0ELb0EEENS1_30DynamicPersistentTileSchedulerILi128ELi128ELb0ELb1ELb0EEEEEEEEEvNT_6ParamsE --------------------------
	.section	.text._ZN7cutlass13device_kernelIN5flash19enable_sm80_to_sm89INS1_16FlashAttnFwdSm80INS1_25CollectiveMainloopFwdSm80ILi4ELi1ELb0EN4cute5tupleIJNS5_1CILi128EEENS7_ILi112EEENS7_ILi64EEEEEELi64ENS_10bfloat16_tEfNS_4arch4Sm80ELb1ELb0ELb0ELb0ELb1ELb0ELb1ELb0EEENS1_21CollectiveEpilogueFwdINS6_IJS8_SA_S9_EEENS6_IJNS7_ILi1EEESI_SI_EEESC_SE_Li128ELb0ELb1ELb0ELb0EEENS1_30DynamicPersistentTileSchedulerILi128ELi128ELb0ELb1ELb0EEEEEEEEEvNT_6ParamsE,"ax",@progbits
	.sectioninfo	@"SHI_REGISTERS=255"
	.align	128
.text._ZN7cutlass13device_kernelIN5flash19enable_sm80_to_sm89INS1_16FlashAttnFwdSm80INS1_25CollectiveMainloopFwdSm80ILi4ELi1ELb0EN4cute5tupleIJNS5_1CILi128EEENS7_ILi112EEENS7_ILi64EEEEEELi64ENS_10bfloat16_tEfNS_4arch4Sm80ELb1ELb0ELb0ELb0ELb1ELb0ELb1ELb0EEENS1_21CollectiveEpilogueFwdINS6_IJS8_SA_S9_EEENS6_IJNS7_ILi1EEESI_SI_EEESC_SE_Li128ELb0ELb1ELb0ELb0EEENS1_30DynamicPersistentTileSchedulerILi128ELi128ELb0ELb1ELb0EEEEEEEEEvNT_6ParamsE:
        .type           _ZN7cutlass13device_kernelIN5flash19enable_sm80_to_sm89INS1_16FlashAttnFwdSm80INS1_25CollectiveMainloopFwdSm80ILi4ELi1ELb0EN4cute5tupleIJNS5_1CILi128EEENS7_ILi112EEENS7_ILi64EEEEEELi64ENS_10bfloat16_tEfNS_4arch4Sm80ELb1ELb0ELb0ELb0ELb1ELb0ELb1ELb0EEENS1_21CollectiveEpilogueFwdINS6_IJS8_SA_S9_EEENS6_IJNS7_ILi1EEESI_SI_EEESC_SE_Li128ELb0ELb1ELb0ELb0EEENS1_30DynamicPersistentTileSchedulerILi128ELi128ELb0ELb1ELb0EEEEEEEEEvNT_6ParamsE,@function
        .size           _ZN7cutlass13device_kernelIN5flash19enable_sm80_to_sm89INS1_16FlashAttnFwdSm80INS1_25CollectiveMainloopFwdSm80ILi4ELi1ELb0EN4cute5tupleIJNS5_1CILi128EEENS7_ILi112EEENS7_ILi64EEEEEELi64ENS_10bfloat16_tEfNS_4arch4Sm80ELb1ELb0ELb0ELb0ELb1ELb0ELb1ELb0EEENS1_21CollectiveEpilogueFwdINS6_IJS8_SA_S9_EEENS6_IJNS7_ILi1EEESI_SI_EEESC_SE_Li128ELb0ELb1ELb0ELb0EEENS1_30DynamicPersistentTileSchedulerILi128ELi128ELb0ELb1ELb0EEEEEEEEEvNT_6ParamsE,(.L_x_804 - _ZN7cutlass13device_kernelIN5flash19enable_sm80_to_sm89INS1_16FlashAttnFwdSm80INS1_25CollectiveMainloopFwdSm80ILi4ELi1ELb0EN4cute5tupleIJNS5_1CILi128EEENS7_ILi112EEENS7_ILi64EEEEEELi64ENS_10bfloat16_tEfNS_4arch4Sm80ELb1ELb0ELb0ELb0ELb1ELb0ELb1ELb0EEENS1_21CollectiveEpilogueFwdINS6_IJS8_SA_S9_EEENS6_IJNS7_ILi1EEESI_SI_EEESC_SE_Li128ELb0ELb1ELb0ELb0EEENS1_30DynamicPersistentTileSchedulerILi128ELi128ELb0ELb1ELb0EEEEEEEEEvNT_6ParamsE)
        .other          _ZN7cutlass13device_kernelIN5flash19enable_sm80_to_sm89INS1_16FlashAttnFwdSm80INS1_25CollectiveMainloopFwdSm80ILi4ELi1ELb0EN4cute5tupleIJNS5_1CILi128EEENS7_ILi112EEENS7_ILi64EEEEEELi64ENS_10bfloat16_tEfNS_4arch4Sm80ELb1ELb0ELb0ELb0ELb1ELb0ELb1ELb0EEENS1_21CollectiveEpilogueFwdINS6_IJS8_SA_S9_EEENS6_IJNS7_ILi1EEESI_SI_EEESC_SE_Li128ELb0ELb1ELb0ELb0EEENS1_30DynamicPersistentTileSchedulerILi128ELi128ELb0ELb1ELb0EEEEEEEEEvNT_6ParamsE,@"STO_CUDA_ENTRY STV_DEFAULT"
_ZN7cutlass13device_kernelIN5flash19enable_sm80_to_sm89INS1_16FlashAttnFwdSm80INS1_25CollectiveMainloopFwdSm80ILi4ELi1ELb0EN4cute5tupleIJNS5_1CILi128EEENS7_ILi112EEENS7_ILi64EEEEEELi64ENS_10bfloat16_tEfNS_4arch4Sm80ELb1ELb0ELb0ELb0ELb1ELb0ELb1ELb0EEENS1_21CollectiveEpilogueFwdINS6_IJS8_SA_S9_EEENS6_IJNS7_ILi1EEESI_SI_EEESC_SE_Li128ELb0ELb1ELb0ELb0EEENS1_30DynamicPersistentTileSchedulerILi128ELi128ELb0ELb1ELb0EEEEEEEEEvNT_6ParamsE:
[----:B------:R-:W-:-:S03]  /*0000*/  MOV R1, c[0x0][0x28] ;  /* 0x00000a0000017a02 */ /* 0x000fc60000000f00 */
[----:B------:R-:W1:Y:S01]  /*0010*/  S2R R21, SR_TID.X ;  /* 0x0000000000157919 */ /* 0x000e620000002100 */
[----:B------:R-:W-:-:S03]  /*0020*/  IADD3 R1, R1, -0x98, RZ ;  /* 0xffffff6801017810 */ /* 0x000fc60007ffe0ff */
[----:B------:R-:W2:Y:S01]  /*0030*/  S2R R17, SR_CTAID.X ;  /* 0x0000000000117919 */ /* 0x000ea20000002500 */
[----:B-1----:R-:W-:-:S05]  /*0040*/  SHF.R.U32.HI R2, RZ, 0x5, R21 ;  /* 0x00000005ff027819 */ /* 0x002fca0000011615 */
[----:B------:R-:W1:Y:S02]  /*0050*/  SHFL.IDX PT, R0, R2, RZ, 0x1f ;  /* 0x00001fff02007589 */ /* 0x000e6400000e0000 */
[----:B-1----:R-:W-:Y:S02]  /*0060*/  ISETP.GE.AND P0, PT, R0, 0x1, PT ;  /* 0x000000010000780c */ /* 0x002fe40003f06270 */
[----:B------:R1:W-:Y:S11]  /*0070*/  STL [R1+0x80], R0 ;  /* 0x0000800001007387 */ /* 0x0003f60000100800 */
[----:B------:R-:W-:Y:S06]  /*0080*/  @P0 BAR.ARV 0x4, 0x80 ;  /* 0x0102000000000b1d */ /* 0x000fec0000002000 */
[----:B--2---:R-:W-:-:S13]  /*0090*/  ISETP.GE.AND P0, PT, R17, c[0x0][0x538], PT ;  /* 0x00014e0011007a0c */ /* 0x004fda0003f06270 */
[----:B------:R-:W-:Y:S05]  /*00a0*/  @P0 EXIT ;  /* 0x000000000000094d */ /* 0x000fea0003800000 */
[----:B-1----:R-:W-:Y:S01]  /*00b0*/  SHF.R.S32.HI R16, RZ, 0x1f, R21 ;  /* 0x0000001fff107819 */ /* 0x002fe20000011415 */
[----:B------:R-:W-:Y:S01]  /*00c0*/  IMAD.MOV.U32 R228, RZ, RZ, 0x20 ;  /* 0x00000020ffe47424 */ /* 0x000fe200078e00ff */
[----:B------:R-:W-:Y:S01]  /*00d0*/  ULDC.64 UR6, c[0x0][0x118] ;  /* 0x0000460000067ab9 */ /* 0x000fe20000000a00 */
[----:B------:R-:W-:Y:S01]  /*00e0*/  IMAD.MOV.U32 R226, RZ, RZ, 0x40 ;  /* 0x00000040ffe27424 */ /* 0x000fe200078e00ff */
[CC--:B------:R-:W-:Y:S02]  /*00f0*/  LEA.HI R2, R16.reuse, R21.reuse, RZ, 0x4 ;  /* 0x0000001510027211 */ /* 0x0c0fe400078f20ff */
[----:B------:R-:W-:Y:S02]  /*0100*/  LEA.HI R13, R16, R21, RZ, 0x3 ;  /* 0x00000015100d7211 */ /* 0x000fe400078f18ff */
[----:B------:R-:W-:Y:S02]  /*0110*/  SHF.R.S32.HI R3, RZ, 0x4, R2 ;  /* 0x00000004ff037819 */ /* 0x000fe40000011402 */
[----:B------:R-:W-:-:S02]  /*0120*/  SHF.R.S32.HI R20, RZ, 0x3, R13 ;  /* 0x00000003ff147819 */ /* 0x000fc4000001140d */
[----:B------:R-:W-:Y:S02]  /*0130*/  LEA.HI R0, R2, R3, RZ, 0x1 ;  /* 0x0000000302007211 */ /* 0x000fe400078f08ff */
[----:B------:R-:W-:Y:S02]  /*0140*/  LOP3.LUT R4, R13, 0xfffffff8, RZ, 0xc0, !PT ;  /* 0xfffffff80d047812 */ /* 0x000fe400078ec0ff */
[----:B------:R-:W-:Y:S02]  /*0150*/  LOP3.LUT R0, R0, 0xfffffffe, RZ, 0xc0, !PT ;  /* 0xfffffffe00007812 */ /* 0x000fe400078ec0ff */
[----:B------:R-:W-:Y:S01]  /*0160*/  LEA.HI R10, R16, R21, RZ, 0x2 ;  /* 0x00000015100a7211 */ /* 0x000fe200078f10ff */
[----:B------:R-:W-:Y:S02]  /*0170*/  IMAD.IADD R8, R21, 0x1, -R4 ;  /* 0x0000000115087824 */ /* 0x000fe400078e0a04 */
[----:B------:R-:W-:Y:S01]  /*0180*/  IMAD.IADD R14, R3, 0x1, -R0 ;  /* 0x00000001030e7824 */ /* 0x000fe200078e0a00 */
[----:B------:R-:W-:Y:S01]  /*0190*/  LOP3.LUT R0, R2, 0xfffffff0, RZ, 0xc0, !PT ;  /* 0xfffffff002007812 */ /* 0x000fe200078ec0ff */
[----:B------:R-:W-:Y:S01]  /*01a0*/  IMAD.SHL.U32 R2, R20, 0x40, RZ ;  /* 0x0000004014027824 */ /* 0x000fe200078e00ff */
[--C-:B------:R-:W-:Y:S01]  /*01b0*/  SHF.R.S32.HI R7, RZ, 0x2, R10.reuse ;  /* 0x00000002ff077819 */ /* 0x100fe2000001140a */
[----:B------:R-:W-:Y:S01]  /*01c0*/  IMAD.SHL.U32 R242, R8, 0x8, RZ ;  /* 0x0000000808f27824 */ /* 0x000fe200078e00ff */
[----:B------:R-:W-:Y:S01]  /*01d0*/  SHF.R.S32.HI R3, RZ, 0x1f, R10 ;  /* 0x0000001fff037819 */ /* 0x000fe2000001140a */
[----:B------:R-:W-:Y:S01]  /*01e0*/  IMAD.IADD R0, R21, 0x1, -R0 ;  /* 0x0000000115007824 */ /* 0x000fe200078e0a00 */
[----:B------:R-:W-:Y:S01]  /*01f0*/  LOP3.LUT R2, R2, 0x1c0, RZ, 0xc0, !PT ;  /* 0x000001c002027812 */ /* 0x000fe200078ec0ff */
[----:B------:R-:W-:Y:S01]  /*0200*/  IMAD.SHL.U32 R9, R8, 0x40, RZ ;  /* 0x0000004008097824 */ /* 0x000fe200078e00ff */
[----:B------:R-:W-:Y:S01]  /*0210*/  LEA.HI R3, R3, R7, RZ, 0x3 ;  /* 0x0000000703037211 */ /* 0x000fe200078f18ff */
[----:B------:R-:W-:Y:S01]  /*0220*/  IMAD.SHL.U32 R225, R14, 0x8, RZ ;  /* 0x000000080ee17824 */ /* 0x000fe200078e00ff */
[----:B------:R-:W-:-:S02]  /*0230*/  SHF.R.S32.HI R4, RZ, 0x1f, R0 ;  /* 0x0000001fff047819 */ /* 0x000fc40000011400 */
[----:B------:R-:W-:Y:S02]  /*0240*/  LOP3.LUT R6, R2, 0x38, R242, 0xf8, !PT ;  /* 0x0000003802067812 */ /* 0x000fe400078ef8f2 */
[----:B------:R-:W-:Y:S02]  /*0250*/  LEA.HI R11, R4, R0, RZ, 0x3 ;  /* 0x00000000040b7211 */ /* 0x000fe400078f18ff */
[----:B------:R-:W-:Y:S02]  /*0260*/  SHF.R.U32.HI R4, RZ, 0x3, R2 ;  /* 0x00000003ff047819 */ /* 0x000fe40000011602 */
[----:B------:R-:W-:Y:S02]  /*0270*/  LOP3.LUT R3, R3, 0xfffffff8, RZ, 0xc0, !PT ;  /* 0xfffffff803037812 */ /* 0x000fe400078ec0ff */
[----:B------:R-:W-:Y:S02]  /*0280*/  LOP3.LUT R5, R11, 0xfffffff8, RZ, 0xc0, !PT ;  /* 0xfffffff80b057812 */ /* 0x000fe400078ec0ff */
[----:B------:R-:W-:Y:S01]  /*0290*/  LOP3.LUT R12, R6, R4, RZ, 0x3c, !PT ;  /* 0x00000004060c7212 */ /* 0x000fe200078e3cff */
[----:B------:R-:W-:Y:S01]  /*02a0*/  IMAD.IADD R7, R7, 0x1, -R3 ;  /* 0x0000000107077824 */ /* 0x000fe200078e0a03 */
[----:B------:R-:W-:-:S02]  /*02b0*/  LOP3.LUT R4, R10, 0xfffffffc, RZ, 0xc0, !PT ;  /* 0xfffffffc0a047812 */ /* 0x000fc400078ec0ff */
[----:B------:R-:W-:Y:S01]  /*02c0*/  LOP3.LUT R2, R9, 0x1c0, RZ, 0xc0, !PT ;  /* 0x000001c009027812 */ /* 0x000fe200078ec0ff */
[----:B------:R-:W-:Y:S01]  /*02d0*/  IMAD.IADD R9, R0, 0x1, -R5 ;  /* 0x0000000100097824 */ /* 0x000fe200078e0a05 */
[----:B------:R-:W-:Y:S01]  /*02e0*/  LOP3.LUT R3, R7, 0x1, RZ, 0xc0, !PT ;  /* 0x0000000107037812 */ /* 0x000fe200078ec0ff */
[----:B------:R-:W-:Y:S01]  /*02f0*/  IMAD.IADD R6, R21, 0x1, -R4 ;  /* 0x0000000115067824 */ /* 0x000fe200078e0a04 */
[----:B------:R-:W-:Y:S02]  /*0300*/  LOP3.LUT R5, R2, 0x8, R13, 0xf8, !PT ;  /* 0x0000000802057812 */ /* 0x000fe400078ef80d */
[----:B------:R-:W-:Y:S02]  /*0310*/  SHF.R.U32.HI R0, RZ, 0x3, R2 ;  /* 0x00000003ff007819 */ /* 0x000fe40000011602 */
[----:B------:R-:W-:Y:S02]  /*0320*/  LEA.HI R4, R16, R21, RZ, 0x5 ;  /* 0x0000001510047211 */ /* 0x000fe400078f28ff */
[----:B------:R-:W-:Y:S01]  /*0330*/  LOP3.LUT R13, R5, R0, RZ, 0x3c, !PT ;  /* 0x00000000050d7212 */ /* 0x000fe200078e3cff */
[----:B------:R-:W-:Y:S01]  /*0340*/  IMAD.SHL.U32 R5, R11, 0x40, RZ ;  /* 0x000000400b057824 */ /* 0x000fe200078e00ff */
[----:B------:R-:W-:-:S02]  /*0350*/  LEA.HI R0, R6, R6, RZ, 0x1 ;  /* 0x0000000606007211 */ /* 0x000fc400078f08ff */
[----:B------:R-:W-:Y:S02]  /*0360*/  LOP3.LUT R2, R4, 0xffffffe0, RZ, 0xc0, !PT ;  /* 0xffffffe004027812 */ /* 0x000fe400078ec0ff */
[----:B------:R-:W-:Y:S02]  /*0370*/  ISETP.NE.U32.AND P0, PT, R3, 0x1, PT ;  /* 0x000000010300780c */ /* 0x000fe40003f05070 */
[----:B------:R-:W-:Y:S01]  /*0380*/  SHF.R.S32.HI R231, RZ, 0x5, R4 ;  /* 0x00000005ffe77819 */ /* 0x000fe20000011404 */
[----:B------:R-:W-:Y:S01]  /*0390*/  IMAD.IADD R19, R21, 0x1, -R2 ;  /* 0x0000000115137824 */ /* 0x000fe200078e0a02 */
[----:B------:R-:W-:Y:S02]  /*03a0*/  SHF.R.S32.HI R3, RZ, 0x1f, R4 ;  /* 0x0000001fff037819 */ /* 0x000fe40000011404 */
[C---:B------:R-:W-:Y:S01]  /*03b0*/  LOP3.LUT R4, R0.reuse, 0x1ffffffe, RZ, 0xc0, !PT ;  /* 0x1ffffffe00047812 */ /* 0x040fe200078ec0ff */
[----:B------:R-:W-:Y:S01]  /*03c0*/  IMAD.SHL.U32 R0, R0, 0x20, RZ ;  /* 0x0000002000007824 */ /* 0x000fe200078e00ff */
[----:B------:R-:W-:-:S02]  /*03d0*/  LEA.HI R2, R3, R231, RZ, 0x2 ;  /* 0x000000e703027211 */ /* 0x000fc400078f10ff */
[----:B------:R-:W-:Y:S01]  /*03e0*/  SHF.R.S32.HI R10, RZ, 0x1f, R19 ;  /* 0x0000001fff0a7819 */ /* 0x000fe20000011413 */
[----:B------:R-:W-:Y:S01]  /*03f0*/  IMAD.IADD R3, R6, 0x1, -R4 ;  /* 0x0000000106037824 */ /* 0x000fe200078e0a04 */
[----:B------:R-:W-:Y:S02]  /*0400*/  LOP3.LUT R0, R0, 0xffffffc0, RZ, 0xc0, !PT ;  /* 0xffffffc000007812 */ /* 0x000fe400078ec0ff */
[----:B------:R-:W-:Y:S02]  /*0410*/  LOP3.LUT R2, R2, 0xffffffc, RZ, 0xc0, !PT ;  /* 0x0ffffffc02027812 */ /* 0x000fe400078ec0ff */
[----:B------:R-:W-:Y:S01]  /*0420*/  LEA.HI R10, R10, R19, RZ, 0x2 ;  /* 0x000000130a0a7211 */ /* 0x000fe200078f10ff */
[----:B------:R-:W-:Y:S01]  /*0430*/  IMAD R15, R3, 0x8, R0 ;  /* 0x00000008030f7824 */ /* 0x000fe200078e0200 */
[----:B------:R-:W-:Y:S01]  /*0440*/  LEA.HI R4, R16, R21, RZ, 0x6 ;  /* 0x0000001510047211 */ /* 0x000fe200078f30ff */
[----:B------:R-:W-:Y:S01]  /*0450*/  IMAD.SHL.U32 R0, R9, 0x40, RZ ;  /* 0x0000004009007824 */ /* 0x000fe200078e00ff */
[----:B------:R-:W-:Y:S01]  /*0460*/  R2P PR, R7, 0x6 ;  /* 0x0000000607007804 */ /* 0x000fe20000000000 */
[C---:B------:R-:W-:Y:S01]  /*0470*/  IMAD.IADD R3, R231.reuse, 0x1, -R2 ;  /* 0x00000001e7037824 */ /* 0x040fe200078e0a02 */
[----:B------:R-:W-:Y:S01]  /*0480*/  SHF.R.S32.HI R2, RZ, 0x2, R10 ;  /* 0x00000002ff027819 */ /* 0x000fe2000001140a */
[----:B------:R-:W-:Y:S01]  /*0490*/  IMAD.SHL.U32 R4, R4, 0x8, RZ ;  /* 0x0000000804047824 */ /* 0x000fe200078e00ff */
[----:B------:R-:W-:Y:S01]  /*04a0*/  LOP3.LUT R0, R0, 0x1c0, RZ, 0xc0, !PT ;  /* 0x000001c000007812 */ /* 0x000fe200078ec0ff */
[----:B------:R-:W-:Y:S01]  /*04b0*/  IMAD.SHL.U32 R231, R231, 0x400, RZ ;  /* 0x00000400e7e77824 */ /* 0x000fe200078e00ff */
[----:B------:R-:W-:Y:S01]  /*04c0*/  LOP3.LUT P4, RZ, R8, 0x2, RZ, 0xc0, !PT ;  /* 0x0000000208ff7812 */ /* 0x000fe2000788c0ff */
[----:B------:R-:W-:Y:S01]  /*04d0*/  IMAD R18, R3, 0x10, R2 ;  /* 0x0000001003127824 */ /* 0x000fe200078e0202 */
[----:B------:R-:W-:Y:S01]  /*04e0*/  LOP3.LUT R225, R0, 0x8, R225, 0xf8, !PT ;  /* 0x0000000800e17812 */ /* 0x000fe200078ef8e1 */
[----:B------:R-:W-:Y:S01]  /*04f0*/  IMAD.SHL.U32 R2, R7, 0x40, RZ ;  /* 0x0000004007027824 */ /* 0x000fe200078e00ff */
[----:B------:R-:W-:-:S02]  /*0500*/  SHF.R.U32.HI R0, RZ, 0x3, R0 ;  /* 0x00000003ff007819 */ /* 0x000fc40000011600 */
[----:B------:R-:W-:Y:S01]  /*0510*/  LOP3.LUT R12, R12, 0x7ffffe00, R4, 0xf8, !PT ;  /* 0x7ffffe000c0c7812 */ /* 0x000fe200078ef804 */
[----:B------:R-:W-:Y:S01]  /*0520*/  IMAD R4, R6, 0x2, R231 ;  /* 0x0000000206047824 */ /* 0x000fe200078e02e7 */
[----:B------:R-:W-:Y:S01]  /*0530*/  LOP3.LUT R3, R2, 0x1c0, RZ, 0xc0, !PT ;  /* 0x000001c002037812 */ /* 0x000fe200078ec0ff */
[----:B------:R-:W-:Y:S01]  /*0540*/  STL [R1+0x84], R18 ;  /* 0x0000841201007387 */ /* 0x000fe20000100800 */
[----:B------:R-:W-:Y:S01]  /*0550*/  LOP3.LUT R225, R225, R0, RZ, 0x3c, !PT ;  /* 0x00000000e1e17212 */ /* 0x000fe200078e3cff */
[----:B------:R-:W-:Y:S01]  /*0560*/  IMAD R0, R14, 0x200, R13 ;  /* 0x000002000e007824 */ /* 0x000fe200078e020d */
[----:B------:R-:W-:Y:S01]  /*0570*/  LOP3.LUT R2, R5, 0xfffffe00, RZ, 0xc0, !PT ;  /* 0xfffffe0005027812 */ /* 0x000fe200078ec0ff */
[----:B------:R-:W-:Y:S01]  /*0580*/  IMAD.MOV.U32 R5, RZ, RZ, -0x10 ;  /* 0xfffffff0ff057424 */ /* 0x000fe200078e00ff */
[----:B------:R-:W-:Y:S01]  /*0590*/  LEA.HI R3, R3, R3, RZ, 0x1d ;  /* 0x0000000303037211 */ /* 0x000fe200078fe8ff */
[----:B------:R-:W-:Y:S01]  /*05a0*/  STL [R1+0x58], R17 ;  /* 0x0000581101007387 */ /* 0x000fe20000100800 */
[CC--:B------:R-:W-:Y:S01]  /*05b0*/  IADD3 R231, R225.reuse, R2.reuse, R231 ;  /* 0x00000002e1e77210 */ /* 0x0c0fe20007ffe0e7 */
[----:B------:R-:W-:Y:S01]  /*05c0*/  IMAD.SHL.U32 R243, R12, 0x2, RZ ;  /* 0x000000020cf37824 */ /* 0x000fe200078e00ff */
[----:B------:R-:W-:Y:S01]  /*05d0*/  LOP3.LUT R225, R225, R2, RZ, 0xfc, !PT ;  /* 0x00000002e1e17212 */ /* 0x000fe200078efcff */
[----:B------:R-:W-:Y:S01]  /*05e0*/  IMAD.IADD R4, R4, 0x1, R3 ;  /* 0x0000000104047824 */ /* 0x000fe200078e0203 */
[----:B------:R-:W-:Y:S01]  /*05f0*/  LEA.HI R2, R16, R21, RZ, 0x7 ;  /* 0x0000001510027211 */ /* 0x000fe200078f38ff */
[----:B------:R-:W-:Y:S01]  /*0600*/  IMAD R3, R8, 0x10, R20 ;  /* 0x0000001008037824 */ /* 0x000fe200078e0214 */
[----:B------:R-:W-:Y:S01]  /*0610*/  SHF.R.S32.HI R6, RZ, 0x1f, R242 ;  /* 0x0000001fff067819 */ /* 0x000fe200000114f2 */
[----:B------:R-:W-:Y:S01]  /*0620*/  IMAD.IADD R6, R18, 0x1, R15 ;  /* 0x0000000112067824 */ /* 0x000fe200078e020f */
[----:B------:R-:W-:-:S02]  /*0630*/  SHF.R.S32.HI R2, RZ, 0x7, R2 ;  /* 0x00000007ff027819 */ /* 0x000fc40000011402 */
[----:B------:R-:W-:Y:S01]  /*0640*/  LOP3.LUT R2, R10, 0x7ffffffc, RZ, 0xc0, !PT ;  /* 0x7ffffffc0a027812 */ /* 0x000fe200078ec0ff */
[----:B------:R1:W-:Y:S01]  /*0650*/  STL [R1+0x18], R3 ;  /* 0x0000180301007387 */ /* 0x0003e20000100800 */
[----:B------:R-:W-:Y:S02]  /*0660*/  LEA R4, R4, 0x80, 0x1 ;  /* 0x0000008004047811 */ /* 0x000fe400078e08ff */
[----:B------:R-:W-:Y:S01]  /*0670*/  LEA R224, R0, 0x3900, 0x1 ;  /* 0x0000390000e07811 */ /* 0x000fe200078e08ff */
[----:B------:R-:W-:Y:S01]  /*0680*/  IMAD.IADD R2, R19, 0x1, -R2 ;  /* 0x0000000113027824 */ /* 0x000fe200078e0a02 */
[----:B------:R-:W-:Y:S01]  /*0690*/  SEL R0, R5, 0x10, !P0 ;  /* 0x0000001005007807 */ /* 0x000fe20004000000 */
[----:B------:R2:W-:Y:S01]  /*06a0*/  STL [R1+0x54], R6 ;  /* 0x0000540601007387 */ /* 0x0005e20000100800 */
[----:B------:R-:W-:Y:S01]  /*06b0*/  LOP3.LUT P3, RZ, R8, 0x4, RZ, 0xc0, !PT ;  /* 0x0000000408ff7812 */ /* 0x000fe2000786c0ff */
[----:B------:R-:W-:Y:S01]  /*06c0*/  IMAD.SHL.U32 R2, R2, 0x2, RZ ;  /* 0x0000000202027824 */ /* 0x000fe200078e00ff */
[----:B------:R-:W-:Y:S01]  /*06d0*/  LOP3.LUT P5, RZ, R9, 0x4, RZ, 0xc0, !PT ;  /* 0x0000000409ff7812 */ /* 0x000fe200078ac0ff */
[----:B------:R-:W-:Y:S01]  /*06e0*/  IMAD.IADD R7, R4, 0x1, R0 ;  /* 0x0000000104077824 */ /* 0x000fe200078e0200 */
[----:B------:R-:W-:-:S02]  /*06f0*/  SEL R227, R226, 0xffffffc0, !P3 ;  /* 0xffffffc0e2e37807 */ /* 0x000fc40005800000 */
[----:B------:R3:W-:Y:S01]  /*0700*/  STL [R1+0x50], R2 ;  /* 0x0000500201007387 */ /* 0x0007e20000100800 */
[----:B------:R-:W-:Y:S02]  /*0710*/  LOP3.LUT P6, RZ, R9, 0x2, RZ, 0xc0, !PT ;  /* 0x0000000209ff7812 */ /* 0x000fe400078cc0ff */
[----:B------:R-:W-:Y:S01]  /*0720*/  SEL R226, R226, 0xffffffc0, !P5 ;  /* 0xffffffc0e2e27807 */ /* 0x000fe20006800000 */
[----:B------:R4:W-:Y:S01]  /*0730*/  STL [R1+0x5c], R4 ;  /* 0x00005c0401007387 */ /* 0x0009e20000100800 */
[----:B------:R-:W-:Y:S01]  /*0740*/  LEA R231, R231, 0x7100, 0x1 ;  /* 0x00007100e7e77811 */ /* 0x000fe200078e08ff */
[C---:B------:R-:W-:Y:S01]  /*0750*/  IMAD.IADD R230, R224.reuse, 0x1, R227 ;  /* 0x00000001e0e67824 */ /* 0x040fe200078e02e3 */
[----:B------:R-:W-:Y:S02]  /*0760*/  LEA R225, R225, 0x100, 0x1 ;  /* 0x00000100e1e17811 */ /* 0x000fe400078e08ff */
[C---:B------:R-:W-:Y:S01]  /*0770*/  IADD3 R235, R224.reuse, 0x20, RZ ;  /* 0x00000020e0eb7810 */ /* 0x040fe20007ffe0ff */
[----:B------:R-:W-:Y:S01]  /*0780*/  IMAD.IADD R232, R231, 0x1, R226 ;  /* 0x00000001e7e87824 */ /* 0x000fe200078e02e2 */
[----:B------:R-:W-:Y:S01]  /*0790*/  @P4 IADD3 R235, R224, -0x20, RZ ;  /* 0xffffffe0e0eb4810 */ /* 0x000fe20007ffe0ff */
[----:B------:R-:W-:Y:S01]  /*07a0*/  IMAD.IADD R226, R226, 0x1, R225 ;  /* 0x00000001e2e27824 */ /* 0x000fe200078e02e1 */
[----:B-1----:R-:W-:-:S02]  /*07b0*/  SEL R3, R228, 0xffffffe0, !P1 ;  /* 0xffffffe0e4037807 */ /* 0x002fc40004800000 */
[----:B------:R-:W-:Y:S01]  /*07c0*/  SEL R228, R228, 0xffffffe0, !P6 ;  /* 0xffffffe0e4e47807 */ /* 0x000fe20007000000 */
[----:B------:R-:W-:Y:S01]  /*07d0*/  IMAD.IADD R227, R227, 0x1, R235 ;  /* 0x00000001e3e37824 */ /* 0x000fe200078e02eb */
[----:B------:R-:W-:Y:S02]  /*07e0*/  IADD3 R241, R235, 0x800, RZ ;  /* 0x00000800ebf17810 */ /* 0x000fe40007ffe0ff */
[C---:B--2---:R-:W-:Y:S01]  /*07f0*/  IADD3 R6, R4.reuse, 0x40, RZ ;  /* 0x0000004004067810 */ /* 0x044fe20007ffe0ff */
[----:B------:R-:W-:Y:S01]  /*0800*/  IMAD.IADD R234, R231, 0x1, R228 ;  /* 0x00000001e7ea7824 */ /* 0x000fe200078e02e4 */
[----:B------:R-:W-:Y:S01]  /*0810*/  @P2 IADD3 R6, R4, -0x40, RZ ;  /* 0xffffffc004062810 */ /* 0x000fe20007ffe0ff */
[C---:B------:R-:W-:Y:S01]  /*0820*/  IMAD.IADD R229, R228.reuse, 0x1, R225 ;  /* 0x00000001e4e57824 */ /* 0x040fe200078e02e1 */
[C---:B------:R-:W-:Y:S01]  /*0830*/  IADD3 R240, R235.reuse, 0x1000, RZ ;  /* 0x00001000ebf07810 */ /* 0x040fe20007ffe0ff */
[----:B------:R-:W-:Y:S01]  /*0840*/  IMAD.IADD R233, R228, 0x1, R232 ;  /* 0x00000001e4e97824 */ /* 0x000fe200078e02e8 */
[C---:B------:R-:W-:Y:S01]  /*0850*/  IADD3 R239, R235.reuse, 0x1800, RZ ;  /* 0x00001800ebef7810 */ /* 0x040fe20007ffe0ff */
[----:B---3--:R-:W-:Y:S01]  /*0860*/  IMAD.IADD R2, R4, 0x1, R3 ;  /* 0x0000000104027824 */ /* 0x008fe200078e0203 */
[C---:B------:R-:W-:Y:S01]  /*0870*/  IADD3 R238, R235.reuse, 0x2000, RZ ;  /* 0x00002000ebee7810 */ /* 0x040fe20007ffe0ff */
[----:B------:R-:W-:Y:S01]  /*0880*/  IMAD.IADD R228, R228, 0x1, R226 ;  /* 0x00000001e4e47824 */ /* 0x000fe200078e02e2 */
[----:B------:R-:W-:Y:S01]  /*0890*/  IADD3 R237, R235, 0x2800, RZ ;  /* 0x00002800ebed7810 */ /* 0x000fe20007ffe0ff */
[----:B----4-:R-:W-:Y:S01]  /*08a0*/  IMAD.IADD R4, R3, 0x1, R6 ;  /* 0x0000000103047824 */ /* 0x010fe200078e0206 */
[----:B------:R1:W-:Y:S01]  /*08b0*/  STL [R1+0x74], R2 ;  /* 0x0000740201007387 */ /* 0x0003e20000100800 */
[----:B------:R-:W-:-:S03]  /*08c0*/  IADD3 R236, R235, 0x3000, RZ ;  /* 0x00003000ebec7810 */ /* 0x000fc60007ffe0ff */
[----:B------:R-:W-:Y:S01]  /*08d0*/  STL [R1+0x6c], R7 ;  /* 0x00006c0701007387 */ /* 0x000fe20000100800 */
[----:B-1----:R-:W-:-:S05]  /*08e0*/  IMAD.IADD R2, R7, 0x1, R3 ;  /* 0x0000000107027824 */ /* 0x002fca00078e0203 */
[----:B------:R1:W-:Y:S04]  /*08f0*/  STL [R1+0x70], R2 ;  /* 0x0000700201007387 */ /* 0x0003e80000100800 */
[----:B------:R-:W-:Y:S04]  /*0900*/  STL [R1+0x60], R6 ;  /* 0x0000600601007387 */ /* 0x000fe80000100800 */
[----:B------:R2:W-:Y:S01]  /*0910*/  STL [R1+0x64], R4 ;  /* 0x0000640401007387 */ /* 0x0005e20000100800 */
[----:B-1----:R-:W-:-:S05]  /*0920*/  IMAD.IADD R2, R0, 0x1, R6 ;  /* 0x0000000100027824 */ /* 0x002fca00078e0206 */
[----:B------:R1:W-:Y:S01]  /*0930*/  STL [R1+0x68], R2 ;  /* 0x0000680201007387 */ /* 0x0003e20000100800 */
[----:B--2---:R-:W-:Y:S02]  /*0940*/  IMAD.IADD R4, R0, 0x1, R4 ;  /* 0x0000000100047824 */ /* 0x004fe400078e0204 */
[----:B------:R-:W-:-:S03]  /*0950*/  IMAD.IADD R0, R3, 0x1, R2 ;  /* 0x0000000103007824 */ /* 0x000fc600078e0202 */
[----:B------:R1:W-:Y:S04]  /*0960*/  STL [R1+0x7c], R4 ;  /* 0x00007c0401007387 */ /* 0x0003e80000100800 */
[----:B------:R1:W-:Y:S02]  /*0970*/  STL [R1+0x78], R0 ;  /* 0x0000780001007387 */ /* 0x0003e40000100800 */
.L_x_589:
[----:B-1----:R-:W2:Y:S01]  /*0980*/  LDL R4, [R1+0x58] ;  /* 0x0000580001047983 */ /* 0x002ea20000100800 */
[----:B------:R-:W-:Y:S01]  /*0990*/  IMAD.MOV.U32 R0, RZ, RZ, c[0x0][0x560] ;  /* 0x00015800ff007624 */ /* 0x000fe200078e00ff */
[----:B------:R-:W-:Y:S01]  /*09a0*/  YIELD ;  /* 0x0000000000007946 */ /* 0x000fe20003800000 */
[----:B------:R-:W-:Y:S03]  /*09b0*/  BSSY B0, `(.L_x_506) ;  /* 0x0000016000007945 */ /* 0x000fe60003800000 */
[----:B------:R-:W-:-:S13]  /*09c0*/  ISETP.NE.AND P0, PT, R0, 0x1, PT ;  /* 0x000000010000780c */ /* 0x000fda0003f05270 */
[----:B--2---:R-:W-:Y:S01]  /*09d0*/  @P0 IMAD.HI.U32 R0, R4, c[0x0][0x564], RZ ;  /* 0x0001590004000a27 */ /* 0x004fe200078e00ff */
[----:B------:R-:W-:-:S04]  /*09e0*/  MOV R3, R4 ;  /* 0x0000000400037202 */ /* 0x000fc80000000f00 */
[----:B------:R-:W-:-:S04]  /*09f0*/  @P0 SHF.R.U32.HI R3, RZ, c[0x0][0x568], R0 ;  /* 0x00015a00ff030a19 */ /* 0x000fc80000011600 */
[----:B------:R-:W-:Y:S01]  /*0a00*/  ISETP.GE.AND P0, PT, R3, c[0x0][0x578], PT ;  /* 0x00015e0003007a0c */ /* 0x000fe20003f06270 */
[----:B------:R-:W-:-:S04]  /*0a10*/  IMAD.MOV R2, RZ, RZ, -R3 ;  /* 0x000000ffff027224 */ /* 0x000fc800078e0a03 */
[----:B------:R-:W-:-:S08]  /*0a20*/  IMAD R2, R2, c[0x0][0x560], R4 ;  /* 0x0001580002027a24 */ /* 0x000fd000078e0204 */
[----:B------:R-:W-:Y:S05]  /*0a30*/  @!P0 BRA `(.L_x_507) ;  /* 0x0000007000008947 */ /* 0x000fea0003800000 */
[----:B------:R-:W-:-:S04]  /*0a40*/  MOV R0, c[0x0][0x56c] ;  /* 0x00015b0000007a02 */ /* 0x000fc80000000f00 */
[----:B------:R-:W-:Y:S02]  /*0a50*/  ISETP.NE.AND P0, PT, R0, 0x1, PT ;  /* 0x000000010000780c */ /* 0x000fe40003f05270 */
[----:B------:R-:W-:-:S11]  /*0a60*/  MOV R0, R2 ;  /* 0x0000000200007202 */ /* 0x000fd60000000f00 */
[----:B------:R-:W-:-:S05]  /*0a70*/  @P0 IMAD.HI.U32 R4, R2, c[0x0][0x570], RZ ;  /* 0x00015c0002040a27 */ /* 0x000fca00078e00ff */
[----:B------:R-:W-:-:S05]  /*0a80*/  @P0 SHF.R.U32.HI R0, RZ, c[0x0][0x574], R4 ;  /* 0x00015d00ff000a19 */ /* 0x000fca0000011604 */
[----:B------:R-:W-:Y:S01]  /*0a90*/  IMAD R4, R0, c[0x0][0x56c], RZ ;  /* 0x00015b0000047a24 */ /* 0x000fe200078e02ff */
[----:B------:R-:W-:Y:S05]  /*0aa0*/  BRA `(.L_x_508) ;  /* 0x0000006000007947 */ /* 0x000fea0003800000 */
.L_x_507:
[----:B------:R-:W-:-:S04]  /*0ab0*/  MOV R0, c[0x0][0x554] ;  /* 0x0001550000007a02 */ /* 0x000fc80000000f00 */
[----:B------:R-:W-:Y:S02]  /*0ac0*/  ISETP.NE.AND P0, PT, R0, 0x1, PT ;  /* 0x000000010000780c */ /* 0x000fe40003f05270 */
[----:B------:R-:W-:-:S11]  /*0ad0*/  MOV R0, R2 ;  /* 0x0000000200007202 */ /* 0x000fd60000000f00 */
[----:B------:R-:W-:-:S05]  /*0ae0*/  @P0 IMAD.HI.U32 R4, R2, c[0x0][0x558], RZ ;  /* 0x0001560002040a27 */ /* 0x000fca00078e00ff */
[----:B------:R-:W-:-:S05]  /*0af0*/  @P0 SHF.R.U32.HI R0, RZ, c[0x0][0x55c], R4 ;  /* 0x00015700ff000a19 */ /* 0x000fca0000011604 */
[----:B------:R-:W-:Y:S02]  /*0b00*/  IMAD R4, R0, c[0x0][0x554], RZ ;  /* 0x0001550000047a24 */ /* 0x000fe400078e02ff */
.L_x_508:
[----:B------:R-:W-:Y:S05]  /*0b10*/  BSYNC B0 ;  /* 0x0000000000007941 */ /* 0x000fea0003800000 */
.L_x_506:
[----:B------:R-:W-:Y:S01]  /*0b20*/  IMAD.MOV.U32 R5, RZ, RZ, c[0x0][0x548] ;  /* 0x00015200ff057624 */ /* 0x000fe200078e00ff */
[----:B------:R-:W-:Y:S01]  /*0b30*/  ISETP.NE.U32.AND P0, PT, RZ, c[0x0][0x370], PT ;  /* 0x0000dc00ff007a0c */ /* 0x000fe20003f05070 */
[----:B------:R-:W-:Y:S02]  /*0b40*/  IMAD.IADD R4, R2, 0x1, -R4 ;  /* 0x0000000102047824 */ /* 0x000fe400078e0a04 */
[----:B------:R-:W-:Y:S01]  /*0b50*/  IMAD.MOV.U32 R7, RZ, RZ, RZ ;  /* 0x000000ffff077224 */ /* 0x000fe200078e00ff */
[----:B------:R-:W-:Y:S01]  /*0b60*/  ISETP.NE.AND P1, PT, R5, 0x1, PT ;  /* 0x000000010500780c */ /* 0x000fe20003f25270 */
[----:B------:R-:W-:Y:S01]  /*0b70*/  IMAD R6, R3, c[0x0][0x554], R4 ;  /* 0x0001550003067a24 */ /* 0x000fe200078e0204 */
[----:B------:R-:W-:-:S04]  /*0b80*/  ISETP.NE.AND.EX P0, PT, RZ, c[0x0][0x374], PT, P0 ;  /* 0x0000dd00ff007a0c */ /* 0x000fc80003f05300 */
[----:B------:R-:W-:-:S07]  /*0b90*/  MOV R35, R6 ;  /* 0x0000000600237202 */ /* 0x000fce0000000f00 */
[----:B------:R-:W-:-:S04]  /*0ba0*/  @P1 IMAD.HI.U32 R2, R6, c[0x0][0x54c], RZ ;  /* 0x0001530006021a27 */ /* 0x000fc800078e00ff */
[----:B------:R-:W-:Y:S01]  /*0bb0*/  @P0 IMAD.MOV.U32 R3, RZ, RZ, 0x4 ;  /* 0x00000004ff030424 */ /* 0x000fe200078e00ff */
[----:B------:R-:W-:-:S05]  /*0bc0*/  @P1 SHF.R.U32.HI R35, RZ, c[0x0][0x550], R2 ;  /* 0x00015400ff231a19 */ /* 0x000fca0000011602 */
[----:B------:R-:W-:Y:S01]  /*0bd0*/  @P0 IMAD.WIDE R2, R35, R3, c[0x0][0x370] ;  /* 0x0000dc0023020625 */ /* 0x000fe200078e0203 */
[----:B------:R-:W-:Y:S01]  /*0be0*/  LOP3.LUT R0, R0, 0x1ffffff, RZ, 0x3c, !PT ;  /* 0x01ffffff00007812 */ /* 0x000fe200078e3cff */
[----:B------:R-:W-:Y:S04]  /*0bf0*/  STL [R1+0x48], R35 ;  /* 0x0000482301007387 */ /* 0x000fe80000100800 */
[----:B------:R1:W2:Y:S01]  /*0c00*/  @P0 LDG.E R7, [R2.64] ;  /* 0x0000000602070981 */ /* 0x0002a2000c1e1900 */
[----:B------:R-:W-:Y:S01]  /*0c10*/  IADD3 R0, R0, c[0x0][0x53c], RZ ;  /* 0x00014f0000007a10 */ /* 0x000fe20007ffe0ff */
[----:B------:R-:W-:Y:S01]  /*0c20*/  IMAD.MOV.U32 R4, RZ, RZ, c[0x0][0x168] ;  /* 0x00005a00ff047624 */ /* 0x000fe200078e00ff */
[----:B------:R-:W-:Y:S01]  /*0c30*/  CS2R R126, SRZ ;  /* 0x00000000007e7805 */ /* 0x000fe2000001ff00 */
[----:B------:R-:W-:Y:S01]  /*0c40*/  CS2R R124, SRZ ;  /* 0x00000000007c7805 */ /* 0x000fe2000001ff00 */
[----:B------:R-:W-:Y:S01]  /*0c50*/  CS2R R130, SRZ ;  /* 0x0000000000827805 */ /* 0x000fe2000001ff00 */
[----:B------:R-:W-:Y:S01]  /*0c60*/  IMAD.SHL.U32 R37, R0, 0x80, RZ ;  /* 0x0000008000257824 */ /* 0x000fe200078e00ff */
[----:B------:R-:W-:Y:S01]  /*0c70*/  IADD3 R4, -R4, 0x70, RZ ;  /* 0x0000007004047810 */ /* 0x000fe20007ffe1ff */
[----:B------:R-:W-:Y:S01]  /*0c80*/  CS2R R128, SRZ ;  /* 0x0000000000807805 */ /* 0x000fe2000001ff00 */
[----:B------:R-:W-:Y:S01]  /*0c90*/  MOV R134, RZ ;  /* 0x000000ff00867202 */ /* 0x000fe20000000f00 */
[----:B------:R-:W-:Y:S01]  /*0ca0*/  CS2R R132, SRZ ;  /* 0x0000000000847805 */ /* 0x000fe2000001ff00 */
[----:B------:R-:W-:Y:S01]  /*0cb0*/  IADD3 R0, R37, 0x7f, RZ ;  /* 0x0000007f25007810 */ /* 0x000fe20007ffe0ff */
[----:B------:R-:W-:Y:S01]  /*0cc0*/  STL [R1+0x44], R37 ;  /* 0x0000442501007387 */ /* 0x000fe20000100800 */
[----:B------:R-:W-:Y:S01]  /*0cd0*/  IMAD.MOV.U32 R158, RZ, RZ, RZ ;  /* 0x000000ffff9e7224 */ /* 0x000fe200078e00ff */
[----:B------:R-:W-:Y:S01]  /*0ce0*/  CS2R R8, SRZ ;  /* 0x0000000000087805 */ /* 0x000fe2000001ff00 */
[----:B------:R-:W-:Y:S01]  /*0cf0*/  MOV R156, RZ ;  /* 0x000000ff009c7202 */ /* 0x000fe20000000f00 */
[----:B------:R-:W-:Y:S01]  /*0d00*/  IMAD.MOV.U32 R142, RZ, RZ, RZ ;  /* 0x000000ffff8e7224 */ /* 0x000fe200078e00ff */
[----:B------:R-:W-:Y:S01]  /*0d10*/  CS2R R10, SRZ ;  /* 0x00000000000a7805 */ /* 0x000fe2000001ff00 */
[----:B------:R-:W-:Y:S01]  /*0d20*/  IMAD.MOV.U32 R140, RZ, RZ, RZ ;  /* 0x000000ffff8c7224 */ /* 0x000fe200078e00ff */
[----:B------:R-:W-:Y:S01]  /*0d30*/  MOV R166, RZ ;  /* 0x000000ff00a67202 */ /* 0x000fe20000000f00 */
[----:B------:R-:W-:Y:S01]  /*0d40*/  CS2R R12, SRZ ;  /* 0x00000000000c7805 */ /* 0x000fe2000001ff00 */
[----:B------:R-:W-:Y:S01]  /*0d50*/  IMAD.MOV.U32 R164, RZ, RZ, RZ ;  /* 0x000000ffffa47224 */ /* 0x000fe200078e00ff */
[----:B------:R-:W-:Y:S01]  /*0d60*/  MOV R138, RZ ;  /* 0x000000ff008a7202 */ /* 0x000fe20000000f00 */
[----:B------:R-:W-:Y:S01]  /*0d70*/  CS2R R14, SRZ ;  /* 0x00000000000e7805 */ /* 0x000fe2000001ff00 */
[----:B------:R-:W-:Y:S01]  /*0d80*/  IMAD.MOV.U32 R136, RZ, RZ, RZ ;  /* 0x000000ffff887224 */ /* 0x000fe200078e00ff */
[----:B-1----:R-:W-:Y:S01]  /*0d90*/  MOV R2, c[0x0][0x2c4] ;  /* 0x0000b10000027a02 */ /* 0x002fe20000000f00 */
[----:B------:R-:W-:Y:S01]  /*0da0*/  CS2R R16, SRZ ;  /* 0x0000000000107805 */ /* 0x000fe2000001ff00 */
[----:B------:R-:W-:Y:S01]  /*0db0*/  MOV R3, c[0x0][0x2ac] ;  /* 0x0000ab0000037a02 */ /* 0x000fe20000000f00 */
[----:B------:R-:W-:Y:S01]  /*0dc0*/  IMAD.MOV.U32 R172, RZ, RZ, RZ ;  /* 0x000000ffffac7224 */ /* 0x000fe200078e00ff */
[----:B------:R-:W-:Y:S01]  /*0dd0*/  ISETP.NE.AND P4, PT, R2, 0x1, PT ;  /* 0x000000010200780c */ /* 0x000fe20003f85270 */
[----:B------:R-:W-:Y:S01]  /*0de0*/  CS2R R18, SRZ ;  /* 0x0000000000127805 */ /* 0x000fe2000001ff00 */
[----:B------:R-:W-:Y:S01]  /*0df0*/  MOV R174, RZ ;  /* 0x000000ff00ae7202 */ /* 0x000fe20000000f00 */
[C---:B------:R-:W-:Y:S01]  /*0e00*/  IMAD R5, R3.reuse, c[0x0][0x1d0], RZ ;  /* 0x0000740003057a24 */ /* 0x040fe200078e02ff */
[----:B------:R-:W-:Y:S01]  /*0e10*/  MOV R150, RZ ;  /* 0x000000ff00967202 */ /* 0x000fe20000000f00 */
[----:B------:R-:W-:Y:S01]  /*0e20*/  IMAD R3, R3, c[0x0][0x1d0], R4 ;  /* 0x0000740003037a24 */ /* 0x000fe200078e0204 */
[----:B------:R-:W-:Y:S01]  /*0e30*/  MOV R170, RZ ;  /* 0x000000ff00aa7202 */ /* 0x000fe20000000f00 */
[----:B------:R-:W-:Y:S01]  /*0e40*/  IMAD.MOV.U32 R4, RZ, RZ, RZ ;  /* 0x000000ffff047224 */ /* 0x000fe200078e00ff */
[----:B------:R-:W-:Y:S01]  /*0e50*/  IADD3 R5, R5, 0x6f, RZ ;  /* 0x0000006f05057810 */ /* 0x000fe20007ffe0ff */
[----:B------:R-:W-:Y:S01]  /*0e60*/  IMAD.MOV.U32 R148, RZ, RZ, RZ ;  /* 0x000000ffff947224 */ /* 0x000fe200078e00ff */
[----:B------:R-:W-:Y:S01]  /*0e70*/  CS2R R20, SRZ ;  /* 0x0000000000147805 */ /* 0x000fe2000001ff00 */
[----:B------:R-:W-:Y:S01]  /*0e80*/  IMAD.MOV.U32 R168, RZ, RZ, RZ ;  /* 0x000000ffffa87224 */ /* 0x000fe200078e00ff */
[----:B------:R-:W-:Y:S01]  /*0e90*/  MOV R146, RZ ;  /* 0x000000ff00927202 */ /* 0x000fe20000000f00 */
[----:B------:R-:W-:Y:S01]  /*0ea0*/  @P4 IMAD.HI.U32 R2, R0, c[0x0][0x2c8], RZ ;  /* 0x0000b20000024a27 */ /* 0x000fe200078e00ff */
[----:B------:R-:W-:Y:S01]  /*0eb0*/  CS2R R22, SRZ ;  /* 0x0000000000167805 */ /* 0x000fe2000001ff00 */
[----:B------:R-:W-:Y:S01]  /*0ec0*/  MOV R182, RZ ;  /* 0x000000ff00b67202 */ /* 0x000fe20000000f00 */
[----:B------:R-:W-:Y:S01]  /*0ed0*/  CS2R R24, SRZ ;  /* 0x0000000000187805 */ /* 0x000fe2000001ff00 */
[----:B------:R-:W-:Y:S01]  /*0ee0*/  IMAD.HI R4, R5, -0x6db6db6d, R4 ;  /* 0x9249249305047827 */ /* 0x000fe200078e0204 */
[----:B------:R-:W-:Y:S01]  /*0ef0*/  @P4 SHF.R.U32.HI R0, RZ, c[0x0][0x2cc], R2 ;  /* 0x0000b300ff004a19 */ /* 0x000fe20000011602 */
[----:B------:R-:W-:Y:S01]  /*0f00*/  CS2R R162, SRZ ;  /* 0x0000000000a27805 */ /* 0x000fe2000001ff00 */
[----:B------:R-:W-:Y:S01]  /*0f10*/  MOV R2, RZ ;  /* 0x000000ff00027202 */ /* 0x000fe20000000f00 */
[----:B------:R-:W-:Y:S01]  /*0f20*/  IMAD.MOV R5, RZ, RZ, -R35 ;  /* 0x000000ffff057224 */ /* 0x000fe200078e0a23 */
[----:B------:R-:W-:Y:S01]  /*0f30*/  MOV R160, RZ ;  /* 0x000000ff00a07202 */ /* 0x000fe20000000f00 */
[----:B------:R-:W-:Y:S01]  /*0f40*/  IMAD.IADD R3, R3, 0x1, R0 ;  /* 0x0000000103037824 */ /* 0x000fe200078e0200 */
[----:B------:R-:W-:Y:S01]  /*0f50*/  SHF.R.U32.HI R0, RZ, 0x1f, R4 ;  /* 0x0000001fff007819 */ /* 0x000fe20000011604 */
[----:B------:R-:W-:Y:S01]  /*0f60*/  IMAD R36, R5, c[0x0][0x548], R6 ;  /* 0x0001520005247a24 */ /* 0x000fe200078e0206 */
[----:B------:R-:W-:Y:S01]  /*0f70*/  CS2R R26, SRZ ;  /* 0x00000000001a7805 */ /* 0x000fe2000001ff00 */
[----:B------:R-:W-:Y:S01]  /*0f80*/  IMAD.HI R2, R3, -0x6db6db6d, R2 ;  /* 0x9249249303027827 */ /* 0x000fe200078e0202 */
[----:B------:R-:W-:Y:S01]  /*0f90*/  LEA.HI.SX32 R4, R4, R0, 0x1a ;  /* 0x0000000004047211 */ /* 0x000fe200078fd2ff */
[----:B------:R-:W-:Y:S01]  /*0fa0*/  CS2R R154, SRZ ;  /* 0x00000000009a7805 */ /* 0x000fe2000001ff00 */
[----:B------:R-:W-:Y:S01]  /*0fb0*/  STL [R1+0x4c], R36 ;  /* 0x00004c2401007387 */ /* 0x000fe20000100800 */
[----:B------:R-:W-:Y:S01]  /*0fc0*/  PRMT R0, RZ, 0x7610, R0 ;  /* 0x00007610ff007816 */ /* 0x000fe20000000000 */
[----:B------:R-:W-:Y:S01]  /*0fd0*/  IMAD.MOV.U32 R5, RZ, RZ, RZ ;  /* 0x000000ffff057224 */ /* 0x000fe200078e00ff */
[----:B------:R-:W-:Y:S01]  /*0fe0*/  SHF.R.U32.HI R3, RZ, 0x1f, R2 ;  /* 0x0000001fff037819 */ /* 0x000fe20000011602 */
[----:B------:R-:W-:Y:S01]  /*0ff0*/  IMAD.MOV.U32 R144, RZ, RZ, RZ ;  /* 0x000000ffff907224 */ /* 0x000fe200078e00ff */
[----:B------:R-:W-:Y:S01]  /*1000*/  MOV R176, RZ ;  /* 0x000000ff00b07202 */ /* 0x000fe20000000f00 */
[----:B------:R-:W-:Y:S01]  /*1010*/  IMAD.MOV.U32 R180, RZ, RZ, RZ ;  /* 0x000000ffffb47224 */ /* 0x000fe200078e00ff */
[----:B------:R-:W-:Y:S01]  /*1020*/  LEA.HI.SX32 R2, R2, R3, 0x1a ;  /* 0x0000000302027211 */ /* 0x000fe200078fd2ff */
[----:B------:R-:W-:Y:S01]  /*1030*/  IMAD.MOV.U32 R178, RZ, RZ, RZ ;  /* 0x000000ffffb27224 */ /* 0x000fe200078e00ff */
[----:B------:R-:W-:Y:S01]  /*1040*/  CS2R R28, SRZ ;  /* 0x00000000001c7805 */ /* 0x000fe2000001ff00 */
[----:B------:R-:W-:Y:S01]  /*1050*/  IMAD.MOV.U32 R152, RZ, RZ, RZ ;  /* 0x000000ffff987224 */ /* 0x000fe200078e00ff */
[----:B------:R-:W-:Y:S01]  /*1060*/  IMNMX R245, R4, R2, PT ;  /* 0x0000000204f57217 */ /* 0x000fe20003800200 */
[----:B------:R-:W-:Y:S01]  /*1070*/  CS2R R30, SRZ ;  /* 0x00000000001e7805 */ /* 0x000fe2000001ff00 */
[----:B------:R-:W-:Y:S01]  /*1080*/  MOV R186, RZ ;  /* 0x000000ff00ba7202 */ /* 0x000fe20000000f00 */
[----:B------:R-:W-:Y:S01]  /*1090*/  IMAD.MOV.U32 R184, RZ, RZ, RZ ;  /* 0x000000ffffb87224 */ /* 0x000fe200078e00ff */
[----:B------:R-:W-:Y:S01]  /*10a0*/  ISETP.GE.AND P0, PT, R245, 0x1, PT ;  /* 0x00000001f500780c */ /* 0x000fe20003f06270 */
[----:B------:R-:W-:Y:S01]  /*10b0*/  CS2R R32, SRZ ;  /* 0x0000000000207805 */ /* 0x000fe2000001ff00 */
[----:B------:R-:W-:Y:S01]  /*10c0*/  MOV R34, RZ ;  /* 0x000000ff00227202 */ /* 0x000fe20000000f00 */
[----:B--2---:R1:W-:Y:S02]  /*10d0*/  STL [R1+0x1c], R7 ;  /* 0x00001c0701007387 */ /* 0x0043e40000100800 */
[----:B-1----:R-:W-:-:S08]  /*10e0*/  IMAD.MOV.U32 R7, RZ, RZ, RZ ;  /* 0x000000ffff077224 */ /* 0x002fd000078e00ff */
[----:B------:R-:W-:Y:S05]  /*10f0*/  @!P0 BRA `(.L_x_509) ;  /* 0x0001098000008947 */ /* 0x000fea0003800000 */
[----:B------:R-:W-:-:S04]  /*1100*/  ISETP.NE.U32.AND P0, PT, RZ, c[0x0][0x340], PT ;  /* 0x0000d000ff007a0c */ /* 0x000fc80003f05070 */
[----:B------:R-:W-:-:S13]  /*1110*/  ISETP.NE.AND.EX P0, PT, RZ, c[0x0][0x344], PT, P0 ;  /* 0x0000d100ff007a0c */ /* 0x000fda0003f05300 */
[----:B------:R-:W-:Y:S05]  /*1120*/  @!P0 BRA `(.L_x_510) ;  /* 0x0000004000008947 */ /* 0x000fea0003800000 */
[----:B------:R-:W-:-:S05]  /*1130*/  MOV R2, 0x4 ;  /* 0x0000000400027802 */ /* 0x000fca0000000f00 */
[----:B------:R-:W-:-:S05]  /*1140*/  IMAD.WIDE R2, R35, R2, c[0x0][0x340] ;  /* 0x0000d00023027625 */ /* 0x000fca00078e0202 */
[----:B------:R1:W5:Y:S01]  /*1150*/  LDG.E R8, [R2.64] ;  /* 0x0000000602087981 */ /* 0x000362000c1e1900 */
[----:B------:R-:W-:Y:S05]  /*1160*/  BRA `(.L_x_511) ;  /* 0x0000001000007947 */ /* 0x000fea0003800000 */
.L_x_510:
[----:B------:R-:W-:Y:S02]  /*1170*/  MOV R8, R35 ;  /* 0x0000002300087202 */ /* 0x000fe40000000f00 */
.L_x_511:
[----:B------:R-:W2:Y:S01]  /*1180*/  LDL R0, [R1+0x18] ;  /* 0x0000180001007983 */ /* 0x000ea20000100800 */
[----:B------:R-:W-:Y:S01]  /*1190*/  SHF.R.S32.HI R58, RZ, 0x1f, R36 ;  /* 0x0000001fff3a7819 */ /* 0x000fe20000011424 */
[----:B-1----:R-:W-:Y:S01]  /*11a0*/  IMAD.WIDE.U32 R2, R36, c[0x0][0x1b8], RZ ;  /* 0x00006e0024027a25 */ /* 0x002fe200078e00ff */
[----:B------:R-:W-:Y:S02]  /*11b0*/  SHF.R.S32.HI R6, RZ, 0x1f, R35 ;  /* 0x0000001fff067819 */ /* 0x000fe40000011423 */
[----:B------:R-:W-:Y:S01]  /*11c0*/  ISETP.GE.AND P2, PT, R242, c[0x0][0x198], PT ;  /* 0x00006600f2007a0c */ /* 0x000fe20003f46270 */
[----:B------:R-:W-:Y:S02]  /*11d0*/  IMAD R5, R58, c[0x0][0x1b8], RZ ;  /* 0x00006e003a057a24 */ /* 0x000fe400078e02ff */
[----:B------:R-:W-:Y:S02]  /*11e0*/  IMAD R6, R6, c[0x0][0x1c0], RZ ;  /* 0x0000700006067a24 */ /* 0x000fe400078e02ff */
[----:B------:R-:W-:-:S05]  /*11f0*/  IMAD R5, R36, c[0x0][0x1bc], R5 ;  /* 0x00006f0024057a24 */ /* 0x000fca00078e0205 */
[----:B------:R-:W-:-:S05]  /*1200*/  IADD3 R3, R3, R5, RZ ;  /* 0x0000000503037210 */ /* 0x000fca0007ffe0ff */
[----:B------:R-:W-:Y:S01]  /*1210*/  IMAD.WIDE.U32 R2, R35, c[0x0][0x1c0], R2 ;  /* 0x0000700023027a25 */ /* 0x000fe200078e0002 */
[----:B--2---:R-:W-:-:S04]  /*1220*/  IADD3 R4, R0, R37, RZ ;  /* 0x0000002500047210 */ /* 0x004fc80007ffe0ff */
[----:B------:R-:W-:Y:S01]  /*1230*/  MOV R0, R4 ;  /* 0x0000000400007202 */ /* 0x000fe20000000f00 */
[----:B------:R-:W-:-:S05]  /*1240*/  @P4 IMAD.HI.U32 R7, R4, c[0x0][0x2c8], RZ ;  /* 0x0000b20004074a27 */ /* 0x000fca00078e00ff */
[----:B------:R-:W-:Y:S01]  /*1250*/  @P4 SHF.R.U32.HI R0, RZ, c[0x0][0x2cc], R7 ;  /* 0x0000b300ff004a19 */ /* 0x000fe20000011607 */
[----:B------:R-:W-:-:S03]  /*1260*/  IMAD R7, R35, c[0x0][0x1c4], R6 ;  /* 0x0000710023077a24 */ /* 0x000fc600078e0206 */
[----:B------:R-:W-:Y:S02]  /*1270*/  SHF.R.S32.HI R6, RZ, 0x1f, R0 ;  /* 0x0000001fff067819 */ /* 0x000fe40000011400 */
[----:B------:R-:W-:Y:S02]  /*1280*/  IADD3 R5, -R0, RZ, RZ ;  /* 0x000000ff00057210 */ /* 0x000fe40007ffe1ff */
[----:B------:R-:W-:Y:S01]  /*1290*/  IADD3 R3, R3, R7, RZ ;  /* 0x0000000703037210 */ /* 0x000fe20007ffe0ff */
[----:B------:R-:W-:Y:S02]  /*12a0*/  IMAD R6, R6, c[0x0][0x1b0], RZ ;  /* 0x00006c0006067a24 */ /* 0x000fe400078e02ff */
[----:B------:R-:W-:Y:S02]  /*12b0*/  IMAD R4, R5, c[0x0][0x2c4], R4 ;  /* 0x0000b10005047a24 */ /* 0x000fe400078e0204 */
[C---:B------:R-:W-:Y:S02]  /*12c0*/  IMAD R6, R0.reuse, c[0x0][0x1b4], R6 ;  /* 0x00006d0000067a24 */ /* 0x040fe400078e0206 */
[----:B------:R-:W-:Y:S01]  /*12d0*/  IMAD.WIDE.U32 R2, R0, c[0x0][0x1b0], R2 ;  /* 0x00006c0000027a25 */ /* 0x000fe200078e0002 */
[----:B------:R-:W-:-:S04]  /*12e0*/  SHF.R.S32.HI R0, RZ, 0x1f, R4 ;  /* 0x0000001fff007819 */ /* 0x000fc80000011404 */
[----:B------:R-:W-:Y:S01]  /*12f0*/  IADD3 R3, R3, R6, RZ ;  /* 0x0000000603037210 */ /* 0x000fe20007ffe0ff */
[----:B------:R-:W-:-:S04]  /*1300*/  IMAD R0, R0, c[0x0][0x1a8], RZ ;  /* 0x00006a0000007a24 */ /* 0x000fc800078e02ff */
[----:B------:R-:W-:-:S04]  /*1310*/  IMAD.WIDE.U32 R2, R4, c[0x0][0x1a8], R2 ;  /* 0x00006a0004027a25 */ /* 0x000fc800078e0002 */
[----:B------:R-:W-:Y:S01]  /*1320*/  IMAD R4, R4, c[0x0][0x1ac], R0 ;  /* 0x00006b0004047a24 */ /* 0x000fe200078e0200 */
[----:B------:R-:W-:-:S04]  /*1330*/  LEA R5, P0, R2, c[0x0][0x160], 0x1 ;  /* 0x0000580002057a11 */ /* 0x000fc800078008ff */
[----:B------:R-:W-:-:S04]  /*1340*/  IADD3 R4, R3, R4, RZ ;  /* 0x0000000403047210 */ /* 0x000fc80007ffe0ff */
[----:B------:R-:W-:Y:S01]  /*1350*/  LEA.HI.X R4, R2, c[0x0][0x164], R4, 0x1, P0 ;  /* 0x0000590002047a11 */ /* 0x000fe200000f0c04 */
[----:B------:R-:W-:Y:S05]  /*1360*/  BRA.DIV ~URZ, `(.L_x_512) ;  /* 0x000123227f007947 */ /* 0x000fea000b800000 */
[----:B------:R1:W2:Y:S02]  /*1370*/  SHFL.IDX PT, R6, R4, RZ, 0x181f ;  /* 0x00181fff04067589 */ /* 0x0002a400000e0000 */
.L_x_590:
[----:B------:R-:W-:Y:S05]  /*1380*/  BRA.DIV ~URZ, `(.L_x_513) ;  /* 0x000123727f007947 */ /* 0x000fea000b800000 */
[----:B------:R3:W4:Y:S02]  /*1390*/  SHFL.IDX PT, R2, R5, RZ, 0x181f ;  /* 0x00181fff05027589 */ /* 0x00072400000e0000 */
.L_x_591:
[----:B---3--:R-:W3:Y:S04]  /*13a0*/  LDL R3, [R1+0x44] ;  /* 0x0000440001037983 */ /* 0x008ee80000100800 */
[----:B------:R-:W1:Y:S02]  /*13b0*/  S2R R7, SR_TID.X ;  /* 0x0000000000077919 */ /* 0x000e640000002100 */
[----:B-1----:R-:W-:-:S04]  /*13c0*/  SHF.R.S32.HI R0, RZ, 0x1f, R7 ;  /* 0x0000001fff007819 */ /* 0x002fc80000011407 */
[----:B------:R-:W-:Y:S01]  /*13d0*/  LEA.HI R0, R0, R7, RZ, 0x3 ;  /* 0x0000000700007211 */ /* 0x000fe200078f18ff */
[----:B------:R-:W-:-:S03]  /*13e0*/  IMAD.MOV.U32 R7, RZ, RZ, c[0x0][0x2c4] ;  /* 0x0000b100ff077624 */ /* 0x000fc600078e00ff */
[----:B------:R-:W-:Y:S01]  /*13f0*/  SHF.R.S32.HI R0, RZ, 0x3, R0 ;  /* 0x00000003ff007819 */ /* 0x000fe20000011400 */
[----:B------:R-:W-:Y:S01]  /*1400*/  IMAD R7, R7, c[0x0][0x168], RZ ;  /* 0x00005a0007077a24 */ /* 0x000fe200078e02ff */
[----:B------:R-:W-:Y:S03]  /*1410*/  BSSY B0, `(.L_x_514) ;  /* 0x000000b000007945 */ /* 0x000fe60003800000 */
[----:B---3--:R-:W-:-:S05]  /*1420*/  IMAD.IADD R0, R0, 0x1, R3 ;  /* 0x0000000100007824 */ /* 0x008fca00078e0203 */
[----:B------:R-:W-:-:S13]  /*1430*/  ISETP.GE.AND P0, PT, R0, R7, PT ;  /* 0x000000070000720c */ /* 0x000fda0003f06270 */
[----:B------:R-:W-:Y:S05]  /*1440*/  @P0 BRA `(.L_x_515) ;  /* 0x0000007000000947 */ /* 0x000fea0003800000 */
[----:B------:R-:W-:Y:S02]  /*1450*/  SHF.R.S32.HI R9, RZ, 0x1f, R242 ;  /* 0x0000001fff097819 */ /* 0x000fe400000114f2 */
[----:B----4-:R-:W-:-:S04]  /*1460*/  LEA R2, P0, R242, R2, 0x1 ;  /* 0x00000002f2027211 */ /* 0x010fc800078008ff */
[----:B--2---:R-:W-:-:S05]  /*1470*/  LEA.HI.X R3, R242, R6, R9, 0x1, P0 ;  /* 0x00000006f2037211 */ /* 0x004fca00000f0c09 */
[----:B------:R-:W-:Y:S01]  /*1480*/  @!PT LDS RZ, [RZ] ;  /* 0x00000000fffff984 */ /* 0x000fe20000000800 */
[----:B------:R-:W-:Y:S01]  /*1490*/  @!PT LDS RZ, [RZ] ;  /* 0x00000000fffff984 */ /* 0x000fe20000000800 */
[----:B------:R-:W-:Y:S01]  /*14a0*/  @!PT LDS RZ, [RZ] ;  /* 0x00000000fffff984 */ /* 0x000fe20000000800 */
[----:B------:R1:W-:Y:S04]  /*14b0*/  LDGSTS.E.BYPASS.LTC128B.128 [R243+0x7100], [R2.64], !P2 ;  /* 0x0710000002f37fae */ /* 0x0003e8000d101d46 */
.L_x_515:
[----:B------:R-:W-:Y:S05]  /*14c0*/  BSYNC B0 ;  /* 0x0000000000007941 */ /* 0x000fea0003800000 */
.L_x_514:
[----:B------:R-:W-:Y:S05]  /*14d0*/  BRA.DIV ~URZ, `(.L_x_516) ;  /* 0x000122927f007947 */ /* 0x000fea000b800000 */
[----:B--2---:R2:W3:Y:S04]  /*14e0*/  SHFL.IDX PT, R6, R4, 0x1, 0x181f ;  /* 0x00381f0004067f89 */ /* 0x0044e800000e0000 */
[----:B-1--4-:R2:W1:Y:S02]  /*14f0*/  SHFL.IDX PT, R2, R5, 0x1, 0x181f ;  /* 0x00381f0005027f89 */ /* 0x01246400000e0000 */
.L_x_592:
[----:B------:R-:W-:Y:S01]  /*1500*/  IADD3 R3, R0, 0x10, RZ ;  /* 0x0000001000037810 */ /* 0x000fe20007ffe0ff */
[----:B------:R-:W-:Y:S03]  /*1510*/  BSSY B0, `(.L_x_517) ;  /* 0x000000a000007945 */ /* 0x000fe60003800000 */
[----:B------:R-:W-:-:S13]  /*1520*/  ISETP.GE.AND P0, PT, R3, R7, PT ;  /* 0x000000070300720c */ /* 0x000fda0003f06270 */
[----:B------:R-:W-:Y:S05]  /*1530*/  @P0 BRA `(.L_x_518) ;  /* 0x0000007000000947 */ /* 0x000fea0003800000 */
[----:B------:R-:W-:Y:S02]  /*1540*/  SHF.R.S32.HI R9, RZ, 0x1f, R242 ;  /* 0x0000001fff097819 */ /* 0x000fe400000114f2 */
[----:B-1----:R-:W-:-:S04]  /*1550*/  LEA R2, P0, R242, R2, 0x1 ;  /* 0x00000002f2027211 */ /* 0x002fc800078008ff */
[----:B---3--:R-:W-:-:S05]  /*1560*/  LEA.HI.X R3, R242, R6, R9, 0x1, P0 ;  /* 0x00000006f2037211 */ /* 0x008fca00000f0c09 */
[----:B------:R-:W-:Y:S01]  /*1570*/  @!PT LDS RZ, [RZ] ;  /* 0x00000000fffff984 */ /* 0x000fe20000000800 */
[----:B------:R-:W-:Y:S01]  /*1580*/  @!PT LDS RZ, [RZ] ;  /* 0x00000000fffff984 */ /* 0x000fe20000000800 */
[----:B------:R-:W-:Y:S01]  /*1590*/  @!PT LDS RZ, [RZ] ;  /* 0x00000000fffff984 */ /* 0x000fe20000000800 */
[----:B------:R1:W-:Y:S04]  /*15a0*/  LDGSTS.E.BYPASS.LTC128B.128 [R243+0x7900], [R2.64], !P2 ;  /* 0x0790000002f37fae */ /* 0x0003e8000d101d46 */
.L_x_518:
[----:B------:R-:W-:Y:S05]  /*15b0*/  BSYNC B0 ;  /* 0x0000000000007941 */ /* 0x000fea0003800000 */
.L_x_517:
[----:B------:R-:W-:Y:S05]  /*15c0*/  BRA.DIV ~URZ, `(.L_x_519) ;  /* 0x000122727f007947 */ /* 0x000fea000b800000 */
[----:B---3--:R3:W4:Y:S02]  /*15d0*/  SHFL.IDX PT, R6, R4, 0x2, 0x181f ;  /* 0x00581f0004067f89 */ /* 0x00872400000e0000 */
.L_x_593:
[----:B------:R-:W-:Y:S05]  /*15e0*/  BRA.DIV ~URZ, `(.L_x_520) ;  /* 0x000122c27f007947 */ /* 0x000fea000b800000 */
[----:B-1----:R1:W2:Y:S02]  /*15f0*/  SHFL.IDX PT, R2, R5, 0x2, 0x181f ;  /* 0x00581f0005027f89 */ /* 0x0022a400000e0000 */
.L_x_594:
[----:B------:R-:W-:Y:S01]  /*1600*/  IADD3 R3, R0, 0x20, RZ ;  /* 0x0000002000037810 */ /* 0x000fe20007ffe0ff */
[----:B------:R-:W-:Y:S03]  /*1610*/  BSSY B0, `(.L_x_521) ;  /* 0x000000a000007945 */ /* 0x000fe60003800000 */
[----:B------:R-:W-:-:S13]  /*1620*/  ISETP.GE.AND P0, PT, R3, R7, PT ;  /* 0x000000070300720c */ /* 0x000fda0003f06270 */
[----:B------:R-:W-:Y:S05]  /*1630*/  @P0 BRA `(.L_x_522) ;  /* 0x0000007000000947 */ /* 0x000fea0003800000 */
[----:B------:R-:W-:Y:S02]  /*1640*/  SHF.R.S32.HI R9, RZ, 0x1f, R242 ;  /* 0x0000001fff097819 */ /* 0x000fe400000114f2 */
[----:B--2---:R-:W-:-:S04]  /*1650*/  LEA R2, P0, R242, R2, 0x1 ;  /* 0x00000002f2027211 */ /* 0x004fc800078008ff */
[----:B----4-:R-:W-:-:S05]  /*1660*/  LEA.HI.X R3, R242, R6, R9, 0x1, P0 ;  /* 0x00000006f2037211 */ /* 0x010fca00000f0c09 */
[----:B------:R-:W-:Y:S01]  /*1670*/  @!PT LDS RZ, [RZ] ;  /* 0x00000000fffff984 */ /* 0x000fe20000000800 */
[----:B------:R-:W-:Y:S01]  /*1680*/  @!PT LDS RZ, [RZ] ;  /* 0x00000000fffff984 */ /* 0x000fe20000000800 */
[----:B------:R-:W-:Y:S01]  /*1690*/  @!PT LDS RZ, [RZ] ;  /* 0x00000000fffff984 */ /* 0x000fe20000000800 */
[----:B------:R2:W-:Y:S04]  /*16a0*/  LDGSTS.E.BYPASS.LTC128B.128 [R243+0x8100], [R2.64], !P2 ;  /* 0x0810000002f37fae */ /* 0x0005e8000d101d46 */
.L_x_522:
[----:B------:R-:W-:Y:S05]  /*16b0*/  BSYNC B0 ;  /* 0x0000000000007941 */ /* 0x000fea0003800000 */
.L_x_521:
[----:B------:R-:W-:Y:S05]  /*16c0*/  BRA.DIV ~URZ, `(.L_x_523) ;  /* 0x000122527f007947 */ /* 0x000fea000b800000 */
[----:B----4-:R4:W1:Y:S04]  /*16d0*/  SHFL.IDX PT, R6, R4, 0x3, 0x181f ;  /* 0x00781f0004067f89 */ /* 0x01086800000e0000 */
[----:B--2---:R4:W2:Y:S02]  /*16e0*/  SHFL.IDX PT, R2, R5, 0x3, 0x181f ;  /* 0x00781f0005027f89 */ /* 0x0048a400000e0000 */
.L_x_595:
[----:B------:R-:W-:Y:S01]  /*16f0*/  IADD3 R3, R0, 0x30, RZ ;  /* 0x0000003000037810 */ /* 0x000fe20007ffe0ff */
[----:B------:R-:W-:Y:S03]  /*1700*/  BSSY B0, `(.L_x_524) ;  /* 0x000000a000007945 */ /* 0x000fe60003800000 */
[----:B------:R-:W-:-:S13]  /*1710*/  ISETP.GE.AND P0, PT, R3, R7, PT ;  /* 0x000000070300720c */ /* 0x000fda0003f06270 */
[----:B------:R-:W-:Y:S05]  /*1720*/  @P0 BRA `(.L_x_525) ;  /* 0x0000007000000947 */ /* 0x000fea0003800000 */
[----:B------:R-:W-:Y:S02]  /*1730*/  SHF.R.S32.HI R9, RZ, 0x1f, R242 ;  /* 0x0000001fff097819 */ /* 0x000fe400000114f2 */
[----:B--2---:R-:W-:-:S04]  /*1740*/  LEA R2, P0, R242, R2, 0x1 ;  /* 0x00000002f2027211 */ /* 0x004fc800078008ff */
[----:B-1----:R-:W-:-:S05]  /*1750*/  LEA.HI.X R3, R242, R6, R9, 0x1, P0 ;  /* 0x00000006f2037211 */ /* 0x002fca00000f0c09 */
[----:B------:R-:W-:Y:S01]  /*1760*/  @!PT LDS RZ, [RZ] ;  /* 0x00000000fffff984 */ /* 0x000fe20000000800 */
[----:B------:R-:W-:Y:S01]  /*1770*/  @!PT LDS RZ, [RZ] ;  /* 0x00000000fffff984 */ /* 0x000fe20000000800 */
[----:B------:R-:W-:Y:S01]  /*1780*/  @!PT LDS RZ, [RZ] ;  /* 0x00000000fffff984 */ /* 0x000fe20000000800 */
[----:B------:R1:W-:Y:S04]  /*1790*/  LDGSTS.E.BYPASS.LTC128B.128 [R243+0x8900], [R2.64], !P2 ;  /* 0x0890000002f37fae */ /* 0x0003e8000d101d46 */
.L_x_525:
[----:B------:R-:W-:Y:S05]  /*17a0*/  BSYNC B0 ;  /* 0x0000000000007941 */ /* 0x000fea0003800000 */
.L_x_524:
[----:B------:R-:W-:Y:S05]  /*17b0*/  BRA.DIV ~URZ, `(.L_x_526) ;  /* 0x000122327f007947 */ /* 0x000fea000b800000 */
[----:B-1----:R1:W3:Y:S02]  /*17c0*/  SHFL.IDX PT, R6, R4, 0x4, 0x181f ;  /* 0x00981f0004067f89 */ /* 0x0022e400000e0000 */
.L_x_596:
[----:B------:R-:W-:Y:S05]  /*17d0*/  BRA.DIV ~URZ, `(.L_x_527) ;  /* 0x000122827f007947 */ /* 0x000fea000b800000 */
[----:B--2---:R2:W1:Y:S02]  /*17e0*/  SHFL.IDX PT, R2, R5, 0x4, 0x181f ;  /* 0x00981f0005027f89 */ /* 0x00446400000e0000 */
.L_x_597:
        /* <DEDUP_REMOVED lines=11> */
.L_x_529:
[----:B------:R-:W-:Y:S05]  /*18a0*/  BSYNC B0 ;  /* 0x0000000000007941 */ /* 0x000fea0003800000 */
.L_x_528:
[----:B------:R-:W-:Y:S05]  /*18b0*/  BRA.DIV ~URZ, `(.L_x_530) ;  /* 0x000122127f007947 */ /* 0x000fea000b800000 */
[----:B---3--:R3:W2:Y:S04]  /*18c0*/  SHFL.IDX PT, R6, R4, 0x5, 0x181f ;  /* 0x00b81f0004067f89 */ /* 0x0086a800000e0000 */
[----:B-1----:R3:W1:Y:S02]  /*18d0*/  SHFL.IDX PT, R2, R5, 0x5, 0x181f ;  /* 0x00b81f0005027f89 */ /* 0x00266400000e0000 */
.L_x_598:
[----:B------:R-:W-:Y:S01]  /*18e0*/  IADD3 R3, R0, 0x50, RZ ;  /* 0x0000005000037810 */ /* 0x000fe20007ffe0ff */
[----:B------:R-:W-:Y:S03]  /*18f0*/  BSSY B0, `(.L_x_531) ;  /* 0x000000a000007945 */ /* 0x000fe60003800000 */
[----:B------:R-:W-:-:S13]  /*1900*/  ISETP.GE.AND P0, PT, R3, R7, PT ;  /* 0x000000070300720c */ /* 0x000fda0003f06270 */
[----:B------:R-:W-:Y:S05]  /*1910*/  @P0 BRA `(.L_x_532) ;  /* 0x0000007000000947 */ /* 0x000fea0003800000 */
[----:B------:R-:W-:Y:S02]  /*1920*/  SHF.R.S32.HI R9, RZ, 0x1f, R242 ;  /* 0x0000001fff097819 */ /* 0x000fe400000114f2 */
[----:B-1----:R-:W-:-:S04]  /*1930*/  LEA R2, P0, R242, R2, 0x1 ;  /* 0x00000002f2027211 */ /* 0x002fc800078008ff */
[----:B--2---:R-:W-:-:S05]  /*1940*/  LEA.HI.X R3, R242, R6, R9, 0x1, P0 ;  /* 0x00000006f2037211 */ /* 0x004fca00000f0c09 */
[----:B------:R-:W-:Y:S01]  /*1950*/  @!PT LDS RZ, [RZ] ;  /* 0x00000000fffff984 */ /* 0x000fe20000000800 */
[----:B------:R-:W-:Y:S01]  /*1960*/  @!PT LDS RZ, [RZ] ;  /* 0x00000000fffff984 */ /* 0x000fe20000000800 */
[----:B------:R-:W-:Y:S01]  /*1970*/  @!PT LDS RZ, [RZ] ;  /* 0x00000000fffff984 */ /* 0x000fe20000000800 */
[----:B------:R1:W-:Y:S04]  /*1980*/  LDGSTS.E.BYPASS.LTC128B.128 [R243+0x9900], [R2.64], !P2 ;  /* 0x0990000002f37fae */ /* 0x0003e8000d101d46 */
.L_x_532:
[----:B------:R-:W-:Y:S05]  /*1990*/  BSYNC B0 ;  /* 0x0000000000007941 */ /* 0x000fea0003800000 */
.L_x_531:
[----:B------:R-:W-:Y:S05]  /*19a0*/  BRA.DIV ~URZ, `(.L_x_533) ;  /* 0x000121f27f007947 */ /* 0x000fea000b800000 */
[----:B--2---:R2:W3:Y:S02]  /*19b0*/  SHFL.IDX PT, R6, R4, 0x6, 0x181f ;  /* 0x00d81f0004067f89 */ /* 0x0044e400000e0000 */
.L_x_599:
[----:B------:R-:W-:Y:S05]  /*19c0*/  BRA.DIV ~URZ, `(.L_x_534) ;  /* 0x000122427f007947 */ /* 0x000fea000b800000 */
[----:B-1----:R1:W2:Y:S02]  /*19d0*/  SHFL.IDX PT, R2, R5, 0x6, 0x181f ;  /* 0x00d81f0005027f89 */ /* 0x0022a400000e0000 */
.L_x_600:
[----:B------:R-:W-:Y:S01]  /*19e0*/  IADD3 R3, R0, 0x60, RZ ;  /* 0x0000006000037810 */ /* 0x000fe20007ffe0ff */
[----:B------:R-:W-:Y:S03]  /*19f0*/  BSSY B0, `(.L_x_535) ;  /* 0x000000a000007945 */ /* 0x000fe60003800000 */
[----:B------:R-:W-:-:S13]  /*1a00*/  ISETP.GE.AND P0, PT, R3, R7, PT ;  /* 0x000000070300720c */ /* 0x000fda0003f06270 */
[----:B------:R-:W-:Y:S05]  /*1a10*/  @P0 BRA `(.L_x_536) ;  /* 0x0000007000000947 */ /* 0x000fea0003800000 */
[----:B------:R-:W-:Y:S02]  /*1a20*/  SHF.R.S32.HI R9, RZ, 0x1f, R242 ;  /* 0x0000001fff097819 */ /* 0x000fe400000114f2 */
[----:B--2---:R-:W-:-:S04]  /*1a30*/  LEA R2, P0, R242, R2, 0x1 ;  /* 0x00000002f2027211 */ /* 0x004fc800078008ff */
[----:B---3--:R-:W-:-:S05]  /*1a40*/  LEA.HI.X R3, R242, R6, R9, 0x1, P0 ;  /* 0x00000006f2037211 */ /* 0x008fca00000f0c09 */
[----:B------:R-:W-:Y:S01]  /*1a50*/  @!PT LDS RZ, [RZ] ;  /* 0x00000000fffff984 */ /* 0x000fe20000000800 */
[----:B------:R-:W-:Y:S01]  /*1a60*/  @!PT LDS RZ, [RZ] ;  /* 0x00000000fffff984 */ /* 0x000fe20000000800 */
[----:B------:R-:W-:Y:S01]  /*1a70*/  @!PT LDS RZ, [RZ] ;  /* 0x00000000fffff984 */ /* 0x000fe20000000800 */
[----:B------:R2:W-:Y:S04]  /*1a80*/  LDGSTS.E.BYPASS.LTC128B.128 [R243+0xa100], [R2.64], !P2 ;  /* 0x0a10000002f37fae */ /* 0x0005e8000d101d46 */
.L_x_536:
[----:B------:R-:W-:Y:S05]  /*1a90*/  BSYNC B0 ;  /* 0x0000000000007941 */ /* 0x000fea0003800000 */
.L_x_535:
[----:B------:R-:W-:Y:S05]  /*1aa0*/  BRA.DIV ~URZ, `(.L_x_537) ;  /* 0x000121d27f007947 */ /* 0x000fea000b800000 */
[----:B--234-:R-:W2:Y:S04]  /*1ab0*/  SHFL.IDX PT, R4, R4, 0x7, 0x181f ;  /* 0x00f81f0004047f89 */ /* 0x01cea800000e0000 */
[----:B------:R3:W4:Y:S02]  /*1ac0*/  SHFL.IDX PT, R2, R5, 0x7, 0x181f ;  /* 0x00f81f0005027f89 */ /* 0x00072400000e0000 */
.L_x_601:
[----:B------:R-:W-:Y:S01]  /*1ad0*/  IADD3 R0, R0, 0x70, RZ ;  /* 0x0000007000007810 */ /* 0x000fe20007ffe0ff */
[----:B-----5:R-:W-:Y:S01]  /*1ae0*/  IMAD.WIDE.U32 R10, R8, c[0x0][0x2b0], RZ ;  /* 0x0000ac00080a7a25 */ /* 0x020fe200078e00ff */
[----:B------:R-:W-:Y:S02]  /*1af0*/  SHF.R.S32.HI R188, RZ, 0x1f, R242 ;  /* 0x0000001fffbc7819 */ /* 0x000fe400000114f2 */
[----:B------:R-:W-:Y:S02]  /*1b00*/  ISETP.GE.AND P1, PT, R0, R7, PT ;  /* 0x000000070000720c */ /* 0x000fe40003f26270 */
[----:B------:R-:W-:Y:S01]  /*1b10*/  SHF.R.S32.HI R0, RZ, 0x1f, R8 ;  /* 0x0000001fff007819 */ /* 0x000fe20000011408 */
[----:B------:R1:W-:Y:S04]  /*1b20*/  STL.64 [R1+0x28], R10 ;  /* 0x0000280a01007387 */ /* 0x0003e80000100a00 */
[----:B------:R-:W-:-:S04]  /*1b30*/  IMAD R0, R0, c[0x0][0x2b0], RZ ;  /* 0x0000ac0000007a24 */ /* 0x000fc800078e02ff */
[----:B------:R-:W-:Y:S02]  /*1b40*/  IMAD R0, R8, c[0x0][0x2b4], R0 ;  /* 0x0000ad0008007a24 */ /* 0x000fe400078e0200 */
[C---:B----4-:R-:W-:Y:S02]  /*1b50*/  @!P1 LEA R2, P0, R242.reuse, R2, 0x1 ;  /* 0x00000002f2029211 */ /* 0x050fe400078008ff */
[----:B------:R-:W-:Y:S02]  /*1b60*/  IMAD.IADD R248, R11, 0x1, R0 ;  /* 0x000000010bf87824 */ /* 0x000fe400078e0200 */
[----:B--2---:R-:W-:-:S03]  /*1b70*/  @!P1 LEA.HI.X R3, R242, R4, R188, 0x1, P0 ;  /* 0x00000004f2039211 */ /* 0x004fc600000f0cbc */
[----:B------:R1:W-:Y:S04]  /*1b80*/  STL [R1+0x3c], R248 ;  /* 0x00003cf801007387 */ /* 0x0003e80000100800 */
[----:B------:R-:W-:Y:S01]  /*1b90*/  @!PT LDS RZ, [RZ] ;  /* 0x00000000fffff984 */ /* 0x000fe20000000800 */
[----:B------:R-:W-:Y:S01]  /*1ba0*/  @!PT LDS RZ, [RZ] ;  /* 0x00000000fffff984 */ /* 0x000fe20000000800 */
[----:B------:R-:W-:Y:S01]  /*1bb0*/  @!PT LDS RZ, [RZ] ;  /* 0x00000000fffff984 */ /* 0x000fe20000000800 */
[----:B------:R1:W-:Y:S04]  /*1bc0*/  @!P1 LDGSTS.E.BYPASS.LTC128B.128 [R243+0xa900], [R2.64], !P2 ;  /* 0x0a90000002f39fae */ /* 0x0003e8000d101d46 */
[----:B------:R-:W0:Y:S01]  /*1bd0*/  LDGDEPBAR ;  /* 0x00000000000079af */ /* 0x000e220000000000 */
[----:B------:R-:W-:Y:S02]  /*1be0*/  WARPSYNC 0xffffffff ;  /* 0xffffffff00007948 */ /* 0x000fe40003800000 */
[----:B------:R-:W2:Y:S04]  /*1bf0*/  LDL R249, [R1+0x18] ;  /* 0x0000180001f97983 */ /* 0x000ea80000100800 */
[----:B------:R-:W4:Y:S01]  /*1c00*/  LDL R251, [R1+0x1c] ;  /* 0x00001c0001fb7983 */ /* 0x000f220000100800 */
[----:B------:R-:W-:-:S02]  /*1c10*/  IMAD.MOV.U32 R6, RZ, RZ, 0x70 ;  /* 0x00000070ff067424 */ /* 0x000fc400078e00ff */
[----:B------:R-:W-:Y:S01]  /*1c20*/  IMAD.MOV.U32 R0, RZ, RZ, c[0x0][0x2b8] ;  /* 0x0000ae00ff007624 */ /* 0x000fe200078e00ff */
[----:B------:R-:W5:Y:S01]  /*1c30*/  LDL R114, [R1+0x4c] ;  /* 0x00004c0001727983 */ /* 0x000f620000100800 */
[----:B-1-3--:R-:W-:Y:S02]  /*1c40*/  IMAD.MOV.U32 R5, RZ, RZ, c[0x0][0x2ac] ;  /* 0x0000ab00ff057624 */ /* 0x00afe400078e00ff */
[----:B------:R-:W-:Y:S01]  /*1c50*/  IMAD R173, R245, R6, -0x70 ;  /* 0xffffff90f5ad7424 */ /* 0x000fe200078e0206 */
[----:B------:R-:W-:Y:S01]  /*1c60*/  ISETP.NE.AND P3, PT, R0, 0x1, PT ;  /* 0x000000010000780c */ /* 0x000fe20003f65270 */
[----:B------:R-:W-:Y:S02]  /*1c70*/  IMAD R5, R5, c[0x0][0x1d0], RZ ;  /* 0x0000740005057a24 */ /* 0x000fe400078e02ff */
[----:B------:R-:W-:Y:S01]  /*1c80*/  IMAD.MOV.U32 R244, RZ, RZ, RZ ;  /* 0x000000fffff47224 */ /* 0x000fe200078e00ff */
[----:B------:R-:W-:Y:S01]  /*1c90*/  BAR.SYNC.DEFER_BLOCKING 0x0 ;  /* 0x0000000000007b1d */ /* 0x000fe20000010000 */
[----:B--2---:R-:W-:-:S05]  /*1ca0*/  IMAD.IADD R2, R249, 0x1, R173 ;  /* 0x00000001f9027824 */ /* 0x004fca00078e02ad */
[C---:B------:R-:W-:Y:S01]  /*1cb0*/  ISETP.GE.AND P1, PT, R2.reuse, R5, PT ;  /* 0x000000050200720c */ /* 0x040fe20003f26270 */
[----:B----4-:R-:W-:-:S03]  /*1cc0*/  IMAD.IADD R2, R2, 0x1, R251 ;  /* 0x0000000102027824 */ /* 0x010fc600078e02fb */
[----:B------:R-:W-:Y:S01]  /*1cd0*/  ISETP.GT.OR P1, PT, R249, 0x6f, P1 ;  /* 0x0000006ff900780c */ /* 0x000fe20000f24670 */
[----:B------:R-:W-:-:S04]  /*1ce0*/  @P3 IMAD.HI.U32 R3, R2, c[0x0][0x2bc], RZ ;  /* 0x0000af0002033a27 */ /* 0x000fc800078e00ff */
[----:B------:R-:W-:Y:S01]  /*1cf0*/  IMAD.MOV.U32 R0, RZ, RZ, R2 ;  /* 0x000000ffff007224 */ /* 0x000fe200078e0002 */
[----:B------:R-:W-:-:S07]  /*1d00*/  @P3 SHF.R.U32.HI R0, RZ, c[0x0][0x2c0], R3 ;  /* 0x0000b000ff003a19 */ /* 0x000fce0000011603 */
[----:B------:R-:W-:-:S04]  /*1d10*/  @!P1 IADD3 R3, P0, R0, R10, RZ ;  /* 0x0000000a00039210 */ /* 0x000fc80007f1e0ff */
[----:B------:R-:W-:Y:S02]  /*1d20*/  @!P1 LEA.HI.X.SX32 R5, R0, R248, 0x1, P0 ;  /* 0x000000f800059211 */ /* 0x000fe400000f0eff */
[----:B------:R-:W-:-:S04]  /*1d30*/  @!P1 LEA R4, P0, R3, c[0x0][0x2a0], 0x2 ;  /* 0x0000a80003049a11 */ /* 0x000fc800078010ff */
[----:B------:R-:W-:-:S05]  /*1d40*/  @!P1 LEA.HI.X R5, R3, c[0x0][0x2a4], R5, 0x2, P0 ;  /* 0x0000a90003059a11 */ /* 0x000fca00000f1405 */
[----:B------:R1:W2:Y:S01]  /*1d50*/  @!P1 LDG.E R244, [R4.64] ;  /* 0x0000000604f49981 */ /* 0x0002a2000c1e1900 */
[----:B------:R-:W-:-:S05]  /*1d60*/  IADD3 R0, -R0, RZ, RZ ;  /* 0x000000ff00007210 */ /* 0x000fca0007ffe1ff */
[----:B------:R-:W-:Y:S01]  /*1d70*/  IMAD R250, R0, c[0x0][0x2b8], R2 ;  /* 0x0000ae0000fa7a24 */ /* 0x000fe200078e0202 */
[----:B------:R-:W3:Y:S04]  /*1d80*/  S2R R9, SR_TID.X ;  /* 0x0000000000097919 */ /* 0x000ee80000002100 */
[----:B------:R-:W-:Y:S01]  /*1d90*/  SHF.R.S32.HI R56, RZ, 0x1f, R250 ;  /* 0x0000001fff387819 */ /* 0x000fe200000114fa */
[----:B------:R-:W-:-:S04]  /*1da0*/  IMAD.WIDE.U32 R2, R250, c[0x0][0x1e0], RZ ;  /* 0x00007800fa027a25 */ /* 0x000fc800078e00ff */
[----:B------:R-:W-:-:S04]  /*1db0*/  IMAD R0, R56, c[0x0][0x1e0], RZ ;  /* 0x0000780038007a24 */ /* 0x000fc800078e02ff */
[----:B------:R-:W-:-:S04]  /*1dc0*/  IMAD R0, R250, c[0x0][0x1e4], R0 ;  /* 0x00007900fa007a24 */ /* 0x000fc800078e0200 */
[----:B------:R-:W-:Y:S02]  /*1dd0*/  IMAD.IADD R3, R3, 0x1, R0 ;  /* 0x0000000103037824 */ /* 0x000fe400078e0200 */
[----:B------:R-:W-:Y:S02]  /*1de0*/  IMAD R0, R58, c[0x0][0x1e8], RZ ;  /* 0x00007a003a007a24 */ /* 0x000fe400078e02ff */
[----:B-----5:R-:W-:-:S04]  /*1df0*/  IMAD.WIDE.U32 R246, R114, c[0x0][0x1e8], RZ ;  /* 0x00007a0072f67a25 */ /* 0x020fc800078e00ff */
[----:B------:R-:W-:-:S04]  /*1e00*/  IMAD R0, R114, c[0x0][0x1ec], R0 ;  /* 0x00007b0072007a24 */ /* 0x000fc800078e0200 */
[----:B------:R-:W-:Y:S01]  /*1e10*/  IMAD.IADD R175, R247, 0x1, R0 ;  /* 0x00000001f7af7824 */ /* 0x000fe200078e0200 */
[----:B---3--:R-:W-:Y:S01]  /*1e20*/  SHF.R.S32.HI R7, RZ, 0x1f, R9 ;  /* 0x0000001fff077819 */ /* 0x008fe20000011409 */
[----:B------:R-:W-:Y:S02]  /*1e30*/  IMAD.MOV.U32 R172, RZ, RZ, c[0x0][0x2ac] ;  /* 0x0000ab00ffac7624 */ /* 0x000fe400078e00ff */
[----:B-1----:R-:W-:Y:S01]  /*1e40*/  IMAD R5, R245, -0x70, R6 ;  /* 0xffffff90f5057824 */ /* 0x002fe200078e0206 */
[----:B------:R-:W-:-:S03]  /*1e50*/  LEA.HI R7, R7, R9, RZ, 0x3 ;  /* 0x0000000907077211 */ /* 0x000fc600078f18ff */
[----:B------:R-:W-:Y:S01]  /*1e60*/  IMAD R172, R172, c[0x0][0x1d0], R5 ;  /* 0x00007400acac7a24 */ /* 0x000fe200078e0205 */
[----:B------:R-:W-:Y:S02]  /*1e70*/  SHF.R.S32.HI R7, RZ, 0x3, R7 ;  /* 0x00000003ff077819 */ /* 0x000fe40000011407 */
[----:B------:R-:W-:Y:S01]  /*1e80*/  ISETP.GE.AND P5, PT, R242, c[0x0][0x1d4], PT ;  /* 0x00007500f2007a0c */ /* 0x000fe20003fa6270 */
[----:B------:R-:W-:Y:S01]  /*1e90*/  IMAD.WIDE.U32 R112, R114, c[0x0][0x210], RZ ;  /* 0x0000840072707a25 */ /* 0x000fe200078e00ff */
[----:B--2---:R-:W-:-:S03]  /*1ea0*/  SHF.R.S32.HI R57, RZ, 0x1f, R244 ;  /* 0x0000001fff397819 */ /* 0x004fc600000114f4 */
[----:B------:R-:W-:-:S04]  /*1eb0*/  IMAD.WIDE.U32 R2, R244, c[0x0][0x1f0], R2 ;  /* 0x00007c00f4027a25 */ /* 0x000fc800078e0002 */
[----:B------:R-:W-:Y:S01]  /*1ec0*/  IMAD R4, R57, c[0x0][0x1f0], RZ ;  /* 0x00007c0039047a24 */ /* 0x000fe200078e02ff */
[----:B------:R-:W-:-:S03]  /*1ed0*/  IADD3 R2, P0, R2, R246, RZ ;  /* 0x000000f602027210 */ /* 0x000fc60007f1e0ff */
[----:B------:R-:W-:-:S05]  /*1ee0*/  IMAD R0, R244, c[0x0][0x1f4], R4 ;  /* 0x00007d00f4007a24 */ /* 0x000fca00078e0204 */
[----:B------:R-:W-:Y:S02]  /*1ef0*/  IADD3.X R3, R175, R3, R0, P0, !PT ;  /* 0x00000003af037210 */ /* 0x000fe400007fe400 */
[----:B------:R-:W-:-:S04]  /*1f00*/  LEA R0, P0, R2, c[0x0][0x1c8], 0x1 ;  /* 0x0000720002007a11 */ /* 0x000fc800078008ff */
[----:B------:R-:W-:Y:S01]  /*1f10*/  LEA.HI.X R3, R2, c[0x0][0x1cc], R3, 0x1, P0 ;  /* 0x0000730002037a11 */ /* 0x000fe200000f0c03 */
[----:B------:R-:W1:Y:S01]  /*1f20*/  SHFL.IDX PT, R4, R0, RZ, 0x181f ;  /* 0x00181fff00047589 */ /* 0x000e6200000e0000 */
[----:B------:R-:W-:-:S03]  /*1f30*/  IMAD.IADD R2, R172, 0x1, -R7 ;  /* 0x00000001ac027824 */ /* 0x000fc600078e0a07 */
[----:B------:R-:W2:Y:S02]  /*1f40*/  SHFL.IDX PT, R5, R3, RZ, 0x181f ;  /* 0x00181fff03057589 */ /* 0x000ea400000e0000 */
[C---:B------:R-:W-:Y:S02]  /*1f50*/  ISETP.GE.AND P0, PT, R2.reuse, 0x1, PT ;  /* 0x000000010200780c */ /* 0x040fe40003f06270 */
[----:B------:R-:W3:Y:S04]  /*1f60*/  SHFL.IDX PT, R8, R0, 0x1, 0x181f ;  /* 0x00381f0000087f89 */ /* 0x000ee800000e0000 */
[----:B------:R-:W4:Y:S04]  /*1f70*/  SHFL.IDX PT, R7, R3, 0x1, 0x181f ;  /* 0x00381f0003077f89 */ /* 0x000f2800000e0000 */
[----:B------:R-:W5:Y:S01]  /*1f80*/  SHFL.IDX PT, R6, R0, 0x2, 0x181f ;  /* 0x00581f0000067f89 */ /* 0x000f6200000e0000 */
[----:B------:R-:W-:-:S03]  /*1f90*/  ISETP.GE.AND P6, PT, R2, 0x11, PT ;  /* 0x000000110200780c */ /* 0x000fc60003fc6270 */
[----:B------:R-:W5:Y:S01]  /*1fa0*/  SHFL.IDX PT, R14, R3, 0x2, 0x181f ;  /* 0x00581f00030e7f89 */ /* 0x000f6200000e0000 */
[----:B------:R-:W-:-:S03]  /*1fb0*/  ISETP.GE.AND P2, PT, R2, 0x21, PT ;  /* 0x000000210200780c */ /* 0x000fc60003f46270 */
[----:B------:R-:W5:Y:S01]  /*1fc0*/  SHFL.IDX PT, R15, R0, 0x3, 0x181f ;  /* 0x00781f00000f7f89 */ /* 0x000f6200000e0000 */
[----:B-1----:R-:W-:-:S03]  /*1fd0*/  @P0 LEA R4, P1, R242, R4, 0x1 ;  /* 0x00000004f2040211 */ /* 0x002fc600078208ff */
[----:B------:R-:W1:Y:S01]  /*1fe0*/  SHFL.IDX PT, R16, R3, 0x3, 0x181f ;  /* 0x00781f0003107f89 */ /* 0x000e6200000e0000 */
[----:B--2---:R-:W-:-:S03]  /*1ff0*/  @P0 LEA.HI.X R5, R242, R5, R188, 0x1, P1 ;  /* 0x00000005f2050211 */ /* 0x004fc600008f0cbc */
[----:B------:R-:W2:Y:S01]  /*2000*/  SHFL.IDX PT, R11, R0, 0x4, 0x181f ;  /* 0x00981f00000b7f89 */ /* 0x000ea200000e0000 */
[----:B---3--:R-:W-:-:S03]  /*2010*/  @P6 LEA R8, P1, R242, R8, 0x1 ;  /* 0x00000008f2086211 */ /* 0x008fc600078208ff */
[----:B------:R3:W-:Y:S01]  /*2020*/  @P0 LDGSTS.E.BYPASS.LTC128B.128 [R243+0x3900], [R4.64], !P5 ;  /* 0x0390000004f30fae */ /* 0x0007e2000e901d46 */
[----:B------:R-:W-:Y:S02]  /*2030*/  ISETP.GE.AND P0, PT, R2, 0x31, PT ;  /* 0x000000310200780c */ /* 0x000fe40003f06270 */
[C---:B----4-:R-:W-:Y:S01]  /*2040*/  @P6 LEA.HI.X R9, R242.reuse, R7, R188, 0x1, P1 ;  /* 0x00000007f2096211 */ /* 0x050fe200008f0cbc */
[----:B------:R-:W4:Y:S01]  /*2050*/  SHFL.IDX PT, R13, R3, 0x4, 0x181f ;  /* 0x00981f00030d7f89 */ /* 0x000f2200000e0000 */
[----:B-----5:R-:W-:-:S03]  /*2060*/  @P2 LEA R6, P1, R242, R6, 0x1 ;  /* 0x00000006f2062211 */ /* 0x020fc600078208ff */
[----:B------:R-:W5:Y:S01]  /*2070*/  SHFL.IDX PT, R12, R0, 0x5, 0x181f ;  /* 0x00b81f00000c7f89 */ /* 0x000f6200000e0000 */
[----:B------:R-:W-:-:S03]  /*2080*/  @P2 LEA.HI.X R7, R242, R14, R188, 0x1, P1 ;  /* 0x0000000ef2072211 */ /* 0x000fc600008f0cbc */
[----:B------:R-:W2:Y:S04]  /*2090*/  SHFL.IDX PT, R10, R3, 0x5, 0x181f ;  /* 0x00b81f00030a7f89 */ /* 0x000ea800000e0000 */
[----:B------:R2:W-:Y:S01]  /*20a0*/  @P6 LDGSTS.E.BYPASS.LTC128B.128 [R243+0x4100], [R8.64], !P5 ;  /* 0x0410000008f36fae */ /* 0x0005e2000e901d46 */
[----:B------:R-:W-:-:S03]  /*20b0*/  ISETP.GE.AND P6, PT, R2, 0x41, PT ;  /* 0x000000410200780c */ /* 0x000fc60003fc6270 */
[----:B------:R-:W4:Y:S04]  /*20c0*/  SHFL.IDX PT, R0, R0, 0x6, 0x181f ;  /* 0x00d81f0000007f89 */ /* 0x000f2800000e0000 */
[----:B------:R-:W5:Y:S01]  /*20d0*/  SHFL.IDX PT, R3, R3, 0x6, 0x181f ;  /* 0x00d81f0003037f89 */ /* 0x000f6200000e0000 */
[----:B---3--:R-:W-:-:S03]  /*20e0*/  @P0 LEA R4, P1, R242, R15, 0x1 ;  /* 0x0000000ff2040211 */ /* 0x008fc600078208ff */
[----:B------:R5:W-:Y:S01]  /*20f0*/  @P2 LDGSTS.E.BYPASS.LTC128B.128 [R243+0x4900], [R6.64], !P5 ;  /* 0x0490000006f32fae */ /* 0x000be2000e901d46 */
[----:B------:R-:W-:Y:S02]  /*2100*/  ISETP.GE.AND P2, PT, R2, 0x51, PT ;  /* 0x000000510200780c */ /* 0x000fe40003f46270 */
[----:B-1----:R-:W-:Y:S02]  /*2110*/  @P0 LEA.HI.X R5, R242, R16, R188, 0x1, P1 ;  /* 0x00000010f2050211 */ /* 0x002fe400008f0cbc */
[----:B------:R-:W-:-:S03]  /*2120*/  ISETP.GE.AND P1, PT, R2, 0x61, PT ;  /* 0x000000610200780c */ /* 0x000fc60003f26270 */
[----:B------:R1:W-:Y:S01]  /*2130*/  @P0 LDGSTS.E.BYPASS.LTC128B.128 [R243+0x5100], [R4.64], !P5 ;  /* 0x0510000004f30fae */ /* 0x0003e2000e901d46 */
[----:B--2---:R-:W-:-:S04]  /*2140*/  @P6 LEA R8, P0, R242, R11, 0x1 ;  /* 0x0000000bf2086211 */ /* 0x004fc800078008ff */
[----:B----4-:R-:W-:-:S05]  /*2150*/  @P6 LEA.HI.X R9, R242, R13, R188, 0x1, P0 ;  /* 0x0000000df2096211 */ /* 0x010fca00000f0cbc */
[----:B------:R2:W-:Y:S01]  /*2160*/  @P6 LDGSTS.E.BYPASS.LTC128B.128 [R243+0x5900], [R8.64], !P5 ;  /* 0x0590000008f36fae */ /* 0x0005e2000e901d46 */
[----:B-----5:R-:W-:-:S04]  /*2170*/  @P2 LEA R6, P0, R242, R12, 0x1 ;  /* 0x0000000cf2062211 */ /* 0x020fc800078008ff */
[C---:B------:R-:W-:Y:S02]  /*2180*/  @P2 LEA.HI.X R7, R242.reuse, R10, R188, 0x1, P0 ;  /* 0x0000000af2072211 */ /* 0x040fe400000f0cbc */
[----:B-1----:R-:W-:-:S03]  /*2190*/  @P1 LEA R4, P0, R242, R0, 0x1 ;  /* 0x00000000f2041211 */ /* 0x002fc600078008ff */
[----:B------:R1:W-:Y:S01]  /*21a0*/  @P2 LDGSTS.E.BYPASS.LTC128B.128 [R243+0x6100], [R6.64], !P5 ;  /* 0x0610000006f32fae */ /* 0x0003e2000e901d46 */
[----:B------:R-:W-:-:S05]  /*21b0*/  @P1 LEA.HI.X R5, R242, R3, R188, 0x1, P0 ;  /* 0x00000003f2051211 */ /* 0x000fca00000f0cbc */
[----:B------:R1:W-:Y:S04]  /*21c0*/  @P1 LDGSTS.E.BYPASS.LTC128B.128 [R243+0x6900], [R4.64], !P5 ;  /* 0x0690000004f31fae */ /* 0x0003e8000e901d46 */
[----:B------:R-:W0:Y:S01]  /*21d0*/  LDGDEPBAR ;  /* 0x00000000000079af */ /* 0x000e220000000000 */
[----:B------:R-:W-:-:S04]  /*21e0*/  DEPBAR.LE SB0, 0x1 ;  /* 0x000080400000791a */ /* 0x000fc80000000000 */
[----:B------:R-:W-:-:S04]  /*21f0*/  DEPBAR.LE SB0, 0x0 ;  /* 0x000080000000791a */ /* 0x000fc80000000000 */
[----:B------:R-:W-:Y:S06]  /*2200*/  BAR.SYNC.DEFER_BLOCKING 0x0 ;  /* 0x0000000000007b1d */ /* 0x000fec0000010000 */
[----:B------:R-:W-:Y:S04]  /*2210*/  LDSM.16.M88.4 R36, [R224] ;  /* 0x00000000e024783b */ /* 0x000fe80000000200 */
[----:B--2---:R-:W2:Y:S04]  /*2220*/  LDSM.16.M88.4 R8, [R231] ;  /* 0x00000000e708783b */ /* 0x004ea80000000200 */
[----:B-1----:R-:W1:Y:S04]  /*2230*/  LDSM.16.M88.4 R4, [R231+0x2000] ;  /* 0x00200000e704783b */ /* 0x002e680000000200 */
[----:B------:R-:W3:Y:S04]  /*2240*/  LDSM.16.M88.4 R32, [R224+0x800] ;  /* 0x00080000e020783b */ /* 0x000ee80000000200 */
[----:B------:R-:W4:Y:S04]  /*2250*/  LDSM.16.M88.4 R28, [R224+0x1000] ;  /* 0x00100000e01c783b */ /* 0x000f280000000200 */
[----:B------:R-:W5:Y:S04]  /*2260*/  LDSM.16.M88.4 R24, [R224+0x1800] ;  /* 0x00180000e018783b */ /* 0x000f680000000200 */
[----:B------:R-:W3:Y:S04]  /*2270*/  LDSM.16.M88.4 R20, [R224+0x2000] ;  /* 0x00200000e014783b */ /* 0x000ee80000000200 */
[----:B------:R-:W3:Y:S04]  /*2280*/  LDSM.16.M88.4 R16, [R224+0x2800] ;  /* 0x00280000e010783b */ /* 0x000ee80000000200 */
[----:B------:R-:W3:Y:S01]  /*2290*/  LDSM.16.M88.4 R12, [R224+0x3000] ;  /* 0x00300000e00c783b */ /* 0x000ee20000000200 */
[----:B------:R-:W-:-:S02]  /*22a0*/  IMAD R0, R56, c[0x0][0x208], RZ ;  /* 0x0000820038007a24 */ /* 0x000fc400078e02ff */
[----:B------:R-:W-:Y:S01]  /*22b0*/  IMAD R3, R57, c[0x0][0x218], RZ ;  /* 0x0000860039037a24 */ /* 0x000fe200078e02ff */
[----:B------:R-:W-:Y:S04]  /*22c0*/  LDSM.16.M88.4 R108, [R240] ;  /* 0x00000000f06c783b */ /* 0x000fe80000000200 */
[----:B------:R-:W-:Y:S01]  /*22d0*/  LDSM.16.M88.4 R76, [R235] ;  /* 0x00000000eb4c783b */ /* 0x000fe20000000200 */
[----:B--2---:R-:W-:Y:S01]  /*22e0*/  HMMA.16816.F32.BF16 R92, R8, R38, RZ ;  /* 0x00000026085c723c */ /* 0x004fe200000418ff */
[----:B------:R-:W-:Y:S02]  /*22f0*/  IMAD R0, R250, c[0x0][0x20c], R0 ;  /* 0x00008300fa007a24 */ /* 0x000fe400078e0200 */
[----:B------:R-:W-:Y:S04]  /*2300*/  LDSM.16.M88.4 R100, [R238] ;  /* 0x00000000ee64783b */ /* 0x000fe80000000200 */
[----:B------:R-:W-:Y:S01]  /*2310*/  LDSM.16.M88.4 R80, [R241] ;  /* 0x00000000f150783b */ /* 0x000fe20000000200 */
[C---:B-1----:R-:W-:Y:S03]  /*2320*/  HMMA.16816.F32.BF16 R48, R4.reuse, R36, RZ ;  /* 0x000000240430723c */ /* 0x042fe600000418ff */
[----:B------:R-:W-:Y:S04]  /*2330*/  LDSM.16.M88.4 R104, [R239] ;  /* 0x00000000ef68783b */ /* 0x000fe80000000200 */
[----:B------:R-:W-:Y:S01]  /*2340*/  LDSM.16.M88.4 R96, [R237] ;  /* 0x00000000ed60783b */ /* 0x000fe20000000200 */
[----:B------:R-:W-:Y:S08]  /*2350*/  HMMA.16816.F32.BF16 R72, R4, R38, RZ ;  /* 0x000000260448723c */ /* 0x000ff000000418ff */
[----:B------:R-:W-:Y:S01]  /*2360*/  HMMA.16816.F32.BF16 R144, R8, R36, RZ ;  /* 0x000000240890723c */ /* 0x000fe200000418ff */
[----:B------:R-:W-:-:S02]  /*2370*/  IMAD.MOV.U32 R39, RZ, RZ, R92 ;  /* 0x000000ffff277224 */ /* 0x000fc400078e005c */
[----:B------:R-:W-:-:S04]  /*2380*/  IMAD.MOV.U32 R38, RZ, RZ, R93 ;  /* 0x000000ffff267224 */ /* 0x000fc800078e005d */
[----:B------:R-:W-:Y:S01]  /*2390*/  MOV R37, R94 ;  /* 0x0000005e00257202 */ /* 0x000fe20000000f00 */
[----:B------:R-:W-:Y:S01]  /*23a0*/  IMAD.MOV.U32 R36, RZ, RZ, R95 ;  /* 0x000000ffff247224 */ /* 0x000fe200078e005f */
[C---:B---3--:R-:W-:Y:S08]  /*23b0*/  HMMA.16816.F32.BF16 R140, R8.reuse, R32, RZ ;  /* 0x00000020088c723c */ /* 0x048ff000000418ff */
[C---:B------:R-:W-:Y:S08]  /*23c0*/  HMMA.16816.F32.BF16 R92, R8.reuse, R34, RZ ;  /* 0x00000022085c723c */ /* 0x040ff000000418ff */
[C---:B----4-:R-:W-:Y:S08]  /*23d0*/  HMMA.16816.F32.BF16 R160, R8.reuse, R28, RZ ;  /* 0x0000001c08a0723c */ /* 0x050ff000000418ff */
[C---:B------:R-:W-:Y:S08]  /*23e0*/  HMMA.16816.F32.BF16 R120, R8.reuse, R30, RZ ;  /* 0x0000001e0878723c */ /* 0x040ff000000418ff */
[C---:B-----5:R-:W-:Y:S08]  /*23f0*/  HMMA.16816.F32.BF16 R184, R8.reuse, R24, RZ ;  /* 0x0000001808b8723c */ /* 0x060ff000000418ff */
[C---:B------:R-:W-:Y:S08]  /*2400*/  HMMA.16816.F32.BF16 R220, R8.reuse, R26, RZ ;  /* 0x0000001a08dc723c */ /* 0x040ff000000418ff */
[C---:B------:R-:W-:Y:S08]  /*2410*/  HMMA.16816.F32.BF16 R156, R8.reuse, R20, RZ ;  /* 0x00000014089c723c */ /* 0x040ff000000418ff */
[C---:B------:R-:W-:Y:S08]  /*2420*/  HMMA.16816.F32.BF16 R216, R8.reuse, R22, RZ ;  /* 0x0000001608d8723c */ /* 0x040ff000000418ff */
[C---:B------:R-:W-:Y:S08]  /*2430*/  HMMA.16816.F32.BF16 R152, R8.reuse, R16, RZ ;  /* 0x000000100898723c */ /* 0x040ff000000418ff */
[C---:B------:R-:W-:Y:S08]  /*2440*/  HMMA.16816.F32.BF16 R212, R8.reuse, R18, RZ ;  /* 0x0000001208d4723c */ /* 0x040ff000000418ff */
[C---:B------:R-:W-:Y:S08]  /*2450*/  HMMA.16816.F32.BF16 R148, R8.reuse, R12, RZ ;  /* 0x0000000c0894723c */ /* 0x040ff000000418ff */
[----:B------:R-:W-:Y:S07]  /*2460*/  HMMA.16816.F32.BF16 R208, R8, R14, RZ ;  /* 0x0000000e08d0723c */ /* 0x000fee00000418ff */
[----:B------:R-:W-:-:S04]  /*2470*/  IMAD.WIDE.U32 R8, R250, c[0x0][0x208], RZ ;  /* 0x00008200fa087a25 */ /* 0x000fc800078e00ff */
[----:B------:R-:W-:Y:S02]  /*2480*/  IMAD.IADD R9, R9, 0x1, R0 ;  /* 0x0000000109097824 */ /* 0x000fe400078e0200 */
[----:B------:R-:W-:Y:S02]  /*2490*/  IMAD R0, R58, c[0x0][0x210], RZ ;  /* 0x000084003a007a24 */ /* 0x000fe400078e02ff */
[----:B------:R-:W-:-:S04]  /*24a0*/  IMAD.WIDE.U32 R8, R244, c[0x0][0x218], R8 ;  /* 0x00008600f4087a25 */ /* 0x000fc800078e0008 */
[----:B------:R-:W-:-:S04]  /*24b0*/  IMAD R0, R114, c[0x0][0x214], R0 ;  /* 0x0000850072007a24 */ /* 0x000fc800078e0200 */
[----:B------:R-:W-:Y:S02]  /*24c0*/  IMAD.IADD R10, R113, 0x1, R0 ;  /* 0x00000001710a7824 */ /* 0x000fe400078e0200 */
[----:B------:R-:W-:Y:S01]  /*24d0*/  IMAD R0, R244, c[0x0][0x21c], R3 ;  /* 0x00008700f4007a24 */ /* 0x000fe200078e0203 */
[----:B------:R-:W-:-:S04]  /*24e0*/  IADD3 R3, P0, R8, R112, RZ ;  /* 0x0000007008037210 */ /* 0x000fc80007f1e0ff */
[----:B------:R-:W-:Y:S02]  /*24f0*/  IADD3.X R8, R10, R9, R0, P0, !PT ;  /* 0x000000090a087210 */ /* 0x000fe400007fe400 */
[C---:B------:R-:W-:Y:S01]  /*2500*/  LEA R0, P0, R3.reuse, c[0x0][0x1f8], 0x1 ;  /* 0x00007e0003007a11 */ /* 0x040fe200078008ff */
[C---:B------:R-:W-:Y:S03]  /*2510*/  HMMA.16816.F32.BF16 R68, R4.reuse, R12, RZ ;  /* 0x0000000c0444723c */ /* 0x040fe600000418ff */
[----:B------:R-:W-:Y:S01]  /*2520*/  LEA.HI.X R3, R3, c[0x0][0x1fc], R8, 0x1, P0 ;  /* 0x00007f0003037a11 */ /* 0x000fe200000f0c08 */
[----:B------:R-:W1:Y:S04]  /*2530*/  SHFL.IDX PT, R13, R0, 0x1, 0x181f ;  /* 0x00381f00000d7f89 */ /* 0x000e6800000e0000 */
[C---:B------:R-:W-:Y:S01]  /*2540*/  HMMA.16816.F32.BF16 R44, R4.reuse, R32, RZ ;  /* 0x00000020042c723c */ /* 0x040fe200000418ff */
[----:B------:R-:W2:Y:S07]  /*2550*/  SHFL.IDX PT, R12, R0, RZ, 0x181f ;  /* 0x00181fff000c7589 */ /* 0x000eae00000e0000 */
[----:B------:R-:W-:Y:S01]  /*2560*/  HMMA.16816.F32.BF16 R40, R4, R28, RZ ;  /* 0x0000001c0428723c */ /* 0x000fe200000418ff */
[----:B------:R-:W-:-:S02]  /*2570*/  IMAD.MOV.U32 R33, RZ, RZ, R94 ;  /* 0x000000ffff217224 */ /* 0x000fc400078e005e */
[----:B------:R-:W-:-:S05]  /*2580*/  IMAD.MOV.U32 R32, RZ, RZ, R95 ;  /* 0x000000ffff207224 */ /* 0x000fca00078e005f */
[C---:B------:R-:W-:Y:S08]  /*2590*/  HMMA.16816.F32.BF16 R52, R4.reuse, R24, RZ ;  /* 0x000000180434723c */ /* 0x040ff000000418ff */
[C---:B------:R-:W-:Y:S08]  /*25a0*/  HMMA.16816.F32.BF16 R60, R4.reuse, R20, RZ ;  /* 0x00000014043c723c */ /* 0x040ff000000418ff */
[C---:B------:R-:W-:Y:S01]  /*25b0*/  HMMA.16816.F32.BF16 R64, R4.reuse, R16, RZ ;  /* 0x000000100440723c */ /* 0x040fe200000418ff */
[----:B------:R-:W-:Y:S07]  /*25c0*/  SHFL.IDX PT, R17, R3, RZ, 0x181f ;  /* 0x00181fff03117589 */ /* 0x000fee00000e0000 */
[C---:B------:R-:W-:Y:S08]  /*25d0*/  HMMA.16816.F32.BF16 R84, R4.reuse, R34, RZ ;  /* 0x000000220454723c */ /* 0x040ff000000418ff */
[----:B------:R-:W-:Y:S01]  /*25e0*/  HMMA.16816.F32.BF16 R88, R4, R30, RZ ;  /* 0x0000001e0458723c */ /* 0x000fe200000418ff */
[----:B------:R-:W-:-:S02]  /*25f0*/  IMAD.MOV.U32 R35, RZ, RZ, R92 ;  /* 0x000000ffff237224 */ /* 0x000fc400078e005c */
[----:B------:R-:W-:Y:S02]  /*2600*/  IMAD.MOV.U32 R34, RZ, RZ, R93 ;  /* 0x000000ffff227224 */ /* 0x000fe400078e005d */
[----:B------:R-:W-:Y:S03]  /*2610*/  LDSM.16.M88.4 R92, [R236] ;  /* 0x00000000ec5c783b */ /* 0x000fe60000000200 */
[C---:B------:R-:W-:Y:S01]  /*2620*/  HMMA.16816.F32.BF16 R116, R4.reuse, R26, RZ ;  /* 0x0000001a0474723c */ /* 0x040fe200000418ff */
[----:B------:R-:W-:Y:S07]  /*2630*/  SHFL.IDX PT, R27, R3, 0x4, 0x181f ;  /* 0x00981f00031b7f89 */ /* 0x000fee00000e0000 */
[C---:B------:R-:W-:Y:S01]  /*2640*/  HMMA.16816.F32.BF16 R124, R4.reuse, R22, RZ ;  /* 0x00000016047c723c */ /* 0x040fe200000418ff */
[----:B------:R-:W-:Y:S07]  /*2650*/  SHFL.IDX PT, R23, R3, 0x2, 0x181f ;  /* 0x00581f0003177f89 */ /* 0x000fee00000e0000 */
[C---:B------:R-:W-:Y:S01]  /*2660*/  HMMA.16816.F32.BF16 R132, R4.reuse, R18, RZ ;  /* 0x000000120484723c */ /* 0x040fe200000418ff */
[----:B------:R-:W3:Y:S04]  /*2670*/  SHFL.IDX PT, R19, R3, 0x1, 0x181f ;  /* 0x00381f0003137f89 */ /* 0x000ee800000e0000 */
[----:B------:R-:W-:Y:S03]  /*2680*/  SHFL.IDX PT, R18, R0, 0x4, 0x181f ;  /* 0x00981f0000127f89 */ /* 0x000fe600000e0000 */
[----:B------:R-:W-:Y:S01]  /*2690*/  HMMA.16816.F32.BF16 R136, R4, R14, RZ ;  /* 0x0000000e0488723c */ /* 0x000fe200000418ff */
[----:B------:R-:W-:Y:S04]  /*26a0*/  LDSM.16.M88.4 R4, [R234+0x2000] ;  /* 0x00200000ea04783b */ /* 0x000fe80000000200 */
[----:B------:R-:W4:Y:S04]  /*26b0*/  SHFL.IDX PT, R14, R0, 0x2, 0x181f ;  /* 0x00581f00000e7f89 */ /* 0x000f2800000e0000 */
[----:B------:R-:W5:Y:S04]  /*26c0*/  SHFL.IDX PT, R15, R0, 0x3, 0x181f ;  /* 0x00781f00000f7f89 */ /* 0x000f6800000e0000 */
[----:B------:R-:W5:Y:S04]  /*26d0*/  SHFL.IDX PT, R26, R0, 0x5, 0x181f ;  /* 0x00b81f00001a7f89 */ /* 0x000f6800000e0000 */
[----:B------:R-:W5:Y:S01]  /*26e0*/  SHFL.IDX PT, R21, R3, 0x3, 0x181f ;  /* 0x00781f0003157f89 */ /* 0x000f6200000e0000 */
[----:B------:R-:W-:-:S03]  /*26f0*/  IMAD.SHL.U32 R174, R242, 0x2, RZ ;  /* 0x00000002f2ae7824 */ /* 0x000fc600078e00ff */
[----:B------:R-:W5:Y:S01]  /*2700*/  SHFL.IDX PT, R28, R3, 0x5, 0x181f ;  /* 0x00b81f00031c7f89 */ /* 0x000f6200000e0000 */
[----:B------:R-:W-:Y:S02]  /*2710*/  SHF.L.U64.HI R16, R242, 0x1, R188 ;  /* 0x00000001f2107819 */ /* 0x000fe400000102bc */
[-C--:B-1----:R-:W-:Y:S01]  /*2720*/  IADD3 R24, P1, R13, R174.reuse, RZ ;  /* 0x000000ae0d187210 */ /* 0x082fe20007f3e0ff */
[----:B------:R-:W1:Y:S01]  /*2730*/  SHFL.IDX PT, R0, R0, 0x6, 0x181f ;  /* 0x00d81f0000007f89 */ /* 0x000e6200000e0000 */
[----:B--2---:R-:W-:-:S03]  /*2740*/  IADD3 R12, P2, R12, R174, RZ ;  /* 0x000000ae0c0c7210 */ /* 0x004fc60007f5e0ff */
[--C-:B---3--:R-:W-:Y:S01]  /*2750*/  IMAD.X R25, R19, 0x1, R16.reuse, P1 ;  /* 0x0000000113197824 */ /* 0x108fe200008e0610 */
[-C--:B----4-:R-:W-:Y:S01]  /*2760*/  IADD3 R22, P0, R14, R174.reuse, RZ ;  /* 0x000000ae0e167210 */ /* 0x090fe20007f1e0ff */
[----:B------:R-:W2:Y:S01]  /*2770*/  SHFL.IDX PT, R3, R3, 0x6, 0x181f ;  /* 0x00d81f0003037f89 */ /* 0x000ea200000e0000 */
[-C--:B------:R-:W-:Y:S02]  /*2780*/  IADD3 R18, P1, R18, R174.reuse, RZ ;  /* 0x000000ae12127210 */ /* 0x080fe40007f3e0ff */
[----:B------:R-:W-:Y:S01]  /*2790*/  ISETP.GE.AND P6, PT, R242, c[0x0][0x1d4], PT ;  /* 0x00007500f2007a0c */ /* 0x000fe20003fc6270 */
[--C-:B------:R-:W-:Y:S01]  /*27a0*/  IMAD.X R13, R17, 0x1, R16.reuse, P2 ;  /* 0x00000001110d7824 */ /* 0x100fe200010e0610 */
[----:B-----5:R-:W-:Y:S01]  /*27b0*/  IADD3 R20, P2, R15, R174, RZ ;  /* 0x000000ae0f147210 */ /* 0x020fe20007f5e0ff */
[----:B------:R-:W-:Y:S01]  /*27c0*/  IMAD.X R19, R27, 0x1, R16, P1 ;  /* 0x000000011b137824 */ /* 0x000fe200008e0610 */
[----:B------:R-:W-:Y:S02]  /*27d0*/  IADD3.X R23, R23, R16, RZ, P0, !PT ;  /* 0x0000001017177210 */ /* 0x000fe400007fe4ff */
[----:B------:R-:W-:-:S02]  /*27e0*/  ISETP.LT.OR P0, PT, R2, 0x1, P6 ;  /* 0x000000010200780c */ /* 0x000fc40003701670 */
[----:B------:R-:W-:Y:S01]  /*27f0*/  IADD3 R14, P1, R26, R174, RZ ;  /* 0x000000ae1a0e7210 */ /* 0x000fe20007f3e0ff */
[--C-:B------:R-:W-:Y:S01]  /*2800*/  IMAD.X R21, R21, 0x1, R16.reuse, P2 ;  /* 0x0000000115157824 */ /* 0x100fe200010e0610 */
[----:B------:R-:W-:Y:S01]  /*2810*/  ISETP.LT.OR P2, PT, R2, 0x11, P6 ;  /* 0x000000110200780c */ /* 0x000fe20003741670 */
[----:B------:R-:W-:Y:S02]  /*2820*/  STL.64 [R1+0x20], R246 ;  /* 0x000020f601007387 */ /* 0x000fe40000100a00 */
[----:B------:R-:W-:Y:S01]  /*2830*/  IMAD.X R15, R28, 0x1, R16, P1 ;  /* 0x000000011c0f7824 */ /* 0x000fe200008e0610 */
[----:B------:R-:W-:Y:S01]  /*2840*/  ISETP.LT.OR P1, PT, R2, 0x21, P6 ;  /* 0x000000210200780c */ /* 0x000fe20003721670 */
[----:B------:R-:W-:Y:S01]  /*2850*/  STL [R1+0x38], R175 ;  /* 0x000038af01007387 */ /* 0x000fe20000100800 */
[----:B------:R-:W-:Y:S01]  /*2860*/  IMAD.MOV.U32 R59, RZ, RZ, R120 ;  /* 0x000000ffff3b7224 */ /* 0x000fe200078e0078 */
[----:B------:R-:W-:Y:S01]  /*2870*/  MOV R31, R121 ;  /* 0x00000079001f7202 */ /* 0x000fe20000000f00 */
[----:B------:R-:W-:Y:S01]  /*2880*/  IMAD.MOV.U32 R30, RZ, RZ, R122 ;  /* 0x000000ffff1e7224 */ /* 0x000fe200078e007a */
[C---:B------:R-:W-:Y:S01]  /*2890*/  HMMA.16816.F32.BF16 R168, R4.reuse, R108, R40 ;  /* 0x0000006c04a8723c */ /* 0x040fe20000041828 */
[----:B------:R-:W-:Y:S01]  /*28a0*/  IMAD.MOV.U32 R29, RZ, RZ, R123 ;  /* 0x000000ffff1d7224 */ /* 0x000fe200078e007b */
[----:B------:R3:W-:Y:S04]  /*28b0*/  STL.64 [R1+0x30], R112 ;  /* 0x0000307001007387 */ /* 0x0007e80000100a00 */
[----:B------:R-:W-:Y:S02]  /*28c0*/  STL [R1+0x40], R10 ;  /* 0x0000400a01007387 */ /* 0x000fe40000100800 */
[C---:B------:R-:W-:Y:S02]  /*28d0*/  HMMA.16816.F32.BF16 R120, R4.reuse, R78, R72 ;  /* 0x0000004e0478723c */ /* 0x040fe40000041848 */
[----:B------:R-:W4:Y:S04]  /*28e0*/  LDSM.16.M88.4 R8, [R234] ;  /* 0x00000000ea08783b */ /* 0x000f280000000200 */
[----:B------:R-:W-:Y:S01]  /*28f0*/  @!PT LDS RZ, [RZ] ;  /* 0x00000000fffff984 */ /* 0x000fe20000000800 */
[----:B------:R-:W-:Y:S01]  /*2900*/  @!PT LDS RZ, [RZ] ;  /* 0x00000000fffff984 */ /* 0x000fe20000000800 */
[----:B------:R-:W-:Y:S01]  /*2910*/  @!PT LDS RZ, [RZ] ;  /* 0x00000000fffff984 */ /* 0x000fe20000000800 */
[----:B------:R5:W-:Y:S01]  /*2920*/  LDGSTS.E.BYPASS.LTC128B.128 [R243+0x100], [R12.64], !P0 ;  /* 0x001000000cf37fae */ /* 0x000be2000c101d46 */
[----:B------:R-:W-:Y:S01]  /*2930*/  IMAD.MOV.U32 R72, RZ, RZ, R35 ;  /* 0x000000ffff487224 */ /* 0x000fe200078e0023 */
[----:B------:R-:W-:Y:S01]  /*2940*/  HMMA.16816.F32.BF16 R40, R4, R102, R124 ;  /* 0x000000660428723c */ /* 0x000fe2000004187c */
[----:B------:R-:W-:Y:S01]  /*2950*/  IMAD.MOV.U32 R73, RZ, RZ, R34 ;  /* 0x000000ffff497224 */ /* 0x000fe200078e0022 */
[----:B------:R4:W-:Y:S01]  /*2960*/  LDGSTS.E.BYPASS.LTC128B.128 [R243+0x900], [R24.64], !P2 ;  /* 0x0090000018f37fae */ /* 0x0009e2000d101d46 */
[----:B------:R-:W-:-:S02]  /*2970*/  IMAD.MOV.U32 R74, RZ, RZ, R33 ;  /* 0x000000ffff4a7224 */ /* 0x000fc400078e0021 */
[----:B------:R-:W-:Y:S02]  /*2980*/  IMAD.MOV.U32 R75, RZ, RZ, R32 ;  /* 0x000000ffff4b7224 */ /* 0x000fe400078e0020 */
[----:B------:R-:W-:Y:S01]  /*2990*/  MOV R124, R39 ;  /* 0x00000027007c7202 */ /* 0x000fe20000000f00 */
[----:B------:R-:W-:Y:S01]  /*29a0*/  HMMA.16816.F32.BF16 R176, R4, R80, R44 ;  /* 0x0000005004b0723c */ /* 0x000fe2000004182c */
[----:B------:R-:W-:Y:S02]  /*29b0*/  IMAD.MOV.U32 R125, RZ, RZ, R38 ;  /* 0x000000ffff7d7224 */ /* 0x000fe400078e0026 */
[----:B------:R-:W-:Y:S02]  /*29c0*/  IMAD.MOV.U32 R126, RZ, RZ, R37 ;  /* 0x000000ffff7e7224 */ /* 0x000fe400078e0025 */
[----:B------:R-:W-:-:S03]  /*29d0*/  IMAD.MOV.U32 R127, RZ, RZ, R36 ;  /* 0x000000ffff7f7224 */ /* 0x000fc600078e0024 */
[C---:B---3--:R-:W-:Y:S01]  /*29e0*/  HMMA.16816.F32.BF16 R112, R4.reuse, R82, R84 ;  /* 0x000000520470723c */ /* 0x048fe20000041854 */
[C---:B------:R-:W-:Y:S01]  /*29f0*/  ISETP.LT.OR P2, PT, R2.reuse, 0x31, P6 ;  /* 0x000000310200780c */ /* 0x040fe20003741670 */
[----:B------:R3:W-:Y:S06]  /*2a00*/  LDGSTS.E.BYPASS.LTC128B.128 [R243+0x1100], [R22.64], !P1 ;  /* 0x0110000016f37fae */ /* 0x0007ec000c901d46 */
        /* <DEDUP_REMOVED lines=9> */
[----:B------:R-:W-:Y:S01]  /*2aa0*/  ISETP.LT.OR P1, PT, R2, 0x51, P6 ;  /* 0x000000510200780c */ /* 0x000fe20003721670 */
[----:B------:R3:W-:Y:S05]  /*2ab0*/  LDGSTS.E.BYPASS.LTC128B.128 [R243+0x1900], [R20.64], !P2 ;  /* 0x0190000014f37fae */ /* 0x0007ea000d101d46 */
[----:B-1----:R-:W-:-:S05]  /*2ac0*/  IADD3 R4, P0, R0, R174, RZ ;  /* 0x000000ae00047210 */ /* 0x002fca0007f1e0ff */
[----:B--2---:R-:W-:Y:S01]  /*2ad0*/  IMAD.X R5, R3, 0x1, R16, P0 ;  /* 0x0000000103057824 */ /* 0x004fe200000e0610 */
[C---:B------:R-:W-:Y:S02]  /*2ae0*/  ISETP.LT.OR P0, PT, R2.reuse, 0x41, P6 ;  /* 0x000000410200780c */ /* 0x040fe40003701670 */
[----:B------:R-:W-:Y:S01]  /*2af0*/  ISETP.LT.OR P6, PT, R2, 0x61, P6 ;  /* 0x000000610200780c */ /* 0x000fe200037c1670 */
[----:B------:R-:W-:-:S10]  /*2b00*/  IMAD.MOV.U32 R116, RZ, RZ, R59 ;  /* 0x000000ffff747224 */ /* 0x000fd400078e003b */
[----:B------:R1:W-:Y:S04]  /*2b10*/  LDGSTS.E.BYPASS.LTC128B.128 [R243+0x2100], [R18.64], !P0 ;  /* 0x0210000012f37fae */ /* 0x0003e8000c101d46 */
[----:B------:R5:W-:Y:S04]  /*2b20*/  LDGSTS.E.BYPASS.LTC128B.128 [R243+0x2900], [R14.64], !P1 ;  /* 0x029000000ef37fae */ /* 0x000be8000c901d46 */
[----:B------:R2:W-:Y:S04]  /*2b30*/  LDGSTS.E.BYPASS.LTC128B.128 [R243+0x3100], [R4.64], !P6 ;  /* 0x0310000004f37fae */ /* 0x0005e8000f101d46 */
[----:B------:R-:W-:Y:S04]  /*2b40*/  LDSM.16.M88.4 R52, [R230+0x3000] ;  /* 0x00300000e634783b */ /* 0x000fe80000000200 */
[----:B---3--:R-:W-:Y:S04]  /*2b50*/  LDSM.16.M88.4 R20, [R230] ;  /* 0x00000000e614783b */ /* 0x008fe80000000200 */
[----:B------:R-:W-:Y:S04]  /*2b60*/  LDSM.16.M88.4 R48, [R230+0x800] ;  /* 0x00080000e630783b */ /* 0x000fe80000000200 */
[----:B------:R-:W-:Y:S04]  /*2b70*/  LDSM.16.M88.4 R68, [R230+0x1000] ;  /* 0x00100000e644783b */ /* 0x000fe80000000200 */
[----:B------:R-:W-:Y:S04]  /*2b80*/  LDSM.16.M88.4 R64, [R230+0x1800] ;  /* 0x00180000e640783b */ /* 0x000fe80000000200 */
[----:B------:R-:W-:Y:S04]  /*2b90*/  LDSM.16.M88.4 R60, [R230+0x2000] ;  /* 0x00200000e63c783b */ /* 0x000fe80000000200 */
[----:B--2---:R-:W2:Y:S04]  /*2ba0*/  LDSM.16.M88.4 R4, [R232+0x2000] ;  /* 0x00200000e804783b */ /* 0x004ea80000000200 */
[----:B------:R-:W3:Y:S04]  /*2bb0*/  LDSM.16.M88.4 R56, [R230+0x2800] ;  /* 0x00280000e638783b */ /* 0x000ee80000000200 */
[----:B-----5:R-:W5:Y:S01]  /*2bc0*/  LDSM.16.M88.4 R12, [R232] ;  /* 0x00000000e80c783b */ /* 0x020f620000000200 */
[----:B------:R-:W-:Y:S01]  /*2bd0*/  MOV R117, R31 ;  /* 0x0000001f00757202 */ /* 0x000fe20000000f00 */
[----:B------:R-:W-:Y:S01]  /*2be0*/  IMAD.MOV.U32 R118, RZ, RZ, R30 ;  /* 0x000000ffff767224 */ /* 0x000fe200078e001e */
[C---:B----4-:R-:W-:Y:S01]  /*2bf0*/  HMMA.16816.F32.BF16 R24, R8.reuse, R78, R124 ;  /* 0x0000004e0818723c */ /* 0x050fe2000004187c */
[----:B------:R-:W-:Y:S01]  /*2c00*/  IMAD.MOV.U32 R119, RZ, RZ, R29 ;  /* 0x000000ffff777224 */ /* 0x000fe200078e001d */
[----:B------:R-:W0:Y:S06]  /*2c10*/  LDGDEPBAR ;  /* 0x00000000000079af */ /* 0x000e2c0000000000 */
        /* <DEDUP_REMOVED lines=13> */
[----:B------:R-:W-:Y:S07]  /*2cf0*/  LDSM.16.M88.4 R8, [R233] ;  /* 0x00000000e908783b */ /* 0x000fee0000000200 */
        /* <DEDUP_REMOVED lines=8> */
[C---:B---3--:R-:W-:Y:S08]  /*2d80*/  HMMA.16816.F32.BF16 R156, R4.reuse, R56, R200 ;  /* 0x00000038049c723c */ /* 0x048ff000000418c8 */
[C---:B------:R-:W-:Y:S08]  /*2d90*/  HMMA.16816.F32.BF16 R124, R4.reuse, R70, R84 ;  /* 0x00000046047c723c */ /* 0x040ff00000041854 */
[C---:B------:R-:W-:Y:S01]  /*2da0*/  HMMA.16816.F32.BF16 R120, R4.reuse, R66, R44 ;  /* 0x000000420478723c */ /* 0x040fe2000004182c */
[----:B------:R-:W-:Y:S07]  /*2db0*/  LDSM.16.M88.4 R44, [R227] ;  /* 0x00000000e32c783b */ /* 0x000fee0000000200 */
[C---:B------:R-:W-:Y:S01]  /*2dc0*/  HMMA.16816.F32.BF16 R112, R4.reuse, R62, R40 ;  /* 0x0000003e0470723c */ /* 0x040fe20000041828 */
[----:B------:R-:W-:Y:S07]  /*2dd0*/  LDSM.16.M88.4 R40, [R227+0x800] ;  /* 0x00080000e328783b */ /* 0x000fee0000000200 */
[C---:B------:R-:W-:Y:S01]  /*2de0*/  HMMA.16816.F32.BF16 R108, R4.reuse, R58, R36 ;  /* 0x0000003a046c723c */ /* 0x040fe20000041824 */
[----:B------:R-:W-:Y:S07]  /*2df0*/  LDSM.16.M88.4 R36, [R227+0x1000] ;  /* 0x00100000e324783b */ /* 0x000fee0000000200 */
[----:B------:R-:W-:Y:S01]  /*2e00*/  HMMA.16816.F32.BF16 R104, R4, R54, R32 ;  /* 0x000000360468723c */ /* 0x000fe20000041820 */
[----:B------:R-:W-:Y:S04]  /*2e10*/  LDSM.16.M88.4 R4, [R233+0x2000] ;  /* 0x00200000e904783b */ /* 0x000fe80000000200 */
[----:B------:R-:W-:Y:S03]  /*2e20*/  LDSM.16.M88.4 R32, [R227+0x1800] ;  /* 0x00180000e320783b */ /* 0x000fe60000000200 */
[C---:B-----5:R-:W-:Y:S01]  /*2e30*/  HMMA.16816.F32.BF16 R100, R12.reuse, R20, R28 ;  /* 0x000000140c64723c */ /* 0x060fe2000004181c */
[----:B------:R-:W-:Y:S07]  /*2e40*/  LDSM.16.M88.4 R28, [R227+0x2000] ;  /* 0x00200000e31c783b */ /* 0x000fee0000000200 */
[----:B------:R-:W-:Y:S01]  /*2e50*/  HMMA.16816.F32.BF16 R96, R12, R22, R24 ;  /* 0x000000160c60723c */ /* 0x000fe20000041818 */
[----:B------:R-:W2:Y:S04]  /*2e60*/  LDSM.16.M88.4 R20, [R227+0x3000] ;  /* 0x00300000e314783b */ /* 0x000ea80000000200 */
[----:B------:R-:W3:Y:S01]  /*2e70*/  LDSM.16.M88.4 R24, [R227+0x2800] ;  /* 0x00280000e318783b */ /* 0x000ee20000000200 */
[----:B------:R-:W-:Y:S01]  /*2e80*/  ISETP.GE.AND P0, PT, R245, 0x2, PT ;  /* 0x00000002f500780c */ /* 0x000fe20003f06270 */
[----:B------:R-:W-:-:S04]  /*2e90*/  DEPBAR.LE SB0, 0x0 ;  /* 0x000080000000791a */ /* 0x000fc80000000000 */
        /* <DEDUP_REMOVED lines=12> */
[----:B------:R-:W-:Y:S01]  /*2f60*/  BSSY B0, `(.L_x_538) ;  /* 0x0000064000007945 */ /* 0x000fe20003800000 */
[----:B------:R-:W-:-:S06]  /*2f70*/  ISETP.GT.AND P2, PT, R249, 0x6f, PT ;  /* 0x0000006ff900780c */ /* 0x000fcc0003f44270 */
[C---:B--2---:R-:W-:Y:S08]  /*2f80*/  HMMA.16816.F32.BF16 R148, R4.reuse, R20, R148 ;  /* 0x000000140494723c */ /* 0x044ff00000041894 */
[----:B------:R-:W-:Y:S08]  /*2f90*/  HMMA.16816.F32.BF16 R104, R4, R22, R104 ;  /* 0x000000160468723c */ /* 0x000ff00000041868 */
        /* <DEDUP_REMOVED lines=27> */
[----:B------:R-:W-:Y:S01]  /*3150*/  @!UPT UIADD3 URZ, URZ, URZ, URZ ;  /* 0x0000003f3f3ff290 */ /* 0x000fe2000fffe03f */
[----:B------:R-:W-:Y:S11]  /*3160*/  @!P0 BRA `(.L_x_539) ;  /* 0x0000043000008947 */ /* 0x000ff60003800000 */
[----:B-1----:R-:W2:Y:S01]  /*3170*/  LDL.64 R18, [R1+0x28] ;  /* 0x0000280001127983 */ /* 0x002ea20000100a00 */
[----:B------:R-:W-:Y:S01]  /*3180*/  IADD3 R2, R249, R173, R251 ;  /* 0x000000adf9027210 */ /* 0x000fe20007ffe0fb */
[----:B------:R-:W-:-:S03]  /*3190*/  IMAD.MOV.U32 R244, RZ, RZ, RZ ;  /* 0x000000fffff47224 */ /* 0x000fc600078e00ff */
[----:B------:R-:W-:-:S05]  /*31a0*/  IADD3 R2, R2, -0x70, RZ ;  /* 0xffffff9002027810 */ /* 0x000fca0007ffe0ff */
[----:B------:R-:W-:-:S04]  /*31b0*/  @P3 IMAD.HI.U32 R3, R2, c[0x0][0x2bc], RZ ;  /* 0x0000af0002033a27 */ /* 0x000fc800078e00ff */
[----:B------:R-:W-:Y:S01]  /*31c0*/  IMAD.MOV.U32 R0, RZ, RZ, R2 ;  /* 0x000000ffff007224 */ /* 0x000fe200078e0002 */
[----:B------:R-:W-:-:S04]  /*31d0*/  @P3 SHF.R.U32.HI R0, RZ, c[0x0][0x2c0], R3 ;  /* 0x0000b000ff003a19 */ /* 0x000fc80000011603 */
[----:B--2---:R-:W-:-:S04]  /*31e0*/  @!P2 IADD3 R3, P0, R0, R18, RZ ;  /* 0x000000120003a210 */ /* 0x004fc80007f1e0ff */
[----:B------:R-:W-:Y:S02]  /*31f0*/  @!P2 LEA.HI.X.SX32 R5, R0, R248, 0x1, P0 ;  /* 0x000000f80005a211 */ /* 0x000fe400000f0eff */
        /* <DEDUP_REMOVED lines=13> */
[----:B------:R-:W-:-:S03]  /*32d0*/  IADD3 R0, P1, R246, R2, RZ ;  /* 0x00000002f6007210 */ /* 0x000fc60007f3e0ff */
[----:B------:R-:W-:Y:S01]  /*32e0*/  IMAD R2, R244, c[0x0][0x1f4], R4 ;  /* 0x00007d00f4027a24 */ /* 0x000fe200078e0204 */
[----:B------:R-:W-:-:S04]  /*32f0*/  LEA R4, P0, R0, c[0x0][0x1c8], 0x1 ;  /* 0x0000720000047a11 */ /* 0x000fc800078008ff */
[----:B------:R-:W-:-:S04]  /*3300*/  IADD3.X R2, R175, R3, R2, P1, !PT ;  /* 0x00000003af027210 */ /* 0x000fc80000ffe402 */
[----:B------:R-:W-:Y:S01]  /*3310*/  LEA.HI.X R0, R0, c[0x0][0x1cc], R2, 0x1, P0 ;  /* 0x0000730000007a11 */ /* 0x000fe200000f0c02 */
[----:B------:R-:W-:Y:S05]  /*3320*/  BRA.DIV ~URZ, `(.L_x_540) ;  /* 0x00010a227f007947 */ /* 0x000fea000b800000 */
[----:B------:R1:W2:Y:S02]  /*3330*/  SHFL.IDX PT, R7, R0, RZ, 0x181f ;  /* 0x00181fff00077589 */ /* 0x0002a400000e0000 */
.L_x_602:
[----:B------:R-:W-:Y:S05]  /*3340*/  BRA.DIV ~URZ, `(.L_x_541) ;  /* 0x00010a727f007947 */ /* 0x000fea000b800000 */
[----:B------:R-:W3:Y:S04]  /*3350*/  SHFL.IDX PT, R2, R4, RZ, 0x181f ;  /* 0x00181fff04027589 */ /* 0x000ee800000e0000 */
[----:B------:R-:W4:Y:S04]  /*3360*/  SHFL.IDX PT, R3, R4, 0x1, 0x181f ;  /* 0x00381f0004037f89 */ /* 0x000f2800000e0000 */
[----:B------:R-:W5:Y:S04]  /*3370*/  SHFL.IDX PT, R5, R4, 0x2, 0x181f ;  /* 0x00581f0004057f89 */ /* 0x000f6800000e0000 */
[----:B------:R-:W1:Y:S04]  /*3380*/  SHFL.IDX PT, R9, R0, 0x1, 0x181f ;  /* 0x00381f0000097f89 */ /* 0x000e6800000e0000 */
[----:B------:R-:W2:Y:S04]  /*3390*/  SHFL.IDX PT, R8, R4, 0x3, 0x181f ;  /* 0x00781f0004087f89 */ /* 0x000ea800000e0000 */
[----:B------:R-:W2:Y:S04]  /*33a0*/  SHFL.IDX PT, R11, R0, 0x2, 0x181f ;  /* 0x00581f00000b7f89 */ /* 0x000ea800000e0000 */
[----:B------:R-:W-:Y:S01]  /*33b0*/  SHFL.IDX PT, R12, R4, 0x4, 0x181f ;  /* 0x00981f00040c7f89 */ /* 0x000fe200000e0000 */
[----:B---3--:R-:W-:-:S03]  /*33c0*/  IADD3 R6, P0, R2, R174, RZ ;  /* 0x000000ae02067210 */ /* 0x008fc60007f1e0ff */
[----:B------:R-:W-:Y:S01]  /*33d0*/  SHFL.IDX PT, R13, R4, 0x5, 0x181f ;  /* 0x00b81f00040d7f89 */ /* 0x000fe200000e0000 */
[-C--:B----4-:R-:W-:Y:S01]  /*33e0*/  IADD3 R2, P1, R3, R174.reuse, RZ ;  /* 0x000000ae03027210 */ /* 0x090fe20007f3e0ff */
[----:B--2---:R-:W-:Y:S02]  /*33f0*/  IMAD.X R7, R7, 0x1, R16, P0 ;  /* 0x0000000107077824 */ /* 0x004fe400000e0610 */
[----:B------:R-:W2:Y:S01]  /*3400*/  SHFL.IDX PT, R17, R0, 0x3, 0x181f ;  /* 0x00781f0000117f89 */ /* 0x000ea200000e0000 */
[----:B-----5:R-:W-:-:S03]  /*3410*/  IADD3 R10, P0, R5, R174, RZ ;  /* 0x000000ae050a7210 */ /* 0x020fc60007f1e0ff */
[----:B------:R-:W3:Y:S01]  /*3420*/  SHFL.IDX PT, R15, R0, 0x4, 0x181f ;  /* 0x00981f00000f7f89 */ /* 0x000ee200000e0000 */
[----:B-1----:R-:W-:-:S03]  /*3430*/  IMAD.X R3, R9, 0x1, R16, P1 ;  /* 0x0000000109037824 */ /* 0x002fc600008e0610 */
[----:B------:R-:W1:Y:S01]  /*3440*/  SHFL.IDX PT, R14, R0, 0x5, 0x181f ;  /* 0x00b81f00000e7f89 */ /* 0x000e6200000e0000 */
[----:B------:R-:W-:-:S03]  /*3450*/  IADD3 R8, P6, R8, R174, RZ ;  /* 0x000000ae08087210 */ /* 0x000fc60007fde0ff */
[----:B------:R4:W-:Y:S01]  /*3460*/  LDGSTS.E.BYPASS.LTC128B.128 [R243+0x3900], [R6.64], !P5 ;  /* 0x0390000006f37fae */ /* 0x0009e2000e901d46 */
[----:B------:R-:W-:-:S03]  /*3470*/  IMAD.X R11, R11, 0x1, R16, P0 ;  /* 0x000000010b0b7824 */ /* 0x000fc600000e0610 */
[----:B------:R5:W-:Y:S04]  /*3480*/  LDGSTS.E.BYPASS.LTC128B.128 [R243+0x4100], [R2.64], !P5 ;  /* 0x0410000002f37fae */ /* 0x000be8000e901d46 */
[----:B------:R1:W-:Y:S01]  /*3490*/  LDGSTS.E.BYPASS.LTC128B.128 [R243+0x4900], [R10.64], !P5 ;  /* 0x049000000af37fae */ /* 0x0003e2000e901d46 */
[----:B--2---:R-:W-:-:S03]  /*34a0*/  IMAD.X R9, R17, 0x1, R16, P6 ;  /* 0x0000000111097824 */ /* 0x004fc600030e0610 */
[----:B------:R-:W2:Y:S04]  /*34b0*/  SHFL.IDX PT, R4, R4, 0x6, 0x181f ;  /* 0x00d81f0004047f89 */ /* 0x000ea800000e0000 */
[----:B------:R2:W-:Y:S04]  /*34c0*/  LDGSTS.E.BYPASS.LTC128B.128 [R243+0x5100], [R8.64], !P5 ;  /* 0x0510000008f37fae */ /* 0x0005e8000e901d46 */
[----:B------:R-:W2:Y:S01]  /*34d0*/  SHFL.IDX PT, R0, R0, 0x6, 0x181f ;  /* 0x00d81f0000007f89 */ /* 0x000ea200000e0000 */
[-C--:B----4-:R-:W-:Y:S02]  /*34e0*/  IADD3 R6, P1, R12, R174.reuse, RZ ;  /* 0x000000ae0c067210 */ /* 0x090fe40007f3e0ff */
[----:B-----5:R-:W-:-:S03]  /*34f0*/  IADD3 R2, P0, R13, R174, RZ ;  /* 0x000000ae0d027210 */ /* 0x020fc60007f1e0ff */
[--C-:B---3--:R-:W-:Y:S02]  /*3500*/  IMAD.X R7, R15, 0x1, R16.reuse, P1 ;  /* 0x000000010f077824 */ /* 0x108fe400008e0610 */
[----:B-1----:R-:W-:-:S03]  /*3510*/  IMAD.X R3, R14, 0x1, R16, P0 ;  /* 0x000000010e037824 */ /* 0x002fc600000e0610 */
[----:B------:R1:W-:Y:S04]  /*3520*/  LDGSTS.E.BYPASS.LTC128B.128 [R243+0x5900], [R6.64], !P5 ;  /* 0x0590000006f37fae */ /* 0x0003e8000e901d46 */
[----:B------:R1:W-:Y:S02]  /*3530*/  LDGSTS.E.BYPASS.LTC128B.128 [R243+0x6100], [R2.64], !P5 ;  /* 0x0610000002f37fae */ /* 0x0003e4000e901d46 */
.L_x_603:
[----:B-12---:R-:W-:-:S04]  /*3540*/  IADD3 R2, P0, R4, R174, RZ ;  /* 0x000000ae04027210 */ /* 0x006fc80007f1e0ff */
[----:B------:R-:W-:-:S05]  /*3550*/  IADD3.X R3, R0, R16, RZ, P0, !PT ;  /* 0x0000001000037210 */ /* 0x000fca00007fe4ff */
[----:B------:R-:W-:Y:S01]  /*3560*/  @!PT LDS RZ, [RZ] ;  /* 0x00000000fffff984 */ /* 0x000fe20000000800 */
[----:B------:R-:W-:Y:S01]  /*3570*/  @!PT LDS RZ, [RZ] ;  /* 0x00000000fffff984 */ /* 0x000fe20000000800 */
[----:B------:R-:W-:Y:S01]  /*3580*/  @!PT LDS RZ, [RZ] ;  /* 0x00000000fffff984 */ /* 0x000fe20000000800 */
[----:B------:R1:W-:Y:S04]  /*3590*/  LDGSTS.E.BYPASS.LTC128B.128 [R243+0x6900], [R2.64], !P5 ;  /* 0x0690000002f37fae */ /* 0x0003e8000e901d46 */
.L_x_539:
[----:B-1----:R-:W-:Y:S05]  /*35a0*/  BSYNC B0 ;  /* 0x0000000000007941 */ /* 0x002fea0003800000 */
.L_x_538:
[----:B------:R-:W2:Y:S04]  /*35b0*/  LDL R2, [R1+0x44] ;  /* 0x0000440001027983 */ /* 0x000ea80000100800 */
[----:B------:R-:W2:Y:S04]  /*35c0*/  LDL R0, [R1+0x54] ;  /* 0x0000540001007983 */ /* 0x000ea80000100800 */
[----:B------:R-:W3:Y:S04]  /*35d0*/  LDL R3, [R1+0x50] ;  /* 0x0000500001037983 */ /* 0x000ee80000100800 */
[----:B------:R-:W0:Y:S01]  /*35e0*/  LDGDEPBAR ;  /* 0x00000000000079af */ /* 0x000e220000000000 */
[----:B--2---:R-:W-:-:S04]  /*35f0*/  IMAD.IADD R0, R0, 0x1, R2 ;  /* 0x0000000100007824 */ /* 0x004fc800078e0202 */
[----:B------:R-:W-:Y:S01]  /*3600*/  @P4 IMAD.HI.U32 R2, R0, c[0x0][0x2c8], RZ ;  /* 0x0000b20000024a27 */ /* 0x000fe200078e00ff */
[----:B------:R-:W-:Y:S02]  /*3610*/  MOV R4, R0 ;  /* 0x0000000000047202 */ /* 0x000fe40000000f00 */
[----:B---3--:R-:W-:Y:S01]  /*3620*/  IADD3 R0, -R3, 0x1, R172 ;  /* 0x0000000103007810 */ /* 0x008fe20007ffe1ac */
[----:B------:R-:W-:Y:S01]  /*3630*/  IMAD.IADD R6, R172, 0x1, -R3 ;  /* 0x00000001ac067824 */ /* 0x000fe200078e0a03 */
[----:B------:R-:W-:Y:S02]  /*3640*/  @P4 SHF.R.U32.HI R4, RZ, c[0x0][0x2cc], R2 ;  /* 0x0000b300ff044a19 */ /* 0x000fe40000011602 */
[----:B------:R-:W-:Y:S01]  /*3650*/  IADD3 R5, R0, -c[0x0][0x168], RZ ;  /* 0x80005a0000057a10 */ /* 0x000fe20007ffe0ff */
[----:B------:R-:W-:Y:S05]  /*3660*/  BRA.DIV ~URZ, `(.L_x_542) ;  /* 0x00010e227f007947 */ /* 0x000fea000b800000 */
[----:B------:R1:W2:Y:S02]  /*3670*/  SHFL.IDX PT, R0, R4, RZ, 0x1c1f ;  /* 0x001c1fff04007589 */ /* 0x0002a400000e0000 */
.L_x_604:
[----:B--2---:R-:W-:-:S05]  /*3680*/  IMAD.IADD R0, R5, 0x1, R0 ;  /* 0x0000000105007824 */ /* 0x004fca00078e0200 */
[----:B------:R-:W-:-:S04]  /*3690*/  IMNMX R0, R6, R0, PT ;  /* 0x0000000006007217 */ /* 0x000fc80003800200 */
[C---:B------:R-:W-:Y:S02]  /*36a0*/  ISETP.GT.AND P0, PT, R0.reuse, RZ, PT ;  /* 0x000000ff0000720c */ /* 0x040fe40003f04270 */
[----:B------:R-:W-:Y:S02]  /*36b0*/  ISETP.GT.AND P6, PT, R0, 0x1, PT ;  /* 0x000000010000780c */ /* 0x000fe40003fc4270 */
[----:B------:R-:W-:Y:S02]  /*36c0*/  FSEL R9, R100, -INF , P0 ;  /* 0xff80000064097808 */ /* 0x000fe40000000000 */
[C---:B------:R-:W-:Y:S02]  /*36d0*/  ISETP.GT.AND P1, PT, R0.reuse, 0x8, PT ;  /* 0x000000080000780c */ /* 0x040fe40003f24270 */
[----:B------:R-:W-:Y:S02]  /*36e0*/  ISETP.GT.AND P0, PT, R0, 0x9, PT ;  /* 0x000000090000780c */ /* 0x000fe40003f04270 */
[----:B------:R-:W-:-:S02]  /*36f0*/  FSEL R10, R101, -INF , P6 ;  /* 0xff800000650a7808 */ /* 0x000fc40003000000 */
[----:B------:R-:W-:Y:S02]  /*3700*/  FSEL R18, R96, -INF , P1 ;  /* 0xff80000060127808 */ /* 0x000fe40000800000 */
[----:B------:R-:W-:Y:S02]  /*3710*/  FSEL R24, R97, -INF , P0 ;  /* 0xff80000061187808 */ /* 0x000fe40000000000 */
[C---:B------:R-:W-:Y:S02]  /*3720*/  ISETP.GT.AND P6, PT, R0.reuse, 0x10, PT ;  /* 0x000000100000780c */ /* 0x040fe40003fc4270 */
        /* <DEDUP_REMOVED lines=46> */
[----:B------:R-:W-:Y:S01]  /*3a10*/  FSEL R196, R21, -INF , P0 ;  /* 0xff80000015c47808 */ /* 0x000fe20000000000 */
[----:B------:R-:W-:Y:S05]  /*3a20*/  BRA.DIV ~URZ, `(.L_x_543) ;  /* 0x00010ad27f007947 */ /* 0x000fea000b800000 */
[----:B------:R-:W2:Y:S04]  /*3a30*/  SHFL.IDX PT, R3, R4, 0x1, 0x1c1f ;  /* 0x003c1f0004037f89 */ /* 0x000ea800000e0000 */
[----:B------:R-:W3:Y:S04]  /*3a40*/  SHFL.IDX PT, R2, R4, 0x2, 0x1c1f ;  /* 0x005c1f0004027f89 */ /* 0x000ee800000e0000 */
[----:B------:R-:W4:Y:S01]  /*3a50*/  SHFL.IDX PT, R0, R4, 0x3, 0x1c1f ;  /* 0x007c1f0004007f89 */ /* 0x000f2200000e0000 */
[----:B--2---:R-:W-:-:S02]  /*3a60*/  IMAD.IADD R3, R5, 0x1, R3 ;  /* 0x0000000105037824 */ /* 0x004fc400078e0203 */
[----:B---3--:R-:W-:-:S03]  /*3a70*/  IMAD.IADD R2, R5, 0x1, R2 ;  /* 0x0000000105027824 */ /* 0x008fc600078e0202 */
[----:B------:R-:W-:Y:S01]  /*3a80*/  IMNMX R3, R6, R3, PT ;  /* 0x0000000306037217 */ /* 0x000fe20003800200 */
[----:B----4-:R-:W-:-:S03]  /*3a90*/  IMAD.IADD R0, R5, 0x1, R0 ;  /* 0x0000000105007824 */ /* 0x010fc600078e0200 */
[C---:B------:R-:W-:Y:S02]  /*3aa0*/  ISETP.GT.AND P1, PT, R3.reuse, RZ, PT ;  /* 0x000000ff0300720c */ /* 0x040fe40003f24270 */
[C---:B------:R-:W-:Y:S02]  /*3ab0*/  ISETP.GT.AND P0, PT, R3.reuse, 0x1, PT ;  /* 0x000000010300780c */ /* 0x040fe40003f04270 */
[----:B------:R-:W-:Y:S02]  /*3ac0*/  FSEL R7, R102, -INF , P1 ;  /* 0xff80000066077808 */ /* 0x000fe40000800000 */
[----:B------:R-:W-:Y:S02]  /*3ad0*/  ISETP.GT.AND P1, PT, R3, 0x9, PT ;  /* 0x000000090300780c */ /* 0x000fe40003f24270 */
[----:B------:R-:W-:Y:S02]  /*3ae0*/  FSEL R8, R103, -INF , P0 ;  /* 0xff80000067087808 */ /* 0x000fe40000000000 */
[----:B------:R-:W-:-:S02]  /*3af0*/  ISETP.GT.AND P0, PT, R3, 0x10, PT ;  /* 0x000000100300780c */ /* 0x000fc40003f04270 */
[----:B------:R-:W-:Y:S02]  /*3b00*/  FSEL R14, R99, -INF , P1 ;  /* 0xff800000630e7808 */ /* 0x000fe40000800000 */
        /* <DEDUP_REMOVED lines=17> */
[----:B------:R-:W-:Y:S02]  /*3c20*/  ISETP.GT.AND P1, PT, R3, 0x40, PT ;  /* 0x000000400300780c */ /* 0x000fe40003f24270 */
[----:B------:R-:W-:Y:S02]  /*3c30*/  FSEL R144, R75, -INF , P0 ;  /* 0xff8000004b907808 */ /* 0x000fe40000000000 */
[C---:B------:R-:W-:Y:S02]  /*3c40*/  ISETP.GT.AND P0, PT, R3.reuse, 0x41, PT ;  /* 0x000000410300780c */ /* 0x040fe40003f04270 */
[----:B------:R-:W-:Y:S02]  /*3c50*/  FSEL R13, R98, -INF , P6 ;  /* 0xff800000620d7808 */ /* 0x000fe40003000000 */
[----:B------:R-:W-:Y:S02]  /*3c60*/  FSEL R195, R70, -INF , P1 ;  /* 0xff80000046c37808 */ /* 0x000fe40000800000 */
[----:B------:R-:W-:-:S02]  /*3c70*/  ISETP.GT.AND P6, PT, R3, 0x18, PT ;  /* 0x000000180300780c */ /* 0x000fc40003fc4270 */
[----:B------:R-:W-:Y:S02]  /*3c80*/  ISETP.GT.AND P1, PT, R3, 0x49, PT ;  /* 0x000000490300780c */ /* 0x000fe40003f24270 */
[----:B------:R-:W-:Y:S02]  /*3c90*/  FSEL R194, R71, -INF , P0 ;  /* 0xff80000047c27808 */ /* 0x000fe40000000000 */
[----:B------:R-:W-:Y:S02]  /*3ca0*/  ISETP.GT.AND P0, PT, R3, 0x50, PT ;  /* 0x000000500300780c */ /* 0x000fe40003f04270 */
[----:B------:R-:W-:Y:S02]  /*3cb0*/  FSEL R25, R90, -INF , P6 ;  /* 0xff8000005a197808 */ /* 0x000fe40003000000 */
[----:B------:R-:W-:Y:S02]  /*3cc0*/  FSEL R192, R67, -INF , P1 ;  /* 0xff80000043c07808 */ /* 0x000fe40000800000 */
[----:B------:R-:W-:-:S02]  /*3cd0*/  ISETP.GT.AND P6, PT, R3, 0x28, PT ;  /* 0x000000280300780c */ /* 0x000fc40003fc4270 */
[C---:B------:R-:W-:Y:S02]  /*3ce0*/  ISETP.GT.AND P1, PT, R3.reuse, 0x58, PT ;  /* 0x000000580300780c */ /* 0x040fe40003f24270 */
[----:B------:R-:W-:Y:S02]  /*3cf0*/  FSEL R191, R62, -INF , P0 ;  /* 0xff8000003ebf7808 */ /* 0x000fe40000000000 */
[C---:B------:R-:W-:Y:S02]  /*3d00*/  ISETP.GT.AND P0, PT, R3.reuse, 0x59, PT ;  /* 0x000000590300780c */ /* 0x040fe40003f04270 */
[----:B------:R-:W-:Y:S02]  /*3d10*/  FSEL R122, R82, -INF , P6 ;  /* 0xff800000527a7808 */ /* 0x000fe40003000000 */
[----:B------:R-:W-:Y:S02]  /*3d20*/  FSEL R189, R58, -INF , P1 ;  /* 0xff8000003abd7808 */ /* 0x000fe40000800000 */
[----:B------:R-:W-:-:S02]  /*3d30*/  ISETP.GT.AND P6, PT, R3, 0x38, PT ;  /* 0x000000380300780c */ /* 0x000fc40003fc4270 */
[----:B------:R-:W-:Y:S02]  /*3d40*/  FSEL R188, R59, -INF , P0 ;  /* 0xff8000003bbc7808 */ /* 0x000fe40000000000 */
[C---:B------:R-:W-:Y:S02]  /*3d50*/  ISETP.GT.AND P1, PT, R3.reuse, 0x61, PT ;  /* 0x000000610300780c */ /* 0x040fe40003f24270 */
[----:B------:R-:W-:Y:S02]  /*3d60*/  IMNMX R2, R6, R2, PT ;  /* 0x0000000206027217 */ /* 0x000fe40003800200 */
[----:B------:R-:W-:Y:S02]  /*3d70*/  ISETP.GT.AND P0, PT, R3, 0x68, PT ;  /* 0x000000680300780c */ /* 0x000fe40003f04270 */
[----:B------:R-:W-:Y:S02]  /*3d80*/  FSEL R145, R74, -INF , P6 ;  /* 0xff8000004a917808 */ /* 0x000fe40003000000 */
[----:B------:R-:W-:-:S02]  /*3d90*/  FSEL R186, R51, -INF , P1 ;  /* 0xff80000033ba7808 */ /* 0x000fc40000800000 */
[----:B------:R-:W-:Y:S02]  /*3da0*/  ISETP.GT.AND P6, PT, R3, 0x48, PT ;  /* 0x000000480300780c */ /* 0x000fe40003fc4270 */
[----:B------:R-:W-:Y:S02]  /*3db0*/  ISETP.GT.AND P1, PT, R2, RZ, PT ;  /* 0x000000ff0200720c */ /* 0x000fe40003f24270 */
[----:B------:R-:W-:Y:S02]  /*3dc0*/  FSEL R185, R22, -INF , P0 ;  /* 0xff80000016b97808 */ /* 0x000fe40000000000 */
[----:B------:R-:W-:Y:S02]  /*3dd0*/  IMNMX R0, R6, R0, PT ;  /* 0x0000000006007217 */ /* 0x000fe40003800200 */
[----:B------:R-:W-:Y:S02]  /*3de0*/  ISETP.GT.AND P0, PT, R2, 0x1, PT ;  /* 0x000000010200780c */ /* 0x000fe40003f04270 */
[----:B------:R-:W-:-:S02]  /*3df0*/  FSEL R193, R66, -INF , P6 ;  /* 0xff80000042c17808 */ /* 0x000fc40003000000 */
[----:B------:R-:W-:Y:S02]  /*3e00*/  FSEL R11, R180, -INF , P1 ;  /* 0xff800000b40b7808 */ /* 0x000fe40000800000 */
[----:B------:R-:W-:Y:S02]  /*3e10*/  ISETP.GT.AND P6, PT, R3, 0x51, PT ;  /* 0x000000510300780c */ /* 0x000fe40003fc4270 */
[C---:B------:R-:W-:Y:S02]  /*3e20*/  ISETP.GT.AND P1, PT, R0.reuse, RZ, PT ;  /* 0x000000ff0000720c */ /* 0x040fe40003f24270 */
[----:B------:R-:W-:Y:S02]  /*3e30*/  FSEL R12, R181, -INF , P0 ;  /* 0xff800000b50c7808 */ /* 0x000fe40000000000 */
[----:B------:R-:W-:Y:S02]  /*3e40*/  ISETP.GT.AND P0, PT, R0, 0x1, PT ;  /* 0x000000010000780c */ /* 0x000fe40003f04270 */
[----:B------:R-:W-:-:S02]  /*3e50*/  FSEL R190, R63, -INF , P6 ;  /* 0xff8000003fbe7808 */ /* 0x000fc40003000000 */
[----:B------:R-:W-:Y:S02]  /*3e60*/  FSEL R19, R182, -INF , P1 ;  /* 0xff800000b6137808 */ /* 0x000fe40000800000 */
[----:B------:R-:W-:Y:S02]  /*3e70*/  ISETP.GT.AND P6, PT, R3, 0x60, PT ;  /* 0x000000600300780c */ /* 0x000fe40003fc4270 */
[----:B------:R-:W-:Y:S02]  /*3e80*/  ISETP.GT.AND P1, PT, R2, 0x9, PT ;  /* 0x000000090200780c */ /* 0x000fe40003f24270 */
        /* <DEDUP_REMOVED lines=22> */
[----:B------:R-:W-:Y:S02]  /*3ff0*/  ISETP.GT.AND P1, PT, R0, 0x20, PT ;  /* 0x000000200000780c */ /* 0x000fe40003f24270 */
[----:B------:R-:W-:Y:S02]  /*4000*/  FSEL R114, R169, -INF , P0 ;  /* 0xff800000a9727808 */ /* 0x000fe40000000000 */
[----:B------:R-:W-:Y:S02]  /*4010*/  ISETP.GT.AND P6, PT, R2, 0x8, PT ;  /* 0x000000080200780c */ /* 0x000fe40003fc4270 */
[----:B------:R-:W-:Y:S02]  /*4020*/  ISETP.GT.AND P0, PT, R0, 0x21, PT ;  /* 0x000000210000780c */ /* 0x000fe40003f04270 */
[----:B------:R-:W-:-:S02]  /*4030*/  FSEL R69, R170, -INF , P1 ;  /* 0xff800000aa457808 */ /* 0x000fc40000800000 */
[----:B------:R-:W-:Y:S02]  /*4040*/  FSEL R16, R140, -INF , P6 ;  /* 0xff8000008c107808 */ /* 0x000fe40003000000 */
[C---:B------:R-:W-:Y:S02]  /*4050*/  ISETP.GT.AND P1, PT, R2.reuse, 0x29, PT ;  /* 0x000000290200780c */ /* 0x040fe40003f24270 */
[----:B------:R-:W-:Y:S02]  /*4060*/  FSEL R70, R171, -INF , P0 ;  /* 0xff800000ab467808 */ /* 0x000fe40000000000 */
[----:B------:R-:W-:Y:S02]  /*4070*/  ISETP.GT.AND P6, PT, R2, 0x10, PT ;  /* 0x000000100200780c */ /* 0x000fe40003fc4270 */
[----:B------:R-:W-:Y:S02]  /*4080*/  ISETP.GT.AND P0, PT, R0, 0x28, PT ;  /* 0x000000280000780c */ /* 0x000fe40003f04270 */
[----:B------:R-:W-:-:S02]  /*4090*/  FSEL R120, R133, -INF , P1 ;  /* 0xff80000085787808 */ /* 0x000fc40000800000 */
[----:B------:R-:W-:Y:S02]  /*40a0*/  FSEL R22, R176, -INF , P6 ;  /* 0xff800000b0167808 */ /* 0x000fe40003000000 */
[----:B------:R-:W-:Y:S02]  /*40b0*/  ISETP.GT.AND P1, PT, R0, 0x29, PT ;  /* 0x000000290000780c */ /* 0x000fe40003f24270 */
[----:B------:R-:W-:Y:S02]  /*40c0*/  FSEL R71, R134, -INF , P0 ;  /* 0xff80000086477808 */ /* 0x000fe40000000000 */
[C---:B------:R-:W-:Y:S02]  /*40d0*/  ISETP.GT.AND P6, PT, R2.reuse, 0x18, PT ;  /* 0x000000180200780c */ /* 0x040fe40003fc4270 */
[----:B------:R-:W-:Y:S02]  /*40e0*/  ISETP.GT.AND P0, PT, R2, 0x31, PT ;  /* 0x000000310200780c */ /* 0x000fe40003f04270 */
[----:B------:R-:W-:-:S02]  /*40f0*/  FSEL R112, R135, -INF , P1 ;  /* 0xff80000087707808 */ /* 0x000fc40000800000 */
        /* <DEDUP_REMOVED lines=50> */
[----:B------:R-:W-:Y:S02]  /*4420*/  ISETP.GT.AND P6, PT, R2, 0x60, PT ;  /* 0x000000600200780c */ /* 0x000fe40003fc4270 */
[C---:B------:R-:W-:Y:S02]  /*4430*/  ISETP.GT.AND P1, PT, R0.reuse, 0x58, PT ;  /* 0x000000580000780c */ /* 0x040fe40003f24270 */
[----:B------:R-:W-:Y:S02]  /*4440*/  ISETP.GT.AND P0, PT, R0, 0x59, PT ;  /* 0x000000590000780c */ /* 0x000fe40003f04270 */
[----:B------:R-:W-:-:S02]  /*4450*/  FMNMX.FTZ R3, R9, R10, !PT ;  /* 0x0000000a09037209 */ /* 0x000fc40007810000 */
[----:B------:R-:W-:Y:S02]  /*4460*/  FSEL R172, R148, -INF , P6 ;  /* 0xff80000094ac7808 */ /* 0x000fe40003000000 */
[----:B------:R-:W-:Y:S02]  /*4470*/  FSEL R157, R110, -INF , P1 ;  /* 0xff8000006e9d7808 */ /* 0x000fe40000800000 */
[----:B------:R-:W-:Y:S02]  /*4480*/  FSEL R149, R111, -INF , P0 ;  /* 0xff8000006f957808 */ /* 0x000fe40000000000 */
[C---:B------:R-:W-:Y:S02]  /*4490*/  ISETP.GT.AND P6, PT, R2.reuse, 0x68, PT ;  /* 0x000000680200780c */ /* 0x040fe40003fc4270 */
[----:B------:R-:W-:Y:S02]  /*44a0*/  ISETP.GT.AND P1, PT, R2, 0x69, PT ;  /* 0x000000690200780c */ /* 0x000fe40003f24270 */
[----:B------:R-:W-:-:S02]  /*44b0*/  ISETP.GT.AND P0, PT, R0, 0x60, PT ;  /* 0x000000600000780c */ /* 0x000fc40003f04270 */
[----:B------:R-:W-:Y:S02]  /*44c0*/  FMNMX.FTZ R2, R18, R3, !PT ;  /* 0x0000000312027209 */ /* 0x000fe40007810000 */
[----:B------:R-:W-:Y:S02]  /*44d0*/  FMNMX.FTZ R3, R7, R8, !PT ;  /* 0x0000000807037209 */ /* 0x000fe40007810000 */
[----:B------:R-:W-:Y:S02]  /*44e0*/  FSEL R168, R104, -INF , P6 ;  /* 0xff80000068a87808 */ /* 0x000fe40003000000 */
[----:B------:R-:W-:Y:S02]  /*44f0*/  FSEL R156, R105, -INF , P1 ;  /* 0xff800000699c7808 */ /* 0x000fe40000800000 */
[----:B------:R-:W-:Y:S02]  /*4500*/  FSEL R150, R150, -INF , P0 ;  /* 0xff80000096967808 */ /* 0x000fe40000000000 */
[----:B-1----:R-:W-:-:S02]  /*4510*/  FMNMX.FTZ R4, R11, R12, !PT ;  /* 0x0000000c0b047209 */ /* 0x002fc40007810000 */
        /* <DEDUP_REMOVED lines=95> */
[----:B------:R-:W-:-:S02]  /*4b10*/  FSEL R151, R151, -INF , P6 ;  /* 0xff80000097977808 */ /* 0x000fc40003000000 */
        /* <DEDUP_REMOVED lines=8> */
[----:B------:R-:W-:Y:S02]  /*4ba0*/  FMNMX.FTZ R117, R156, R2, !PT ;  /* 0x000000029c757209 */ /* 0x000fe40007810000 */
[----:B------:R-:W-:Y:S02]  /*4bb0*/  FMNMX.FTZ R0, R196, R0, !PT ;  /* 0x00000000c4007209 */ /* 0x000fe40007810000 */
[----:B------:R-:W-:Y:S01]  /*4bc0*/  FMNMX.FTZ R118, R184, R118, !PT ;  /* 0x00000076b8767209 */ /* 0x000fe20007810000 */
[----:B------:R-:W1:Y:S01]  /*4bd0*/  SHFL.BFLY PT, R5, R117, 0x2, 0x1f ;  /* 0x0c401f0075057f89 */ /* 0x000e6200000e0000 */
[----:B------:R-:W-:-:S02]  /*4be0*/  FSEL R148, R107, -INF , P0 ;  /* 0xff8000006b947808 */ /* 0x000fc40000000000 */
[----:B------:R-:W-:Y:S01]  /*4bf0*/  FMNMX.FTZ R2, R159, R3, !PT ;  /* 0x000000039f027209 */ /* 0x000fe20007810000 */
[----:B------:R-:W2:Y:S03]  /*4c00*/  SHFL.BFLY PT, R4, R0, 0x2, 0x1f ;  /* 0x0c401f0000047f89 */ /* 0x000ea600000e0000 */
[----:B------:R-:W-:Y:S01]  /*4c10*/  FMNMX.FTZ R2, R148, R2, !PT ;  /* 0x0000000294027209 */ /* 0x000fe20007810000 */
[----:B------:R-:W3:Y:S04]  /*4c20*/  SHFL.BFLY PT, R3, R118, 0x2, 0x1f ;  /* 0x0c401f0076037f89 */ /* 0x000ee800000e0000 */
[----:B------:R-:W4:Y:S01]  /*4c30*/  SHFL.BFLY PT, R6, R2, 0x2, 0x1f ;  /* 0x0c401f0002067f89 */ /* 0x000f2200000e0000 */
[----:B-1----:R-:W-:-:S02]  /*4c40*/  FMNMX.FTZ R117, R117, R5, !PT ;  /* 0x0000000575757209 */ /* 0x002fc40007810000 */
[----:B--2---:R-:W-:-:S03]  /*4c50*/  FMNMX.FTZ R0, R4, R0, !PT ;  /* 0x0000000004007209 */ /* 0x004fc60007810000 */
[----:B------:R-:W1:Y:S01]  /*4c60*/  SHFL.BFLY PT, R4, R117, 0x1, 0x1f ;  /* 0x0c201f0075047f89 */ /* 0x000e6200000e0000 */
[----:B---3--:R-:W-:-:S03]  /*4c70*/  FMNMX.FTZ R118, R118, R3, !PT ;  /* 0x0000000376767209 */ /* 0x008fc60007810000 */
[----:B------:R-:W2:Y:S01]  /*4c80*/  SHFL.BFLY PT, R119, R0, 0x1, 0x1f ;  /* 0x0c201f0000777f89 */ /* 0x000ea200000e0000 */
[----:B----4-:R-:W-:-:S03]  /*4c90*/  FMNMX.FTZ R6, R2, R6, !PT ;  /* 0x0000000602067209 */ /* 0x010fc60007810000 */
[----:B------:R-:W3:Y:S04]  /*4ca0*/  SHFL.BFLY PT, R3, R118, 0x1, 0x1f ;  /* 0x0c201f0076037f89 */ /* 0x000ee800000e0000 */
[----:B------:R4:W4:Y:S01]  /*4cb0*/  SHFL.BFLY PT, R68, R6, 0x1, 0x1f ;  /* 0x0c201f0006447f89 */ /* 0x00092200000e0000 */
[----:B-1----:R-:W-:Y:S02]  /*4cc0*/  FMNMX.FTZ R117, R117, R4, !PT ;  /* 0x0000000475757209 */ /* 0x002fe40007810000 */
[----:B--2---:R-:W-:Y:S02]  /*4cd0*/  FMNMX.FTZ R119, R0, R119, !PT ;  /* 0x0000007700777209 */ /* 0x004fe40007810000 */
[----:B---3--:R-:W-:-:S03]  /*4ce0*/  FMNMX.FTZ R118, R118, R3, !PT ;  /* 0x0000000376767209 */ /* 0x008fc60007810000 */
.L_x_605:
[C---:B------:R-:W-:Y:S01]  /*4cf0*/  FMUL.FTZ R4, R119.reuse, c[0x0][0x2d0] ;  /* 0x0000b40077047a20 */ /* 0x040fe20000410000 */
[----:B------:R-:W-:Y:S01]  /*4d00*/  FSETP.NEU.FTZ.AND P0, PT, R119, -INF , PT ;  /* 0xff8000007700780b */ /* 0x000fe20003f1d000 */
[----:B------:R-:W-:Y:S01]  /*4d10*/  FMUL.FTZ R3, R118, c[0x0][0x2d0] ;  /* 0x0000b40076037a20 */ /* 0x000fe20000410000 */
[----:B------:R-:W-:Y:S01]  /*4d20*/  STL [R1+0x90], R230 ;  /* 0x000090e601007387 */ /* 0x000fe20000100800 */
[----:B----4-:R-:W-:Y:S01]  /*4d30*/  FMNMX.FTZ R68, R68, R6, !PT ;  /* 0x0000000644447209 */ /* 0x010fe20007810000 */
[----:B------:R-:W-:Y:S01]  /*4d40*/  WARPSYNC 0xffffffff ;  /* 0xffffffff00007948 */ /* 0x000fe20003800000 */
[----:B------:R-:W-:Y:S01]  /*4d50*/  FSEL R4, R4, RZ, P0 ;  /* 0x000000ff04047208 */ /* 0x000fe20000000000 */
[----:B------:R1:W-:Y:S01]  /*4d60*/  STL [R1+0x8c], R227 ;  /* 0x00008ce301007387 */ /* 0x0003e20000100800 */
[----:B------:R-:W-:-:S03]  /*4d70*/  FSETP.NEU.FTZ.AND P0, PT, R118, -INF , PT ;  /* 0xff8000007600780b */ /* 0x000fc60003f1d000 */
[--C-:B------:R-:W-:Y:S01]  /*4d80*/  FFMA.FTZ R0, R9, c[0x0][0x2d0], -R4.reuse ;  /* 0x0000b40009007a23 */ /* 0x100fe20000010804 */
[----:B------:R-:W-:Y:S01]  /*4d90*/  FSEL R3, R3, RZ, P0 ;  /* 0x000000ff03037208 */ /* 0x000fe20000000000 */
[----:B------:R-:W-:Y:S01]  /*4da0*/  FFMA.FTZ R2, R33, c[0x0][0x2d0], -R4 ;  /* 0x0000b40021027a23 */ /* 0x000fe20000010804 */
[----:B------:R-:W-:Y:S01]  /*4db0*/  FSETP.NEU.FTZ.AND P0, PT, R117, -INF , PT ;  /* 0xff8000007500780b */ /* 0x000fe20003f1d000 */
[----:B------:R2:W-:Y:S01]  /*4dc0*/  MUFU.EX2 R210, R0 ;  /* 0x0000000000d27308 */ /* 0x0005e20000000800 */
[----:B------:R3:W-:Y:S01]  /*4dd0*/  STL [R1+0x88], R224 ;  /* 0x000088e001007387 */ /* 0x0007e20000100800 */
[----:B------:R-:W-:-:S03]  /*4de0*/  FFMA.FTZ R5, R25, c[0x0][0x2d0], -R3 ;  /* 0x0000b40019057a23 */ /* 0x000fc60000010803 */
[----:B------:R-:W-:Y:S03]  /*4df0*/  LDSM.16.MT88.4 R44, [R225] ;  /* 0x00000000e12c783b */ /* 0x000fe60000004200 */
[----:B------:R4:W-:Y:S01]  /*4e00*/  MUFU.EX2 R223, R2 ;  /* 0x0000000200df7308 */ /* 0x0009e20000000800 */
[----:B------:R-:W1:Y:S04]  /*4e10*/  LDSM.16.MT88.4 R36, [R229] ;  /* 0x00000000e524783b */ /* 0x000e680000004200 */
[----:B------:R-:W-:Y:S01]  /*4e20*/  LDSM.16.MT88.4 R52, [R229+0x800] ;  /* 0x00080000e534783b */ /* 0x000fe20000004200 */
[----:B--2---:R-:W-:Y:S02]  /*4e30*/  FFMA.FTZ R0, R10, c[0x0][0x2d0], -R4 ;  /* 0x0000b4000a007a23 */ /* 0x004fe40000010804 */
[----:B------:R2:W-:Y:S01]  /*4e40*/  MUFU.EX2 R246, R5 ;  /* 0x0000000500f67308 */ /* 0x0005e20000000800 */
[----:B------:R-:W1:Y:S01]  /*4e50*/  LDSM.16.MT88.4 R48, [R226] ;  /* 0x00000000e230783b */ /* 0x000e620000004200 */
[----:B----4-:R-:W-:-:S06]  /*4e60*/  FMUL.FTZ R2, R117, c[0x0][0x2d0] ;  /* 0x0000b40075027a20 */ /* 0x010fcc0000410000 */
[----:B------:R4:W-:Y:S01]  /*4e70*/  MUFU.EX2 R209, R0 ;  /* 0x0000000000d17308 */ /* 0x0009e20000000800 */
[----:B------:R-:W-:Y:S02]  /*4e80*/  FSEL R2, R2, RZ, P0 ;  /* 0x000000ff02027208 */ /* 0x000fe40000000000 */
[----:B------:R-:W-:-:S03]  /*4e90*/  FSETP.NEU.FTZ.AND P0, PT, R68, -INF , PT ;  /* 0xff8000004400780b */ /* 0x000fc60003f1d000 */
[--C-:B--2---:R-:W-:Y:S02]  /*4ea0*/  FFMA.FTZ R5, R26, c[0x0][0x2d0], -R2.reuse ;  /* 0x0000b4001a057a23 */ /* 0x104fe40000010802 */
[--C-:B------:R-:W-:Y:S02]  /*4eb0*/  FFMA.FTZ R140, R140, c[0x0][0x2d0], -R2.reuse ;  /* 0x0000b4008c8c7a23 */ /* 0x100fe40000010802 */
[----:B------:R2:W-:Y:S01]  /*4ec0*/  MUFU.EX2 R221, R5 ;  /* 0x0000000500dd7308 */ /* 0x0005e20000000800 */
[----:B------:R-:W-:Y:S02]  /*4ed0*/  FFMA.FTZ R137, R137, c[0x0][0x2d0], -R2 ;  /* 0x0000b40089897a23 */ /* 0x000fe40000010802 */
[----:B----4-:R-:W-:Y:S02]  /*4ee0*/  FFMA.FTZ R0, R18, c[0x0][0x2d0], -R4 ;  /* 0x0000b40012007a23 */ /* 0x010fe40000010804 */
[----:B------:R-:W-:-:S03]  /*4ef0*/  FFMA.FTZ R156, R156, c[0x0][0x2d0], -R2 ;  /* 0x0000b4009c9c7a23 */ /* 0x000fc60000010802 */
[----:B------:R4:W-:Y:S01]  /*4f00*/  MUFU.EX2 R211, R0 ;  /* 0x0000000000d37308 */ /* 0x0009e20000000800 */
[----:B--2---:R-:W-:-:S07]  /*4f10*/  FFMA.FTZ R5, R34, c[0x0][0x2d0], -R2 ;  /* 0x0000b40022057a23 */ /* 0x004fce0000010802 */
[----:B------:R-:W2:Y:S01]  /*4f20*/  MUFU.EX2 R217, R5 ;  /* 0x0000000500d97308 */ /* 0x000ea20000000800 */
[----:B----4-:R-:W-:-:S07]  /*4f30*/  FFMA.FTZ R0, R24, c[0x0][0x2d0], -R4 ;  /* 0x0000b40018007a23 */ /* 0x010fce0000010804 */
[----:B------:R4:W-:Y:S01]  /*4f40*/  MUFU.EX2 R134, R0 ;  /* 0x0000000000867308 */ /* 0x0009e20000000800 */
[----:B--2---:R-:W-:Y:S01]  /*4f50*/  F2FP.BF16.PACK_AB R10, R217, R221 ;  /* 0x000000ddd90a723e */ /* 0x004fe200000010ff */
[----:B----4-:R-:W-:-:S06]  /*4f60*/  FFMA.FTZ R0, R28, c[0x0][0x2d0], -R4 ;  /* 0x0000b4001c007a23 */ /* 0x010fcc0000010804 */
[----:B------:R2:W-:Y:S02]  /*4f70*/  MUFU.EX2 R138, R0 ;  /* 0x00000000008a7308 */ /* 0x0005e40000000800 */
[----:B--2---:R-:W-:-:S06]  /*4f80*/  FFMA.FTZ R0, R30, c[0x0][0x2d0], -R4 ;  /* 0x0000b4001e007a23 */ /* 0x004fcc0000010804 */
[----:B------:R2:W-:Y:S02]  /*4f90*/  MUFU.EX2 R116, R0 ;  /* 0x0000000000747308 */ /* 0x0005e40000000800 */
[----:B--2---:R-:W-:-:S06]  /*4fa0*/  FFMA.FTZ R0, R35, c[0x0][0x2d0], -R4 ;  /* 0x0000b40023007a23 */ /* 0x004fcc0000010804 */
[----:B------:R2:W4:Y:S02]  /*4fb0*/  MUFU.EX2 R219, R0 ;  /* 0x0000000000db7308 */ /* 0x0005240000000800 */
[----:B--2---:R-:W-:-:S06]  /*4fc0*/  FFMA.FTZ R0, R7, c[0x0][0x2d0], -R3 ;  /* 0x0000b40007007a23 */ /* 0x004fcc0000010803 */
[----:B------:R2:W-:Y:S02]  /*4fd0*/  MUFU.EX2 R183, R0 ;  /* 0x0000000000b77308 */ /* 0x0005e40000000800 */
[----:B--2---:R-:W-:-:S06]  /*4fe0*/  FFMA.FTZ R0, R8, c[0x0][0x2d0], -R3 ;  /* 0x0000b40008007a23 */ /* 0x004fcc0000010803 */
[----:B------:R2:W-:Y:S02]  /*4ff0*/  MUFU.EX2 R182, R0 ;  /* 0x0000000000b67308 */ /* 0x0005e40000000800 */
[----:B--2---:R-:W-:-:S06]  /*5000*/  FFMA.FTZ R0, R13, c[0x0][0x2d0], -R3 ;  /* 0x0000b4000d007a23 */ /* 0x004fcc0000010803 */
[----:B------:R2:W-:Y:S02]  /*5010*/  MUFU.EX2 R208, R0 ;  /* 0x0000000000d07308 */ /* 0x0005e40000000800 */
[----:B--2---:R-:W-:Y:S01]  /*5020*/  FFMA.FTZ R0, R14, c[0x0][0x2d0], -R3 ;  /* 0x0000b4000e007a23 */ /* 0x004fe20000010803 */
[----:B----4-:R-:W-:-:S05]  /*5030*/  F2FP.BF16.PACK_AB R14, R219, R223 ;  /* 0x000000dfdb0e723e */ /* 0x010fca00000010ff */
[----:B------:R2:W-:Y:S02]  /*5040*/  MUFU.EX2 R222, R0 ;  /* 0x0000000000de7308 */ /* 0x0005e40000000800 */
[----:B--2---:R-:W-:-:S06]  /*5050*/  FFMA.FTZ R0, R15, c[0x0][0x2d0], -R3 ;  /* 0x0000b4000f007a23 */ /* 0x004fcc0000010803 */
[----:B-1----:R1:W-:Y:S02]  /*5060*/  MUFU.EX2 R227, R0 ;  /* 0x0000000000e37308 */ /* 0x0023e40000000800 */
[----:B-1----:R-:W-:-:S06]  /*5070*/  FFMA.FTZ R0, R17, c[0x0][0x2d0], -R3 ;  /* 0x0000b40011007a23 */ /* 0x002fcc0000010803 */
[----:B------:R1:W2:Y:S02]  /*5080*/  MUFU.EX2 R230, R0 ;  /* 0x0000000000e67308 */ /* 0x0002a40000000800 */
[----:B-1----:R-:W-:Y:S01]  /*5090*/  FFMA.FTZ R0, R27, c[0x0][0x2d0], -R3 ;  /* 0x0000b4001b007a23 */ /* 0x002fe20000010803 */
[----:B--2---:R-:W-:-:S05]  /*50a0*/  F2FP.BF16.PACK_AB R13, R230, R227 ;  /* 0x000000e3e60d723e */ /* 0x004fca00000010ff */
[----:B------:R1:W2:Y:S02]  /*50b0*/  MUFU.EX2 R218, R0 ;  /* 0x0000000000da7308 */ /* 0x0002a40000000800 */
[----:B-1----:R-:W-:Y:S01]  /*50c0*/  FFMA.FTZ R0, R11, c[0x0][0x2d0], -R2 ;  /* 0x0000b4000b007a23 */ /* 0x002fe20000010802 */
[----:B--2---:R-:W-:-:S05]  /*50d0*/  F2FP.BF16.PACK_AB R15, R218, R246 ;  /* 0x000000f6da0f723e */ /* 0x004fca00000010ff */
[----:B------:R1:W-:Y:S02]  /*50e0*/  MUFU.EX2 R179, R0 ;  /* 0x0000000000b37308 */ /* 0x0003e40000000800 */
[----:B-1----:R-:W-:Y:S01]  /*50f0*/  FFMA.FTZ R0, R12, c[0x0][0x2d0], -R2 ;  /* 0x0000b4000c007a23 */ /* 0x002fe20000010802 */
[----:B------:R-:W-:-:S05]  /*5100*/  F2FP.BF16.PACK_AB R12, R116, R138 ;  /* 0x0000008a740c723e */ /* 0x000fca00000010ff */
        /* <DEDUP_REMOVED lines=8> */
[----:B--2---:R-:W-:Y:S02]  /*5190*/  F2FP.BF16.PACK_AB R18, R213, R181 ;  /* 0x000000b5d512723e */ /* 0x004fe400000010ff */
[----:B------:R-:W-:-:S03]  /*51a0*/  F2FP.BF16.PACK_AB R22, R134, R211 ;  /* 0x000000d38616723e */ /* 0x000fc600000010ff */
[----:B---3--:R1:W-:Y:S02]  /*51b0*/  MUFU.EX2 R224, R0 ;  /* 0x0000000000e07308 */ /* 0x0083e40000000800 */
[----:B-1----:R-:W-:Y:S01]  /*51c0*/  FFMA.FTZ R0, R23, c[0x0][0x2d0], -R2 ;  /* 0x0000b40017007a23 */ /* 0x002fe20000010802 */
[----:B------:R-:W-:-:S05]  /*51d0*/  F2FP.BF16.PACK_AB R23, R222, R208 ;  /* 0x000000d0de17723e */ /* 0x000fca00000010ff */
[----:B------:R1:W2:Y:S02]  /*51e0*/  MUFU.EX2 R139, R0 ;  /* 0x00000000008b7308 */ /* 0x0002a40000000800 */
[----:B-1----:R-:W-:Y:S01]  /*51f0*/  FMUL.FTZ R0, R68, c[0x0][0x2d0] ;  /* 0x0000b40044007a20 */ /* 0x002fe20000410000 */
[----:B--2---:R-:W-:-:S04]  /*5200*/  F2FP.BF16.PACK_AB R8, R139, R224 ;  /* 0x000000e08b08723e */ /* 0x004fc800000010ff */
[----:B------:R-:W-:-:S05]  /*5210*/  FSEL R0, R0, RZ, P0 ;  /* 0x000000ff00007208 */ /* 0x000fca0000000000 */
[--C-:B------:R-:W-:Y:S02]  /*5220*/  FFMA.FTZ R5, R19, c[0x0][0x2d0], -R0.reuse ;  /* 0x0000b40013057a23 */ /* 0x100fe40000010800 */
[--C-:B------:R-:W-:Y:S02]  /*5230*/  FFMA.FTZ R6, R32, c[0x0][0x2d0], -R0.reuse ;  /* 0x0000b40020067a23 */ /* 0x100fe40000010800 */
[----:B------:R1:W-:Y:S01]  /*5240*/  MUFU.EX2 R178, R5 ;  /* 0x0000000500b27308 */ /* 0x0003e20000000800 */
[--C-:B------:R-:W-:Y:S02]  /*5250*/  FFMA.FTZ R136, R136, c[0x0][0x2d0], -R0.reuse ;  /* 0x0000b40088887a23 */ /* 0x100fe40000010800 */
[----:B------:R-:W-:-:S05]  /*5260*/  FFMA.FTZ R159, R159, c[0x0][0x2d0], -R0 ;  /* 0x0000b4009f9f7a23 */ /* 0x000fca0000010800 */
[----:B------:R-:W-:Y:S01]  /*5270*/  MUFU.EX2 R141, R6 ;  /* 0x00000006008d7308 */ /* 0x000fe20000000800 */
[----:B-1----:R-:W-:Y:S01]  /*5280*/  FFMA.FTZ R5, R21, c[0x0][0x2d0], -R0 ;  /* 0x0000b40015057a23 */ /* 0x002fe20000010800 */
[----:B------:R-:W-:-:S06]  /*5290*/  F2FP.BF16.PACK_AB R21, R182, R183 ;  /* 0x000000b7b615723e */ /* 0x000fcc00000010ff */
[----:B------:R1:W2:Y:S01]  /*52a0*/  MUFU.EX2 R170, R5 ;  /* 0x0000000500aa7308 */ /* 0x0002a20000000800 */
[C---:B------:R-:W-:Y:S08]  /*52b0*/  HMMA.16816.F32.BF16 R32, R20.reuse, R36, RZ ;  /* 0x000000241420723c */ /* 0x040ff000000418ff */
[----:B------:R-:W-:Y:S01]  /*52c0*/  HMMA.16816.F32.BF16 R60, R20, R44, RZ ;  /* 0x0000002c143c723c */ /* 0x000fe200000418ff */
[----:B-1----:R-:W-:Y:S01]  /*52d0*/  FFMA.FTZ R5, R29, c[0x0][0x2d0], -R0 ;  /* 0x0000b4001d057a23 */ /* 0x002fe20000010800 */
[----:B--2---:R-:W-:-:S03]  /*52e0*/  F2FP.BF16.PACK_AB R17, R170, R178 ;  /* 0x000000b2aa11723e */ /* 0x004fc600000010ff */
[----:B------:R1:W-:Y:S03]  /*52f0*/  MUFU.EX2 R212, R5 ;  /* 0x0000000500d47308 */ /* 0x0003e60000000800 */
[----:B------:R-:W-:Y:S08]  /*5300*/  HMMA.16816.F32.BF16 R72, R20, R48, RZ ;  /* 0x000000301448723c */ /* 0x000ff000000418ff */
[----:B------:R-:W-:Y:S01]  /*5310*/  HMMA.16816.F32.BF16 R88, R12, R52, R32 ;  /* 0x000000340c58723c */ /* 0x000fe20000041820 */
[----:B------:R-:W-:Y:S01]  /*5320*/  LDSM.16.MT88.4 R32, [R226+0x800] ;  /* 0x00080000e220783b */ /* 0x000fe20000004200 */
[----:B-1----:R-:W-:-:S03]  /*5330*/  FFMA.FTZ R5, R31, c[0x0][0x2d0], -R0 ;  /* 0x0000b4001f057a23 */ /* 0x002fc60000010800 */
[----:B------:R-:W1:Y:S01]  /*5340*/  LDSM.16.MT88.4 R28, [R225+0x800] ;  /* 0x00080000e11c783b */ /* 0x000e620000004200 */
[----:B------:R2:W3:Y:S02]  /*5350*/  MUFU.EX2 R133, R5 ;  /* 0x0000000500857308 */ /* 0x0004e40000000800 */
[----:B--2---:R-:W-:Y:S01]  /*5360*/  FFMA.FTZ R5, R40, c[0x0][0x2d0], -R0 ;  /* 0x0000b40028057a23 */ /* 0x004fe20000010800 */
[----:B---3--:R-:W-:-:S05]  /*5370*/  F2FP.BF16.PACK_AB R19, R133, R212 ;  /* 0x000000d48513723e */ /* 0x008fca00000010ff */
[----:B------:R2:W3:Y:S02]  /*5380*/  MUFU.EX2 R220, R5 ;  /* 0x0000000500dc7308 */ /* 0x0004e40000000800 */
[C---:B------:R-:W-:Y:S08]  /*5390*/  HMMA.16816.F32.BF16 R24, R16.reuse, R44, RZ ;  /* 0x0000002c1018723c */ /* 0x040ff000000418ff */
[----:B------:R-:W-:Y:S01]  /*53a0*/  HMMA.16816.F32.BF16 R56, R16, R36, RZ ;  /* 0x000000241038723c */ /* 0x000fe200000418ff */
[----:B--2---:R-:W-:Y:S01]  /*53b0*/  FFMA.FTZ R5, R41, c[0x0][0x2d0], -R0 ;  /* 0x0000b40029057a23 */ /* 0x004fe20000010800 */
[----:B---3--:R-:W-:-:S03]  /*53c0*/  F2FP.BF16.PACK_AB R9, R220, R141 ;  /* 0x0000008ddc09723e */ /* 0x008fc600000010ff */
[----:B------:R2:W-:Y:S03]  /*53d0*/  MUFU.EX2 R216, R5 ;  /* 0x0000000500d87308 */ /* 0x0005e60000000800 */
[----:B-1----:R-:W-:Y:S08]  /*53e0*/  HMMA.16816.F32.BF16 R76, R12, R28, R60 ;  /* 0x0000001c0c4c723c */ /* 0x002ff0000004183c */
[----:B------:R-:W-:Y:S01]  /*53f0*/  HMMA.16816.F32.BF16 R64, R16, R48, RZ ;  /* 0x000000301040723c */ /* 0x000fe200000418ff */
[----:B--2---:R-:W-:-:S07]  /*5400*/  FFMA.FTZ R5, R42, c[0x0][0x2d0], -R0 ;  /* 0x0000b4002a057a23 */ /* 0x004fce0000010800 */
[----:B------:R-:W-:Y:S01]  /*5410*/  HMMA.16816.F32.BF16 R100, R12, R32, R72 ;  /* 0x000000200c64723c */ /* 0x000fe20000041848 */
[----:B------:R-:W1:Y:S01]  /*5420*/  LDSM.16.MT88.4 R40, [R228] ;  /* 0x00000000e428783b */ /* 0x000e620000004200 */
[----:B------:R-:W2:Y:S02]  /*5430*/  MUFU.EX2 R6, R5 ;  /* 0x0000000500067308 */ /* 0x000ea40000000800 */
[----:B--2---:R-:W-:Y:S01]  /*5440*/  F2FP.BF16.PACK_AB R11, R6, R216 ;  /* 0x000000d8060b723e */ /* 0x004fe200000010ff */
[----:B------:R-:W-:Y:S01]  /*5450*/  FFMA.FTZ R5, R128, c[0x0][0x2d0], -R4 ;  /* 0x0000b40080057a23 */ /* 0x000fe20000010804 */
[----:B------:R-:W-:-:S04]  /*5460*/  MOV R128, R246 ;  /* 0x000000f600807202 */ /* 0x000fc80000000f00 */
[----:B------:R2:W-:Y:S01]  /*5470*/  MUFU.EX2 R142, R5 ;  /* 0x00000005008e7308 */ /* 0x0005e20000000800 */
[C---:B------:R-:W-:Y:S01]  /*5480*/  HMMA.16816.F32.BF16 R80, R8.reuse, R28, R24 ;  /* 0x0000001c0850723c */ /* 0x040fe20000041818 */
[----:B------:R-:W3:Y:S07]  /*5490*/  LDSM.16.MT88.4 R24, [R228+0x800] ;  /* 0x00080000e418783b */ /* 0x000eee0000004200 */
[----:B------:R-:W-:Y:S01]  /*54a0*/  HMMA.16816.F32.BF16 R84, R8, R52, R56 ;  /* 0x000000340854723c */ /* 0x000fe20000041838 */
[----:B--2---:R-:W-:Y:S01]  /*54b0*/  FFMA.FTZ R5, R127, c[0x0][0x2d0], -R4 ;  /* 0x0000b4007f057a23 */ /* 0x004fe20000010804 */
[----:B------:R-:W-:-:S06]  /*54c0*/  MOV R127, R223 ;  /* 0x000000df007f7202 */ /* 0x000fcc0000000f00 */
[-C--:B-1----:R-:W-:Y:S01]  /*54d0*/  HMMA.16816.F32.BF16 R56, R16, R40.reuse, RZ ;  /* 0x000000281038723c */ /* 0x082fe200000418ff */
[----:B------:R1:W-:Y:S07]  /*54e0*/  MUFU.EX2 R7, R5 ;  /* 0x0000000500077308 */ /* 0x0003ee0000000800 */
[----:B------:R-:W-:Y:S08]  /*54f0*/  HMMA.16816.F32.BF16 R60, R20, R40, RZ ;  /* 0x00000028143c723c */ /* 0x000ff000000418ff */
[----:B------:R-:W-:Y:S01]  /*5500*/  HMMA.16816.F32.BF16 R96, R8, R32, R64 ;  /* 0x000000200860723c */ /* 0x000fe20000041840 */
[----:B-1----:R-:W-:-:S04]  /*5510*/  FFMA.FTZ R5, R126, c[0x0][0x2d0], -R4 ;  /* 0x0000b4007e057a23 */ /* 0x002fc80000010804 */
[----:B------:R1:W2:Y:S03]  /*5520*/  MUFU.EX2 R143, R5 ;  /* 0x00000005008f7308 */ /* 0x0002a60000000800 */
[----:B---3--:R-:W-:Y:S08]  /*5530*/  HMMA.16816.F32.BF16 R104, R8, R24, R56 ;  /* 0x000000180868723c */ /* 0x008ff00000041838 */
[----:B------:R-:W-:Y:S01]  /*5540*/  HMMA.16816.F32.BF16 R56, R16, R38, RZ ;  /* 0x000000261038723c */ /* 0x000fe200000418ff */
[----:B-1----:R-:W-:-:S07]  /*5550*/  FFMA.FTZ R5, R125, c[0x0][0x2d0], -R4 ;  /* 0x0000b4007d057a23 */ /* 0x002fce0000010804 */
[----:B------:R-:W-:Y:S01]  /*5560*/  HMMA.16816.F32.BF16 R108, R12, R24, R60 ;  /* 0x000000180c6c723c */ /* 0x000fe2000004183c */
[----:B------:R1:W3:Y:S07]  /*5570*/  MUFU.EX2 R135, R5 ;  /* 0x0000000500877308 */ /* 0x0002ee0000000800 */
[----:B------:R-:W-:Y:S08]  /*5580*/  HMMA.16816.F32.BF16 R60, R16, R46, RZ ;  /* 0x0000002e103c723c */ /* 0x000ff000000418ff */
[----:B------:R-:W-:Y:S01]  /*5590*/  HMMA.16816.F32.BF16 R64, R8, R54, R56 ;  /* 0x000000360840723c */ /* 0x000fe20000041838 */
[----:B-1----:R-:W-:Y:S01]  /*55a0*/  FFMA.FTZ R5, R124, c[0x0][0x2d0], -R3 ;  /* 0x0000b4007c057a23 */ /* 0x002fe20000010803 */
[----:B--2---:R-:W-:-:S06]  /*55b0*/  MOV R124, R143 ;  /* 0x0000008f007c7202 */ /* 0x004fcc0000000f00 */
[C---:B------:R-:W-:Y:S08]  /*55c0*/  HMMA.16816.F32.BF16 R56, R16.reuse, R50, RZ ;  /* 0x000000321038723c */ /* 0x040ff000000418ff */
[----:B------:R-:W-:Y:S08]  /*55d0*/  HMMA.16816.F32.BF16 R16, R16, R42, RZ ;  /* 0x0000002a1010723c */ /* 0x000ff000000418ff */
[C---:B------:R-:W-:Y:S08]  /*55e0*/  HMMA.16816.F32.BF16 R60, R8.reuse, R30, R60 ;  /* 0x0000001e083c723c */ /* 0x040ff0000004183c */
[C---:B------:R-:W-:Y:S08]  /*55f0*/  HMMA.16816.F32.BF16 R56, R8.reuse, R34, R56 ;  /* 0x000000220838723c */ /* 0x040ff00000041838 */
[----:B------:R-:W-:Y:S01]  /*5600*/  HMMA.16816.F32.BF16 R92, R8, R26, R16 ;  /* 0x0000001a085c723c */ /* 0x000fe20000041810 */
[----:B------:R1:W-:Y:S01]  /*5610*/  MUFU.EX2 R8, R5 ;  /* 0x0000000500087308 */ /* 0x0003e20000000800 */
[----:B------:R-:W2:Y:S06]  /*5620*/  LDSM.16.MT88.4 R16, [R225+0x1000] ;  /* 0x00100000e110783b */ /* 0x000eac0000004200 */
[C---:B------:R-:W-:Y:S08]  /*5630*/  HMMA.16816.F32.BF16 R44, R20.reuse, R46, RZ ;  /* 0x0000002e142c723c */ /* 0x040ff000000418ff */
[----:B------:R-:W-:Y:S01]  /*5640*/  HMMA.16816.F32.BF16 R36, R20, R38, RZ ;  /* 0x000000261424723c */ /* 0x000fe200000418ff */
[----:B-1----:R-:W-:Y:S01]  /*5650*/  FFMA.FTZ R5, R123, c[0x0][0x2d0], -R3 ;  /* 0x0000b4007b057a23 */ /* 0x002fe20000010803 */
[----:B------:R-:W-:-:S03]  /*5660*/  MOV R123, R142 ;  /* 0x0000008e007b7202 */ /* 0x000fc60000000f00 */
[----:B------:R1:W-:Y:S03]  /*5670*/  MUFU.EX2 R143, R5 ;  /* 0x00000005008f7308 */ /* 0x0003e60000000800 */
[C---:B------:R-:W-:Y:S08]  /*5680*/  HMMA.16816.F32.BF16 R48, R20.reuse, R50, RZ ;  /* 0x000000321430723c */ /* 0x040ff000000418ff */
[----:B------:R-:W-:Y:S01]  /*5690*/  HMMA.16816.F32.BF16 R20, R20, R42, RZ ;  /* 0x0000002a1414723c */ /* 0x000fe200000418ff */
[----:B-1----:R-:W-:-:S07]  /*56a0*/  FFMA.FTZ R5, R122, c[0x0][0x2d0], -R3 ;  /* 0x0000b4007a057a23 */ /* 0x002fce0000010803 */
[C---:B------:R-:W-:Y:S01]  /*56b0*/  HMMA.16816.F32.BF16 R28, R12.reuse, R30, R44 ;  /* 0x0000001e0c1c723c */ /* 0x040fe2000004182c */
[----:B------:R1:W-:Y:S07]  /*56c0*/  MUFU.EX2 R125, R5 ;  /* 0x00000005007d7308 */ /* 0x0003ee0000000800 */
[C---:B------:R-:W-:Y:S08]  /*56d0*/  HMMA.16816.F32.BF16 R36, R12.reuse, R54, R36 ;  /* 0x000000360c24723c */ /* 0x040ff00000041824 */
[----:B------:R-:W-:Y:S01]  /*56e0*/  HMMA.16816.F32.BF16 R48, R12, R34, R48 ;  /* 0x000000220c30723c */ /* 0x000fe20000041830 */
[----:B-1----:R-:W-:-:S04]  /*56f0*/  FFMA.FTZ R5, R121, c[0x0][0x2d0], -R3 ;  /* 0x0000b40079057a23 */ /* 0x002fc80000010803 */
[----:B------:R1:W4:Y:S03]  /*5700*/  MUFU.EX2 R214, R5 ;  /* 0x0000000500d67308 */ /* 0x0003260000000800 */
[----:B------:R-:W-:Y:S07]  /*5710*/  HMMA.16816.F32.BF16 R20, R12, R26, R20 ;  /* 0x0000001a0c14723c */ /* 0x000fee0000041814 */
[----:B------:R-:W-:-:S02]  /*5720*/  F2FP.BF16.PACK_AB R12, R7, R123 ;  /* 0x0000007b070c723e */ /* 0x000fc400000010ff */
[----:B---3--:R-:W-:Y:S01]  /*5730*/  F2FP.BF16.PACK_AB R14, R135, R124 ;  /* 0x0000007c870e723e */ /* 0x008fe200000010ff */
[----:B-1----:R-:W-:Y:S01]  /*5740*/  FFMA.FTZ R5, R113, c[0x0][0x2d0], -R2 ;  /* 0x0000b40071057a23 */ /* 0x002fe20000010802 */
[----:B----4-:R-:W-:-:S03]  /*5750*/  F2FP.BF16.PACK_AB R15, R214, R125 ;  /* 0x0000007dd60f723e */ /* 0x010fc600000010ff */
[----:B------:R1:W-:Y:S02]  /*5760*/  MUFU.EX2 R9, R5 ;  /* 0x0000000500097308 */ /* 0x0003e40000000800 */
[----:B-1----:R-:W-:-:S06]  /*5770*/  FFMA.FTZ R5, R114, c[0x0][0x2d0], -R2 ;  /* 0x0000b40072057a23 */ /* 0x002fcc0000010802 */
[----:B------:R1:W-:Y:S02]  /*5780*/  MUFU.EX2 R142, R5 ;  /* 0x00000005008e7308 */ /* 0x0003e40000000800 */
[----:B-1----:R-:W-:-:S06]  /*5790*/  FFMA.FTZ R5, R115, c[0x0][0x2d0], -R2 ;  /* 0x0000b40073057a23 */ /* 0x002fcc0000010802 */
[----:B------:R1:W-:Y:S02]  /*57a0*/  MUFU.EX2 R126, R5 ;  /* 0x00000005007e7308 */ /* 0x0003e40000000800 */
[----:B-1----:R-:W-:-:S06]  /*57b0*/  FFMA.FTZ R5, R120, c[0x0][0x2d0], -R2 ;  /* 0x0000b40078057a23 */ /* 0x002fcc0000010802 */
[----:B------:R1:W3:Y:S02]  /*57c0*/  MUFU.EX2 R215, R5 ;  /* 0x0000000500d77308 */ /* 0x0002e40000000800 */
[----:B-1----:R-:W-:Y:S01]  /*57d0*/  FFMA.FTZ R5, R69, c[0x0][0x2d0], -R0 ;  /* 0x0000b40045057a23 */ /* 0x002fe20000010800 */
[----:B---3--:R-:W-:-:S05]  /*57e0*/  F2FP.BF16.PACK_AB R10, R215, R126 ;  /* 0x0000007ed70a723e */ /* 0x008fca00000010ff */
[----:B------:R1:W-:Y:S02]  /*57f0*/  MUFU.EX2 R249, R5 ;  /* 0x0000000500f97308 */ /* 0x0003e40000000800 */
[----:B-1----:R-:W-:Y:S01]  /*5800*/  FFMA.FTZ R5, R70, c[0x0][0x2d0], -R0 ;  /* 0x0000b40046057a23 */ /* 0x002fe20000010800 */
[----:B------:R-:W-:-:S05]  /*5810*/  MOV R70, R9 ;  /* 0x0000000900467202 */ /* 0x000fca0000000f00 */
[----:B------:R1:W3:Y:S02]  /*5820*/  MUFU.EX2 R69, R5 ;  /* 0x0000000500457308 */ /* 0x0002e40000000800 */
[----:B-1----:R-:W-:Y:S01]  /*5830*/  FFMA.FTZ R5, R71, c[0x0][0x2d0], -R0 ;  /* 0x0000b40047057a23 */ /* 0x002fe20000010800 */
[----:B------:R-:W-:Y:S02]  /*5840*/  MOV R71, R8 ;  /* 0x0000000800477202 */ /* 0x000fe40000000f00 */
[----:B------:R-:W-:-:S03]  /*5850*/  F2FP.BF16.PACK_AB R8, R142, R70 ;  /* 0x000000468e08723e */ /* 0x000fc600000010ff */
[----:B------:R1:W-:Y:S01]  /*5860*/  MUFU.EX2 R114, R5 ;  /* 0x0000000500727308 */ /* 0x0003e20000000800 */
[----:B------:R-:W-:Y:S02]  /*5870*/  F2FP.BF16.PACK_AB R13, R143, R71 ;  /* 0x000000478f0d723e */ /* 0x000fe400000010ff */
[----:B---3--:R-:W-:-:S05]  /*5880*/  F2FP.BF16.PACK_AB R9, R69, R249 ;  /* 0x000000f94509723e */ /* 0x008fca00000010ff */
[----:B--2---:R-:W-:Y:S01]  /*5890*/  HMMA.16816.F32.BF16 R76, R12, R16, R76 ;  /* 0x000000100c4c723c */ /* 0x004fe2000004184c */
[----:B-1----:R-:W-:-:S07]  /*58a0*/  FFMA.FTZ R5, R112, c[0x0][0x2d0], -R0 ;  /* 0x0000b40070057a23 */ /* 0x002fce0000010800 */
[----:B------:R-:W-:Y:S01]  /*58b0*/  HMMA.16816.F32.BF16 R28, R12, R18, R28 ;  /* 0x000000120c1c723c */ /* 0x000fe2000004181c */
[----:B------:R-:W1:Y:S02]  /*58c0*/  MUFU.EX2 R113, R5 ;  /* 0x0000000500717308 */ /* 0x000e640000000800 */
[----:B-1----:R-:W-:Y:S01]  /*58d0*/  F2FP.BF16.PACK_AB R11, R113, R114 ;  /* 0x00000072710b723e */ /* 0x002fe200000010ff */
[----:B------:R-:W-:Y:S01]  /*58e0*/  FFMA.FTZ R5, R155, c[0x0][0x2d0], -R4 ;  /* 0x0000b4009b057a23 */ /* 0x000fe20000010804 */
[----:B------:R-:W-:-:S04]  /*58f0*/  MOV R155, R125 ;  /* 0x0000007d009b7202 */ /* 0x000fc80000000f00 */
[----:B------:R1:W-:Y:S01]  /*5900*/  MUFU.EX2 R251, R5 ;  /* 0x0000000500fb7308 */ /* 0x0003e20000000800 */
[C---:B------:R-:W-:Y:S08]  /*5910*/  HMMA.16816.F32.BF16 R80, R8.reuse, R16, R80 ;  /* 0x000000100850723c */ /* 0x040ff00000041850 */
[----:B------:R-:W-:Y:S01]  /*5920*/  HMMA.16816.F32.BF16 R72, R8, R18, R60 ;  /* 0x000000120848723c */ /* 0x000fe2000004183c */
[----:B------:R-:W2:Y:S01]  /*5930*/  LDSM.16.MT88.4 R16, [R229+0x1000] ;  /* 0x00100000e510783b */ /* 0x000ea20000004200 */
[----:B-1----:R-:W-:Y:S01]  /*5940*/  FFMA.FTZ R5, R154, c[0x0][0x2d0], -R4 ;  /* 0x0000b4009a057a23 */ /* 0x002fe20000010804 */
[----:B------:R-:W-:-:S03]  /*5950*/  MOV R154, R126 ;  /* 0x0000007e009a7202 */ /* 0x000fc60000000f00 */
[----:B------:R1:W3:Y:S02]  /*5960*/  MUFU.EX2 R252, R5 ;  /* 0x0000000500fc7308 */ /* 0x0002e40000000800 */
[----:B-1----:R-:W-:Y:S01]  /*5970*/  FFMA.FTZ R5, R153, c[0x0][0x2d0], -R4 ;  /* 0x0000b40099057a23 */ /* 0x002fe20000010804 */
[----:B------:R-:W-:-:S05]  /*5980*/  MOV R153, R113 ;  /* 0x0000007100997202 */ /* 0x000fca0000000f00 */
[----:B------:R1:W-:Y:S01]  /*5990*/  MUFU.EX2 R115, R5 ;  /* 0x0000000500737308 */ /* 0x0003e20000000800 */
[----:B--2---:R-:W-:Y:S01]  /*59a0*/  HMMA.16816.F32.BF16 R52, R12, R16, R88 ;  /* 0x000000100c34723c */ /* 0x004fe20000041858 */
[----:B-1----:R-:W-:Y:S01]  /*59b0*/  FFMA.FTZ R5, R152, c[0x0][0x2d0], -R4 ;  /* 0x0000b40098057a23 */ /* 0x002fe20000010804 */
[----:B------:R-:W-:-:S06]  /*59c0*/  MOV R152, R133 ;  /* 0x0000008500987202 */ /* 0x000fcc0000000f00 */
[C---:B------:R-:W-:Y:S08]  /*59d0*/  HMMA.16816.F32.BF16 R44, R8.reuse, R16, R84 ;  /* 0x00000010082c723c */ /* 0x040ff00000041854 */
[-C--:B------:R-:W-:Y:S08]  /*59e0*/  HMMA.16816.F32.BF16 R40, R8, R18.reuse, R64 ;  /* 0x000000120828723c */ /* 0x080ff00000041840 */
[C---:B------:R-:W-:Y:S01]  /*59f0*/  HMMA.16816.F32.BF16 R24, R12.reuse, R18, R36 ;  /* 0x000000120c18723c */ /* 0x040fe20000041824 */
[----:B------:R-:W1:Y:S07]  /*5a00*/  LDSM.16.MT88.4 R16, [R226+0x1000] ;  /* 0x00100000e210783b */ /* 0x000e6e0000004200 */
[-C--:B-1----:R-:W-:Y:S07]  /*5a10*/  HMMA.16816.F32.BF16 R36, R12, R16.reuse, R100 ;  /* 0x000000100c24723c */ /* 0x082fee0000041864 */
[----:B------:R-:W-:Y:S01]  /*5a20*/  MOV R100, R216 ;  /* 0x000000d800647202 */ /* 0x000fe20000000f00 */
[----:B------:R-:W-:Y:S01]  /*5a30*/  HMMA.16816.F32.BF16 R64, R8, R16, R96 ;  /* 0x000000100840723c */ /* 0x000fe20000041860 */
[----:B------:R-:W-:-:S02]  /*5a40*/  MOV R102, R214 ;  /* 0x000000d600667202 */ /* 0x000fc40000000f00 */
[----:B------:R-:W-:Y:S02]  /*5a50*/  MOV R101, R215 ;  /* 0x000000d700657202 */ /* 0x000fe40000000f00 */
[----:B------:R-:W-:Y:S02]  /*5a60*/  MOV R103, R135 ;  /* 0x0000008700677202 */ /* 0x000fe40000000f00 */
[----:B------:R-:W-:Y:S01]  /*5a70*/  MOV R98, R218 ;  /* 0x000000da00627202 */ /* 0x000fe20000000f00 */
[----:B------:R-:W-:Y:S01]  /*5a80*/  HMMA.16816.F32.BF16 R60, R8, R18, R56 ;  /* 0x00000012083c723c */ /* 0x000fe20000041838 */
[----:B------:R-:W-:Y:S02]  /*5a90*/  MOV R96, R220 ;  /* 0x000000dc00607202 */ /* 0x000fe40000000f00 */
[----:B------:R-:W-:Y:S02]  /*5aa0*/  MOV R99, R217 ;  /* 0x000000d900637202 */ /* 0x000fe40000000f00 */
[----:B------:R-:W-:-:S03]  /*5ab0*/  MOV R97, R219 ;  /* 0x000000db00617202 */ /* 0x000fc60000000f00 */
[----:B------:R-:W-:Y:S01]  /*5ac0*/  HMMA.16816.F32.BF16 R48, R12, R18, R48 ;  /* 0x000000120c30723c */ /* 0x000fe20000041830 */
[----:B------:R-:W1:Y:S07]  /*5ad0*/  LDSM.16.MT88.4 R16, [R228+0x1000] ;  /* 0x00100000e410783b */ /* 0x000e6e0000004200 */
[-C--:B-1----:R-:W-:Y:S01]  /*5ae0*/  HMMA.16816.F32.BF16 R56, R8, R18.reuse, R92 ;  /* 0x000000120838723c */ /* 0x082fe2000004185c */
[----:B------:R1:W-:Y:S06]  /*5af0*/  MUFU.EX2 R94, R5 ;  /* 0x00000005005e7308 */ /* 0x0003ec0000000800 */
[----:B------:R-:W-:Y:S01]  /*5b00*/  MOV R92, R124 ;  /* 0x0000007c005c7202 */ /* 0x000fe20000000f00 */
[----:B------:R-:W-:Y:S01]  /*5b10*/  HMMA.16816.F32.BF16 R32, R12, R18, R20 ;  /* 0x000000120c20723c */ /* 0x000fe20000041814 */
[----:B------:R-:W-:-:S02]  /*5b20*/  MOV R95, R123 ;  /* 0x0000007b005f7202 */ /* 0x000fc40000000f00 */
[----:B------:R-:W-:-:S04]  /*5b30*/  MOV R93, R114 ;  /* 0x00000072005d7202 */ /* 0x000fc80000000f00 */
[----:B------:R-:W-:Y:S01]  /*5b40*/  MOV R23, R221 ;  /* 0x000000dd00177202 */ /* 0x000fe20000000f00 */
[-C--:B------:R-:W-:Y:S01]  /*5b50*/  HMMA.16816.F32.BF16 R84, R12, R16.reuse, R108 ;  /* 0x000000100c54723c */ /* 0x080fe2000004186c */
[--C-:B-1----:R-:W-:Y:S01]  /*5b60*/  FFMA.FTZ R5, R147, c[0x0][0x2d0], -R3.reuse ;  /* 0x0000b40093057a23 */ /* 0x102fe20000010803 */
[----:B------:R-:W-:Y:S01]  /*5b70*/  MOV R20, R69 ;  /* 0x0000004500147202 */ /* 0x000fe20000000f00 */
[----:B------:R-:W-:Y:S01]  /*5b80*/  FFMA.FTZ R147, R185, c[0x0][0x2d0], -R3 ;  /* 0x0000b400b9937a23 */ /* 0x000fe20000010803 */
[----:B------:R-:W-:Y:S01]  /*5b90*/  MOV R22, R128 ;  /* 0x0000008000167202 */ /* 0x000fe20000000f00 */
[----:B------:R1:W-:Y:S01]  /*5ba0*/  MUFU.EX2 R223, R5 ;  /* 0x0000000500df7308 */ /* 0x0003e20000000800 */
[----:B------:R-:W-:Y:S02]  /*5bb0*/  MOV R69, R134 ;  /* 0x0000008600457202 */ /* 0x000fe40000000f00 */
[----:B------:R-:W-:Y:S01]  /*5bc0*/  HMMA.16816.F32.BF16 R88, R8, R16, R104 ;  /* 0x000000100858723c */ /* 0x000fe20000041868 */
[----:B------:R-:W2:Y:S01]  /*5bd0*/  LDSM.16.MT88.4 R16, [R225+0x1800] ;  /* 0x00180000e110783b */ /* 0x000ea20000004200 */
[----:B---3--:R-:W-:-:S02]  /*5be0*/  F2FP.BF16.PACK_AB R12, R252, R251 ;  /* 0x000000fbfc0c723e */ /* 0x008fc400000010ff */
[----:B------:R-:W-:Y:S01]  /*5bf0*/  MOV R21, R127 ;  /* 0x0000007f00157202 */ /* 0x000fe20000000f00 */
[--C-:B-1----:R-:W-:Y:S02]  /*5c00*/  FFMA.FTZ R5, R146, c[0x0][0x2d0], -R3.reuse ;  /* 0x0000b40092057a23 */ /* 0x102fe40000010803 */
[--C-:B------:R-:W-:Y:S02]  /*5c10*/  FFMA.FTZ R146, R186, c[0x0][0x2d0], -R3.reuse ;  /* 0x0000b400ba927a23 */ /* 0x100fe40000010803 */
[----:B------:R1:W3:Y:S02]  /*5c20*/  MUFU.EX2 R246, R5 ;  /* 0x0000000500f67308 */ /* 0x0002e40000000800 */
[--C-:B-1----:R-:W-:Y:S01]  /*5c30*/  FFMA.FTZ R5, R145, c[0x0][0x2d0], -R3.reuse ;  /* 0x0000b40091057a23 */ /* 0x102fe20000010803 */
[----:B---3--:R-:W-:Y:S01]  /*5c40*/  F2FP.BF16.PACK_AB R13, R246, R223 ;  /* 0x000000dff60d723e */ /* 0x008fe200000010ff */
[----:B------:R-:W-:-:S04]  /*5c50*/  FFMA.FTZ R145, R187, c[0x0][0x2d0], -R3 ;  /* 0x0000b400bb917a23 */ /* 0x000fc80000010803 */
[----:B------:R1:W-:Y:S02]  /*5c60*/  MUFU.EX2 R247, R5 ;  /* 0x0000000500f77308 */ /* 0x0003e40000000800 */
[----:B-1----:R-:W-:Y:S02]  /*5c70*/  FFMA.FTZ R5, R144, c[0x0][0x2d0], -R3 ;  /* 0x0000b40090057a23 */ /* 0x002fe40000010803 */
[----:B------:R-:W-:-:S04]  /*5c80*/  FFMA.FTZ R144, R196, c[0x0][0x2d0], -R4 ;  /* 0x0000b400c4907a23 */ /* 0x000fc80000010804 */
[----:B------:R1:W3:Y:S02]  /*5c90*/  MUFU.EX2 R248, R5 ;  /* 0x0000000500f87308 */ /* 0x0002e40000000800 */
[----:B-1----:R-:W-:Y:S01]  /*5ca0*/  FFMA.FTZ R5, R164, c[0x0][0x2d0], -R2 ;  /* 0x0000b400a4057a23 */ /* 0x002fe20000010802 */
[----:B------:R-:W-:Y:S02]  /*5cb0*/  MOV R164, R115 ;  /* 0x0000007300a47202 */ /* 0x000fe40000000f00 */
[----:B---3--:R-:W-:-:S03]  /*5cc0*/  F2FP.BF16.PACK_AB R15, R248, R247 ;  /* 0x000000f7f80f723e */ /* 0x008fc600000010ff */
[----:B------:R1:W-:Y:S01]  /*5cd0*/  MUFU.EX2 R216, R5 ;  /* 0x0000000500d87308 */ /* 0x0003e20000000800 */
[----:B------:R-:W-:-:S07]  /*5ce0*/  F2FP.BF16.PACK_AB R14, R94, R164 ;  /* 0x000000a45e0e723e */ /* 0x000fce00000010ff */
[----:B--2---:R-:W-:Y:S01]  /*5cf0*/  HMMA.16816.F32.BF16 R76, R12, R16, R76 ;  /* 0x000000100c4c723c */ /* 0x004fe2000004184c */
[--C-:B-1----:R-:W-:Y:S01]  /*5d00*/  FFMA.FTZ R5, R165, c[0x0][0x2d0], -R2.reuse ;  /* 0x0000b400a5057a23 */ /* 0x102fe20000010802 */
[----:B------:R-:W-:Y:S01]  /*5d10*/  MOV R165, R153 ;  /* 0x0000009900a57202 */ /* 0x000fe20000000f00 */
[--C-:B------:R-:W-:Y:S02]  /*5d20*/  FFMA.FTZ R153, R172, c[0x0][0x2d0], -R2.reuse ;  /* 0x0000b400ac997a23 */ /* 0x100fe40000010802 */
[----:B------:R1:W2:Y:S02]  /*5d30*/  MUFU.EX2 R218, R5 ;  /* 0x0000000500da7308 */ /* 0x0002a40000000800 */
[----:B-1----:R-:W-:Y:S01]  /*5d40*/  FFMA.FTZ R5, R132, c[0x0][0x2d0], -R2 ;  /* 0x0000b40084057a23 */ /* 0x002fe20000010802 */
[----:B--2---:R-:W-:-:S05]  /*5d50*/  F2FP.BF16.PACK_AB R8, R218, R216 ;  /* 0x000000d8da08723e */ /* 0x004fca00000010ff */
[----:B------:R1:W-:Y:S02]  /*5d60*/  MUFU.EX2 R220, R5 ;  /* 0x0000000500dc7308 */ /* 0x0003e40000000800 */
[----:B-1----:R-:W-:-:S06]  /*5d70*/  FFMA.FTZ R5, R131, c[0x0][0x2d0], -R2 ;  /* 0x0000b40083057a23 */ /* 0x002fcc0000010802 */
[----:B------:R1:W2:Y:S02]  /*5d80*/  MUFU.EX2 R221, R5 ;  /* 0x0000000500dd7308 */ /* 0x0002a40000000800 */
[----:B-1----:R-:W-:Y:S01]  /*5d90*/  FFMA.FTZ R5, R166, c[0x0][0x2d0], -R0 ;  /* 0x0000b400a6057a23 */ /* 0x002fe20000010800 */
[----:B--2---:R-:W-:Y:S02]  /*5da0*/  F2FP.BF16.PACK_AB R10, R221, R220 ;  /* 0x000000dcdd0a723e */ /* 0x004fe400000010ff */
[----:B------:R-:W-:-:S03]  /*5db0*/  MOV R166, R154 ;  /* 0x0000009a00a67202 */ /* 0x000fc60000000f00 */
[----:B------:R1:W-:Y:S01]  /*5dc0*/  MUFU.EX2 R214, R5 ;  /* 0x0000000500d67308 */ /* 0x0003e20000000800 */
[----:B------:R-:W-:Y:S01]  /*5dd0*/  FFMA.FTZ R154, R169, c[0x0][0x2d0], -R2 ;  /* 0x0000b400a99a7a23 */ /* 0x000fe20000010802 */
[----:B------:R-:W-:Y:S02]  /*5de0*/  MOV R169, R100 ;  /* 0x0000006400a97202 */ /* 0x000fe40000000f00 */
[----:B------:R-:W-:Y:S02]  /*5df0*/  MOV R187, R166 ;  /* 0x000000a600bb7202 */ /* 0x000fe40000000f00 */
[----:B------:R-:W-:Y:S01]  /*5e00*/  MOV R166, R102 ;  /* 0x0000006600a67202 */ /* 0x000fe20000000f00 */
[----:B-1----:R-:W-:Y:S01]  /*5e10*/  FFMA.FTZ R5, R167, c[0x0][0x2d0], -R0 ;  /* 0x0000b400a7057a23 */ /* 0x002fe20000010800 */
[----:B------:R-:W-:Y:S01]  /*5e20*/  MOV R167, R155 ;  /* 0x0000009b00a77202 */ /* 0x000fe20000000f00 */
[----:B------:R-:W-:Y:S01]  /*5e30*/  FFMA.FTZ R155, R168, c[0x0][0x2d0], -R2 ;  /* 0x0000b400a89b7a23 */ /* 0x000fe20000010802 */
[----:B------:R-:W-:Y:S01]  /*5e40*/  MOV R168, R99 ;  /* 0x0000006300a87202 */ /* 0x000fe20000000f00 */
[----:B------:R1:W2:Y:S01]  /*5e50*/  MUFU.EX2 R215, R5 ;  /* 0x0000000500d77308 */ /* 0x0002a20000000800 */
[----:B------:R-:W-:-:S02]  /*5e60*/  MOV R186, R167 ;  /* 0x000000a700ba7202 */ /* 0x000fc40000000f00 */
[----:B------:R-:W-:Y:S01]  /*5e70*/  MOV R167, R103 ;  /* 0x0000006700a77202 */ /* 0x000fe20000000f00 */
[----:B-1----:R-:W-:Y:S01]  /*5e80*/  FFMA.FTZ R5, R130, c[0x0][0x2d0], -R0 ;  /* 0x0000b40082057a23 */ /* 0x002fe20000010800 */
[----:B--2---:R-:W-:-:S03]  /*5e90*/  F2FP.BF16.PACK_AB R9, R215, R214 ;  /* 0x000000d6d709723e */ /* 0x004fc600000010ff */
[----:B------:R1:W-:Y:S02]  /*5ea0*/  MUFU.EX2 R217, R5 ;  /* 0x0000000500d97308 */ /* 0x0003e40000000800 */
[----:B-1----:R-:W-:-:S06]  /*5eb0*/  FFMA.FTZ R5, R129, c[0x0][0x2d0], -R0 ;  /* 0x0000b40081057a23 */ /* 0x002fcc0000010800 */
[----:B------:R-:W1:Y:S02]  /*5ec0*/  MUFU.EX2 R219, R5 ;  /* 0x0000000500db7308 */ /* 0x000e640000000800 */
[----:B-1----:R-:W-:Y:S01]  /*5ed0*/  F2FP.BF16.PACK_AB R11, R219, R217 ;  /* 0x000000d9db0b723e */ /* 0x002fe200000010ff */
[----:B------:R-:W-:Y:S01]  /*5ee0*/  FFMA.FTZ R5, R206, c[0x0][0x2d0], -R4 ;  /* 0x0000b400ce057a23 */ /* 0x000fe20000010804 */
[----:B------:R-:W-:-:S05]  /*5ef0*/  MOV R206, R20 ;  /* 0x0000001400ce7202 */ /* 0x000fca0000000f00 */
[C---:B------:R-:W-:Y:S08]  /*5f00*/  HMMA.16816.F32.BF16 R128, R8.reuse, R18, R72 ;  /* 0x000000120880723c */ /* 0x040ff00000041848 */
[----:B------:R-:W-:Y:S07]  /*5f10*/  HMMA.16816.F32.BF16 R132, R8, R16, R80 ;  /* 0x000000100884723c */ /* 0x000fee0000041850 */
[----:B------:R-:W-:Y:S01]  /*5f20*/  MOV R83, R92 ;  /* 0x0000005c00537202 */ /* 0x000fe20000000f00 */
[----:B------:R-:W-:Y:S01]  /*5f30*/  HMMA.16816.F32.BF16 R72, R12, R18, R28 ;  /* 0x000000120c48723c */ /* 0x000fe2000004181c */
[----:B------:R-:W1:Y:S01]  /*5f40*/  LDSM.16.MT88.4 R16, [R229+0x1800] ;  /* 0x00180000e510783b */ /* 0x000e620000004200 */
[----:B------:R-:W-:-:S02]  /*5f50*/  MOV R82, R93 ;  /* 0x0000005d00527202 */ /* 0x000fc40000000f00 */
[----:B------:R-:W-:Y:S02]  /*5f60*/  MOV R81, R94 ;  /* 0x0000005e00517202 */ /* 0x000fe40000000f00 */
[----:B------:R-:W-:Y:S01]  /*5f70*/  MOV R80, R95 ;  /* 0x0000005f00507202 */ /* 0x000fe20000000f00 */
[--C-:B------:R-:W-:Y:S01]  /*5f80*/  FFMA.FTZ R29, R180, c[0x0][0x2d0], -R2.reuse ;  /* 0x0000b400b41d7a23 */ /* 0x100fe20000010802 */
[----:B------:R-:W-:Y:S01]  /*5f90*/  MOV R31, R71 ;  /* 0x00000047001f7202 */ /* 0x000fe20000000f00 */
[----:B------:R-:W-:Y:S01]  /*5fa0*/  FFMA.FTZ R28, R177, c[0x0][0x2d0], -R2 ;  /* 0x0000b400b11c7a23 */ /* 0x000fe20000010802 */
[----:B------:R-:W-:Y:S01]  /*5fb0*/  MOV R30, R70 ;  /* 0x00000046001e7202 */ /* 0x000fe20000000f00 */
[--C-:B------:R-:W-:Y:S01]  /*5fc0*/  FFMA.FTZ R71, R157, c[0x0][0x2d0], -R0.reuse ;  /* 0x0000b4009d477a23 */ /* 0x100fe20000010800 */
[----:B------:R-:W-:Y:S01]  /*5fd0*/  MOV R172, R80 ;  /* 0x0000005000ac7202 */ /* 0x000fe20000000f00 */
[--C-:B------:R-:W-:Y:S01]  /*5fe0*/  FFMA.FTZ R70, R149, c[0x0][0x2d0], -R0.reuse ;  /* 0x0000b40095467a23 */ /* 0x100fe20000010800 */
[----:B------:R-:W-:Y:S01]  /*5ff0*/  MOV R149, R22 ;  /* 0x0000001600957202 */ /* 0x000fe20000000f00 */
[----:B------:R-:W-:Y:S01]  /*6000*/  FFMA.FTZ R157, R150, c[0x0][0x2d0], -R0 ;  /* 0x0000b400969d7a23 */ /* 0x000fe20000010800 */
[----:B------:R-:W-:-:S02]  /*6010*/  MOV R150, R21 ;  /* 0x0000001500967202 */ /* 0x000fc40000000f00 */
[----:B------:R-:W-:Y:S01]  /*6020*/  MOV R185, R83 ;  /* 0x0000005300b97202 */ /* 0x000fe20000000f00 */
[-C--:B-1----:R-:W-:Y:S08]  /*6030*/  HMMA.16816.F32.BF16 R124, R8, R16.reuse, R44 ;  /* 0x00000010087c723c */ /* 0x082ff0000004182c */
[----:B------:R-:W-:Y:S08]  /*6040*/  HMMA.16816.F32.BF16 R52, R12, R16, R52 ;  /* 0x000000100c34723c */ /* 0x000ff00000041834 */
[-C--:B------:R-:W-:Y:S08]  /*6050*/  HMMA.16816.F32.BF16 R120, R8, R18.reuse, R40 ;  /* 0x000000120878723c */ /* 0x080ff00000041828 */
[----:B------:R-:W-:Y:S01]  /*6060*/  HMMA.16816.F32.BF16 R44, R12, R18, R24 ;  /* 0x000000120c2c723c */ /* 0x000fe20000041818 */
[----:B------:R-:W1:Y:S06]  /*6070*/  LDSM.16.MT88.4 R16, [R226+0x1800] ;  /* 0x00180000e210783b */ /* 0x000e6c0000004200 */
[----:B------:R-:W-:-:S02]  /*6080*/  FFMA.FTZ R27, R176, c[0x0][0x2d0], -R2 ;  /* 0x0000b400b01b7a23 */ /* 0x000fc40000010802 */
[----:B------:R-:W-:Y:S02]  /*6090*/  FFMA.FTZ R26, R175, c[0x0][0x2d0], -R2 ;  /* 0x0000b400af1a7a23 */ /* 0x000fe40000010802 */
[--C-:B------:R-:W-:Y:S01]  /*60a0*/  FFMA.FTZ R25, R162, c[0x0][0x2d0], -R0.reuse ;  /* 0x0000b400a2197a23 */ /* 0x100fe20000010800 */
[----:B------:R-:W-:Y:S01]  /*60b0*/  MOV R162, R98 ;  /* 0x0000006200a27202 */ /* 0x000fe20000000f00 */
[----:B------:R-:W-:Y:S01]  /*60c0*/  FFMA.FTZ R24, R163, c[0x0][0x2d0], -R0 ;  /* 0x0000b400a3187a23 */ /* 0x000fe20000010800 */
[----:B------:R-:W-:Y:S01]  /*60d0*/  MOV R163, R97 ;  /* 0x0000006100a37202 */ /* 0x000fe20000000f00 */
[-C--:B-1----:R-:W-:Y:S08]  /*60e0*/  HMMA.16816.F32.BF16 R40, R12, R16.reuse, R36 ;  /* 0x000000100c28723c */ /* 0x082ff00000041824 */
[C---:B------:R-:W-:Y:S07]  /*60f0*/  HMMA.16816.F32.BF16 R112, R8.reuse, R16, R64 ;  /* 0x000000100870723c */ /* 0x040fee0000041840 */
[--C-:B------:R-:W-:Y:S01]  /*6100*/  FFMA.FTZ R65, R203, c[0x0][0x2d0], -R4.reuse ;  /* 0x0000b400cb417a23 */ /* 0x100fe20000010804 */
[----:B------:R-:W-:Y:S01]  /*6110*/  HMMA.16816.F32.BF16 R108, R8, R18, R60 ;  /* 0x00000012086c723c */ /* 0x000fe2000004183c */
[----:B------:R-:W-:Y:S01]  /*6120*/  FFMA.FTZ R64, R202, c[0x0][0x2d0], -R4 ;  /* 0x0000b400ca407a23 */ /* 0x000fe20000010804 */
[----:B------:R1:W-:Y:S01]  /*6130*/  MUFU.EX2 R203, R5 ;  /* 0x0000000500cb7308 */ /* 0x0003e20000000800 */
[----:B------:R-:W-:-:S02]  /*6140*/  FFMA.FTZ R66, R189, c[0x0][0x2d0], -R3 ;  /* 0x0000b400bd427a23 */ /* 0x000fc40000010803 */
[--C-:B------:R-:W-:Y:S02]  /*6150*/  FFMA.FTZ R67, R188, c[0x0][0x2d0], -R3.reuse ;  /* 0x0000b400bc437a23 */ /* 0x100fe40000010803 */
[--C-:B------:R-:W-:Y:S01]  /*6160*/  FFMA.FTZ R63, R201, c[0x0][0x2d0], -R4.reuse ;  /* 0x0000b400c93f7a23 */ /* 0x100fe20000010804 */
[----:B------:R-:W-:Y:S01]  /*6170*/  HMMA.16816.F32.BF16 R48, R12, R18, R48 ;  /* 0x000000120c30723c */ /* 0x000fe20000041830 */
[----:B------:R-:W2:Y:S01]  /*6180*/  LDSM.16.MT88.4 R16, [R228+0x1800] ;  /* 0x00180000e410783b */ /* 0x000ea20000004200 */
[----:B------:R-:W-:Y:S01]  /*6190*/  FFMA.FTZ R62, R200, c[0x0][0x2d0], -R4 ;  /* 0x0000b400c83e7a23 */ /* 0x000fe20000010804 */
[----:B------:R-:W-:Y:S01]  /*61a0*/  MUFU.EX2 R189, R29 ;  /* 0x0000001d00bd7308 */ /* 0x000fe20000000800 */
[--C-:B------:R-:W-:Y:S02]  /*61b0*/  FFMA.FTZ R61, R191, c[0x0][0x2d0], -R3.reuse ;  /* 0x0000b400bf3d7a23 */ /* 0x100fe40000010803 */
[----:B------:R-:W-:Y:S02]  /*61c0*/  FFMA.FTZ R60, R190, c[0x0][0x2d0], -R3 ;  /* 0x0000b400be3c7a23 */ /* 0x000fe40000010803 */
[----:B------:R-:W-:-:S02]  /*61d0*/  FFMA.FTZ R188, R148, c[0x0][0x2d0], -R0 ;  /* 0x0000b40094bc7a23 */ /* 0x000fc40000010800 */
[--C-:B-1----:R-:W-:Y:S01]  /*61e0*/  FFMA.FTZ R5, R194, c[0x0][0x2d0], -R3.reuse ;  /* 0x0000b400c2057a23 */ /* 0x102fe20000010803 */
[----:B------:R-:W-:Y:S08]  /*61f0*/  MUFU.EX2 R191, R28 ;  /* 0x0000001c00bf7308 */ /* 0x000ff00000000800 */
[----:B------:R-:W-:Y:S01]  /*6200*/  MUFU.EX2 R190, R25 ;  /* 0x0000001900be7308 */ /* 0x000fe20000000800 */
[-C--:B--2---:R-:W-:Y:S07]  /*6210*/  HMMA.16816.F32.BF16 R36, R12, R16.reuse, R84 ;  /* 0x000000100c24723c */ /* 0x084fee0000041854 */
[----:B------:R-:W-:Y:S01]  /*6220*/  MOV R87, R6 ;  /* 0x0000000600577202 */ /* 0x000fe20000000f00 */
[--C-:B------:R-:W-:Y:S01]  /*6230*/  FFMA.FTZ R6, R207, c[0x0][0x2d0], -R4.reuse ;  /* 0x0000b400cf067a23 */ /* 0x100fe20000010804 */
[C---:B------:R-:W-:Y:S01]  /*6240*/  HMMA.16816.F32.BF16 R104, R8.reuse, R16, R88 ;  /* 0x000000100868723c */ /* 0x040fe20000041858 */
[----:B------:R-:W-:Y:S01]  /*6250*/  MOV R86, R7 ;  /* 0x0000000700567202 */ /* 0x000fe20000000f00 */
[--C-:B------:R-:W-:Y:S01]  /*6260*/  FFMA.FTZ R7, R204, c[0x0][0x2d0], -R4.reuse ;  /* 0x0000b400cc077a23 */ /* 0x100fe20000010804 */
[----:B------:R-:W-:Y:S01]  /*6270*/  MOV R85, R143 ;  /* 0x0000008f00557202 */ /* 0x000fe20000000f00 */
[----:B------:R1:W-:Y:S01]  /*6280*/  MUFU.EX2 R204, R6 ;  /* 0x0000000600cc7308 */ /* 0x0003e20000000800 */
[----:B------:R-:W-:Y:S01]  /*6290*/  MOV R84, R142 ;  /* 0x0000008e00547202 */ /* 0x000fe20000000f00 */
[--C-:B------:R-:W-:Y:S01]  /*62a0*/  FFMA.FTZ R142, R198, c[0x0][0x2d0], -R4.reuse ;  /* 0x0000b400c68e7a23 */ /* 0x100fe20000010804 */
[----:B------:R-:W-:Y:S01]  /*62b0*/  MOV R91, R141 ;  /* 0x0000008d005b7202 */ /* 0x000fe20000000f00 */
[-C--:B------:R-:W-:Y:S01]  /*62c0*/  HMMA.16816.F32.BF16 R92, R8, R18.reuse, R56 ;  /* 0x00000012085c723c */ /* 0x080fe20000041838 */
[----:B------:R-:W-:Y:S01]  /*62d0*/  MOV R17, R116 ;  /* 0x0000007400117202 */ /* 0x000fe20000000f00 */
[--C-:B------:R-:W-:Y:S01]  /*62e0*/  FFMA.FTZ R141, R199, c[0x0][0x2d0], -R4.reuse ;  /* 0x0000b400c78d7a23 */ /* 0x100fe20000010804 */
[----:B------:R-:W-:Y:S01]  /*62f0*/  MOV R88, R152 ;  /* 0x0000009800587202 */ /* 0x000fe20000000f00 */
[--C-:B------:R-:W-:Y:S01]  /*6300*/  FFMA.FTZ R143, R197, c[0x0][0x2d0], -R4.reuse ;  /* 0x0000b400c58f7a23 */ /* 0x100fe20000010804 */
[----:B------:R-:W-:Y:S01]  /*6310*/  MOV R90, R139 ;  /* 0x0000008b005a7202 */ /* 0x000fe20000000f00 */
[--C-:B------:R-:W-:Y:S01]  /*6320*/  FFMA.FTZ R152, R184, c[0x0][0x2d0], -R3.reuse ;  /* 0x0000b400b8987a23 */ /* 0x100fe20000010803 */
[----:B------:R-:W-:Y:S01]  /*6330*/  MOV R89, R138 ;  /* 0x0000008a00597202 */ /* 0x000fe20000000f00 */
[----:B------:R-:W-:Y:S01]  /*6340*/  FFMA.FTZ R8, R205, c[0x0][0x2d0], -R4 ;  /* 0x0000b400cd087a23 */ /* 0x000fe20000010804 */
[----:B------:R-:W-:Y:S01]  /*6350*/  HMMA.16816.F32.BF16 R32, R12, R18, R32 ;  /* 0x000000120c20723c */ /* 0x000fe20000041820 */
[--C-:B------:R-:W-:Y:S01]  /*6360*/  FFMA.FTZ R9, R192, c[0x0][0x2d0], -R3.reuse ;  /* 0x0000b400c0097a23 */ /* 0x100fe20000010803 */
[----:B------:R-:W-:Y:S01]  /*6370*/  LDSM.16.MT88.4 R12, [R226+0x2000] ;  /* 0x00200000e20c783b */ /* 0x000fe20000004200 */
[--C-:B-1----:R-:W-:Y:S01]  /*6380*/  FFMA.FTZ R6, R195, c[0x0][0x2d0], -R3.reuse ;  /* 0x0000b400c3067a23 */ /* 0x102fe20000010803 */
[----:B------:R-:W-:Y:S01]  /*6390*/  MUFU.EX2 R202, R8 ;  /* 0x0000000800ca7308 */ /* 0x000fe20000000800 */
[----:B------:R-:W-:Y:S01]  /*63a0*/  FFMA.FTZ R4, R193, c[0x0][0x2d0], -R3 ;  /* 0x0000b400c1047a23 */ /* 0x000fe20000010803 */
[----:B------:R-:W-:Y:S01]  /*63b0*/  MOV R205, R165 ;  /* 0x000000a500cd7202 */ /* 0x000fe20000000f00 */
[--C-:B------:R-:W-:Y:S01]  /*63c0*/  FFMA.FTZ R139, R174, c[0x0][0x2d0], -R2.reuse ;  /* 0x0000b400ae8b7a23 */ /* 0x100fe20000010802 */
[----:B------:R-:W-:Y:S01]  /*63d0*/  MOV R174, R30 ;  /* 0x0000001e00ae7202 */ /* 0x000fe20000000f00 */
[----:B------:R-:W-:Y:S01]  /*63e0*/  FFMA.FTZ R138, R173, c[0x0][0x2d0], -R2 ;  /* 0x0000b400ad8a7a23 */ /* 0x000fe20000010802 */
[----:B------:R-:W-:Y:S01]  /*63f0*/  MOV R173, R31 ;  /* 0x0000001f00ad7202 */ /* 0x000fe20000000f00 */
[--C-:B------:R-:W-:Y:S01]  /*6400*/  FFMA.FTZ R116, R158, c[0x0][0x2d0], -R0.reuse ;  /* 0x0000b4009e747a23 */ /* 0x100fe20000010800 */
[----:B------:R1:W-:Y:S01]  /*6410*/  MUFU.EX2 R198, R9 ;  /* 0x0000000900c67308 */ /* 0x0003e20000000800 */
[--C-:B------:R-:W-:Y:S01]  /*6420*/  FFMA.FTZ R3, R161, c[0x0][0x2d0], -R0.reuse ;  /* 0x0000b400a1037a23 */ /* 0x100fe20000010800 */
[----:B------:R-:W-:Y:S01]  /*6430*/  MOV R161, R96 ;  /* 0x0000006000a17202 */ /* 0x000fe20000000f00 */
[--C-:B------:R-:W-:Y:S01]  /*6440*/  FFMA.FTZ R2, R160, c[0x0][0x2d0], -R0.reuse ;  /* 0x0000b400a0027a23 */ /* 0x100fe20000010800 */
[----:B------:R-:W-:Y:S01]  /*6450*/  MOV R160, R23 ;  /* 0x0000001700a07202 */ /* 0x000fe20000000f00 */
[----:B------:R-:W-:Y:S01]  /*6460*/  FFMA.FTZ R158, R151, c[0x0][0x2d0], -R0 ;  /* 0x0000b400979e7a23 */ /* 0x000fe20000010800 */
[----:B------:R-:W2:Y:S01]  /*6470*/  LDSM.16.MT88.4 R20, [R225+0x2000] ;  /* 0x00200000e114783b */ /* 0x000ea20000004200 */
[----:B------:R-:W-:Y:S01]  /*6480*/  FADD.FTZ R0, R210, R209 ;  /* 0x000000d1d2007221 */ /* 0x000fe20000010000 */
[----:B------:R-:W-:Y:S01]  /*6490*/  MOV R209, R17 ;  /* 0x0000001100d17202 */ /* 0x000fe20000000f00 */
[----:B------:R-:W3:Y:S01]  /*64a0*/  MUFU.EX2 R201, R7 ;  /* 0x0000000700c97308 */ /* 0x000ee20000000800 */
[----:B------:R-:W4:Y:S01]  /*64b0*/  LDSM.16.MT88.4 R16, [R229+0x2000] ;  /* 0x00200000e510783b */ /* 0x000f220000004200 */
[----:B------:R-:W-:Y:S01]  /*64c0*/  MOV R165, R101 ;  /* 0x0000006500a57202 */ /* 0x000fe20000000f00 */
[----:B------:R-:W-:Y:S01]  /*64d0*/  FADD.FTZ R0, R211, R0 ;  /* 0x00000000d3007221 */ /* 0x000fe20000010000 */
[----:B------:R-:W-:-:S02]  /*64e0*/  MOV R210, R88 ;  /* 0x0000005800d27202 */ /* 0x000fc40000000f00 */
[----:B------:R-:W-:Y:S01]  /*64f0*/  MOV R148, R90 ;  /* 0x0000005a00947202 */ /* 0x000fe20000000f00 */
[----:B-1----:R-:W1:Y:S01]  /*6500*/  LDSM.16.MT88.4 R8, [R228+0x2000] ;  /* 0x00200000e408783b */ /* 0x002e620000004200 */
[----:B------:R3:W-:Y:S01]  /*6510*/  MUFU.EX2 R200, R6 ;  /* 0x0000000600c87308 */ /* 0x0007e20000000800 */
[----:B------:R-:W-:Y:S02]  /*6520*/  MOV R151, R91 ;  /* 0x0000005b00977202 */ /* 0x000fe40000000f00 */
[----:B------:R-:W-:Y:S02]  /*6530*/  MOV R180, R84 ;  /* 0x0000005400b47202 */ /* 0x000fe40000000f00 */
[----:B------:R-:W-:Y:S02]  /*6540*/  MOV R177, R85 ;  /* 0x0000005500b17202 */ /* 0x000fe40000000f00 */
[----:B------:R-:W-:Y:S01]  /*6550*/  MOV R176, R86 ;  /* 0x0000005600b07202 */ /* 0x000fe20000000f00 */
[----:B------:R2:W2:Y:S01]  /*6560*/  MUFU.EX2 R199, R5 ;  /* 0x0000000500c77308 */ /* 0x0004a20000000800 */
[----:B------:R-:W-:-:S02]  /*6570*/  MOV R175, R87 ;  /* 0x0000005700af7202 */ /* 0x000fc40000000f00 */
[----:B------:R-:W-:Y:S02]  /*6580*/  MOV R207, R81 ;  /* 0x0000005100cf7202 */ /* 0x000fe40000000f00 */
[----:B------:R-:W-:-:S03]  /*6590*/  MOV R184, R82 ;  /* 0x0000005200b87202 */ /* 0x000fc60000000f00 */
[----:B------:R4:W4:Y:S01]  /*65a0*/  MUFU.EX2 R197, R4 ;  /* 0x0000000400c57308 */ /* 0x0009220000000800 */
[----:B---3--:R-:W-:-:S04]  /*65b0*/  FADD.FTZ R6, R179, R171 ;  /* 0x000000abb3067221 */ /* 0x008fc80000010000 */
[----:B------:R-:W-:Y:S01]  /*65c0*/  FADD.FTZ R31, R181, R6 ;  /* 0x00000006b51f7221 */ /* 0x000fe20000010000 */
[----:B------:R-:W-:Y:S02]  /*65d0*/  F2FP.BF16.PACK_AB R6, R201, R202 ;  /* 0x000000cac906723e */ /* 0x000fe400000010ff */
[----:B------:R-:W-:Y:S01]  /*65e0*/  MUFU.EX2 R193, R27 ;  /* 0x0000001b00c17308 */ /* 0x000fe20000000800 */
[----:B--2---:R-:W-:Y:S01]  /*65f0*/  FADD.FTZ R5, R183, R182 ;  /* 0x000000b6b7057221 */ /* 0x004fe20000010000 */
[----:B------:R-:W-:Y:S02]  /*6600*/  MOV R182, R89 ;  /* 0x0000005900b67202 */ /* 0x000fe40000000f00 */
[----:B------:R-:W-:Y:S01]  /*6610*/  MOV R183, R69 ;  /* 0x0000004500b77202 */ /* 0x000fe20000000f00 */
[----:B------:R-:W-:Y:S01]  /*6620*/  FADD.FTZ R30, R208, R5 ;  /* 0x00000005d01e7221 */ /* 0x000fe20000010000 */
[----:B------:R-:W-:Y:S01]  /*6630*/  F2FP.BF16.PACK_AB R5, R199, R200 ;  /* 0x000000c8c705723e */ /* 0x000fe200000010ff */
[----:B------:R-:W-:Y:S01]  /*6640*/  FADD.FTZ R69, R178, R170 ;  /* 0x000000aab2457221 */ /* 0x000fe20000010000 */
[----:B------:R-:W2:Y:S01]  /*6650*/  MUFU.EX2 R195, R26 ;  /* 0x0000001a00c37308 */ /* 0x000ea20000000800 */
[----:B----4-:R-:W-:-:S02]  /*6660*/  F2FP.BF16.PACK_AB R4, R203, R204 ;  /* 0x000000cccb04723e */ /* 0x010fc400000010ff */
[----:B------:R-:W-:-:S05]  /*6670*/  F2FP.BF16.PACK_AB R7, R198, R197 ;  /* 0x000000c5c607723e */ /* 0x000fca00000010ff */
[----:B------:R-:W3:Y:S02]  /*6680*/  MUFU.EX2 R192, R24 ;  /* 0x0000001800c07308 */ /* 0x000ee40000000800 */
[C---:B------:R-:W-:Y:S06]  /*6690*/  HMMA.16816.F32.BF16 R100, R4.reuse, R20, R76 ;  /* 0x000000140464723c */ /* 0x040fec000004184c */
[----:B------:R4:W-:Y:S02]  /*66a0*/  MUFU.EX2 R194, R3 ;  /* 0x0000000300c27308 */ /* 0x0009e40000000800 */
[C---:B------:R-:W-:Y:S06]  /*66b0*/  HMMA.16816.F32.BF16 R96, R4.reuse, R22, R72 ;  /* 0x000000160460723c */ /* 0x040fec0000041848 */
[----:B------:R1:W1:Y:S02]  /*66c0*/  MUFU.EX2 R196, R2 ;  /* 0x0000000200c47308 */ /* 0x0002640000000800 */
[----:B------:R-:W-:Y:S01]  /*66d0*/  HMMA.16816.F32.BF16 R88, R4, R16, R52 ;  /* 0x000000100458723c */ /* 0x000fe20000041834 */
[----:B----4-:R-:W-:Y:S01]  /*66e0*/  FADD.FTZ R3, R183, R0 ;  /* 0x00000000b7037221 */ /* 0x010fe20000010000 */
[----:B------:R-:W-:-:S06]  /*66f0*/  MOV R183, R182 ;  /* 0x000000b600b77202 */ /* 0x000fcc0000000f00 */
[----:B------:R-:W-:Y:S01]  /*6700*/  HMMA.16816.F32.BF16 R84, R4, R18, R44 ;  /* 0x000000120454723c */ /* 0x000fe2000004182c */
[----:B------:R-:W-:Y:S01]  /*6710*/  FADD.FTZ R0, R213, R31 ;  /* 0x0000001fd5007221 */ /* 0x000fe20000010000 */
[----:B------:R-:W-:-:S06]  /*6720*/  MOV R182, R210 ;  /* 0x000000d200b67202 */ /* 0x000fcc0000000f00 */
[C---:B------:R-:W-:Y:S01]  /*6730*/  HMMA.16816.F32.BF16 R80, R4.reuse, R12, R40 ;  /* 0x0000000c0450723c */ /* 0x040fe20000041828 */
[----:B-1----:R-:W-:Y:S01]  /*6740*/  FADD.FTZ R2, R222, R30 ;  /* 0x0000001ede027221 */ /* 0x002fe20000010000 */
[----:B------:R-:W-:Y:S06]  /*6750*/  MUFU.EX2 R116, R116 ;  /* 0x0000007400747308 */ /* 0x000fec0000000800 */
[----:B------:R-:W-:Y:S01]  /*6760*/  HMMA.16816.F32.BF16 R56, R4, R10, R32 ;  /* 0x0000000a0438723c */ /* 0x000fe20000041820 */
[----:B------:R-:W-:Y:S01]  /*6770*/  FADD.FTZ R24, R212, R69 ;  /* 0x00000045d4187221 */ /* 0x000fe20000010000 */
[----:B------:R-:W-:Y:S01]  /*6780*/  MUFU.EX2 R71, R71 ;  /* 0x0000004700477308 */ /* 0x000fe20000000800 */
[----:B------:R-:W-:-:S05]  /*6790*/  MOV R210, R209 ;  /* 0x000000d100d27202 */ /* 0x000fca0000000f00 */
[----:B------:R-:W-:Y:S01]  /*67a0*/  HMMA.16816.F32.BF16 R76, R4, R14, R48 ;  /* 0x0000000e044c723c */ /* 0x000fe20000041830 */
[----:B------:R-:W-:-:S07]  /*67b0*/  MOV R209, R230 ;  /* 0x000000e600d17202 */ /* 0x000fce0000000f00 */
[----:B------:R-:W-:Y:S01]  /*67c0*/  HMMA.16816.F32.BF16 R72, R4, R8, R36 ;  /* 0x000000080448723c */ /* 0x000fe20000041824 */
[----:B------:R-:W-:Y:S01]  /*67d0*/  MUFU.EX2 R69, R66 ;  /* 0x0000004200457308 */ /* 0x000fe20000000800 */
[----:B------:R1:W5:Y:S01]  /*67e0*/  LDL.LU R230, [R1+0x90] ;  /* 0x0000900001e67983 */ /* 0x0003620000300800 */
[----:B------:R-:W-:-:S06]  /*67f0*/  FADD.FTZ R2, R227, R2 ;  /* 0x00000002e3027221 */ /* 0x000fcc0000010000 */
[----:B------:R-:W-:Y:S01]  /*6800*/  MUFU.EX2 R70, R70 ;  /* 0x0000004600467308 */ /* 0x000fe20000000800 */
[----:B------:R-:W-:Y:S01]  /*6810*/  F2FP.BF16.PACK_AB R4, R191, R189 ;  /* 0x000000bdbf04723e */ /* 0x000fe200000010ff */
[----:B------:R1:W5:Y:S01]  /*6820*/  LDL.LU R227, [R1+0x8c] ;  /* 0x00008c0001e37983 */ /* 0x0003620000300800 */
[----:B--2---:R-:W-:Y:S01]  /*6830*/  F2FP.BF16.PACK_AB R6, R195, R193 ;  /* 0x000000c1c306723e */ /* 0x004fe200000010ff */
[----:B------:R-:W-:Y:S01]  /*6840*/  FADD.FTZ R3, R183, R3 ;  /* 0x00000003b7037221 */ /* 0x000fe20000010000 */
[----:B---3--:R-:W-:Y:S02]  /*6850*/  F2FP.BF16.PACK_AB R5, R192, R190 ;  /* 0x000000bec005723e */ /* 0x008fe400000010ff */
[----:B------:R-:W-:-:S07]  /*6860*/  F2FP.BF16.PACK_AB R7, R196, R194 ;  /* 0x000000c2c407723e */ /* 0x000fce00000010ff */
[C---:B------:R-:W-:Y:S08]  /*6870*/  HMMA.16816.F32.BF16 R52, R4.reuse, R20, R132 ;  /* 0x000000140434723c */ /* 0x040ff00000041884 */
[C---:B------:R-:W-:Y:S01]  /*6880*/  HMMA.16816.F32.BF16 R48, R4.reuse, R22, R128 ;  /* 0x000000160430723c */ /* 0x040fe20000041880 */
[----:B------:R-:W2:Y:S07]  /*6890*/  LDSM.16.MT88.4 R20, [R225+0x2800] ;  /* 0x00280000e114783b */ /* 0x000eae0000004200 */
[C---:B------:R-:W-:Y:S08]  /*68a0*/  HMMA.16816.F32.BF16 R40, R4.reuse, R16, R124 ;  /* 0x000000100428723c */ /* 0x040ff0000004187c */
[C---:B------:R-:W-:Y:S01]  /*68b0*/  HMMA.16816.F32.BF16 R36, R4.reuse, R18, R120 ;  /* 0x000000120424723c */ /* 0x040fe20000041878 */
[----:B------:R-:W3:Y:S07]  /*68c0*/  LDSM.16.MT88.4 R16, [R229+0x2800] ;  /* 0x00280000e510783b */ /* 0x000eee0000004200 */
[C---:B------:R-:W-:Y:S01]  /*68d0*/  HMMA.16816.F32.BF16 R32, R4.reuse, R12, R112 ;  /* 0x0000000c0420723c */ /* 0x040fe20000041870 */
[----:B------:R-:W-:Y:S07]  /*68e0*/  MUFU.EX2 R112, R65 ;  /* 0x0000004100707308 */ /* 0x000fee0000000800 */
[C---:B------:R-:W-:Y:S01]  /*68f0*/  HMMA.16816.F32.BF16 R28, R4.reuse, R14, R108 ;  /* 0x0000000e041c723c */ /* 0x040fe2000004186c */
[----:B------:R-:W4:Y:S01]  /*6900*/  LDSM.16.MT88.4 R12, [R226+0x2800] ;  /* 0x00280000e20c783b */ /* 0x000f220000004200 */
[----:B------:R-:W-:Y:S06]  /*6910*/  MUFU.EX2 R110, R64 ;  /* 0x00000040006e7308 */ /* 0x000fec0000000800 */
[C---:B------:R-:W-:Y:S02]  /*6920*/  HMMA.16816.F32.BF16 R104, R4.reuse, R8, R104 ;  /* 0x000000080468723c */ /* 0x040fe40000041868 */
[----:B------:R-:W-:Y:S06]  /*6930*/  MUFU.EX2 R111, R63 ;  /* 0x0000003f006f7308 */ /* 0x000fec0000000800 */
[----:B------:R-:W-:Y:S01]  /*6940*/  HMMA.16816.F32.BF16 R44, R4, R10, R92 ;  /* 0x0000000a042c723c */ /* 0x000fe2000004185c */
[----:B------:R-:W1:Y:S01]  /*6950*/  LDSM.16.MT88.4 R8, [R228+0x2800] ;  /* 0x00280000e408783b */ /* 0x000e620000004200 */
[----:B------:R-:W2:Y:S08]  /*6960*/  MUFU.EX2 R113, R62 ;  /* 0x0000003e00717308 */ /* 0x000eb00000000800 */
[----:B------:R-:W-:Y:S08]  /*6970*/  MUFU.EX2 R108, R61 ;  /* 0x0000003d006c7308 */ /* 0x000ff00000000800 */
[----:B------:R-:W3:Y:S08]  /*6980*/  MUFU.EX2 R109, R60 ;  /* 0x0000003c006d7308 */ /* 0x000ef00000000800 */
[----:B------:R-:W1:Y:S01]  /*6990*/  MUFU.EX2 R92, R67 ;  /* 0x00000043005c7308 */ /* 0x000e620000000800 */
[----:B------:R-:W-:Y:S01]  /*69a0*/  FADD.FTZ R4, R182, R24 ;  /* 0x00000018b6047221 */ /* 0x000fe20000010000 */
[----:B--2---:R-:W-:-:S03]  /*69b0*/  F2FP.BF16.PACK_AB R6, R113, R111 ;  /* 0x0000006f7106723e */ /* 0x004fc600000010ff */
[----:B------:R-:W-:-:S03]  /*69c0*/  FADD.FTZ R24, R151, R4 ;  /* 0x0000000497187221 */ /* 0x000fc60000010000 */
[----:B------:R-:W-:Y:S01]  /*69d0*/  MUFU.EX2 R63, R140 ;  /* 0x0000008c003f7308 */ /* 0x000fe20000000800 */
[----:B------:R-:W-:Y:S02]  /*69e0*/  F2FP.BF16.PACK_AB R4, R110, R112 ;  /* 0x000000706e04723e */ /* 0x000fe400000010ff */
[----:B---3--:R-:W-:-:S05]  /*69f0*/  F2FP.BF16.PACK_AB R5, R109, R108 ;  /* 0x0000006c6d05723e */ /* 0x008fca00000010ff */
[----:B------:R-:W-:Y:S01]  /*6a00*/  MUFU.EX2 R65, R139 ;  /* 0x0000008b00417308 */ /* 0x000fe20000000800 */
[----:B-1----:R-:W-:-:S07]  /*6a10*/  F2FP.BF16.PACK_AB R7, R92, R69 ;  /* 0x000000455c07723e */ /* 0x002fce00000010ff */
[----:B------:R-:W-:Y:S08]  /*6a20*/  MUFU.EX2 R66, R138 ;  /* 0x0000008a00427308 */ /* 0x000ff00000000800 */
[----:B------:R-:W1:Y:S08]  /*6a30*/  MUFU.EX2 R67, R137 ;  /* 0x0000008900437308 */ /* 0x000e700000000800 */
[----:B------:R-:W2:Y:S01]  /*6a40*/  MUFU.EX2 R64, R136 ;  /* 0x0000008800407308 */ /* 0x000ea20000000800 */
[C---:B------:R-:W-:Y:S08]  /*6a50*/  HMMA.16816.F32.BF16 R100, R4.reuse, R20, R100 ;  /* 0x000000140464723c */ /* 0x040ff00000041864 */
[C---:B------:R-:W-:Y:S08]  /*6a60*/  HMMA.16816.F32.BF16 R96, R4.reuse, R22, R96 ;  /* 0x000000160460723c */ /* 0x040ff00000041860 */
[C---:B------:R-:W-:Y:S08]  /*6a70*/  HMMA.16816.F32.BF16 R88, R4.reuse, R16, R88 ;  /* 0x000000100458723c */ /* 0x040ff00000041858 */
[C---:B------:R-:W-:Y:S08]  /*6a80*/  HMMA.16816.F32.BF16 R84, R4.reuse, R18, R84 ;  /* 0x000000120454723c */ /* 0x040ff00000041854 */
[C---:B----4-:R-:W-:Y:S08]  /*6a90*/  HMMA.16816.F32.BF16 R80, R4.reuse, R12, R80 ;  /* 0x0000000c0450723c */ /* 0x050ff00000041850 */
[C---:B------:R-:W-:Y:S08]  /*6aa0*/  HMMA.16816.F32.BF16 R76, R4.reuse, R14, R76 ;  /* 0x0000000e044c723c */ /* 0x040ff0000004184c */
[C---:B------:R-:W-:Y:S08]  /*6ab0*/  HMMA.16816.F32.BF16 R72, R4.reuse, R8, R72 ;  /* 0x000000080448723c */ /* 0x040ff00000041848 */
[----:B------:R-:W-:Y:S07]  /*6ac0*/  HMMA.16816.F32.BF16 R56, R4, R10, R56 ;  /* 0x0000000a0438723c */ /* 0x000fee0000041838 */
[----:B------:R-:W-:Y:S01]  /*6ad0*/  FADD.FTZ R4, R161, R24 ;  /* 0x00000018a1047221 */ /* 0x000fe20000010000 */
[----:B-1----:R-:W-:-:S02]  /*6ae0*/  F2FP.BF16.PACK_AB R6, R67, R66 ;  /* 0x000000424306723e */ /* 0x002fc400000010ff */
[----:B--2---:R-:W-:Y:S01]  /*6af0*/  F2FP.BF16.PACK_AB R5, R116, R64 ;  /* 0x000000407405723e */ /* 0x004fe200000010ff */
[----:B------:R-:W-:Y:S01]  /*6b00*/  FADD.FTZ R24, R169, R4 ;  /* 0x00000004a9187221 */ /* 0x000fe20000010000 */
[----:B------:R-:W-:Y:S02]  /*6b10*/  F2FP.BF16.PACK_AB R4, R65, R63 ;  /* 0x0000003f4104723e */ /* 0x000fe400000010ff */
[----:B------:R-:W-:Y:S01]  /*6b20*/  F2FP.BF16.PACK_AB R7, R70, R71 ;  /* 0x000000474607723e */ /* 0x000fe200000010ff */
[----:B------:R-:W-:Y:S02]  /*6b30*/  FADD.FTZ R0, R224, R0 ;  /* 0x00000000e0007221 */ /* 0x000fe40000010000 */
[----:B------:R1:W5:Y:S04]  /*6b40*/  LDL.LU R224, [R1+0x88] ;  /* 0x0000880001e07983 */ /* 0x0003680000300800 */
        /* <DEDUP_REMOVED lines=8> */
[----:B------:R-:W-:-:S02]  /*6bd0*/  FADD.FTZ R2, R209, R2 ;  /* 0x00000002d1027221 */ /* 0x000fc40000010000 */
[----:B------:R-:W-:Y:S02]  /*6be0*/  FADD.FTZ R0, R148, R0 ;  /* 0x0000000094007221 */ /* 0x000fe40000010000 */
[----:B------:R-:W-:Y:S01]  /*6bf0*/  FADD.FTZ R3, R210, R3 ;  /* 0x00000003d2037221 */ /* 0x000fe20000010000 */
[----:B------:R-:W-:Y:S01]  /*6c00*/  MOV R212, R186 ;  /* 0x000000ba00d47202 */ /* 0x000fe20000000f00 */
[----:B------:R-:W-:Y:S01]  /*6c10*/  FADD.FTZ R4, R175, R24 ;  /* 0x00000018af047221 */ /* 0x000fe20000010000 */
[----:B------:R-:W-:Y:S01]  /*6c20*/  MOV R213, R187 ;  /* 0x000000bb00d57202 */ /* 0x000fe20000000f00 */
[----:B------:R-:W2:Y:S01]  /*6c30*/  LDL R24, [R1+0x44] ;  /* 0x0000440001187983 */ /* 0x000ea20000100800 */
[----:B------:R-:W-:Y:S02]  /*6c40*/  FADD.FTZ R2, R149, R2 ;  /* 0x0000000295027221 */ /* 0x000fe40000010000 */
[----:B------:R-:W-:Y:S01]  /*6c50*/  FADD.FTZ R0, R160, R0 ;  /* 0x00000000a0007221 */ /* 0x000fe20000010000 */
[----:B------:R-:W-:Y:S01]  /*6c60*/  MOV R211, R166 ;  /* 0x000000a600d37202 */ /* 0x000fe20000000f00 */
[----:B------:R-:W-:Y:S01]  /*6c70*/  FADD.FTZ R2, R162, R2 ;  /* 0x00000002a2027221 */ /* 0x000fe20000010000 */
[----:B------:R-:W-:Y:S01]  /*6c80*/  MOV R127, R185 ;  /* 0x000000b9007f7202 */ /* 0x000fe20000000f00 */
[----:B------:R-:W-:Y:S01]  /*6c90*/  FADD.FTZ R0, R168, R0 ;  /* 0x00000000a8007221 */ /* 0x000fe20000010000 */
[----:B------:R-:W-:Y:S01]  /*6ca0*/  MOV R208, R167 ;  /* 0x000000a700d07202 */ /* 0x000fe20000000f00 */
[----:B------:R-:W-:Y:S01]  /*6cb0*/  FADD.FTZ R2, R173, R2 ;  /* 0x00000002ad027221 */ /* 0x000fe20000010000 */
[----:B------:R-:W-:Y:S01]  /*6cc0*/  MOV R222, R206 ;  /* 0x000000ce00de7202 */ /* 0x000fe20000000f00 */
[----:B------:R-:W-:Y:S01]  /*6cd0*/  FADD.FTZ R3, R150, R3 ;  /* 0x0000000396037221 */ /* 0x000fe20000010000 */
[----:B------:R-:W-:Y:S01]  /*6ce0*/  MUFU.EX2 R62, R141 ;  /* 0x0000008d003e7308 */ /* 0x000fe20000000800 */
[----:B------:R-:W-:Y:S01]  /*6cf0*/  FADD.FTZ R0, R174, R0 ;  /* 0x00000000ae007221 */ /* 0x000fe20000010000 */
[----:B------:R-:W-:Y:S01]  /*6d00*/  LDSM.16.MT88.4 R12, [R228+0x3000] ;  /* 0x00300000e40c783b */ /* 0x000fe20000004200 */
[----:B------:R-:W-:-:S02]  /*6d10*/  FADD.FTZ R2, R177, R2 ;  /* 0x00000002b1027221 */ /* 0x000fc40000010000 */
[----:B------:R-:W-:Y:S01]  /*6d20*/  FADD.FTZ R3, R163, R3 ;  /* 0x00000003a3037221 */ /* 0x000fe20000010000 */
[----:B------:R-:W-:Y:S01]  /*6d30*/  MOV R210, R165 ;  /* 0x000000a500d27202 */ /* 0x000fe20000000f00 */
[----:B------:R-:W-:Y:S01]  /*6d40*/  FADD.FTZ R0, R180, R0 ;  /* 0x00000000b4007221 */ /* 0x000fe20000010000 */
[----:B------:R-:W-:Y:S01]  /*6d50*/  MOV R9, c[0x0][0x2ac] ;  /* 0x0000ab0000097a02 */ /* 0x000fe20000000f00 */
[----:B------:R-:W-:Y:S02]  /*6d60*/  FADD.FTZ R2, R212, R2 ;  /* 0x00000002d4027221 */ /* 0x000fe40000010000 */
[----:B------:R-:W-:Y:S01]  /*6d70*/  FADD.FTZ R4, R249, R4 ;  /* 0x00000004f9047221 */ /* 0x000fe20000010000 */
[----:B------:R-:W-:Y:S01]  /*6d80*/  MOV R209, R184 ;  /* 0x000000b800d17202 */ /* 0x000fe20000000f00 */
[----:B------:R-:W-:Y:S01]  /*6d90*/  FADD.FTZ R3, R172, R3 ;  /* 0x00000003ac037221 */ /* 0x000fe20000010000 */
[----:B------:R-:W-:Y:S01]  /*6da0*/  MOV R206, R164 ;  /* 0x000000a400ce7202 */ /* 0x000fe20000000f00 */
[----:B------:R-:W-:Y:S01]  /*6db0*/  FADD.FTZ R0, R213, R0 ;  /* 0x00000000d5007221 */ /* 0x000fe20000010000 */
[----:B------:R-:W-:Y:S01]  /*6dc0*/  MUFU.EX2 R26, R145 ;  /* 0x00000091001a7308 */ /* 0x000fe20000000800 */
[----:B------:R-:W-:Y:S01]  /*6dd0*/  FADD.FTZ R6, R211, R2 ;  /* 0x00000002d3067221 */ /* 0x000fe20000010000 */
[----:B------:R-:W3:Y:S01]  /*6de0*/  LDSM.16.MT88.4 R160, [R225+0x3000] ;  /* 0x00300000e1a0783b */ /* 0x000ee20000004200 */
[----:B------:R-:W-:-:S02]  /*6df0*/  FADD.FTZ R3, R176, R3 ;  /* 0x00000003b0037221 */ /* 0x000fc40000010000 */
[----:B------:R-:W-:Y:S01]  /*6e00*/  FADD.FTZ R5, R210, R0 ;  /* 0x00000000d2057221 */ /* 0x000fe20000010000 */
[----:B------:R-:W4:Y:S01]  /*6e10*/  LDSM.16.MT88.4 R148, [R229+0x3000] ;  /* 0x00300000e594783b */ /* 0x000f220000004200 */
[----:B------:R-:W-:Y:S02]  /*6e20*/  FADD.FTZ R3, R127, R3 ;  /* 0x000000037f037221 */ /* 0x000fe40000010000 */
[----:B------:R-:W-:Y:S02]  /*6e30*/  IMAD R9, R9, c[0x0][0x1d0], RZ ;  /* 0x0000740009097a24 */ /* 0x000fe400078e02ff */
[----:B------:R-:W-:Y:S02]  /*6e40*/  FADD.FTZ R7, R208, R3 ;  /* 0x00000003d0077221 */ /* 0x000fe40000010000 */
        /* <DEDUP_REMOVED lines=17> */
[----:B------:R-:W-:Y:S01]  /*6f60*/  FADD.FTZ R5, R194, R5 ;  /* 0x00000005c2057221 */ /* 0x000fe20000010000 */
[----:B------:R-:W-:Y:S01]  /*6f70*/  MUFU.EX2 R20, R153 ;  /* 0x0000009900147308 */ /* 0x000fe20000000800 */
[----:B------:R-:W-:-:S02]  /*6f80*/  FADD.FTZ R4, R63, R4 ;  /* 0x000000043f047221 */ /* 0x000fc40000010000 */
[----:B------:R-:W-:Y:S02]  /*6f90*/  FADD.FTZ R5, R196, R5 ;  /* 0x00000005c4057221 */ /* 0x000fe40000010000 */
[----:B------:R-:W-:Y:S02]  /*6fa0*/  FADD.FTZ R4, R65, R4 ;  /* 0x0000000441047221 */ /* 0x000fe40000010000 */
[----:B------:R-:W-:Y:S01]  /*6fb0*/  FADD.FTZ R5, R64, R5 ;  /* 0x0000000540057221 */ /* 0x000fe20000010000 */
[----:B------:R-:W-:Y:S01]  /*6fc0*/  MUFU.EX2 R18, R154 ;  /* 0x0000009a00127308 */ /* 0x000fe20000000800 */
[----:B------:R-:W-:Y:S02]  /*6fd0*/  FADD.FTZ R4, R66, R4 ;  /* 0x0000000442047221 */ /* 0x000fe40000010000 */
[----:B------:R-:W-:-:S05]  /*6fe0*/  FADD.FTZ R5, R116, R5 ;  /* 0x0000000574057221 */ /* 0x000fca0000010000 */
[----:B------:R-:W-:Y:S01]  /*6ff0*/  MUFU.EX2 R17, R157 ;  /* 0x0000009d00117308 */ /* 0x000fe20000000800 */
[----:B------:R-:W-:-:S07]  /*7000*/  FADD.FTZ R5, R71, R5 ;  /* 0x0000000547057221 */ /* 0x000fce0000010000 */
[----:B------:R-:W1:Y:S08]  /*7010*/  MUFU.EX2 R61, R142 ;  /* 0x0000008e003d7308 */ /* 0x000e700000000800 */
[----:B------:R-:W1:Y:S08]  /*7020*/  MUFU.EX2 R25, R146 ;  /* 0x0000009200197308 */ /* 0x000e700000000800 */
[----:B------:R-:W-:Y:S08]  /*7030*/  MUFU.EX2 R16, R158 ;  /* 0x0000009e00107308 */ /* 0x000ff00000000800 */
[----:B------:R1:W-:Y:S08]  /*7040*/  MUFU.EX2 R60, R143 ;  /* 0x0000008f003c7308 */ /* 0x0003f00000000800 */
[----:B------:R-:W-:Y:S08]  /*7050*/  MUFU.EX2 R23, R147 ;  /* 0x0000009300177308 */ /* 0x000ff00000000800 */
[----:B------:R-:W-:Y:S01]  /*7060*/  MUFU.EX2 R11, R159 ;  /* 0x0000009f000b7308 */ /* 0x000fe20000000800 */
[----:B-1----:R-:W1:Y:S07]  /*7070*/  LDSM.16.MT88.4 R140, [R226+0x3000] ;  /* 0x00300000e28c783b */ /* 0x002e6e0000004200 */
[----:B------:R-:W-:Y:S08]  /*7080*/  MUFU.EX2 R21, R155 ;  /* 0x0000009b00157308 */ /* 0x000ff00000000800 */
[----:B------:R-:W1:Y:S08]  /*7090*/  MUFU.EX2 R27, R144 ;  /* 0x00000090001b7308 */ /* 0x000e700000000800 */
[----:B------:R-:W1:Y:S08]  /*70a0*/  MUFU.EX2 R22, R152 ;  /* 0x0000009800167308 */ /* 0x000e700000000800 */
[----:B------:R-:W2:Y:S08]  /*70b0*/  MUFU.EX2 R10, R188 ;  /* 0x000000bc000a7308 */ /* 0x000eb00000000800 */
[----:B------:R-:W2:Y:S01]  /*70c0*/  MUFU.EX2 R19, R156 ;  /* 0x0000009c00137308 */ /* 0x000ea20000000800 */
[----:B------:R-:W-:-:S02]  /*70d0*/  IADD3 R245, R245, -0x2, RZ ;  /* 0xfffffffef5f57810 */ /* 0x000fc40007ffe0ff */
[----:B------:R-:W-:Y:S02]  /*70e0*/  F2FP.BF16.PACK_AB R128, R61, R62 ;  /* 0x0000003e3d80723e */ /* 0x000fe400000010ff */
[----:B------:R-:W-:Y:S02]  /*70f0*/  F2FP.BF16.PACK_AB R129, R25, R26 ;  /* 0x0000001a1981723e */ /* 0x000fe400000010ff */
[----:B-1----:R-:W-:Y:S02]  /*7100*/  F2FP.BF16.PACK_AB R130, R27, R60 ;  /* 0x0000003c1b82723e */ /* 0x002fe400000010ff */
[----:B------:R-:W-:Y:S02]  /*7110*/  F2FP.BF16.PACK_AB R131, R22, R23 ;  /* 0x000000171683723e */ /* 0x000fe400000010ff */
[----:B------:R-:W-:Y:S02]  /*7120*/  F2FP.BF16.PACK_AB R124, R18, R20 ;  /* 0x00000014127c723e */ /* 0x000fe400000010ff */
[----:B------:R-:W-:Y:S01]  /*7130*/  F2FP.BF16.PACK_AB R125, R16, R17 ;  /* 0x00000011107d723e */ /* 0x000fe200000010ff */
[----:B--2---:R-:W-:Y:S01]  /*7140*/  @P4 IMAD.HI.U32 R2, R24, c[0x0][0x2c8], RZ ;  /* 0x0000b20018024a27 */ /* 0x004fe200078e00ff */
[----:B------:R-:W-:-:S04]  /*7150*/  MOV R0, R24 ;  /* 0x0000001800007202 */ /* 0x000fc80000000f00 */
[----:B------:R-:W-:Y:S02]  /*7160*/  @P4 SHF.R.U32.HI R0, RZ, c[0x0][0x2cc], R2 ;  /* 0x0000b300ff004a19 */ /* 0x000fe40000011602 */
[----:B------:R-:W-:Y:S02]  /*7170*/  MOV R2, RZ ;  /* 0x000000ff00027202 */ /* 0x000fe40000000f00 */
[----:B------:R-:W-:-:S05]  /*7180*/  IADD3 R3, R0, -c[0x0][0x168], R9 ;  /* 0x80005a0000037a10 */ /* 0x000fca0007ffe009 */
[----:B------:R-:W-:-:S05]  /*7190*/  IMAD.HI R2, R3, -0x6db6db6d, R2 ;  /* 0x9249249303027827 */ /* 0x000fca00078e0202 */
[----:B------:R-:W-:Y:S01]  /*71a0*/  SHF.R.U32.HI R0, RZ, 0x1f, R2 ;  /* 0x0000001fff007819 */ /* 0x000fe20000011602 */
[----:B------:R-:W-:-:S03]  /*71b0*/  FADD.FTZ R3, R223, R6 ;  /* 0x00000006df037221 */ /* 0x000fc60000010000 */
[----:B------:R-:W-:Y:S01]  /*71c0*/  LEA.HI.SX32 R9, R2, R0, 0x1a ;  /* 0x0000000002097211 */ /* 0x000fe200078fd2ff */
        /* <DEDUP_REMOVED lines=35> */
[----:B------:R-:W-:Y:S01]  /*7400*/  IMNMX R7, RZ, R9, !PT ;  /* 0x00000009ff077217 */ /* 0x000fe20007800200 */
[----:B------:R-:W-:Y:S02]  /*7410*/  FADD.FTZ R0, R11, R0 ;  /* 0x000000000b007221 */ /* 0x000fe40000010000 */
[----:B------:R-:W-:-:S02]  /*7420*/  FADD.FTZ R4, R21, R5 ;  /* 0x0000000515047221 */ /* 0x000fc40000010000 */
[----:B------:R-:W-:Y:S02]  /*7430*/  FADD.FTZ R5, R27, R3 ;  /* 0x000000031b057221 */ /* 0x000fe40000010000 */
[----:B------:R-:W-:Y:S02]  /*7440*/  FADD.FTZ R3, R22, R2 ;  /* 0x0000000216037221 */ /* 0x000fe40000010000 */
[----:B------:R-:W-:Y:S01]  /*7450*/  FADD.FTZ R0, R10, R0 ;  /* 0x000000000a007221 */ /* 0x000fe20000010000 */
[----:B------:R1:W-:Y:S01]  /*7460*/  STL [R1+0x4], R7 ;  /* 0x0000040701007387 */ /* 0x0003e20000100800 */
[----:B------:R-:W-:-:S03]  /*7470*/  FADD.FTZ R2, R19, R4 ;  /* 0x0000000413027221 */ /* 0x000fc60000010000 */
[----:B------:R1:W-:Y:S04]  /*7480*/  STL [R1+0xc], R5 ;  /* 0x00000c0501007387 */ /* 0x0003e80000100800 */
[----:B------:R1:W-:Y:S04]  /*7490*/  STL [R1+0x10], R3 ;  /* 0x0000100301007387 */ /* 0x0003e80000100800 */
[----:B------:R1:W-:Y:S04]  /*74a0*/  STL [R1+0x14], R0 ;  /* 0x0000140001007387 */ /* 0x0003e80000100800 */
[----:B------:R1:W-:Y:S01]  /*74b0*/  STL [R1+0x8], R2 ;  /* 0x0000080201007387 */ /* 0x0003e20000100800 */
[----:B------:R-:W-:-:S02]  /*74c0*/  ISETP.GE.AND P0, PT, R245, R7, PT ;  /* 0x00000007f500720c */ /* 0x000fc40003f06270 */
[----:B------:R-:W-:Y:S02]  /*74d0*/  F2FP.BF16.PACK_AB R126, R19, R21 ;  /* 0x00000015137e723e */ /* 0x000fe400000010ff */
[----:B------:R-:W-:Y:S01]  /*74e0*/  F2FP.BF16.PACK_AB R127, R10, R11 ;  /* 0x0000000b0a7f723e */ /* 0x000fe200000010ff */
[C---:B---3--:R-:W-:Y:S08]  /*74f0*/  HMMA.16816.F32.BF16 R184, R128.reuse, R160, R100 ;  /* 0x000000a080b8723c */ /* 0x048ff00000041864 */
[C---:B------:R-:W-:Y:S08]  /*7500*/  HMMA.16816.F32.BF16 R176, R128.reuse, R162, R96 ;  /* 0x000000a280b0723c */ /* 0x040ff00000041860 */
[C---:B----4-:R-:W-:Y:S08]  /*7510*/  HMMA.16816.F32.BF16 R180, R128.reuse, R148, R88 ;  /* 0x0000009480b4723c */ /* 0x050ff00000041858 */
[C---:B------:R-:W-:Y:S08]  /*7520*/  HMMA.16816.F32.BF16 R168, R128.reuse, R150, R84 ;  /* 0x0000009680a8723c */ /* 0x040ff00000041854 */
[C---:B------:R-:W-:Y:S08]  /*7530*/  HMMA.16816.F32.BF16 R172, R128.reuse, R140, R80 ;  /* 0x0000008c80ac723c */ /* 0x040ff00000041850 */
[----:B------:R-:W-:Y:S08]  /*7540*/  HMMA.16816.F32.BF16 R164, R128, R142, R76 ;  /* 0x0000008e80a4723c */ /* 0x000ff0000004184c */
[C---:B------:R-:W-:Y:S08]  /*7550*/  HMMA.16816.F32.BF16 R152, R124.reuse, R160, R52 ;  /* 0x000000a07c98723c */ /* 0x040ff00000041834 */
[C---:B------:R-:W-:Y:S08]  /*7560*/  HMMA.16816.F32.BF16 R144, R124.reuse, R148, R40 ;  /* 0x000000947c90723c */ /* 0x040ff00000041828 */
[----:B------:R-:W-:Y:S08]  /*7570*/  HMMA.16816.F32.BF16 R136, R124, R140, R32 ;  /* 0x0000008c7c88723c */ /* 0x000ff00000041820 */
[----:B------:R-:W-:Y:S08]  /*7580*/  HMMA.16816.F32.BF16 R156, R128, R12, R72 ;  /* 0x0000000c809c723c */ /* 0x000ff00000041848 */
[C---:B------:R-:W-:Y:S08]  /*7590*/  HMMA.16816.F32.BF16 R160, R124.reuse, R162, R48 ;  /* 0x000000a27ca0723c */ /* 0x040ff00000041830 */
[C---:B------:R-:W-:Y:S08]  /*75a0*/  HMMA.16816.F32.BF16 R148, R124.reuse, R150, R36 ;  /* 0x000000967c94723c */ /* 0x040ff00000041824 */
[C---:B------:R-:W-:Y:S08]  /*75b0*/  HMMA.16816.F32.BF16 R140, R124.reuse, R142, R28 ;  /* 0x0000008e7c8c723c */ /* 0x040ff0000004181c */
[----:B------:R-:W-:Y:S08]  /*75c0*/  HMMA.16816.F32.BF16 R132, R124, R12, R132 ;  /* 0x0000000c7c84723c */ /* 0x000ff00000041884 */
[-C--:B------:R-:W-:Y:S08]  /*75d0*/  HMMA.16816.F32.BF16 R128, R128, R14.reuse, R56 ;  /* 0x0000000e8080723c */ /* 0x080ff00000041838 */
[----:B------:R-:W-:Y:S01]  /*75e0*/  HMMA.16816.F32.BF16 R124, R124, R14, R44 ;  /* 0x0000000e7c7c723c */ /* 0x000fe2000004182c */
[----:B------:R-:W-:Y:S02]  /*75f0*/  @!UPT UIADD3 URZ, URZ, URZ, URZ ;  /* 0x0000003f3f3ff290 */ /* 0x000fe4000fffe03f */
[----:B------:R-:W-:Y:S11]  /*7600*/  @!P0 BRA `(.L_x_544) ;  /* 0x000055c000008947 */ /* 0x000ff60003800000 */
[----:B-1----:R-:W-:Y:S01]  /*7610*/  IMAD.MOV.U32 R121, RZ, RZ, R118 ;  /* 0x000000ffff797224 */ /* 0x002fe200078e0076 */
[----:B------:R-:W-:Y:S01]  /*7620*/  MOV R123, R68 ;  /* 0x00000044007b7202 */ /* 0x000fe20000000f00 */
[----:B------:R-:W-:Y:S01]  /*7630*/  IMAD.MOV.U32 R120, RZ, RZ, R119 ;  /* 0x000000ffff787224 */ /* 0x000fe200078e0077 */
[----:B------:R-:W-:-:S07]  /*7640*/  MOV R122, R117 ;  /* 0x00000075007a7202 */ /* 0x000fce0000000f00 */
.L_x_555:
[----:B------:R-:W-:Y:S04]  /*7650*/  DEPBAR.LE SB0, 0x0 ;  /* 0x000080000000791a */ /* 0x000fe80000000000 */
[----:B------:R-:W-:Y:S01]  /*7660*/  WARPSYNC 0xffffffff ;  /* 0xffffffff00007948 */ /* 0x000fe20003800000 */
[----:B------:R-:W-:Y:S01]  /*7670*/  BAR.SYNC.DEFER_BLOCKING 0x0 ;  /* 0x0000000000007b1d */ /* 0x000fe20000010000 */
[----:B------:R-:W-:Y:S05]  /*7680*/  ISETP.GE.AND P0, PT, R245, RZ, PT ;  /* 0x000000fff500720c */ /* 0x000fea0003f06270 */
[----:B------:R1:W2:Y:S01]  /*7690*/  LDSM.16.M88.4 R112, [R231] ;  /* 0x00000000e770783b */ /* 0x0002a20000000200 */
[----:B------:R-:W-:Y:S03]  /*76a0*/  BSSY B0, `(.L_x_545) ;  /* 0x000004d000007945 */ /* 0x000fe60003800000 */
[----:B------:R1:W3:Y:S04]  /*76b0*/  LDSM.16.M88.4 R108, [R231+0x2000] ;  /* 0x00200000e76c783b */ /* 0x0002e80000000200 */
[----:B-----5:R1:W4:Y:S04]  /*76c0*/  LDSM.16.M88.4 R16, [R224] ;  /* 0x00000000e010783b */ /* 0x0203280000000200 */
        /* <DEDUP_REMOVED lines=8> */
[----:B------:R1:W1:Y:S04]  /*7750*/  LDSM.16.M88.4 R192, [R235] ;  /* 0x00000000ebc0783b */ /* 0x0002680000000200 */
[----:B------:R1:W1:Y:S04]  /*7760*/  LDSM.16.M88.4 R200, [R241] ;  /* 0x00000000f1c8783b */ /* 0x0002680000000200 */
[----:B------:R1:W1:Y:S04]  /*7770*/  LDSM.16.M88.4 R204, [R240] ;  /* 0x00000000f0cc783b */ /* 0x0002680000000200 */
[----:B------:R1:W1:Y:S04]  /*7780*/  LDSM.16.M88.4 R208, [R239] ;  /* 0x00000000efd0783b */ /* 0x0002680000000200 */
[----:B------:R1:W1:Y:S04]  /*7790*/  LDSM.16.M88.4 R212, [R238] ;  /* 0x00000000eed4783b */ /* 0x0002680000000200 */
[----:B------:R1:W1:Y:S04]  /*77a0*/  LDSM.16.M88.4 R216, [R237] ;  /* 0x00000000edd8783b */ /* 0x0002680000000200 */
[----:B------:R1:W1:Y:S01]  /*77b0*/  LDSM.16.M88.4 R220, [R236] ;  /* 0x00000000ecdc783b */ /* 0x0002620000000200 */
[----:B------:R-:W-:-:S05]  /*77c0*/  @!P0 BRA `(.L_x_546) ;  /* 0x000003a000008947 */ /* 0x000fca0003800000 */
[----:B--234-:R-:W-:Y:S01]  /*77d0*/  IMAD.WIDE.U32 R2, R250, c[0x0][0x208], RZ ;  /* 0x00008200fa027a25 */ /* 0x01cfe200078e00ff */
[----:B------:R-:W-:Y:S01]  /*77e0*/  SHF.R.S32.HI R0, RZ, 0x1f, R250 ;  /* 0x0000001fff007819 */ /* 0x000fe200000114fa */
[----:B------:R-:W2:Y:S01]  /*77f0*/  LDL.64 R8, [R1+0x30] ;  /* 0x0000300001087983 */ /* 0x000ea20000100a00 */
[----:B------:R-:W-:Y:S01]  /*7800*/  SHF.R.S32.HI R4, RZ, 0x1f, R244 ;  /* 0x0000001fff047819 */ /* 0x000fe200000114f4 */
[----:B------:R-:W-:Y:S01]  /*7810*/  IMAD.SHL.U32 R20, R242, 0x2, RZ ;  /* 0x00000002f2147824 */ /* 0x000fe200078e00ff */
[----:B------:R-:W-:Y:S01]  /*7820*/  SHF.R.S32.HI R5, RZ, 0x1f, R242 ;  /* 0x0000001fff057819 */ /* 0x000fe200000114f2 */
[----:B------:R-:W-:Y:S02]  /*7830*/  IMAD R0, R0, c[0x0][0x208], RZ ;  /* 0x0000820000007a24 */ /* 0x000fe400078e02ff */
[----:B------:R-:W-:Y:S01]  /*7840*/  IMAD R4, R4, c[0x0][0x218], RZ ;  /* 0x0000860004047a24 */ /* 0x000fe200078e02ff */
[----:B------:R-:W-:Y:S01]  /*7850*/  SHF.L.U64.HI R5, R242, 0x1, R5 ;  /* 0x00000001f2057819 */ /* 0x000fe20000010205 */
[----:B------:R-:W-:Y:S01]  /*7860*/  IMAD R0, R250, c[0x0][0x20c], R0 ;  /* 0x00008300fa007a24 */ /* 0x000fe200078e0200 */
[----:B------:R-:W3:Y:S03]  /*7870*/  LDL R6, [R1+0x40] ;  /* 0x0000400001067983 */ /* 0x000ee60000100800 */
[----:B------:R-:W-:Y:S04]  /*7880*/  IMAD.IADD R3, R3, 0x1, R0 ;  /* 0x0000000103037824 */ /* 0x000fe800078e0200 */
[----:B------:R-:W-:Y:S05]  /*7890*/  IMAD.WIDE.U32 R2, R244, c[0x0][0x218], R2 ;  /* 0x00008600f4027a25 */ /* 0x000fea00078e0002 */
[----:B--2---:R-:W-:Y:S01]  /*78a0*/  IADD3 R0, P1, R8, R2, RZ ;  /* 0x0000000208007210 */ /* 0x004fe20007f3e0ff */
[----:B------:R-:W-:Y:S03]  /*78b0*/  IMAD R2, R244, c[0x0][0x21c], R4 ;  /* 0x00008700f4027a24 */ /* 0x000fe600078e0204 */
[----:B------:R-:W-:Y:S02]  /*78c0*/  LEA R4, P0, R0, c[0x0][0x1f8], 0x1 ;  /* 0x00007e0000047a11 */ /* 0x000fe400078008ff */
[----:B---3--:R-:W-:Y:S04]  /*78d0*/  IADD3.X R2, R6, R3, R2, P1, !PT ;  /* 0x0000000306027210 */ /* 0x008fe80000ffe402 */
[----:B------:R-:W-:Y:S01]  /*78e0*/  LEA.HI.X R0, R0, c[0x0][0x1fc], R2, 0x1, P0 ;  /* 0x00007f0000007a11 */ /* 0x000fe200000f0c02 */
[----:B------:R-:W-:-:S05]  /*78f0*/  BRA.DIV ~URZ, `(.L_x_547) ;  /* 0x0000e1227f007947 */ /* 0x000fca000b800000 */
[----:B------:R2:W3:Y:S02]  /*7900*/  SHFL.IDX PT, R7, R0, RZ, 0x181f ;  /* 0x00181fff00077589 */ /* 0x0004e400000e0000 */
.L_x_606:
[----:B------:R-:W-:-:S05]  /*7910*/  BRA.DIV ~URZ, `(.L_x_548) ;  /* 0x0000e1727f007947 */ /* 0x000fca000b800000 */
[----:B------:R-:W4:Y:S04]  /*7920*/  SHFL.IDX PT, R6, R4, RZ, 0x181f ;  /* 0x00181fff04067589 */ /* 0x000f2800000e0000 */
[----:B------:R-:W5:Y:S04]  /*7930*/  SHFL.IDX PT, R2, R4, 0x1, 0x181f ;  /* 0x00381f0004027f89 */ /* 0x000f6800000e0000 */
[----:B------:R-:W-:Y:S04]  /*7940*/  SHFL.IDX PT, R3, R0, 0x1, 0x181f ;  /* 0x00381f0000037f89 */ /* 0x000fe800000e0000 */
[----:B------:R-:W-:Y:S04]  /*7950*/  SHFL.IDX PT, R10, R4, 0x2, 0x181f ;  /* 0x00581f00040a7f89 */ /* 0x000fe800000e0000 */
[----:B------:R-:W2:Y:S04]  /*7960*/  SHFL.IDX PT, R8, R4, 0x3, 0x181f ;  /* 0x00781f0004087f89 */ /* 0x000ea800000e0000 */
[----:B------:R-:W3:Y:S04]  /*7970*/  SHFL.IDX PT, R11, R0, 0x2, 0x181f ;  /* 0x00581f00000b7f89 */ /* 0x000ee800000e0000 */
[----:B------:R-:W1:Y:S04]  /*7980*/  SHFL.IDX PT, R9, R4, 0x4, 0x181f ;  /* 0x00981f0004097f89 */ /* 0x000e6800000e0000 */
[----:B------:R-:W1:Y:S04]  /*7990*/  SHFL.IDX PT, R15, R0, 0x3, 0x181f ;  /* 0x00781f00000f7f89 */ /* 0x000e6800000e0000 */
[----:B------:R-:W1:Y:S04]  /*79a0*/  SHFL.IDX PT, R12, R4, 0x5, 0x181f ;  /* 0x00b81f00040c7f89 */ /* 0x000e6800000e0000 */
[----:B------:R-:W1:Y:S04]  /*79b0*/  SHFL.IDX PT, R14, R0, 0x4, 0x181f ;  /* 0x00981f00000e7f89 */ /* 0x000e6800000e0000 */
[----:B------:R-:W1:Y:S04]  /*79c0*/  SHFL.IDX PT, R13, R0, 0x5, 0x181f ;  /* 0x00b81f00000d7f89 */ /* 0x000e6800000e0000 */
[----:B------:R-:W1:Y:S04]  /*79d0*/  SHFL.IDX PT, R4, R4, 0x6, 0x181f ;  /* 0x00d81f0004047f89 */ /* 0x000e6800000e0000 */
[----:B--2---:R-:W2:Y:S01]  /*79e0*/  SHFL.IDX PT, R0, R0, 0x6, 0x181f ;  /* 0x00d81f0000007f89 */ /* 0x004ea200000e0000 */
[-C--:B----4-:R-:W-:Y:S02]  /*79f0*/  IADD3 R6, P0, R6, R20.reuse, RZ ;  /* 0x0000001406067210 */ /* 0x090fe40007f1e0ff */
[-C--:B-----5:R-:W-:Y:S02]  /*7a00*/  IADD3 R2, P1, R2, R20.reuse, RZ ;  /* 0x0000001402027210 */ /* 0x0a0fe40007f3e0ff */
[-C--:B------:R-:W-:Y:S01]  /*7a10*/  IADD3 R8, P6, R8, R20.reuse, RZ ;  /* 0x0000001408087210 */ /* 0x080fe20007fde0ff */
[--C-:B---3--:R-:W-:Y:S01]  /*7a20*/  IMAD.X R7, R7, 0x1, R5.reuse, P0 ;  /* 0x0000000107077824 */ /* 0x108fe200000e0605 */
[-C--:B------:R-:W-:Y:S01]  /*7a30*/  IADD3 R10, P0, R10, R20.reuse, RZ ;  /* 0x000000140a0a7210 */ /* 0x080fe20007f1e0ff */
[--C-:B------:R-:W-:Y:S03]  /*7a40*/  IMAD.X R3, R3, 0x1, R5.reuse, P1 ;  /* 0x0000000103037824 */ /* 0x100fe600008e0605 */
[----:B------:R1:W-:Y:S01]  /*7a50*/  LDGSTS.E.BYPASS.LTC128B.128 [R243+0x100], [R6.64], !P5 ;  /* 0x0010000006f37fae */ /* 0x0003e2000e901d46 */
[--C-:B------:R-:W-:Y:S03]  /*7a60*/  IMAD.X R11, R11, 0x1, R5.reuse, P0 ;  /* 0x000000010b0b7824 */ /* 0x100fe600000e0605 */
[----:B------:R3:W-:Y:S04]  /*7a70*/  LDGSTS.E.BYPASS.LTC128B.128 [R243+0x900], [R2.64], !P5 ;  /* 0x0090000002f37fae */ /* 0x0007e8000e901d46 */
[----:B------:R4:W-:Y:S01]  /*7a80*/  LDGSTS.E.BYPASS.LTC128B.128 [R243+0x1100], [R10.64], !P5 ;  /* 0x011000000af37fae */ /* 0x0009e2000e901d46 */
[-C--:B-1----:R-:W-:Y:S01]  /*7a90*/  IADD3 R6, P1, R9, R20.reuse, RZ ;  /* 0x0000001409067210 */ /* 0x082fe20007f3e0ff */
[--C-:B------:R-:W-:Y:S01]  /*7aa0*/  IMAD.X R9, R15, 0x1, R5.reuse, P6 ;  /* 0x000000010f097824 */ /* 0x100fe200030e0605 */
[----:B---3--:R-:W-:Y:S03]  /*7ab0*/  IADD3 R2, P0, R12, R20, RZ ;  /* 0x000000140c027210 */ /* 0x008fe60007f1e0ff */
[--C-:B------:R-:W-:Y:S01]  /*7ac0*/  IMAD.X R7, R14, 0x1, R5.reuse, P1 ;  /* 0x000000010e077824 */ /* 0x100fe200008e0605 */
[----:B------:R4:W-:Y:S01]  /*7ad0*/  LDGSTS.E.BYPASS.LTC128B.128 [R243+0x1900], [R8.64], !P5 ;  /* 0x0190000008f37fae */ /* 0x0009e2000e901d46 */
[----:B------:R-:W-:Y:S03]  /*7ae0*/  IMAD.X R3, R13, 0x1, R5, P0 ;  /* 0x000000010d037824 */ /* 0x000fe600000e0605 */
[----:B------:R4:W-:Y:S04]  /*7af0*/  LDGSTS.E.BYPASS.LTC128B.128 [R243+0x2100], [R6.64], !P5 ;  /* 0x0210000006f37fae */ /* 0x0009e8000e901d46 */
[----:B------:R4:W-:Y:S02]  /*7b00*/  LDGSTS.E.BYPASS.LTC128B.128 [R243+0x2900], [R2.64], !P5 ;  /* 0x0290000002f37fae */ /* 0x0009e4000e901d46 */
.L_x_607:
[----:B--2-4-:R-:W-:Y:S04]  /*7b10*/  IADD3 R2, P0, R4, R20, RZ ;  /* 0x0000001404027210 */ /* 0x014fe80007f1e0ff */
[----:B------:R-:W-:Y:S05]  /*7b20*/  IADD3.X R3, R0, R5, RZ, P0, !PT ;  /* 0x0000000500037210 */ /* 0x000fea00007fe4ff */
[----:B------:R-:W-:Y:S01]  /*7b30*/  @!PT LDS RZ, [RZ] ;  /* 0x00000000fffff984 */ /* 0x000fe20000000800 */
[----:B------:R-:W-:Y:S01]  /*7b40*/  @!PT LDS RZ, [RZ] ;  /* 0x00000000fffff984 */ /* 0x000fe20000000800 */
[----:B------:R-:W-:Y:S01]  /*7b50*/  @!PT LDS RZ, [RZ] ;  /* 0x00000000fffff984 */ /* 0x000fe20000000800 */
[----:B------:R1:W-:Y:S04]  /*7b60*/  LDGSTS.E.BYPASS.LTC128B.128 [R243+0x3100], [R2.64], !P5 ;  /* 0x0310000002f37fae */ /* 0x0003e8000e901d46 */
.L_x_546:
[----:B--234-:R-:W-:Y:S05]  /*7b70*/  BSYNC B0 ;  /* 0x0000000000007941 */ /* 0x01cfea0003800000 */
.L_x_545:
[----:B------:R-:W0:Y:S01]  /*7b80*/  LDGDEPBAR ;  /* 0x00000000000079af */ /* 0x000e220000000000 */
[----:B------:R-:W-:Y:S01]  /*7b90*/  WARPSYNC 0xffffffff ;  /* 0xffffffff00007948 */ /* 0x000fe20003800000 */
[-C--:B------:R-:W-:Y:S01]  /*7ba0*/  HMMA.16816.F32.BF16 R4, R112, R16.reuse, RZ ;  /* 0x000000107004723c */ /* 0x080fe200000418ff */
[----:B------:R-:W-:Y:S02]  /*7bb0*/  BSSY B0, `(.L_x_549) ;  /* 0x00000d4000007945 */ /* 0x000fe40003800000 */
[----:B------:R-:W-:Y:S05]  /*7bc0*/  ISETP.GE.AND P0, PT, R245, 0x1, PT ;  /* 0x00000001f500780c */ /* 0x000fea0003f06270 */
[C---:B------:R-:W-:Y:S08]  /*7bd0*/  HMMA.16816.F32.BF16 R8, R108.reuse, R16, RZ ;  /* 0x000000106c08723c */ /* 0x040ff000000418ff */
[-C--:B------:R-:W-:Y:S08]  /*7be0*/  HMMA.16816.F32.BF16 R12, R108, R18.reuse, RZ ;  /* 0x000000126c0c723c */ /* 0x080ff000000418ff */
        /* <DEDUP_REMOVED lines=25> */
[----:B------:R-:W-:Y:S07]  /*7d80*/  LDSM.16.M88.4 R116, [R232] ;  /* 0x00000000e874783b */ /* 0x000fee0000000200 */
[-C--:B------:R-:W-:Y:S08]  /*7d90*/  HMMA.16816.F32.BF16 R4, R188, R192.reuse, R4 ;  /* 0x000000c0bc04723c */ /* 0x080ff00000041804 */
[C---:B------:R-:W-:Y:S08]  /*7da0*/  HMMA.16816.F32.BF16 R8, R196.reuse, R192, R8 ;  /* 0x000000c0c408723c */ /* 0x040ff00000041808 */
[-C--:B------:R-:W-:Y:S08]  /*7db0*/  HMMA.16816.F32.BF16 R12, R196, R194.reuse, R12 ;  /* 0x000000c2c40c723c */ /* 0x080ff0000004180c */
[C---:B------:R-:W-:Y:S01]  /*7dc0*/  HMMA.16816.F32.BF16 R16, R188.reuse, R194, R16 ;  /* 0x000000c2bc10723c */ /* 0x040fe20000041810 */
[----:B------:R-:W1:Y:S07]  /*7dd0*/  LDSM.16.M88.4 R192, [R230] ;  /* 0x00000000e6c0783b */ /* 0x000e6e0000000200 */
        /* <DEDUP_REMOVED lines=19> */
[----:B------:R-:W5:Y:S07]  /*7f10*/  LDSM.16.M88.4 R212, [R230+0x1800] ;  /* 0x00180000e6d4783b */ /* 0x000f6e0000000200 */
        /* <DEDUP_REMOVED lines=25> */
[----:B------:R-:W2:Y:S07]  /*80b0*/  LDSM.16.M88.4 R208, [R227] ;  /* 0x00000000e3d0783b */ /* 0x000eae0000000200 */
[-C--:B-----5:R-:W-:Y:S08]  /*80c0*/  HMMA.16816.F32.BF16 R52, R116, R212.reuse, R52 ;  /* 0x000000d47434723c */ /* 0x0a0ff00000041834 */
        /* <DEDUP_REMOVED lines=19> */
[----:B------:R-:W1:Y:S07]  /*8200*/  LDSM.16.M88.4 R116, [R227+0x1000] ;  /* 0x00100000e374783b */ /* 0x000e6e0000000200 */
[-C--:B--2---:R-:W-:Y:S01]  /*8210*/  HMMA.16816.F32.BF16 R4, R204, R208.reuse, R4 ;  /* 0x000000d0cc04723c */ /* 0x084fe20000041804 */
[----:B------:R-:W2:Y:S01]  /*8220*/  LDSM.16.M88.4 R196, [R227+0x2000] ;  /* 0x00200000e3c4783b */ /* 0x000ea20000000200 */
[----:B------:R-:W-:Y:S06]  /*8230*/  DEPBAR.LE SB0, 0x0 ;  /* 0x000080000000791a */ /* 0x000fec0000000000 */
[C---:B------:R-:W-:Y:S01]  /*8240*/  HMMA.16816.F32.BF16 R8, R216.reuse, R208, R8 ;  /* 0x000000d0d808723c */ /* 0x040fe20000041808 */
[----:B------:R-:W-:Y:S07]  /*8250*/  BAR.SYNC.DEFER_BLOCKING 0x0 ;  /* 0x0000000000007b1d */ /* 0x000fee0000010000 */
        /* <DEDUP_REMOVED lines=25> */
[----:B------:R-:W-:Y:S01]  /*83f0*/  HMMA.16816.F32.BF16 R112, R204, R214, R112 ;  /* 0x000000d6cc70723c */ /* 0x000fe20000041870 */
[----:B------:R-:W-:Y:S07]  /*8400*/  @!UPT UIADD3 URZ, URZ, URZ, URZ ;  /* 0x0000003f3f3ff290 */ /* 0x000fee000fffe03f */
[----:B------:R-:W-:-:S11]  /*8410*/  @!P0 BRA `(.L_x_550) ;  /* 0x000004d000008947 */ /* 0x000fd60003800000 */
[----:B------:R-:W-:Y:S01]  /*8420*/  IMAD.MOV.U32 R244, RZ, RZ, RZ ;  /* 0x000000fffff47224 */ /* 0x000fe200078e00ff */
[----:B------:R-:W2:Y:S01]  /*8430*/  LDL R2, [R1+0x1c] ;  /* 0x00001c0001027983 */ /* 0x000ea20000100800 */
[----:B------:R-:W-:Y:S03]  /*8440*/  IMAD.SHL.U32 R119, R242, 0x2, RZ ;  /* 0x00000002f2777824 */ /* 0x000fe600078e00ff */
[----:B------:R-:W3:Y:S04]  /*8450*/  LDL R0, [R1+0x18] ;  /* 0x0000180001007983 */ /* 0x000ee80000100800 */
[----:B------:R-:W4:Y:S04]  /*8460*/  LDL.64 R220, [R1+0x28] ;  /* 0x0000280001dc7983 */ /* 0x000f280000100a00 */
[----:B------:R-:W5:Y:S04]  /*8470*/  LDL R246, [R1+0x3c] ;  /* 0x00003c0001f67983 */ /* 0x000f680000100800 */
[----:B------:R-:W4:Y:S04]  /*8480*/  LDL.64 R248, [R1+0x20] ;  /* 0x0000200001f87983 */ /* 0x000f280000100a00 */
[----:B------:R-:W5:Y:S01]  /*8490*/  LDL R247, [R1+0x38] ;  /* 0x0000380001f77983 */ /* 0x000f620000100800 */
[----:B--2---:R-:W-:Y:S05]  /*84a0*/  IMAD R2, R245, 0x70, R2 ;  /* 0x00000070f5027824 */ /* 0x004fea00078e0202 */
[----:B---3--:R-:W-:Y:S05]  /*84b0*/  IADD3 R2, R2, -0x70, R0 ;  /* 0xffffff9002027810 */ /* 0x008fea0007ffe000 */
[----:B------:R-:W-:Y:S04]  /*84c0*/  @P3 IMAD.HI.U32 R3, R2, c[0x0][0x2bc], RZ ;  /* 0x0000af0002033a27 */ /* 0x000fe800078e00ff */
[----:B------:R-:W-:Y:S01]  /*84d0*/  IMAD.MOV.U32 R0, RZ, RZ, R2 ;  /* 0x000000ffff007224 */ /* 0x000fe200078e0002 */
[----:B------:R-:W-:Y:S04]  /*84e0*/  @P3 SHF.R.U32.HI R0, RZ, c[0x0][0x2c0], R3 ;  /* 0x0000b000ff003a19 */ /* 0x000fe80000011603 */
[C---:B----4-:R-:W-:Y:S04]  /*84f0*/  @!P2 IADD3 R3, P0, R0.reuse, R220, RZ ;  /* 0x000000dc0003a210 */ /* 0x050fe80007f1e0ff */
[----:B-----5:R-:W-:Y:S01]  /*8500*/  @!P2 LEA.HI.X.SX32 R117, R0, R246, 0x1, P0 ;  /* 0x000000f60075a211 */ /* 0x020fe200000f0eff */
[----:B------:R-:W-:Y:S01]  /*8510*/  IMAD.MOV R0, RZ, RZ, -R0 ;  /* 0x000000ffff007224 */ /* 0x000fe200078e0a00 */
[C---:B------:R-:W-:Y:S02]  /*8520*/  @!P2 LEA R116, P0, R3.reuse, c[0x0][0x2a0], 0x2 ;  /* 0x0000a8000374aa11 */ /* 0x040fe400078010ff */
[----:B------:R-:W-:Y:S01]  /*8530*/  SHF.R.S32.HI R246, RZ, 0x1f, R242 ;  /* 0x0000001ffff67819 */ /* 0x000fe200000114f2 */
[----:B------:R-:W-:Y:S01]  /*8540*/  IMAD R250, R0, c[0x0][0x2b8], R2 ;  /* 0x0000ae0000fa7a24 */ /* 0x000fe200078e0202 */
[----:B------:R-:W-:Y:S03]  /*8550*/  @!P2 LEA.HI.X R117, R3, c[0x0][0x2a4], R117, 0x2, P0 ;  /* 0x0000a9000375aa11 */ /* 0x000fe600000f1475 */
[----:B------:R-:W-:Y:S01]  /*8560*/  IMAD.WIDE.U32 R2, R250, c[0x0][0x1e0], RZ ;  /* 0x00007800fa027a25 */ /* 0x000fe200078e00ff */
[----:B------:R-:W-:Y:S01]  /*8570*/  SHF.R.S32.HI R0, RZ, 0x1f, R250 ;  /* 0x0000001fff007819 */ /* 0x000fe200000114fa */
[----:B------:R1:W2:Y:S04]  /*8580*/  @!P2 LDG.E R244, [R116.64] ;  /* 0x0000000674f4a981 */ /* 0x0002a8000c1e1900 */
[----:B------:R-:W-:Y:S04]  /*8590*/  IMAD R0, R0, c[0x0][0x1e0], RZ ;  /* 0x0000780000007a24 */ /* 0x000fe800078e02ff */
[----:B------:R-:W-:Y:S04]  /*85a0*/  IMAD R0, R250, c[0x0][0x1e4], R0 ;  /* 0x00007900fa007a24 */ /* 0x000fe800078e0200 */
[----:B------:R-:W-:Y:S01]  /*85b0*/  IMAD.IADD R3, R3, 0x1, R0 ;  /* 0x0000000103037824 */ /* 0x000fe200078e0200 */
[----:B-1----:R-:W-:Y:S02]  /*85c0*/  SHF.L.U64.HI R117, R242, 0x1, R246 ;  /* 0x00000001f2757819 */ /* 0x002fe400000102f6 */
[----:B--2---:R-:W-:Y:S01]  /*85d0*/  SHF.R.S32.HI R116, RZ, 0x1f, R244 ;  /* 0x0000001fff747819 */ /* 0x004fe200000114f4 */
[----:B------:R-:W-:Y:S04]  /*85e0*/  IMAD.WIDE.U32 R2, R244, c[0x0][0x1f0], R2 ;  /* 0x00007c00f4027a25 */ /* 0x000fe800078e0002 */
[----:B------:R-:W-:Y:S01]  /*85f0*/  IMAD R116, R116, c[0x0][0x1f0], RZ ;  /* 0x00007c0074747a24 */ /* 0x000fe200078e02ff */
[----:B------:R-:W-:Y:S03]  /*8600*/  IADD3 R0, P1, R248, R2, RZ ;  /* 0x00000002f8007210 */ /* 0x000fe60007f3e0ff */
[----:B------:R-:W-:Y:S01]  /*8610*/  IMAD R2, R244, c[0x0][0x1f4], R116 ;  /* 0x00007d00f4027a24 */ /* 0x000fe200078e0274 */
[C---:B------:R-:W-:Y:S04]  /*8620*/  LEA R116, P0, R0.reuse, c[0x0][0x1c8], 0x1 ;  /* 0x0000720000747a11 */ /* 0x040fe800078008ff */
[----:B------:R-:W-:Y:S04]  /*8630*/  IADD3.X R2, R247, R3, R2, P1, !PT ;  /* 0x00000003f7027210 */ /* 0x000fe80000ffe402 */
[----:B------:R-:W-:Y:S01]  /*8640*/  LEA.HI.X R0, R0, c[0x0][0x1cc], R2, 0x1, P0 ;  /* 0x0000730000007a11 */ /* 0x000fe200000f0c02 */
[----:B------:R-:W-:-:S05]  /*8650*/  BRA.DIV ~URZ, `(.L_x_551) ;  /* 0x0000db027f007947 */ /* 0x000fca000b800000 */
[----:B------:R1:W2:Y:S02]  /*8660*/  SHFL.IDX PT, R118, R0, RZ, 0x181f ;  /* 0x00181fff00767589 */ /* 0x0002a400000e0000 */
.L_x_608:
[----:B------:R-:W-:-:S05]  /*8670*/  BRA.DIV ~URZ, `(.L_x_552) ;  /* 0x0000db527f007947 */ /* 0x000fca000b800000 */
[----:B------:R-:W3:Y:S02]  /*8680*/  SHFL.IDX PT, R2, R116, RZ, 0x181f ;  /* 0x00181fff74027589 */ /* 0x000ee400000e0000 */
[-C--:B---3--:R-:W-:Y:S05]  /*8690*/  IADD3 R2, P0, R2, R119.reuse, RZ ;  /* 0x0000007702027210 */ /* 0x088fea0007f1e0ff */
[--C-:B--2---:R-:W-:Y:S05]  /*86a0*/  IMAD.X R3, R118, 0x1, R117.reuse, P0 ;  /* 0x0000000176037824 */ /* 0x104fea00000e0675 */
[----:B------:R-:W-:Y:S01]  /*86b0*/  @!PT LDS RZ, [RZ] ;  /* 0x00000000fffff984 */ /* 0x000fe20000000800 */
[----:B------:R-:W-:Y:S01]  /*86c0*/  @!PT LDS RZ, [RZ] ;  /* 0x00000000fffff984 */ /* 0x000fe20000000800 */
[----:B------:R2:W-:Y:S04]  /*86d0*/  LDGSTS.E.BYPASS.LTC128B.128 [R243+0x3900], [R2.64], !P5 ;  /* 0x0390000002f37fae */ /* 0x0005e8000e901d46 */
[----:B--2---:R-:W2:Y:S04]  /*86e0*/  SHFL.IDX PT, R2, R116, 0x1, 0x181f ;  /* 0x00381f0074027f89 */ /* 0x004ea800000e0000 */
[----:B------:R-:W3:Y:S01]  /*86f0*/  SHFL.IDX PT, R3, R0, 0x1, 0x181f ;  /* 0x00381f0000037f89 */ /* 0x000ee200000e0000 */
[-C--:B--2---:R-:W-:Y:S05]  /*8700*/  IADD3 R2, P0, R2, R119.reuse, RZ ;  /* 0x0000007702027210 */ /* 0x084fea0007f1e0ff */
[--C-:B---3--:R-:W-:Y:S05]  /*8710*/  IMAD.X R3, R3, 0x1, R117.reuse, P0 ;  /* 0x0000000103037824 */ /* 0x108fea00000e0675 */
        /* <DEDUP_REMOVED lines=17> */
[----:B------:R-:W3:Y:S04]  /*8830*/  SHFL.IDX PT, R3, R0, 0x5, 0x181f ;  /* 0x00b81f0000037f89 */ /* 0x000ee800000e0000 */
[----:B------:R-:W4:Y:S04]  /*8840*/  SHFL.IDX PT, R116, R116, 0x6, 0x181f ;  /* 0x00d81f0074747f89 */ /* 0x000f2800000e0000 */
[----:B-1----:R-:W1:Y:S01]  /*8850*/  SHFL.IDX PT, R0, R0, 0x6, 0x181f ;  /* 0x00d81f0000007f89 */ /* 0x002e6200000e0000 */
[----:B--2---:R-:W-:Y:S05]  /*8860*/  IADD3 R2, P0, R2, R119, RZ ;  /* 0x0000007702027210 */ /* 0x004fea0007f1e0ff */
[----:B---3--:R-:W-:Y:S05]  /*8870*/  IMAD.X R3, R3, 0x1, R117, P0 ;  /* 0x0000000103037824 */ /* 0x008fea00000e0675 */
[----:B------:R2:W-:Y:S03]  /*8880*/  LDGSTS.E.BYPASS.LTC128B.128 [R243+0x6100], [R2.64], !P5 ;  /* 0x0610000002f37fae */ /* 0x0005e6000e901d46 */
.L_x_609:
[----:B--2-4-:R-:W-:Y:S04]  /*8890*/  IADD3 R2, P0, R116, R119, RZ ;  /* 0x0000007774027210 */ /* 0x014fe80007f1e0ff */
[----:B-1----:R-:W-:Y:S05]  /*88a0*/  IADD3.X R3, R0, R117, RZ, P0, !PT ;  /* 0x0000007500037210 */ /* 0x002fea00007fe4ff */
[----:B------:R-:W-:Y:S01]  /*88b0*/  @!PT LDS RZ, [RZ] ;  /* 0x00000000fffff984 */ /* 0x000fe20000000800 */
[----:B------:R-:W-:Y:S01]  /*88c0*/  @!PT LDS RZ, [RZ] ;  /* 0x00000000fffff984 */ /* 0x000fe20000000800 */
[----:B------:R-:W-:Y:S01]  /*88d0*/  @!PT LDS RZ, [RZ] ;  /* 0x00000000fffff984 */ /* 0x000fe20000000800 */
[----:B------:R1:W-:Y:S04]  /*88e0*/  LDGSTS.E.BYPASS.LTC128B.128 [R243+0x6900], [R2.64], !P5 ;  /* 0x0690000002f37fae */ /* 0x0003e8000e901d46 */
.L_x_550:
[----:B------:R-:W-:Y:S05]  /*88f0*/  BSYNC B0 ;  /* 0x0000000000007941 */ /* 0x000fea0003800000 */
.L_x_549:
[----:B------:R-:W2:Y:S01]  /*8900*/  LDL R116, [R1+0x44] ;  /* 0x0000440001747983 */ /* 0x000ea20000100800 */
[----:B------:R-:W-:Y:S03]  /*8910*/  IMAD R0, R245, -0x70, RZ ;  /* 0xffffff90f5007824 */ /* 0x000fe600078e02ff */
[----:B-1----:R-:W2:Y:S04]  /*8920*/  LDL R3, [R1+0x54] ;  /* 0x0000540001037983 */ /* 0x002ea80000100800 */
[----:B------:R-:W3:Y:S04]  /*8930*/  LDL R2, [R1+0x50] ;  /* 0x0000500001027983 */ /* 0x000ee80000100800 */
[----:B------:R-:W0:Y:S01]  /*8940*/  LDGDEPBAR ;  /* 0x00000000000079af */ /* 0x000e220000000000 */
[----:B--2---:R-:W-:Y:S02]  /*8950*/  IADD3 R116, R3, R116, RZ ;  /* 0x0000007403747210 */ /* 0x004fe40007ffe0ff */
[----:B------:R-:W-:Y:S02]  /*8960*/  MOV R3, c[0x0][0x2ac] ;  /* 0x0000ab0000037a02 */ /* 0x000fe40000000f00 */
[----:B---3--:R-:W-:Y:S01]  /*8970*/  IADD3 R0, -R2, 0x1, R0 ;  /* 0x0000000102007810 */ /* 0x008fe20007ffe100 */
[----:B------:R-:W-:Y:S04]  /*8980*/  @P4 IMAD.HI.U32 R2, R116, c[0x0][0x2c8], RZ ;  /* 0x0000b20074024a27 */ /* 0x000fe800078e00ff */
[----:B------:R-:W-:Y:S01]  /*8990*/  IMAD R0, R3, c[0x0][0x1d0], R0 ;  /* 0x0000740003007a24 */ /* 0x000fe200078e0200 */
[----:B------:R-:W-:Y:S04]  /*89a0*/  @P4 SHF.R.U32.HI R116, RZ, c[0x0][0x2cc], R2 ;  /* 0x0000b300ff744a19 */ /* 0x000fe80000011602 */
[----:B------:R-:W-:Y:S01]  /*89b0*/  IADD3 R117, R0, -c[0x0][0x168], RZ ;  /* 0x80005a0000757a10 */ /* 0x000fe20007ffe0ff */
[----:B------:R-:W-:-:S05]  /*89c0*/  BRA.DIV ~URZ, `(.L_x_553) ;  /* 0x0000ded27f007947 */ /* 0x000fca000b800000 */
[----:B------:R1:W2:Y:S02]  /*89d0*/  SHFL.IDX PT, R0, R116, RZ, 0x1c1f ;  /* 0x001c1fff74007589 */ /* 0x0002a400000e0000 */
.L_x_610:
[----:B--2---:R-:W-:Y:S05]  /*89e0*/  IMAD.IADD R0, R117, 0x1, R0 ;  /* 0x0000000175007824 */ /* 0x004fea00078e0200 */
[C---:B------:R-:W-:Y:S02]  /*89f0*/  ISETP.GT.AND P0, PT, R0.reuse, RZ, PT ;  /* 0x000000ff0000720c */ /* 0x040fe40003f04270 */
[C---:B------:R-:W-:Y:S02]  /*8a00*/  ISETP.GT.AND P6, PT, R0.reuse, 0x1, PT ;  /* 0x000000010000780c */ /* 0x040fe40003fc4270 */
[----:B------:R-:W-:Y:S02]  /*8a10*/  ISETP.GT.AND P1, PT, R0, 0x8, PT ;  /* 0x000000080000780c */ /* 0x000fe40003f24270 */
[----:B------:R-:W-:Y:S02]  /*8a20*/  FSEL R188, R4, -INF , P0 ;  /* 0xff80000004bc7808 */ /* 0x000fe40000000000 */
[C---:B------:R-:W-:Y:S02]  /*8a30*/  ISETP.GT.AND P0, PT, R0.reuse, 0x9, PT ;  /* 0x000000090000780c */ /* 0x040fe40003f04270 */
[----:B------:R-:W-:Y:S02]  /*8a40*/  FSEL R197, R5, -INF , P6 ;  /* 0xff80000005c57808 */ /* 0x000fe40003000000 */
        /* <DEDUP_REMOVED lines=46> */
[----:B------:R-:W-:Y:S02]  /*8d30*/  ISETP.GT.AND P0, PT, R0, 0x69, PT ;  /* 0x000000690000780c */ /* 0x000fe40003f04270 */
[----:B------:R-:W-:Y:S02]  /*8d40*/  FSEL R101, R101, -INF , P6 ;  /* 0xff80000065657808 */ /* 0x000fe40003000000 */
[----:B------:R-:W-:Y:S02]  /*8d50*/  FSEL R112, R112, -INF , P1 ;  /* 0xff80000070707808 */ /* 0x000fe40000800000 */
[----:B------:R-:W-:Y:S01]  /*8d60*/  FSEL R113, R113, -INF , P0 ;  /* 0xff80000071717808 */ /* 0x000fe20000000000 */
[----:B------:R-:W-:-:S05]  /*8d70*/  BRA.DIV ~URZ, `(.L_x_554) ;  /* 0x0000db927f007947 */ /* 0x000fca000b800000 */
[----:B------:R-:W-:Y:S01]  /*8d80*/  FMNMX.FTZ R119, R188, R120, !PT ;  /* 0x00000078bc777209 */ /* 0x000fe20007810000 */
[----:B------:R-:W2:Y:S03]  /*8d90*/  SHFL.IDX PT, R3, R116, 0x1, 0x1c1f ;  /* 0x003c1f0074037f89 */ /* 0x000ea600000e0000 */
[----:B------:R-:W-:Y:S04]  /*8da0*/  FMNMX.FTZ R119, R197, R119, !PT ;  /* 0x00000077c5777209 */ /* 0x000fe80007810000 */
[----:B------:R-:W-:Y:S01]  /*8db0*/  FMNMX.FTZ R119, R196, R119, !PT ;  /* 0x00000077c4777209 */ /* 0x000fe20007810000 */
[----:B------:R-:W3:Y:S03]  /*8dc0*/  SHFL.IDX PT, R2, R116, 0x2, 0x1c1f ;  /* 0x005c1f0074027f89 */ /* 0x000ee600000e0000 */
[----:B------:R-:W-:Y:S04]  /*8dd0*/  FMNMX.FTZ R119, R195, R119, !PT ;  /* 0x00000077c3777209 */ /* 0x000fe80007810000 */
[----:B------:R-:W-:Y:S01]  /*8de0*/  FMNMX.FTZ R119, R194, R119, !PT ;  /* 0x00000077c2777209 */ /* 0x000fe20007810000 */
[----:B------:R-:W4:Y:S03]  /*8df0*/  SHFL.IDX PT, R0, R116, 0x3, 0x1c1f ;  /* 0x007c1f0074007f89 */ /* 0x000f2600000e0000 */
[----:B------:R-:W-:Y:S04]  /*8e00*/  FMNMX.FTZ R119, R193, R119, !PT ;  /* 0x00000077c1777209 */ /* 0x000fe80007810000 */
[----:B------:R-:W-:Y:S04]  /*8e10*/  FMNMX.FTZ R119, R192, R119, !PT ;  /* 0x00000077c0777209 */ /* 0x000fe80007810000 */
[----:B------:R-:W-:Y:S04]  /*8e20*/  FMNMX.FTZ R119, R191, R119, !PT ;  /* 0x00000077bf777209 */ /* 0x000fe80007810000 */
[----:B------:R-:W-:Y:S04]  /*8e30*/  FMNMX.FTZ R119, R190, R119, !PT ;  /* 0x00000077be777209 */ /* 0x000fe80007810000 */
[----:B------:R-:W-:Y:S04]  /*8e40*/  FMNMX.FTZ R119, R189, R119, !PT ;  /* 0x00000077bd777209 */ /* 0x000fe80007810000 */
[----:B------:R-:W-:Y:S01]  /*8e50*/  FMNMX.FTZ R119, R48, R119, !PT ;  /* 0x0000007730777209 */ /* 0x000fe20007810000 */
[C---:B--2---:R-:W-:Y:S02]  /*8e60*/  IMAD.IADD R3, R117.reuse, 0x1, R3 ;  /* 0x0000000175037824 */ /* 0x044fe400078e0203 */
[----:B---3--:R-:W-:Y:S01]  /*8e70*/  IMAD.IADD R2, R117, 0x1, R2 ;  /* 0x0000000175027824 */ /* 0x008fe200078e0202 */
[----:B------:R-:W-:Y:S01]  /*8e80*/  FMNMX.FTZ R119, R49, R119, !PT ;  /* 0x0000007731777209 */ /* 0x000fe20007810000 */
[----:B----4-:R-:W-:Y:S01]  /*8e90*/  IMAD.IADD R0, R117, 0x1, R0 ;  /* 0x0000000175007824 */ /* 0x010fe200078e0200 */
[C---:B------:R-:W-:Y:S02]  /*8ea0*/  ISETP.GT.AND P0, PT, R3.reuse, 0x8, PT ;  /* 0x000000080300780c */ /* 0x040fe40003f04270 */
[C---:B------:R-:W-:Y:S02]  /*8eb0*/  ISETP.GT.AND P1, PT, R3.reuse, 0x1, PT ;  /* 0x000000010300780c */ /* 0x040fe40003f24270 */
[----:B------:R-:W-:Y:S02]  /*8ec0*/  FSEL R33, R18, -INF , P0 ;  /* 0xff80000012217808 */ /* 0x000fe40000000000 */
[----:B------:R-:W-:Y:S02]  /*8ed0*/  ISETP.GT.AND P0, PT, R3, 0x11, PT ;  /* 0x000000110300780c */ /* 0x000fe40003f04270 */
[----:B------:R-:W-:Y:S02]  /*8ee0*/  FSEL R36, R7, -INF , P1 ;  /* 0xff80000007247808 */ /* 0x000fe40000800000 */
[----:B------:R-:W-:Y:S02]  /*8ef0*/  FSEL R23, R23, -INF , P0 ;  /* 0xff80000017177808 */ /* 0x000fe40000000000 */
[C---:B------:R-:W-:Y:S02]  /*8f00*/  ISETP.GT.AND P0, PT, R3.reuse, 0x19, PT ;  /* 0x000000190300780c */ /* 0x040fe40003f04270 */
[----:B------:R-:W-:Y:S02]  /*8f10*/  ISETP.GT.AND P1, PT, R3, 0x9, PT ;  /* 0x000000090300780c */ /* 0x000fe40003f24270 */
[----:B------:R-:W-:Y:S02]  /*8f20*/  FSEL R35, R35, -INF , P0 ;  /* 0xff80000023237808 */ /* 0x000fe40000000000 */
[----:B------:R-:W-:Y:S02]  /*8f30*/  ISETP.GT.AND P0, PT, R3, 0x28, PT ;  /* 0x000000280300780c */ /* 0x000fe40003f04270 */
[----:B------:R-:W-:Y:S02]  /*8f40*/  FSEL R32, R19, -INF , P1 ;  /* 0xff80000013207808 */ /* 0x000fe40000800000 */
[----:B------:R-:W-:Y:S02]  /*8f50*/  FSEL R50, R50, -INF , P0 ;  /* 0xff80000032327808 */ /* 0x000fe40000000000 */
[C---:B------:R-:W-:Y:S02]  /*8f60*/  ISETP.GT.AND P0, PT, R3.reuse, 0x31, PT ;  /* 0x000000310300780c */ /* 0x040fe40003f04270 */
[----:B------:R-:W-:Y:S02]  /*8f70*/  ISETP.GT.AND P1, PT, R3, 0x18, PT ;  /* 0x000000180300780c */ /* 0x000fe40003f24270 */
[----:B------:R-:W-:Y:S02]  /*8f80*/  FSEL R55, R55, -INF , P0 ;  /* 0xff80000037377808 */ /* 0x000fe40000000000 */
[C---:B------:R-:W-:Y:S02]  /*8f90*/  ISETP.GT.AND P0, PT, R3.reuse, 0x39, PT ;  /* 0x000000390300780c */ /* 0x040fe40003f04270 */
[----:B------:R-:W-:Y:S02]  /*8fa0*/  ISETP.GT.AND P6, PT, R3, RZ, PT ;  /* 0x000000ff0300720c */ /* 0x000fe40003fc4270 */
[----:B------:R-:W-:Y:S02]  /*8fb0*/  FSEL R67, R67, -INF , P0 ;  /* 0xff80000043437808 */ /* 0x000fe40000000000 */
[C---:B------:R-:W-:Y:S02]  /*8fc0*/  ISETP.GT.AND P0, PT, R3.reuse, 0x48, PT ;  /* 0x000000480300780c */ /* 0x040fe40003f04270 */
        /* <DEDUP_REMOVED lines=8> */
[----:B------:R-:W-:Y:S02]  /*9050*/  ISETP.GT.AND P0, PT, R2, RZ, PT ;  /* 0x000000ff0200720c */ /* 0x000fe40003f04270 */
[----:B------:R-:W-:Y:S02]  /*9060*/  ISETP.GT.AND P6, PT, R3, 0x10, PT ;  /* 0x000000100300780c */ /* 0x000fe40003fc4270 */
[----:B------:R-:W-:Y:S02]  /*9070*/  FSEL R16, R8, -INF , P0 ;  /* 0xff80000008107808 */ /* 0x000fe40000000000 */
        /* <DEDUP_REMOVED lines=37> */
[----:B------:R-:W-:Y:S02]  /*92d0*/  ISETP.GT.AND P6, PT, R2, 0x1, PT ;  /* 0x000000010200780c */ /* 0x000fe40003fc4270 */
[----:B------:R-:W-:Y:S02]  /*92e0*/  ISETP.GT.AND P1, PT, R0, RZ, PT ;  /* 0x000000ff0000720c */ /* 0x000fe40003f24270 */
        /* <DEDUP_REMOVED lines=8> */
[----:B------:R-:W-:Y:S02]  /*9370*/  FMNMX.FTZ R3, R6, R121, !PT ;  /* 0x0000007906037209 */ /* 0x000fe40007810000 */
[----:B------:R-:W-:Y:S02]  /*9380*/  FSEL R115, R115, -INF , P1 ;  /* 0xff80000073737808 */ /* 0x000fe40000800000 */
[----:B------:R-:W-:Y:S02]  /*9390*/  ISETP.GT.AND P1, PT, R2, 0x9, PT ;  /* 0x000000090200780c */ /* 0x000fe40003f24270 */
[----:B------:R-:W-:Y:S02]  /*93a0*/  FSEL R44, R44, -INF , P0 ;  /* 0xff8000002c2c7808 */ /* 0x000fe40000000000 */
[----:B------:R-:W-:Y:S02]  /*93b0*/  ISETP.GT.AND P0, PT, R0, 0x29, PT ;  /* 0x000000290000780c */ /* 0x000fe40003f04270 */
[----:B------:R-:W-:Y:S02]  /*93c0*/  FMNMX.FTZ R3, R36, R3, !PT ;  /* 0x0000000324037209 */ /* 0x000fe40007810000 */
[----:B------:R-:W-:Y:S02]  /*93d0*/  FSEL R17, R13, -INF , P1 ;  /* 0xff8000000d117808 */ /* 0x000fe40000800000 */
[C---:B------:R-:W-:Y:S02]  /*93e0*/  ISETP.GT.AND P1, PT, R2.reuse, 0x10, PT ;  /* 0x000000100200780c */ /* 0x040fe40003f24270 */
[----:B------:R-:W-:Y:S02]  /*93f0*/  FSEL R47, R47, -INF , P0 ;  /* 0xff8000002f2f7808 */ /* 0x000fe40000000000 */
[----:B------:R-:W-:Y:S02]  /*9400*/  ISETP.GT.AND P0, PT, R2, 0x30, PT ;  /* 0x000000300200780c */ /* 0x000fe40003f04270 */
[----:B------:R-:W-:Y:S02]  /*9410*/  FMNMX.FTZ R3, R33, R3, !PT ;  /* 0x0000000321037209 */ /* 0x000fe40007810000 */
[----:B------:R-:W-:Y:S02]  /*9420*/  FSEL R114, R114, -INF , P6 ;  /* 0xff80000072727808 */ /* 0x000fe40003000000 */
[----:B------:R-:W-:Y:S02]  /*9430*/  ISETP.GT.AND P6, PT, R0, 0x8, PT ;  /* 0x000000080000780c */ /* 0x000fe40003fc4270 */
        /* <DEDUP_REMOVED lines=71> */
[----:B------:R-:W-:Y:S02]  /*98b0*/  FSEL R91, R91, -INF , P0 ;  /* 0xff8000005b5b7808 */ /* 0x000fe40000000000 */
[----:B------:R-:W-:Y:S02]  /*98c0*/  ISETP.GT.AND P0, PT, R2, 0x58, PT ;  /* 0x000000580200780c */ /* 0x000fe40003f04270 */
        /* <DEDUP_REMOVED lines=12> */
[----:B------:R-:W-:Y:S02]  /*9990*/  FSEL R95, R95, -INF , P0 ;  /* 0xff8000005f5f7808 */ /* 0x000fe40000000000 */
[C---:B------:R-:W-:Y:S02]  /*99a0*/  ISETP.GT.AND P0, PT, R2.reuse, 0x61, PT ;  /* 0x000000610200780c */ /* 0x040fe40003f04270 */
[----:B------:R-:W-:Y:S02]  /*99b0*/  ISETP.GT.AND P6, PT, R2, 0x68, PT ;  /* 0x000000680200780c */ /* 0x000fe40003fc4270 */
[----:B------:R-:W-:Y:S02]  /*99c0*/  FSEL R104, R104, -INF , P1 ;  /* 0xff80000068687808 */ /* 0x000fe40000800000 */
[----:B------:R-:W-:Y:S02]  /*99d0*/  ISETP.GT.AND P1, PT, R2, 0x69, PT ;  /* 0x000000690200780c */ /* 0x000fe40003f24270 */
        /* <DEDUP_REMOVED lines=14> */
[----:B------:R-:W-:Y:S02]  /*9ac0*/  FSEL R105, R105, -INF , P0 ;  /* 0xff80000069697808 */ /* 0x000fe40000000000 */
[----:B------:R-:W-:Y:S02]  /*9ad0*/  FMNMX.FTZ R2, R72, R2, !PT ;  /* 0x0000000248027209 */ /* 0x000fe40007810000 */
[----:B------:R-:W-:Y:S02]  /*9ae0*/  ISETP.GT.AND P0, PT, R0, 0x60, PT ;  /* 0x000000600000780c */ /* 0x000fe40003f04270 */
[----:B------:R-:W-:Y:S02]  /*9af0*/  FMNMX.FTZ R2, R73, R2, !PT ;  /* 0x0000000249027209 */ /* 0x000fe40007810000 */
[----:B------:R-:W-:Y:S02]  /*9b00*/  FMNMX.FTZ R3, R19, R123, !PT ;  /* 0x0000007b13037209 */ /* 0x000fe40007810000 */
[----:B------:R-:W-:Y:S02]  /*9b10*/  FMNMX.FTZ R2, R76, R2, !PT ;  /* 0x000000024c027209 */ /* 0x000fe40007810000 */
        /* <DEDUP_REMOVED lines=40> */
[----:B--2---:R-:W-:Y:S02]  /*9da0*/  FMNMX.FTZ R118, R118, R3, !PT ;  /* 0x0000000376767209 */ /* 0x004fe40007810000 */
        /* <DEDUP_REMOVED lines=15> */
[----:B------:R-:W2:Y:S01]  /*9ea0*/  SHFL.BFLY PT, R3, R118, 0x1, 0x1f ;  /* 0x0c201f0076037f89 */ /* 0x000ea200000e0000 */
[----:B------:R-:W-:Y:S02]  /*9eb0*/  FMNMX.FTZ R119, R96, R119, !PT ;  /* 0x0000007760777209 */ /* 0x000fe40007810000 */
[----:B------:R-:W-:Y:S02]  /*9ec0*/  FMNMX.FTZ R2, R91, R2, !PT ;  /* 0x000000025b027209 */ /* 0x000fe40007810000 */
[----:B------:R-:W-:Y:S02]  /*9ed0*/  FMNMX.FTZ R119, R97, R119, !PT ;  /* 0x0000007761777209 */ /* 0x000fe40007810000 */
[----:B------:R-:W-:Y:S01]  /*9ee0*/  FMNMX.FTZ R2, R94, R2, !PT ;  /* 0x000000025e027209 */ /* 0x000fe20007810000 */
[----:B------:R-:W3:Y:S01]  /*9ef0*/  SHFL.BFLY PT, R117, R0, 0x1, 0x1f ;  /* 0x0c201f0000757f89 */ /* 0x000ee200000e0000 */
[----:B------:R-:W-:Y:S02]  /*9f00*/  FMNMX.FTZ R119, R100, R119, !PT ;  /* 0x0000007764777209 */ /* 0x000fe40007810000 */
[----:B------:R-:W-:Y:S02]  /*9f10*/  FMNMX.FTZ R2, R95, R2, !PT ;  /* 0x000000025f027209 */ /* 0x000fe40007810000 */
[----:B------:R-:W-:Y:S02]  /*9f20*/  FMNMX.FTZ R119, R101, R119, !PT ;  /* 0x0000007765777209 */ /* 0x000fe40007810000 */
[----:B------:R-:W-:Y:S02]  /*9f30*/  FSEL R107, R107, -INF , P6 ;  /* 0xff8000006b6b7808 */ /* 0x000fe40003000000 */
[----:B-1----:R-:W-:Y:S02]  /*9f40*/  FMNMX.FTZ R116, R106, R2, !PT ;  /* 0x000000026a747209 */ /* 0x002fe40007810000 */
[----:B------:R-:W-:Y:S02]  /*9f50*/  FMNMX.FTZ R119, R112, R119, !PT ;  /* 0x0000007770777209 */ /* 0x000fe40007810000 */
[----:B------:R-:W-:Y:S02]  /*9f60*/  FSEL R110, R110, -INF , P1 ;  /* 0xff8000006e6e7808 */ /* 0x000fe40000800000 */
[----:B------:R-:W-:Y:S02]  /*9f70*/  FMNMX.FTZ R116, R107, R116, !PT ;  /* 0x000000746b747209 */ /* 0x000fe40007810000 */
[----:B------:R-:W-:Y:S02]  /*9f80*/  FMNMX.FTZ R119, R113, R119, !PT ;  /* 0x0000007771777209 */ /* 0x000fe40007810000 */
[----:B------:R-:W-:Y:S02]  /*9f90*/  FSEL R111, R111, -INF , P0 ;  /* 0xff8000006f6f7808 */ /* 0x000fe40000000000 */
[----:B------:R-:W-:Y:S01]  /*9fa0*/  FMNMX.FTZ R116, R110, R116, !PT ;  /* 0x000000746e747209 */ /* 0x000fe20007810000 */
[----:B------:R-:W1:Y:S01]  /*9fb0*/  SHFL.BFLY PT, R5, R119, 0x2, 0x1f ;  /* 0x0c401f0077057f89 */ /* 0x000e6200000e0000 */
[----:B--2---:R-:W-:Y:S02]  /*9fc0*/  FMNMX.FTZ R118, R118, R3, !PT ;  /* 0x0000000376767209 */ /* 0x004fe40007810000 */
[----:B------:R-:W-:Y:S02]  /*9fd0*/  FMNMX.FTZ R116, R111, R116, !PT ;  /* 0x000000746f747209 */ /* 0x000fe40007810000 */
[----:B---3--:R-:W-:Y:S03]  /*9fe0*/  FMNMX.FTZ R117, R0, R117, !PT ;  /* 0x0000007500757209 */ /* 0x008fe60007810000 */
[----:B------:R-:W2:Y:S01]  /*9ff0*/  SHFL.BFLY PT, R0, R116, 0x2, 0x1f ;  /* 0x0c401f0074007f89 */ /* 0x000ea200000e0000 */
[----:B-1----:R-:W-:Y:S07]  /*a000*/  FMNMX.FTZ R119, R5, R119, !PT ;  /* 0x0000007705777209 */ /* 0x002fee0007810000 */
[----:B------:R-:W1:Y:S01]  /*a010*/  SHFL.BFLY PT, R4, R119, 0x1, 0x1f ;  /* 0x0c201f0077047f89 */ /* 0x000e6200000e0000 */
[----:B--2---:R-:W-:Y:S07]  /*a020*/  FMNMX.FTZ R116, R116, R0, !PT ;  /* 0x0000000074747209 */ /* 0x004fee0007810000 */
[----:B------:R2:W3:Y:S01]  /*a030*/  SHFL.BFLY PT, R0, R116, 0x1, 0x1f ;  /* 0x0c201f0074007f89 */ /* 0x0004e200000e0000 */
[----:B-1----:R-:W-:Y:S07]  /*a040*/  FMNMX.FTZ R119, R119, R4, !PT ;  /* 0x0000000477777209 */ /* 0x002fee0007810000 */
.L_x_611:
[C---:B------:R-:W-:Y:S01]  /*a050*/  FMUL.FTZ R2, R119.reuse, c[0x0][0x2d0] ;  /* 0x0000b40077027a20 */ /* 0x040fe20000410000 */
[C---:B------:R-:W-:Y:S01]  /*a060*/  FSETP.NEU.FTZ.AND P0, PT, R119.reuse, -INF , PT ;  /* 0xff8000007700780b */ /* 0x040fe20003f1d000 */
[----:B------:R-:W-:Y:S01]  /*a070*/  WARPSYNC 0xffffffff ;  /* 0xffffffff00007948 */ /* 0x000fe20003800000 */
[----:B---3--:R-:W-:Y:S02]  /*a080*/  FMNMX.FTZ R68, R0, R116, !PT ;  /* 0x0000007400447209 */ /* 0x008fe40007810000 */
[----:B------:R-:W-:Y:S02]  /*a090*/  FSEL R2, R2, RZ, P0 ;  /* 0x000000ff02027208 */ /* 0x000fe40000000000 */
[----:B------:R-:W-:Y:S02]  /*a0a0*/  FSEL R0, R119, RZ, P0 ;  /* 0x000000ff77007208 */ /* 0x000fe40000000000 */
[----:B------:R-:W-:Y:S01]  /*a0b0*/  FSETP.NEU.FTZ.AND P1, PT, R118, -INF , PT ;  /* 0xff8000007600780b */ /* 0x000fe20003f3d000 */
[--C-:B------:R-:W-:Y:S01]  /*a0c0*/  FFMA.FTZ R198, R49, c[0x0][0x2d0], -R2.reuse ;  /* 0x0000b40031c67a23 */ /* 0x100fe20000010802 */
[----:B------:R-:W-:Y:S01]  /*a0d0*/  FSETP.NEU.FTZ.AND P0, PT, R117, -INF , PT ;  /* 0xff8000007500780b */ /* 0x000fe20003f1d000 */
[--C-:B------:R-:W-:Y:S01]  /*a0e0*/  FFMA.FTZ R217, R84, c[0x0][0x2d0], -R2.reuse ;  /* 0x0000b40054d97a23 */ /* 0x100fe20000010802 */
[----:B------:R-:W3:Y:S01]  /*a0f0*/  LDL.LU R49, [R1+0xc] ;  /* 0x00000c0001317983 */ /* 0x000ee20000300800 */
        /* <DEDUP_REMOVED lines=10> */
[----:B------:R-:W-:Y:S02]  /*a1a0*/  FFMA.FTZ R249, R97, c[0x0][0x2d0], -R2 ;  /* 0x0000b40061f97a23 */ /* 0x000fe40000010802 */
[----:B------:R-:W-:Y:S01]  /*a1b0*/  FADD.FTZ R4, -R0, R120 ;  /* 0x0000007800047221 */ /* 0x000fe20000010100 */
[----:B------:R-:W-:Y:S01]  /*a1c0*/  FSEL R0, R118, RZ, P1 ;  /* 0x000000ff76007208 */ /* 0x000fe20000800000 */
        /* <DEDUP_REMOVED lines=21> */
[----:B------:R-:W-:Y:S02]  /*a320*/  FMUL.FTZ R2, R118, c[0x0][0x2d0] ;  /* 0x0000b40076027a20 */ /* 0x000fe40000410000 */
[----:B------:R-:W-:Y:S01]  /*a330*/  FADD.FTZ R3, -R0, R121 ;  /* 0x0000007900037221 */ /* 0x000fe20000010100 */
[----:B------:R-:W-:Y:S02]  /*a340*/  FSEL R0, R117, RZ, P0 ;  /* 0x000000ff75007208 */ /* 0x000fe40000000000 */
[----:B------:R-:W-:Y:S01]  /*a350*/  FSEL R2, R2, RZ, P1 ;  /* 0x000000ff02027208 */ /* 0x000fe20000800000 */
[----:B------:R-:W-:Y:S01]  /*a360*/  FMUL.FTZ R3, R3, c[0x0][0x2d0] ;  /* 0x0000b40003037a20 */ /* 0x000fe20000410000 */
[----:B------:R-:W-:Y:S01]  /*a370*/  MUFU.EX2 R203, R203 ;  /* 0x000000cb00cb7308 */ /* 0x000fe20000000800 */
[----:B------:R-:W-:Y:S02]  /*a380*/  FADD.FTZ R0, -R0, R122 ;  /* 0x0000007a00007221 */ /* 0x000fe40000010100 */
[--C-:B------:R-:W-:Y:S02]  /*a390*/  FFMA.FTZ R9, R33, c[0x0][0x2d0], -R2.reuse ;  /* 0x0000b40021097a23 */ /* 0x100fe40000010802 */
[--C-:B--2---:R-:W-:Y:S01]  /*a3a0*/  FFMA.FTZ R116, R51, c[0x0][0x2d0], -R2.reuse ;  /* 0x0000b40033747a23 */ /* 0x104fe20000010802 */
[----:B------:R-:W2:Y:S01]  /*a3b0*/  LDL.LU R33, [R1+0x8] ;  /* 0x0000080001217983 */ /* 0x000ea20000300800 */
        /* <DEDUP_REMOVED lines=22> */
[--C-:B------:R-:W-:Y:S01]  /*a520*/  FFMA.FTZ R6, R36, c[0x0][0x2d0], -R2.reuse ;  /* 0x0000b40024067a23 */ /* 0x100fe20000010802 */
[----:B------:R-:W-:Y:S01]  /*a530*/  MOV R36, R5 ;  /* 0x0000000500247202 */ /* 0x000fe20000000f00 */
[--C-:B------:R-:W-:Y:S02]  /*a540*/  FFMA.FTZ R191, R22, c[0x0][0x2d0], -R2.reuse ;  /* 0x0000b40016bf7a23 */ /* 0x100fe40000010802 */
[--C-:B------:R-:W-:Y:S02]  /*a550*/  FFMA.FTZ R190, R23, c[0x0][0x2d0], -R2.reuse ;  /* 0x0000b40017be7a23 */ /* 0x100fe40000010802 */
[--C-:B------:R-:W-:Y:S01]  /*a560*/  FFMA.FTZ R113, R54, c[0x0][0x2d0], -R2.reuse ;  /* 0x0000b40036717a23 */ /* 0x100fe20000010802 */
[----:B------:R-:W-:Y:S01]  /*a570*/  MUFU.EX2 R23, R6 ;  /* 0x0000000600177308 */ /* 0x000fe20000000800 */
[--C-:B------:R-:W-:Y:S02]  /*a580*/  FFMA.FTZ R54, R115, c[0x0][0x2d0], -R2.reuse ;  /* 0x0000b40073367a23 */ /* 0x100fe40000010802 */
[--C-:B------:R-:W-:Y:S02]  /*a590*/  FFMA.FTZ R212, R70, c[0x0][0x2d0], -R2.reuse ;  /* 0x0000b40046d47a23 */ /* 0x100fe40000010802 */
[--C-:B------:R-:W-:Y:S02]  /*a5a0*/  FFMA.FTZ R246, R98, c[0x0][0x2d0], -R2.reuse ;  /* 0x0000b40062f67a23 */ /* 0x100fe40000010802 */
[----:B------:R-:W-:Y:S02]  /*a5b0*/  FFMA.FTZ R248, R99, c[0x0][0x2d0], -R2 ;  /* 0x0000b40063f87a23 */ /* 0x000fe40000010802 */
[----:B------:R-:W-:Y:S01]  /*a5c0*/  FMUL.FTZ R2, R117, c[0x0][0x2d0] ;  /* 0x0000b40075027a20 */ /* 0x000fe20000410000 */
[----:B------:R-:W-:Y:S01]  /*a5d0*/  MUFU.EX2 R22, R11 ;  /* 0x0000000b00167308 */ /* 0x000fe20000000800 */
[----:B------:R-:W-:Y:S03]  /*a5e0*/  FMUL.FTZ R0, R0, c[0x0][0x2d0] ;  /* 0x0000b40000007a20 */ /* 0x000fe60000410000 */
[----:B------:R-:W-:Y:S02]  /*a5f0*/  FSEL R2, R2, RZ, P0 ;  /* 0x000000ff02027208 */ /* 0x000fe40000000000 */
[----:B------:R-:W-:Y:S03]  /*a600*/  FSETP.NEU.FTZ.AND P0, PT, R68, -INF , PT ;  /* 0xff8000004400780b */ /* 0x000fe60003f1d000 */
[--C-:B------:R-:W-:Y:S01]  /*a610*/  FFMA.FTZ R5, R16, c[0x0][0x2d0], -R2.reuse ;  /* 0x0000b40010057a23 */ /* 0x100fe20000010802 */
[----:B------:R-:W-:Y:S01]  /*a620*/  MUFU.EX2 R70, R10 ;  /* 0x0000000a00467308 */ /* 0x000fe20000000800 */
        /* <DEDUP_REMOVED lines=11> */
[----:B------:R-:W-:Y:S01]  /*a6e0*/  MUFU.EX2 R37, R8 ;  /* 0x0000000800257308 */ /* 0x000fe20000000800 */
[--C-:B------:R-:W-:Y:S01]  /*a6f0*/  FFMA.FTZ R114, R77, c[0x0][0x2d0], -R2.reuse ;  /* 0x0000b4004d727a23 */ /* 0x100fe20000010802 */
[----:B------:R-:W-:Y:S01]  /*a700*/  MOV R77, R81 ;  /* 0x00000051004d7202 */ /* 0x000fe20000000f00 */
[--C-:B------:R-:W-:Y:S02]  /*a710*/  FFMA.FTZ R222, R88, c[0x0][0x2d0], -R2.reuse ;  /* 0x0000b40058de7a23 */ /* 0x100fe40000010802 */
[--C-:B------:R-:W-:Y:S02]  /*a720*/  FFMA.FTZ R251, R89, c[0x0][0x2d0], -R2.reuse ;  /* 0x0000b40059fb7a23 */ /* 0x100fe40000010802 */
[--C-:B------:R-:W-:Y:S02]  /*a730*/  FFMA.FTZ R38, R92, c[0x0][0x2d0], -R2.reuse ;  /* 0x0000b4005c267a23 */ /* 0x100fe40000010802 */
[--C-:B------:R-:W-:Y:S01]  /*a740*/  FFMA.FTZ R39, R93, c[0x0][0x2d0], -R2.reuse ;  /* 0x0000b4005d277a23 */ /* 0x100fe20000010802 */
[----:B------:R-:W-:Y:S01]  /*a750*/  MUFU.EX2 R0, R0 ;  /* 0x0000000000007308 */ /* 0x000fe20000000800 */
[--C-:B------:R-:W-:Y:S02]  /*a760*/  FFMA.FTZ R83, R105, c[0x0][0x2d0], -R2.reuse ;  /* 0x0000b40069537a23 */ /* 0x100fe40000010802 */
[--C-:B------:R-:W-:Y:S02]  /*a770*/  FFMA.FTZ R82, R108, c[0x0][0x2d0], -R2.reuse ;  /* 0x0000b4006c527a23 */ /* 0x100fe40000010802 */
[--C-:B-1----:R-:W-:Y:S02]  /*a780*/  FFMA.FTZ R5, R20, c[0x0][0x2d0], -R2.reuse ;  /* 0x0000b40014057a23 */ /* 0x102fe40000010802 */
        /* <DEDUP_REMOVED lines=10> */
[----:B------:R-:W-:Y:S08]  /*a830*/  MOV R73, R36 ;  /* 0x0000002400497202 */ /* 0x000ff00000000f00 */
[----:B------:R-:W-:Y:S01]  /*a840*/  MUFU.EX2 R191, R191 ;  /* 0x000000bf00bf7308 */ /* 0x000fe20000000800 */
[----:B-1----:R-:W-:Y:S01]  /*a850*/  FFMA.FTZ R5, R18, c[0x0][0x2d0], -R2 ;  /* 0x0000b40012057a23 */ /* 0x002fe20000010802 */
[----:B------:R-:W-:Y:S08]  /*a860*/  FSEL R2, R68, RZ, P0 ;  /* 0x000000ff44027208 */ /* 0x000ff00000000000 */
[----:B------:R1:W-:Y:S01]  /*a870*/  MUFU.EX2 R76, R5 ;  /* 0x00000005004c7308 */ /* 0x0003e20000000800 */
[----:B------:R-:W-:Y:S02]  /*a880*/  FADD.FTZ R6, -R2, R123 ;  /* 0x0000007b02067221 */ /* 0x000fe40000010100 */
[----:B------:R-:W-:Y:S07]  /*a890*/  FMUL.FTZ R2, R4, c[0x0][0x2d0] ;  /* 0x0000b40004027a20 */ /* 0x000fee0000410000 */
[----:B------:R-:W4:Y:S10]  /*a8a0*/  MUFU.EX2 R2, R2 ;  /* 0x0000000200027308 */ /* 0x000f340000000800 */
[----:B------:R-:W-:Y:S01]  /*a8b0*/  MUFU.EX2 R190, R190 ;  /* 0x000000be00be7308 */ /* 0x000fe20000000800 */
[----:B-1----:R-:W-:Y:S05]  /*a8c0*/  FMUL.FTZ R5, R68, c[0x0][0x2d0] ;  /* 0x0000b40044057a20 */ /* 0x002fea0000410000 */
[----:B------:R-:W-:Y:S04]  /*a8d0*/  FSEL R5, R5, RZ, P0 ;  /* 0x000000ff05057208 */ /* 0x000fe80000000000 */
[----:B------:R-:W-:Y:S01]  /*a8e0*/  MUFU.EX2 R202, R202 ;  /* 0x000000ca00ca7308 */ /* 0x000fe20000000800 */
[--C-:B------:R-:W-:Y:S02]  /*a8f0*/  FFMA.FTZ R221, R62, c[0x0][0x2d0], -R5.reuse ;  /* 0x0000b4003edd7a23 */ /* 0x100fe40000010805 */
[----:B------:R-:W5:Y:S01]  /*a900*/  LDL.LU R62, [R1+0x10] ;  /* 0x00001000013e7983 */ /* 0x000f620000300800 */
[--C-:B------:R-:W-:Y:S02]  /*a910*/  FFMA.FTZ R220, R59, c[0x0][0x2d0], -R5.reuse ;  /* 0x0000b4003bdc7a23 */ /* 0x100fe40000010805 */
[--C-:B------:R-:W-:Y:S04]  /*a920*/  FFMA.FTZ R92, R27, c[0x0][0x2d0], -R5.reuse ;  /* 0x0000b4001b5c7a23 */ /* 0x100fe80000010805 */
[----:B------:R-:W-:Y:S01]  /*a930*/  MUFU.EX2 R189, R189 ;  /* 0x000000bd00bd7308 */ /* 0x000fe20000000800 */
[----:B------:R-:W2:Y:S01]  /*a940*/  LDL.LU R59, [R1+0x14] ;  /* 0x00001400013b7983 */ /* 0x000ea20000300800 */
[--C-:B------:R-:W-:Y:S02]  /*a950*/  FFMA.FTZ R27, R78, c[0x0][0x2d0], -R5.reuse ;  /* 0x0000b4004e1b7a23 */ /* 0x100fe40000010805 */
[--C-:B------:R-:W-:Y:S02]  /*a960*/  FFMA.FTZ R18, R79, c[0x0][0x2d0], -R5.reuse ;  /* 0x0000b4004f127a23 */ /* 0x100fe40000010805 */
[--C-:B------:R-:W-:Y:S01]  /*a970*/  FFMA.FTZ R109, R47, c[0x0][0x2d0], -R5.reuse ;  /* 0x0000b4002f6d7a23 */ /* 0x100fe20000010805 */
[----:B------:R-:W-:Y:S01]  /*a980*/  MOV R47, R77 ;  /* 0x0000004d002f7202 */ /* 0x000fe20000000f00 */
[--C-:B------:R-:W-:Y:S01]  /*a990*/  FFMA.FTZ R123, R58, c[0x0][0x2d0], -R5.reuse ;  /* 0x0000b4003a7b7a23 */ /* 0x100fe20000010805 */
[----:B------:R-:W-:Y:S01]  /*a9a0*/  MOV R58, R53 ;  /* 0x00000035003a7202 */ /* 0x000fe20000000f00 */
[----:B------:R-:W-:Y:S01]  /*a9b0*/  MUFU.EX2 R188, R188 ;  /* 0x000000bc00bc7308 */ /* 0x000fe20000000800 */
[--C-:B------:R-:W-:Y:S02]  /*a9c0*/  FFMA.FTZ R7, R21, c[0x0][0x2d0], -R5.reuse ;  /* 0x0000b40015077a23 */ /* 0x100fe40000010805 */
[--C-:B------:R-:W-:Y:S02]  /*a9d0*/  FFMA.FTZ R4, R19, c[0x0][0x2d0], -R5.reuse ;  /* 0x0000b40013047a23 */ /* 0x100fe40000010805 */
[--C-:B------:R-:W-:Y:S02]  /*a9e0*/  FFMA.FTZ R66, R90, c[0x0][0x2d0], -R5.reuse ;  /* 0x0000b4005a427a23 */ /* 0x100fe40000010805 */
[--C-:B------:R-:W-:Y:S01]  /*a9f0*/  FFMA.FTZ R93, R26, c[0x0][0x2d0], -R5.reuse ;  /* 0x0000b4001a5d7a23 */ /* 0x100fe20000010805 */
[----:B------:R-:W-:Y:S01]  /*aa00*/  MOV R26, R64 ;  /* 0x00000040001a7202 */ /* 0x000fe20000000f00 */
[--C-:B------:R-:W-:Y:S01]  /*aa10*/  FFMA.FTZ R89, R30, c[0x0][0x2d0], -R5.reuse ;  /* 0x0000b4001e597a23 */ /* 0x100fe20000010805 */
[----:B------:R-:W-:Y:S01]  /*aa20*/  MUFU.EX2 R81, R4 ;  /* 0x0000000400517308 */ /* 0x000fe20000000800 */
[--C-:B------:R-:W-:Y:S01]  /*aa30*/  FFMA.FTZ R104, R42, c[0x0][0x2d0], -R5.reuse ;  /* 0x0000b4002a687a23 */ /* 0x100fe20000010805 */
[----:B------:R-:W-:Y:S01]  /*aa40*/  MOV R42, R72 ;  /* 0x00000048002a7202 */ /* 0x000fe20000000f00 */
[--C-:B------:R-:W-:Y:S01]  /*aa50*/  FFMA.FTZ R11, R14, c[0x0][0x2d0], -R5.reuse ;  /* 0x0000b4000e0b7a23 */ /* 0x100fe20000010805 */
[----:B------:R-:W-:Y:S01]  /*aa60*/  MOV R30, R69 ;  /* 0x00000045001e7202 */ /* 0x000fe20000000f00 */
        /* <DEDUP_REMOVED lines=17> */
[----:B------:R-:W1:Y:S01]  /*ab80*/  MUFU.EX2 R107, R14 ;  /* 0x0000000e006b7308 */ /* 0x000e620000000800 */
[----:B------:R-:W-:Y:S09]  /*ab90*/  FFMA.FTZ R111, R111, c[0x0][0x2d0], -R5 ;  /* 0x0000b4006f6f7a23 */ /* 0x000ff20000010805 */
[----:B------:R-:W-:Y:S10]  /*aba0*/  MUFU.EX2 R99, R99 ;  /* 0x0000006300637308 */ /* 0x000ff40000000800 */
        /* <DEDUP_REMOVED lines=33> */
[----:B------:R-:W-:Y:S01]  /*adc0*/  MUFU.EX2 R251, R251 ;  /* 0x000000fb00fb7308 */ /* 0x000fe20000000800 */
[----:B----4-:R-:W-:Y:S01]  /*add0*/  FMUL.FTZ R53, R2, R157 ;  /* 0x0000009d02357220 */ /* 0x010fe20000410000 */
[----:B------:R-:W-:Y:S01]  /*ade0*/  MOV R157, R76 ;  /* 0x0000004c009d7202 */ /* 0x000fe20000000f00 */
[C---:B--2---:R-:W-:Y:S01]  /*adf0*/  FFMA.FTZ R10, R0.reuse, R33, R80 ;  /* 0x00000021000a7223 */ /* 0x044fe20000010050 */
[----:B------:R-:W2:Y:S01]  /*ae00*/  LDSM.16.MT88.4 R76, [R225] ;  /* 0x00000000e14c783b */ /* 0x000ea20000004200 */
[----:B------:R-:W-:Y:S01]  /*ae10*/  FMUL.FTZ R8, R0, R152 ;  /* 0x0000009800087220 */ /* 0x000fe20000410000 */
[----:B------:R-:W-:Y:S01]  /*ae20*/  F2FP.BF16.PACK_AB R72, R70, R22 ;  /* 0x000000164648723e */ /* 0x000fe200000010ff */
[C---:B------:R-:W-:Y:S01]  /*ae30*/  FMUL.FTZ R9, R0.reuse, R153 ;  /* 0x0000009900097220 */ /* 0x040fe20000410000 */
[----:B------:R-:W-:Y:S01]  /*ae40*/  MOV R19, R37 ;  /* 0x0000002500137202 */ /* 0x000fe20000000f00 */
[C---:B------:R-:W-:Y:S01]  /*ae50*/  FMUL.FTZ R12, R0.reuse, R160 ;  /* 0x000000a0000c7220 */ /* 0x040fe20000410000 */
[----:B------:R-:W-:Y:S01]  /*ae60*/  F2FP.BF16.PACK_AB R73, R23, R34 ;  /* 0x000000221749723e */ /* 0x000fe200000010ff */
[C---:B------:R-:W-:Y:S01]  /*ae70*/  FMUL.FTZ R13, R0.reuse, R161 ;  /* 0x000000a1000d7220 */ /* 0x040fe20000410000 */
[----:B------:R-:W-:Y:S01]  /*ae80*/  F2FP.BF16.PACK_AB R80, R71, R80 ;  /* 0x000000504750723e */ /* 0x000fe200000010ff */
[----:B------:R-:W-:Y:S01]  /*ae90*/  FMUL.FTZ R24, R0, R144 ;  /* 0x0000009000187220 */ /* 0x000fe20000410000 */
[----:B------:R-:W-:Y:S01]  /*aea0*/  F2FP.BF16.PACK_AB R82, R252, R157 ;  /* 0x0000009dfc52723e */ /* 0x000fe200000010ff */
[C---:B------:R-:W-:Y:S01]  /*aeb0*/  FMUL.FTZ R25, R0.reuse, R145 ;  /* 0x0000009100197220 */ /* 0x040fe20000410000 */
[----:B------:R-:W-:Y:S01]  /*aec0*/  MOV R145, R31 ;  /* 0x0000001f00917202 */ /* 0x000fe20000000f00 */
[C---:B------:R-:W-:Y:S01]  /*aed0*/  FMUL.FTZ R28, R0.reuse, R148 ;  /* 0x00000094001c7220 */ /* 0x040fe20000410000 */
[----:B------:R-:W-:Y:S01]  /*aee0*/  MOV R148, R83 ;  /* 0x0000005300947202 */ /* 0x000fe20000000f00 */
[C---:B------:R-:W-:Y:S01]  /*aef0*/  FMUL.FTZ R29, R0.reuse, R149 ;  /* 0x00000095001d7220 */ /* 0x040fe20000410000 */
[----:B-1----:R-:W-:Y:S01]  /*af00*/  F2FP.BF16.PACK_AB R83, R107, R91 ;  /* 0x0000005b6b53723e */ /* 0x002fe200000010ff */
[C---:B------:R-:W-:Y:S01]  /*af10*/  FMUL.FTZ R40, R0.reuse, R136 ;  /* 0x0000008800287220 */ /* 0x040fe20000410000 */
[----:B------:R-:W-:Y:S01]  /*af20*/  MOV R149, R26 ;  /* 0x0000001a00957202 */ /* 0x000fe20000000f00 */
[C---:B------:R-:W-:Y:S01]  /*af30*/  FMUL.FTZ R41, R0.reuse, R137 ;  /* 0x0000008900297220 */ /* 0x040fe20000410000 */
[----:B------:R-:W-:Y:S01]  /*af40*/  MOV R137, R48 ;  /* 0x0000003000897202 */ /* 0x000fe20000000f00 */
[C---:B------:R-:W-:Y:S01]  /*af50*/  FMUL.FTZ R44, R0.reuse, R140 ;  /* 0x0000008c002c7220 */ /* 0x040fe20000410000 */
[----:B------:R-:W-:Y:S01]  /*af60*/  MOV R144, R42 ;  /* 0x0000002a00907202 */ /* 0x000fe20000000f00 */
[C---:B------:R-:W-:Y:S01]  /*af70*/  FMUL.FTZ R45, R0.reuse, R141 ;  /* 0x0000008d002d7220 */ /* 0x040fe20000410000 */
[----:B------:R-:W-:Y:S01]  /*af80*/  F2FP.BF16.PACK_AB R74, R137, R35 ;  /* 0x00000023894a723e */ /* 0x000fe200000010ff */
[C---:B------:R-:W-:Y:S01]  /*af90*/  FMUL.FTZ R56, R0.reuse, R132 ;  /* 0x0000008400387220 */ /* 0x040fe20000410000 */
[----:B------:R-:W-:Y:S01]  /*afa0*/  MOV R160, R46 ;  /* 0x0000002e00a07202 */ /* 0x000fe20000000f00 */
[C---:B------:R-:W-:Y:S01]  /*afb0*/  FMUL.FTZ R57, R0.reuse, R133 ;  /* 0x0000008500397220 */ /* 0x040fe20000410000 */
[----:B------:R-:W-:Y:S01]  /*afc0*/  MOV R140, R51 ;  /* 0x00000033008c7202 */ /* 0x000fe20000000f00 */
[C---:B------:R-:W-:Y:S01]  /*afd0*/  FMUL.FTZ R60, R0.reuse, R124 ;  /* 0x0000007c003c7220 */ /* 0x040fe20000410000 */
[----:B------:R-:W-:Y:S01]  /*afe0*/  MOV R152, R111 ;  /* 0x0000006f00987202 */ /* 0x000fe20000000f00 */
[----:B------:R-:W-:Y:S01]  /*aff0*/  FMUL.FTZ R61, R0, R125 ;  /* 0x0000007d003d7220 */ /* 0x000fe20000410000 */
[----:B------:R-:W-:Y:S01]  /*b000*/  MOV R111, R50 ;  /* 0x00000032006f7202 */ /* 0x000fe20000000f00 */
[C---:B---3--:R-:W-:Y:S01]  /*b010*/  FFMA.FTZ R0, R2.reuse, R49, R22 ;  /* 0x0000003102007223 */ /* 0x048fe20000010016 */
[----:B------:R-:W-:Y:S01]  /*b020*/  MUFU.EX2 R124, R86 ;  /* 0x00000056007c7308 */ /* 0x000fe20000000800 */
[----:B------:R-:W-:Y:S01]  /*b030*/  FMUL.FTZ R49, R2, R165 ;  /* 0x000000a502317220 */ /* 0x000fe20000410000 */
[----:B------:R-:W-:Y:S01]  /*b040*/  MOV R165, R52 ;  /* 0x0000003400a57202 */ /* 0x000fe20000000f00 */
[----:B------:R-:W-:Y:S01]  /*b050*/  FADD.FTZ R70, R70, R0 ;  /* 0x0000000046467221 */ /* 0x000fe20000010000 */
[----:B------:R-:W-:Y:S01]  /*b060*/  MOV R141, R54 ;  /* 0x00000036008d7202 */ /* 0x000fe20000000f00 */
[----:B------:R-:W-:Y:S01]  /*b070*/  FMUL.FTZ R0, R6, c[0x0][0x2d0] ;  /* 0x0000b40006007a20 */ /* 0x000fe20000410000 */
[----:B------:R-:W-:Y:S01]  /*b080*/  MOV R133, R55 ;  /* 0x0000003700857202 */ /* 0x000fe20000000f00 */
[C---:B------:R-:W-:Y:S01]  /*b090*/  FMUL.FTZ R52, R2.reuse, R156 ;  /* 0x0000009c02347220 */ /* 0x040fe20000410000 */
[----:B------:R-:W-:Y:S01]  /*b0a0*/  MOV R156, R19 ;  /* 0x00000013009c7202 */ /* 0x000fe20000000f00 */
[C---:B------:R-:W-:Y:S01]  /*b0b0*/  FMUL.FTZ R4, R2.reuse, R184 ;  /* 0x000000b802047220 */ /* 0x040fe20000410000 */
[----:B------:R-:W-:Y:S01]  /*b0c0*/  MOV R19, R65 ;  /* 0x0000004100137202 */ /* 0x000fe20000000f00 */
[----:B------:R-:W1:Y:S01]  /*b0d0*/  MUFU.EX2 R0, R0 ;  /* 0x0000000000007308 */ /* 0x000e620000000800 */
[----:B------:R-:W-:Y:S01]  /*b0e0*/  FMUL.FTZ R5, R2, R185 ;  /* 0x000000b902057220 */ /* 0x000fe20000410000 */
[----:B------:R-:W-:Y:S01]  /*b0f0*/  F2FP.BF16.PACK_AB R75, R156, R165 ;  /* 0x000000a59c4b723e */ /* 0x000fe200000010ff */
[C---:B------:R-:W-:Y:S01]  /*b100*/  FMUL.FTZ R6, R3.reuse, R186 ;  /* 0x000000ba03067220 */ /* 0x040fe20000410000 */
[----:B------:R-:W-:Y:S01]  /*b110*/  MOV R186, R35 ;  /* 0x0000002300ba7202 */ /* 0x000fe20000000f00 */
[C---:B------:R-:W-:Y:S01]  /*b120*/  FMUL.FTZ R7, R3.reuse, R187 ;  /* 0x000000bb03077220 */ /* 0x040fe20000410000 */
[----:B------:R-:W-:Y:S01]  /*b130*/  MOV R184, R95 ;  /* 0x0000005f00b87202 */ /* 0x000fe20000000f00 */
[C---:B------:R-:W-:Y:S01]  /*b140*/  FMUL.FTZ R35, R3.reuse, R171 ;  /* 0x000000ab03237220 */ /* 0x040fe20000410000 */
[----:B------:R-:W-:Y:S01]  /*b150*/  MOV R95, R39 ;  /* 0x00000027005f7202 */ /* 0x000fe20000000f00 */
[C---:B------:R-:W-:Y:S01]  /*b160*/  FMUL.FTZ R50, R3.reuse, R166 ;  /* 0x000000a603327220 */ /* 0x040fe20000410000 */
[----:B------:R-:W-:Y:S01]  /*b170*/  MOV R185, R94 ;  /* 0x0000005e00b97202 */ /* 0x000fe20000000f00 */
[----:B------:R-:W-:Y:S01]  /*b180*/  FMUL.FTZ R51, R3, R167 ;  /* 0x000000a703337220 */ /* 0x000fe20000410000 */
[-C--:B--2---:R-:W-:Y:S01]  /*b190*/  HMMA.16816.F32.BF16 R4, R72, R76.reuse, R4 ;  /* 0x0000004c4804723c */ /* 0x084fe20000041804 */
[----:B------:R-:W-:Y:S04]  /*b1a0*/  MUFU.EX2 R136, R112 ;  /* 0x0000007000887308 */ /* 0x000fe80000000800 */
[----:B------:R-:W-:Y:S01]  /*b1b0*/  FADD.FTZ R71, R71, R10 ;  /* 0x0000000a47477221 */ /* 0x000fe20000010000 */
[----:B------:R-:W-:Y:S01]  /*b1c0*/  MOV R94, R38 ;  /* 0x00000026005e7202 */ /* 0x000fe20000000f00 */
[C---:B------:R-:W-:Y:S01]  /*b1d0*/  FMUL.FTZ R16, R2.reuse, R176 ;  /* 0x000000b002107220 */ /* 0x040fe20000410000 */
[----:B------:R-:W-:Y:S01]  /*b1e0*/  MOV R176, R15 ;  /* 0x0000000f00b07202 */ /* 0x000fe20000000f00 */
[----:B------:R-:W-:Y:S02]  /*b1f0*/  FMUL.FTZ R17, R2, R177 ;  /* 0x000000b102117220 */ /* 0x000fe40000410000 */
[----:B------:R-:W-:Y:S01]  /*b200*/  MUFU.EX2 R125, R121 ;  /* 0x00000079007d7308 */ /* 0x000fe20000000800 */
[----:B-1----:R-:W-:Y:S01]  /*b210*/  FFMA.FTZ R69, R0, R59, R81 ;  /* 0x0000003b00457223 */ /* 0x002fe20000010051 */
[----:B------:R-:W-:Y:S01]  /*b220*/  F2FP.BF16.PACK_AB R81, R90, R81 ;  /* 0x000000515a51723e */ /* 0x000fe200000010ff */
[C---:B------:R-:W-:Y:S01]  /*b230*/  FMUL.FTZ R10, R0.reuse, R154 ;  /* 0x0000009a000a7220 */ /* 0x040fe20000410000 */
[----:B------:R-:W-:Y:S01]  /*b240*/  MOV R177, R66 ;  /* 0x0000004200b17202 */ /* 0x000fe20000000f00 */
[----:B------:R-:W-:Y:S01]  /*b250*/  FMUL.FTZ R11, R0, R155 ;  /* 0x0000009b000b7220 */ /* 0x000fe20000410000 */
[----:B------:R-:W-:Y:S01]  /*b260*/  MOV R187, R94 ;  /* 0x0000005e00bb7202 */ /* 0x000fe20000000f00 */
[----:B------:R-:W-:Y:S01]  /*b270*/  FADD.FTZ R69, R90, R69 ;  /* 0x000000455a457221 */ /* 0x000fe20000010000 */
[----:B------:R-:W-:Y:S01]  /*b280*/  MOV R132, R58 ;  /* 0x0000003a00847202 */ /* 0x000fe20000000f00 */
[C---:B------:R-:W-:Y:S01]  /*b290*/  FMUL.FTZ R14, R0.reuse, R162 ;  /* 0x000000a2000e7220 */ /* 0x040fe20000410000 */
[----:B------:R-:W-:Y:S01]  /*b2a0*/  MOV R161, R106 ;  /* 0x0000006a00a17202 */ /* 0x000fe20000000f00 */
[----:B------:R-:W-:Y:S01]  /*b2b0*/  FMUL.FTZ R15, R0, R163 ;  /* 0x000000a3000f7220 */ /* 0x000fe20000410000 */
[C---:B------:R-:W-:Y:S01]  /*b2c0*/  HMMA.16816.F32.BF16 R8, R80.reuse, R76, R8 ;  /* 0x0000004c5008723c */ /* 0x040fe20000041808 */
[----:B------:R-:W-:Y:S03]  /*b2d0*/  MUFU.EX2 R106, R97 ;  /* 0x00000061006a7308 */ /* 0x000fe60000000800 */
[C---:B------:R-:W-:Y:S01]  /*b2e0*/  FMUL.FTZ R37, R2.reuse, R173 ;  /* 0x000000ad02257220 */ /* 0x040fe20000410000 */
[----:B------:R-:W-:Y:S01]  /*b2f0*/  MOV R173, R18 ;  /* 0x0000001200ad7202 */ /* 0x000fe20000000f00 */
[C---:B------:R-:W-:Y:S01]  /*b300*/  FMUL.FTZ R18, R3.reuse, R178 ;  /* 0x000000b203127220 */ /* 0x040fe20000410000 */
[----:B------:R-:W-:Y:S01]  /*b310*/  MOV R153, R110 ;  /* 0x0000006e00997202 */ /* 0x000fe20000000f00 */
[-C--:B------:R-:W-:Y:S03]  /*b320*/  HMMA.16816.F32.BF16 R12, R80, R78.reuse, R12 ;  /* 0x0000004e500c723c */ /* 0x080fe6000004180c */
[----:B------:R-:W-:Y:S01]  /*b330*/  MUFU.EX2 R97, R92 ;  /* 0x0000005c00617308 */ /* 0x000fe20000000800 */
[C---:B------:R-:W-:Y:S01]  /*b340*/  FMUL.FTZ R48, R2.reuse, R164 ;  /* 0x000000a402307220 */ /* 0x040fe20000410000 */
[----:B------:R-:W-:Y:S01]  /*b350*/  MOV R164, R19 ;  /* 0x0000001300a47202 */ /* 0x000fe20000000f00 */
[C---:B------:R-:W-:Y:S02]  /*b360*/  FMUL.FTZ R19, R3.reuse, R179 ;  /* 0x000000b303137220 */ /* 0x040fe40000410000 */
[C---:B------:R-:W-:Y:S01]  /*b370*/  FMUL.FTZ R20, R2.reuse, R180 ;  /* 0x000000b402147220 */ /* 0x040fe20000410000 */
[----:B------:R-:W-:Y:S03]  /*b380*/  MOV R180, R47 ;  /* 0x0000002f00b47202 */ /* 0x000fe60000000f00 */
[C---:B------:R-:W-:Y:S01]  /*b390*/  FMUL.FTZ R21, R2.reuse, R181 ;  /* 0x000000b502157220 */ /* 0x040fe20000410000 */
[C---:B------:R-:W-:Y:S01]  /*b3a0*/  HMMA.16816.F32.BF16 R16, R72.reuse, R78, R16 ;  /* 0x0000004e4810723c */ /* 0x040fe20000041810 */
[----:B------:R-:W1:Y:S01]  /*b3b0*/  LDSM.16.MT88.4 R76, [R229] ;  /* 0x00000000e54c783b */ /* 0x000e620000004200 */
[----:B------:R-:W-:Y:S02]  /*b3c0*/  MUFU.EX2 R110, R96 ;  /* 0x00000060006e7308 */ /* 0x000fe40000000800 */
[C---:B------:R-:W-:Y:S01]  /*b3d0*/  FMUL.FTZ R32, R2.reuse, R168 ;  /* 0x000000a802207220 */ /* 0x040fe20000410000 */
[----:B------:R-:W-:Y:S01]  /*b3e0*/  MOV R168, R30 ;  /* 0x0000001e00a87202 */ /* 0x000fe20000000f00 */
[C---:B------:R-:W-:Y:S01]  /*b3f0*/  FMUL.FTZ R33, R2.reuse, R169 ;  /* 0x000000a902217220 */ /* 0x040fe20000410000 */
[----:B------:R-:W-:Y:S01]  /*b400*/  MOV R181, R43 ;  /* 0x0000002b00b57202 */ /* 0x000fe20000000f00 */
[C---:B------:R-:W-:Y:S01]  /*b410*/  FMUL.FTZ R36, R2.reuse, R172 ;  /* 0x000000ac02247220 */ /* 0x040fe20000410000 */
[----:B------:R-:W-:Y:S03]  /*b420*/  MOV R172, R27 ;  /* 0x0000001b00ac7202 */ /* 0x000fe60000000f00 */
[C---:B------:R-:W-:Y:S01]  /*b430*/  FMUL.FTZ R65, R2.reuse, R129 ;  /* 0x0000008102417220 */ /* 0x040fe20000410000 */
[----:B------:R-:W-:Y:S01]  /*b440*/  MOV R169, R67 ;  /* 0x0000004300a97202 */ /* 0x000fe20000000f00 */
[----:B------:R-:W-:Y:S01]  /*b450*/  FMUL.FTZ R64, R2, R128 ;  /* 0x0000008002407220 */ /* 0x000fe20000410000 */
[----:B------:R-:W-:Y:S01]  /*b460*/  MUFU.EX2 R129, R84 ;  /* 0x0000005400817308 */ /* 0x000fe20000000800 */
[C---:B-----5:R-:W-:Y:S02]  /*b470*/  FFMA.FTZ R2, R3.reuse, R62, R34 ;  /* 0x0000003e03027223 */ /* 0x060fe40000010022 */
[----:B------:R-:W-:Y:S02]  /*b480*/  FMUL.FTZ R22, R3, R182 ;  /* 0x000000b603167220 */ /* 0x000fe40000410000 */
[----:B------:R-:W-:Y:S02]  /*b490*/  FADD.FTZ R2, R23, R2 ;  /* 0x0000000217027221 */ /* 0x000fe40000010000 */
[C---:B------:R-:W-:Y:S02]  /*b4a0*/  FMUL.FTZ R23, R3.reuse, R183 ;  /* 0x000000b703177220 */ /* 0x040fe40000410000 */
[C---:B------:R-:W-:Y:S01]  /*b4b0*/  FMUL.FTZ R34, R3.reuse, R170 ;  /* 0x000000aa03227220 */ /* 0x040fe20000410000 */
[----:B------:R2:W3:Y:S01]  /*b4c0*/  MUFU.EX2 R96, R93 ;  /* 0x0000005d00607308 */ /* 0x0004e20000000800 */
[C---:B------:R-:W-:Y:S02]  /*b4d0*/  FMUL.FTZ R26, R0.reuse, R146 ;  /* 0x00000092001a7220 */ /* 0x040fe40000410000 */
[C---:B------:R-:W-:Y:S02]  /*b4e0*/  FMUL.FTZ R27, R0.reuse, R147 ;  /* 0x00000093001b7220 */ /* 0x040fe40000410000 */
[C---:B------:R-:W-:Y:S02]  /*b4f0*/  FMUL.FTZ R30, R0.reuse, R150 ;  /* 0x00000096001e7220 */ /* 0x040fe40000410000 */
[C---:B------:R-:W-:Y:S02]  /*b500*/  FMUL.FTZ R31, R0.reuse, R151 ;  /* 0x00000097001f7220 */ /* 0x040fe40000410000 */
[C---:B------:R-:W-:Y:S01]  /*b510*/  FMUL.FTZ R38, R3.reuse, R174 ;  /* 0x000000ae03267220 */ /* 0x040fe20000410000 */
[----:B------:R-:W-:Y:S01]  /*b520*/  MUFU.EX2 R128, R120 ;  /* 0x0000007800807308 */ /* 0x000fe20000000800 */
[----:B------:R-:W-:Y:S02]  /*b530*/  FMUL.FTZ R39, R3, R175 ;  /* 0x000000af03277220 */ /* 0x000fe40000410000 */
[C---:B------:R-:W-:Y:S02]  /*b540*/  FMUL.FTZ R42, R0.reuse, R138 ;  /* 0x0000008a002a7220 */ /* 0x040fe40000410000 */
[C---:B------:R-:W-:Y:S01]  /*b550*/  FMUL.FTZ R43, R0.reuse, R139 ;  /* 0x0000008b002b7220 */ /* 0x040fe20000410000 */
[-C--:B-1----:R-:W-:Y:S03]  /*b560*/  HMMA.16816.F32.BF16 R20, R72, R76.reuse, R20 ;  /* 0x0000004c4814723c */ /* 0x082fe60000041814 */
[C---:B------:R-:W-:Y:S01]  /*b570*/  FMUL.FTZ R46, R0.reuse, R142 ;  /* 0x0000008e002e7220 */ /* 0x040fe20000410000 */
[----:B------:R-:W-:Y:S01]  /*b580*/  MUFU.EX2 R111, R111 ;  /* 0x0000006f006f7308 */ /* 0x000fe20000000800 */
[C---:B------:R-:W-:Y:S02]  /*b590*/  FMUL.FTZ R47, R0.reuse, R143 ;  /* 0x0000008f002f7220 */ /* 0x040fe40000410000 */
[C---:B------:R-:W-:Y:S01]  /*b5a0*/  FMUL.FTZ R63, R0.reuse, R127 ;  /* 0x0000007f003f7220 */ /* 0x040fe20000410000 */
[C---:B------:R-:W-:Y:S04]  /*b5b0*/  HMMA.16816.F32.BF16 R24, R80.reuse, R76, R24 ;  /* 0x0000004c5018723c */ /* 0x040fe80000041818 */
[C---:B------:R-:W-:Y:S02]  /*b5c0*/  FMUL.FTZ R58, R0.reuse, R134 ;  /* 0x00000086003a7220 */ /* 0x040fe40000410000 */
[----:B------:R-:W-:Y:S01]  /*b5d0*/  MUFU.EX2 R127, R85 ;  /* 0x00000055007f7308 */ /* 0x000fe20000000800 */
[C---:B------:R-:W-:Y:S01]  /*b5e0*/  FMUL.FTZ R59, R0.reuse, R135 ;  /* 0x00000087003b7220 */ /* 0x040fe20000410000 */
[-C--:B------:R-:W-:Y:S04]  /*b5f0*/  HMMA.16816.F32.BF16 R28, R80, R78.reuse, R28 ;  /* 0x0000004e501c723c */ /* 0x080fe8000004181c */
[----:B------:R-:W-:Y:S02]  /*b600*/  FMUL.FTZ R62, R0, R126 ;  /* 0x0000007e003e7220 */ /* 0x000fe40000410000 */
[----:B------:R-:W-:Y:S02]  /*b610*/  FADD.FTZ R0, R157, R71 ;  /* 0x000000479d007221 */ /* 0x000fe40000010000 */
[C---:B------:R-:W-:Y:S01]  /*b620*/  HMMA.16816.F32.BF16 R32, R72.reuse, R78, R32 ;  /* 0x0000004e4820723c */ /* 0x040fe20000041820 */
[----:B------:R-:W1:Y:S01]  /*b630*/  LDSM.16.MT88.4 R76, [R226] ;  /* 0x00000000e24c783b */ /* 0x000e620000004200 */
[----:B------:R-:W-:Y:S02]  /*b640*/  MUFU.EX2 R126, R109 ;  /* 0x0000006d007e7308 */ /* 0x000fe40000000800 */
[----:B------:R-:W-:Y:S02]  /*b650*/  FADD.FTZ R71, R91, R69 ;  /* 0x000000455b477221 */ /* 0x000fe40000010000 */
[C---:B------:R-:W-:Y:S02]  /*b660*/  FMUL.FTZ R66, R3.reuse, R130 ;  /* 0x0000008203427220 */ /* 0x040fe40000410000 */
[C---:B------:R-:W-:Y:S04]  /*b670*/  FMUL.FTZ R54, R3.reuse, R158 ;  /* 0x0000009e03367220 */ /* 0x040fe80000410000 */
[----:B------:R-:W-:Y:S01]  /*b680*/  MUFU.EX2 R130, R116 ;  /* 0x0000007400827308 */ /* 0x000fe20000000800 */
[C---:B------:R-:W-:Y:S02]  /*b690*/  FMUL.FTZ R55, R3.reuse, R159 ;  /* 0x0000009f03377220 */ /* 0x040fe40000410000 */
[----:B------:R-:W-:Y:S02]  /*b6a0*/  FMUL.FTZ R67, R3, R131 ;  /* 0x0000008303437220 */ /* 0x000fe40000410000 */
[----:B------:R-:W-:Y:S01]  /*b6b0*/  FADD.FTZ R3, R186, R70 ;  /* 0x00000046ba037221 */ /* 0x000fe20000010000 */
[----:B------:R-:W-:Y:S02]  /*b6c0*/  MOV R186, R165 ;  /* 0x000000a500ba7202 */ /* 0x000fe40000000f00 */
[----:B------:R-:W-:Y:S01]  /*b6d0*/  MOV R165, R164 ;  /* 0x000000a400a57202 */ /* 0x000fe20000000f00 */
[----:B------:R-:W-:Y:S01]  /*b6e0*/  FADD.FTZ R70, R137, R3 ;  /* 0x0000000389467221 */ /* 0x000fe20000010000 */
[----:B------:R4:W5:Y:S01]  /*b6f0*/  MUFU.EX2 R116, R87 ;  /* 0x0000005700747308 */ /* 0x0009620000000800 */
[----:B------:R-:W-:Y:S01]  /*b700*/  MOV R164, R172 ;  /* 0x000000ac00a47202 */ /* 0x000fe20000000f00 */
[----:B------:R-:W-:Y:S01]  /*b710*/  FADD.FTZ R2, R186, R2 ;  /* 0x00000002ba027221 */ /* 0x000fe20000010000 */
[----:B------:R-:W-:Y:S01]  /*b720*/  MOV R186, R95 ;  /* 0x0000005f00ba7202 */ /* 0x000fe20000000f00 */
[----:B------:R-:W-:Y:S01]  /*b730*/  FADD.FTZ R3, R252, R0 ;  /* 0x00000000fc037221 */ /* 0x000fe20000010000 */
[----:B--2---:R-:W-:Y:S01]  /*b740*/  LDSM.16.MT88.4 R92, [R226+0x1000] ;  /* 0x00100000e25c783b */ /* 0x004fe20000004200 */
[----:B------:R-:W-:Y:S01]  /*b750*/  MOV R172, R168 ;  /* 0x000000a800ac7202 */ /* 0x000fe20000000f00 */
[----:B------:R-:W-:Y:S01]  /*b760*/  FADD.FTZ R69, R156, R2 ;  /* 0x000000029c457221 */ /* 0x000fe20000010000 */
[----:B------:R-:W-:Y:S01]  /*b770*/  MOV R168, R132 ;  /* 0x0000008400a87202 */ /* 0x000fe20000000f00 */
[----:B------:R-:W-:Y:S01]  /*b780*/  FADD.FTZ R2, R107, R71 ;  /* 0x000000476b027221 */ /* 0x000fe20000010000 */
[----:B------:R-:W-:Y:S01]  /*b790*/  MUFU.EX2 R131, R101 ;  /* 0x0000006500837308 */ /* 0x000fe20000000800 */
[----:B------:R-:W-:Y:S01]  /*b7a0*/  MOV R156, R165 ;  /* 0x000000a5009c7202 */ /* 0x000fe20000000f00 */
[----:B------:R-:W-:Y:S01]  /*b7b0*/  FADD.FTZ R0, R205, R70 ;  /* 0x00000046cd007221 */ /* 0x000fe20000010000 */
[----:B------:R-:W-:Y:S01]  /*b7c0*/  MOV R165, R140 ;  /* 0x0000008c00a57202 */ /* 0x000fe20000000f00 */
[----:B---3--:R-:W-:Y:S01]  /*b7d0*/  FADD.FTZ R2, R96, R2 ;  /* 0x0000000260027221 */ /* 0x008fe20000010000 */
[----:B------:R-:W-:Y:S01]  /*b7e0*/  MOV R157, R172 ;  /* 0x000000ac009d7202 */ /* 0x000fe20000000f00 */
[----:B------:R-:W-:Y:S01]  /*b7f0*/  FADD.FTZ R3, R99, R3 ;  /* 0x0000000363037221 */ /* 0x000fe20000010000 */
[----:B------:R-:W-:Y:S01]  /*b800*/  MOV R172, R133 ;  /* 0x0000008500ac7202 */ /* 0x000fe20000000f00 */
[----:B------:R-:W-:Y:S01]  /*b810*/  FADD.FTZ R2, R97, R2 ;  /* 0x0000000261027221 */ /* 0x000fe20000010000 */
[-C--:B-1----:R-:W-:Y:S01]  /*b820*/  HMMA.16816.F32.BF16 R36, R72, R76.reuse, R36 ;  /* 0x0000004c4824723c */ /* 0x082fe20000041824 */
[----:B------:R-:W-:Y:S02]  /*b830*/  MUFU.EX2 R101, R88 ;  /* 0x0000005800657308 */ /* 0x000fe40000000800 */
[----:B------:R-:W-:Y:S01]  /*b840*/  FADD.FTZ R3, R98, R3 ;  /* 0x0000000362037221 */ /* 0x000fe20000010000 */
[----:B----4-:R-:W-:Y:S01]  /*b850*/  LDSM.16.MT88.4 R84, [R225+0x800] ;  /* 0x00080000e154783b */ /* 0x010fe20000004200 */
[----:B------:R-:W-:Y:S03]  /*b860*/  FADD.FTZ R69, R191, R69 ;  /* 0x00000045bf457221 */ /* 0x000fe60000010000 */
        /* <DEDUP_REMOVED lines=9> */
[----:B------:R-:W1:Y:S03]  /*b900*/  LDSM.16.MT88.4 R76, [R228] ;  /* 0x00000000e44c783b */ /* 0x000e660000004200 */
[----:B------:R-:W-:Y:S02]  /*b910*/  FADD.FTZ R69, R188, R69 ;  /* 0x00000045bc457221 */ /* 0x000fe40000010000 */
[----:B-----5:R-:W-:Y:S01]  /*b920*/  FADD.FTZ R3, R116, R3 ;  /* 0x0000000374037221 */ /* 0x020fe20000010000 */
[----:B------:R-:W-:Y:S01]  /*b930*/  MUFU.EX2 R132, R100 ;  /* 0x0000006400847308 */ /* 0x000fe20000000800 */
[----:B------:R-:W-:Y:S04]  /*b940*/  FADD.FTZ R69, R122, R69 ;  /* 0x000000457a457221 */ /* 0x000fe80000010000 */
[----:B------:R-:W-:Y:S02]  /*b950*/  FADD.FTZ R69, R125, R69 ;  /* 0x000000457d457221 */ /* 0x000fe40000010000 */
[----:B------:R-:W-:Y:S02]  /*b960*/  FADD.FTZ R3, R124, R3 ;  /* 0x000000037c037221 */ /* 0x000fe40000010000 */
[----:B------:R-:W-:Y:S01]  /*b970*/  FADD.FTZ R69, R128, R69 ;  /* 0x0000004580457221 */ /* 0x000fe20000010000 */
[----:B------:R2:W3:Y:S01]  /*b980*/  MUFU.EX2 R100, R89 ;  /* 0x0000005900647308 */ /* 0x0004e20000000800 */
[----:B------:R-:W-:Y:S02]  /*b990*/  FADD.FTZ R3, R127, R3 ;  /* 0x000000037f037221 */ /* 0x000fe40000010000 */
[----:B------:R-:W-:Y:S02]  /*b9a0*/  FADD.FTZ R70, R130, R69 ;  /* 0x0000004582467221 */ /* 0x000fe40000010000 */
[----:B------:R-:W-:Y:S04]  /*b9b0*/  FADD.FTZ R0, R204, R0 ;  /* 0x00000000cc007221 */ /* 0x000fe80000010000 */
[----:B------:R-:W-:Y:S01]  /*b9c0*/  FADD.FTZ R0, R203, R0 ;  /* 0x00000000cb007221 */ /* 0x000fe20000010000 */
[----:B------:R-:W-:Y:S03]  /*b9d0*/  MUFU.EX2 R137, R102 ;  /* 0x0000006600897308 */ /* 0x000fe60000000800 */
[----:B------:R-:W-:Y:S04]  /*b9e0*/  FADD.FTZ R0, R202, R0 ;  /* 0x00000000ca007221 */ /* 0x000fe80000010000 */
[----:B------:R-:W-:Y:S03]  /*b9f0*/  FADD.FTZ R0, R201, R0 ;  /* 0x00000000c9007221 */ /* 0x000fe60000010000 */
[----:B------:R-:W-:Y:S01]  /*ba00*/  MUFU.EX2 R102, R176 ;  /* 0x000000b000667308 */ /* 0x000fe20000000800 */
[----:B------:R-:W-:Y:S01]  /*ba10*/  FADD.FTZ R0, R200, R0 ;  /* 0x00000000c8007221 */ /* 0x000fe20000010000 */
[-C--:B-1----:R-:W-:Y:S01]  /*ba20*/  HMMA.16816.F32.BF16 R52, R72, R76.reuse, R52 ;  /* 0x0000004c4834723c */ /* 0x082fe20000041834 */
[----:B--2---:R-:W-:Y:S02]  /*ba30*/  LDSM.16.MT88.4 R88, [R226+0x800] ;  /* 0x00080000e258783b */ /* 0x004fe40000004200 */
[----:B---3--:R-:W-:Y:S02]  /*ba40*/  FADD.FTZ R2, R100, R2 ;  /* 0x0000000264027221 */ /* 0x008fe40000010000 */
[----:B------:R-:W-:Y:S03]  /*ba50*/  FADD.FTZ R0, R199, R0 ;  /* 0x00000000c7007221 */ /* 0x000fe60000010000 */
[----:B------:R-:W-:Y:S01]  /*ba60*/  MUFU.EX2 R121, R186 ;  /* 0x000000ba00797308 */ /* 0x000fe20000000800 */
[----:B------:R-:W-:Y:S01]  /*ba70*/  FADD.FTZ R2, R101, R2 ;  /* 0x0000000265027221 */ /* 0x000fe20000010000 */
[C---:B------:R-:W-:Y:S04]  /*ba80*/  HMMA.16816.F32.BF16 R56, R80.reuse, R76, R56 ;  /* 0x0000004c5038723c */ /* 0x040fe80000041838 */
[----:B------:R-:W-:Y:S02]  /*ba90*/  FADD.FTZ R2, R104, R2 ;  /* 0x0000000268027221 */ /* 0x000fe40000010000 */
[----:B------:R-:W-:Y:S01]  /*baa0*/  FADD.FTZ R71, R198, R0 ;  /* 0x00000000c6477221 */ /* 0x000fe20000010000 */
[----:B------:R-:W-:Y:S01]  /*bab0*/  F2FP.BF16.PACK_AB R76, R98, R99 ;  /* 0x00000063624c723e */ /* 0x000fe200000010ff */
[-C--:B------:R-:W-:Y:S01]  /*bac0*/  HMMA.16816.F32.BF16 R60, R80, R78.reuse, R60 ;  /* 0x0000004e503c723c */ /* 0x080fe2000004183c */
[----:B------:R-:W1:Y:S01]  /*bad0*/  LDSM.16.MT88.4 R80, [R229+0x800] ;  /* 0x00080000e550783b */ /* 0x000e620000004200 */
[----:B------:R-:W-:Y:S02]  /*bae0*/  MUFU.EX2 R140, R103 ;  /* 0x00000067008c7308 */ /* 0x000fe40000000800 */
[----:B------:R-:W-:Y:S01]  /*baf0*/  F2FP.BF16.PACK_AB R77, R97, R96 ;  /* 0x00000060614d723e */ /* 0x000fe200000010ff */
[----:B------:R-:W-:Y:S03]  /*bb00*/  FADD.FTZ R69, R197, R71 ;  /* 0x00000047c5457221 */ /* 0x000fe60000010000 */
[----:B------:R-:W-:Y:S04]  /*bb10*/  HMMA.16816.F32.BF16 R64, R72, R78, R64 ;  /* 0x0000004e4840723c */ /* 0x000fe80000041840 */
[----:B------:R-:W-:Y:S03]  /*bb20*/  MUFU.EX2 R103, R108 ;  /* 0x0000006c00677308 */ /* 0x000fe60000000800 */
[----:B------:R-:W-:Y:S02]  /*bb30*/  F2FP.BF16.PACK_AB R72, R204, R205 ;  /* 0x000000cdcc48723e */ /* 0x000fe400000010ff */
[----:B------:R-:W-:Y:S03]  /*bb40*/  F2FP.BF16.PACK_AB R73, R190, R191 ;  /* 0x000000bfbe49723e */ /* 0x000fe600000010ff */
[----:B------:R-:W-:Y:S02]  /*bb50*/  F2FP.BF16.PACK_AB R74, R202, R203 ;  /* 0x000000cbca4a723e */ /* 0x000fe400000010ff */
[----:B------:R-:W-:Y:S01]  /*bb60*/  F2FP.BF16.PACK_AB R75, R188, R189 ;  /* 0x000000bdbc4b723e */ /* 0x000fe200000010ff */
[----:B------:R2:W-:Y:S01]  /*bb70*/  MUFU.EX2 R108, R164 ;  /* 0x000000a4006c7308 */ /* 0x0005e20000000800 */
[----:B------:R-:W-:Y:S02]  /*bb80*/  F2FP.BF16.PACK_AB R78, R110, R106 ;  /* 0x0000006a6e4e723e */ /* 0x000fe400000010ff */
[----:B------:R-:W-:Y:S03]  /*bb90*/  F2FP.BF16.PACK_AB R79, R101, R100 ;  /* 0x00000064654f723e */ /* 0x000fe600000010ff */
[-C--:B------:R-:W-:Y:S04]  /*bba0*/  HMMA.16816.F32.BF16 R4, R72, R84.reuse, R4 ;  /* 0x000000544804723c */ /* 0x080fe80000041804 */
[----:B------:R3:W-:Y:S04]  /*bbb0*/  MUFU.EX2 R110, R169 ;  /* 0x000000a9006e7308 */ /* 0x0007e80000000800 */
[C---:B------:R-:W-:Y:S06]  /*bbc0*/  HMMA.16816.F32.BF16 R8, R76.reuse, R84, R8 ;  /* 0x000000544c08723c */ /* 0x040fec0000041808 */
[----:B------:R-:W-:Y:S02]  /*bbd0*/  MUFU.EX2 R188, R187 ;  /* 0x000000bb00bc7308 */ /* 0x000fe40000000800 */
[-C--:B------:R-:W-:Y:S01]  /*bbe0*/  HMMA.16816.F32.BF16 R12, R76, R86.reuse, R12 ;  /* 0x000000564c0c723c */ /* 0x080fe2000004180c */
[----:B--2---:R-:W-:Y:S07]  /*bbf0*/  LDSM.16.MT88.4 R164, [R226+0x3000] ;  /* 0x00300000e2a4783b */ /* 0x004fee0000004200 */
[C---:B------:R-:W-:Y:S01]  /*bc00*/  HMMA.16816.F32.BF16 R16, R72.reuse, R86, R16 ;  /* 0x000000564810723c */ /* 0x040fe20000041810 */
[----:B------:R-:W-:Y:S01]  /*bc10*/  MUFU.EX2 R101, R185 ;  /* 0x000000b900657308 */ /* 0x000fe20000000800 */
[----:B------:R-:W2:Y:S06]  /*bc20*/  LDSM.16.MT88.4 R84, [R228+0x800] ;  /* 0x00080000e454783b */ /* 0x000eac0000004200 */
[-C--:B-1----:R-:W-:Y:S02]  /*bc30*/  HMMA.16816.F32.BF16 R20, R72, R80.reuse, R20 ;  /* 0x000000504814723c */ /* 0x082fe40000041814 */
[----:B---3--:R-:W-:Y:S01]  /*bc40*/  LDSM.16.MT88.4 R168, [R229+0x3000] ;  /* 0x00300000e5a8783b */ /* 0x008fe20000004200 */
[----:B------:R-:W-:Y:S05]  /*bc50*/  MUFU.EX2 R100, R184 ;  /* 0x000000b800647308 */ /* 0x000fea0000000800 */
[C---:B------:R-:W-:Y:S05]  /*bc60*/  HMMA.16816.F32.BF16 R24, R76.reuse, R80, R24 ;  /* 0x000000504c18723c */ /* 0x040fea0000041818 */
[----:B------:R-:W-:Y:S03]  /*bc70*/  MUFU.EX2 R106, R181 ;  /* 0x000000b5006a7308 */ /* 0x000fe60000000800 */
[-C--:B------:R-:W-:Y:S07]  /*bc80*/  HMMA.16816.F32.BF16 R28, R76, R82.reuse, R28 ;  /* 0x000000524c1c723c */ /* 0x080fee000004181c */
[----:B------:R-:W-:Y:S01]  /*bc90*/  MUFU.EX2 R135, R114 ;  /* 0x0000007200877308 */ /* 0x000fe20000000800 */
[C---:B------:R-:W-:Y:S01]  /*bca0*/  HMMA.16816.F32.BF16 R32, R72.reuse, R82, R32 ;  /* 0x000000524820723c */ /* 0x040fe20000041820 */
[----:B------:R-:W1:Y:S07]  /*bcb0*/  LDSM.16.MT88.4 R80, [R225+0x1000] ;  /* 0x00100000e150783b */ /* 0x000e6e0000004200 */
[-C--:B------:R-:W-:Y:S01]  /*bcc0*/  HMMA.16816.F32.BF16 R36, R72, R88.reuse, R36 ;  /* 0x000000584824723c */ /* 0x080fe20000041824 */
[----:B------:R-:W3:Y:S07]  /*bcd0*/  MUFU.EX2 R114, R105 ;  /* 0x0000006900727308 */ /* 0x000eee0000000800 */
[C---:B------:R-:W-:Y:S03]  /*bce0*/  HMMA.16816.F32.BF16 R40, R76.reuse, R88, R40 ;  /* 0x000000584c28723c */ /* 0x040fe60000041828 */
[----:B------:R-:W4:Y:S05]  /*bcf0*/  MUFU.EX2 R134, R113 ;  /* 0x0000007100867308 */ /* 0x000f2a0000000800 */
[-C--:B------:R-:W-:Y:S05]  /*bd00*/  HMMA.16816.F32.BF16 R44, R76, R90.reuse, R44 ;  /* 0x0000005a4c2c723c */ /* 0x080fea000004182c */
[----:B------:R-:W-:Y:S03]  /*bd10*/  MUFU.EX2 R133, R115 ;  /* 0x0000007300857308 */ /* 0x000fe60000000800 */
[C---:B------:R-:W-:Y:S01]  /*bd20*/  HMMA.16816.F32.BF16 R48, R72.reuse, R90, R48 ;  /* 0x0000005a4830723c */ /* 0x040fe20000041830 */
[----:B------:R-:W5:Y:S03]  /*bd30*/  LDSM.16.MT88.4 R88, [R229+0x1000] ;  /* 0x00100000e558783b */ /* 0x000f660000004200 */
[----:B---3--:R-:W-:Y:S03]  /*bd40*/  FADD.FTZ R2, R114, R2 ;  /* 0x0000000272027221 */ /* 0x008fe60000010000 */
[----:B------:R-:W-:Y:S01]  /*bd50*/  MUFU.EX2 R107, R173 ;  /* 0x000000ad006b7308 */ /* 0x000fe20000000800 */
[-C--:B--2---:R-:W-:Y:S04]  /*bd60*/  HMMA.16816.F32.BF16 R52, R72, R84.reuse, R52 ;  /* 0x000000544834723c */ /* 0x084fe80000041834 */
[----:B------:R-:W-:Y:S02]  /*bd70*/  FADD.FTZ R96, R103, R2 ;  /* 0x0000000267607221 */ /* 0x000fe40000010000 */
[----:B------:R-:W-:Y:S02]  /*bd80*/  FADD.FTZ R2, R129, R3 ;  /* 0x0000000381027221 */ /* 0x000fe40000010000 */
[C---:B------:R-:W-:Y:S01]  /*bd90*/  HMMA.16816.F32.BF16 R56, R76.reuse, R84, R56 ;  /* 0x000000544c38723c */ /* 0x040fe20000041838 */
[----:B------:R-:W-:Y:S03]  /*bda0*/  MUFU.EX2 R120, R157 ;  /* 0x0000009d00787308 */ /* 0x000fe60000000800 */
[----:B------:R-:W-:Y:S02]  /*bdb0*/  FADD.FTZ R2, R131, R2 ;  /* 0x0000000283027221 */ /* 0x000fe40000010000 */
[----:B----4-:R-:W-:Y:S02]  /*bdc0*/  FADD.FTZ R3, R134, R70 ;  /* 0x0000004686037221 */ /* 0x010fe40000010000 */
[-C--:B------:R-:W-:Y:S03]  /*bdd0*/  HMMA.16816.F32.BF16 R60, R76, R86.reuse, R60 ;  /* 0x000000564c3c723c */ /* 0x080fe6000004183c */
[----:B------:R-:W2:Y:S01]  /*bde0*/  MUFU.EX2 R115, R156 ;  /* 0x0000009c00737308 */ /* 0x000ea20000000800 */
[----:B------:R-:W-:Y:S02]  /*bdf0*/  FADD.FTZ R0, R126, R96 ;  /* 0x000000607e007221 */ /* 0x000fe40000010000 */
[----:B------:R-:W-:Y:S01]  /*be00*/  FADD.FTZ R3, R136, R3 ;  /* 0x0000000388037221 */ /* 0x000fe20000010000 */
[----:B------:R-:W-:Y:S01]  /*be10*/  F2FP.BF16.PACK_AB R76, R124, R116 ;  /* 0x000000747c4c723e */ /* 0x000fe200000010ff */
[----:B------:R-:W-:Y:S01]  /*be20*/  HMMA.16816.F32.BF16 R64, R72, R86, R64 ;  /* 0x000000564840723c */ /* 0x000fe20000041840 */
[----:B------:R-:W3:Y:S03]  /*be30*/  LDSM.16.MT88.4 R84, [R228+0x1000] ;  /* 0x00100000e454783b */ /* 0x000ee60000004200 */
[----:B------:R-:W-:Y:S01]  /*be40*/  F2FP.BF16.PACK_AB R78, R129, R127 ;  /* 0x0000007f814e723e */ /* 0x000fe200000010ff */
[----:B------:R-:W4:Y:S01]  /*be50*/  MUFU.EX2 R113, R172 ;  /* 0x000000ac00717308 */ /* 0x000f220000000800 */
[----:B------:R-:W-:Y:S01]  /*be60*/  F2FP.BF16.PACK_AB R77, R114, R104 ;  /* 0x00000068724d723e */ /* 0x000fe200000010ff */
[----:B------:R-:W-:Y:S01]  /*be70*/  FADD.FTZ R70, R123, R0 ;  /* 0x000000007b467221 */ /* 0x000fe20000010000 */
[----:B------:R-:W-:Y:S01]  /*be80*/  F2FP.BF16.PACK_AB R72, R200, R201 ;  /* 0x000000c9c848723e */ /* 0x000fe200000010ff */
[----:B------:R-:W-:Y:S03]  /*be90*/  FADD.FTZ R0, R196, R69 ;  /* 0x00000045c4007221 */ /* 0x000fe60000010000 */
[----:B------:R-:W-:Y:S01]  /*bea0*/  F2FP.BF16.PACK_AB R73, R125, R122 ;  /* 0x0000007a7d49723e */ /* 0x000fe200000010ff */
[----:B------:R-:W-:Y:S01]  /*beb0*/  FADD.FTZ R69, R132, R2 ;  /* 0x0000000284457221 */ /* 0x000fe20000010000 */
[----:B------:R-:W-:Y:S01]  /*bec0*/  F2FP.BF16.PACK_AB R74, R198, R199 ;  /* 0x000000c7c64a723e */ /* 0x000fe200000010ff */
[----:B------:R5:W-:Y:S01]  /*bed0*/  MUFU.EX2 R104, R177 ;  /* 0x000000b100687308 */ /* 0x000be20000000800 */
[----:B------:R-:W-:Y:S01]  /*bee0*/  F2FP.BF16.PACK_AB R75, R130, R128 ;  /* 0x00000080824b723e */ /* 0x000fe200000010ff */
[----:B------:R-:W-:Y:S01]  /*bef0*/  FADD.FTZ R2, R220, R70 ;  /* 0x00000046dc027221 */ /* 0x000fe20000010000 */
[----:B------:R-:W-:Y:S01]  /*bf00*/  F2FP.BF16.PACK_AB R79, R126, R103 ;  /* 0x000000677e4f723e */ /* 0x000fe200000010ff */
[----:B------:R-:W-:Y:S01]  /*bf10*/  FADD.FTZ R0, R206, R0 ;  /* 0x00000000ce007221 */ /* 0x000fe20000010000 */
[----:B--2---:R-:W-:Y:S01]  /*bf20*/  F2FP.BF16.PACK_AB R128, R115, R120 ;  /* 0x000000787380723e */ /* 0x004fe200000010ff */
[----:B------:R-:W-:Y:S01]  /*bf30*/  FADD.FTZ R3, R193, R3 ;  /* 0x00000003c1037221 */ /* 0x000fe20000010000 */
[----:B------:R-:W-:Y:S01]  /*bf40*/  F2FP.BF16.PACK_AB R130, R106, R109 ;  /* 0x0000006d6a82723e */ /* 0x000fe200000010ff */
[-C--:B-1----:R-:W-:Y:S02]  /*bf50*/  HMMA.16816.F32.BF16 R4, R72, R80.reuse, R4 ;  /* 0x000000504804723c */ /* 0x082fe40000041804 */
[----:B------:R-:W-:Y:S01]  /*bf60*/  MUFU.EX2 R103, R141 ;  /* 0x0000008d00677308 */ /* 0x000fe20000000800 */
[----:B------:R-:W-:Y:S01]  /*bf70*/  FADD.FTZ R3, R192, R3 ;  /* 0x00000003c0037221 */ /* 0x000fe20000010000 */
[----:B------:R-:W-:Y:S02]  /*bf80*/  MOV R122, R117 ;  /* 0x00000075007a7202 */ /* 0x000fe40000000f00 */
[----:B----4-:R-:W-:Y:S02]  /*bf90*/  F2FP.BF16.PACK_AB R129, R110, R113 ;  /* 0x000000716e81723e */ /* 0x010fe400000010ff */
[C---:B------:R-:W-:Y:S04]  /*bfa0*/  HMMA.16816.F32.BF16 R8, R76.reuse, R80, R8 ;  /* 0x000000504c08723c */ /* 0x040fe80000041808 */
[----:B------:R-:W-:Y:S04]  /*bfb0*/  MUFU.EX2 R105, R180 ;  /* 0x000000b400697308 */ /* 0x000fe80000000800 */
[-C--:B------:R-:W-:Y:S01]  /*bfc0*/  HMMA.16816.F32.BF16 R12, R76, R82.reuse, R12 ;  /* 0x000000524c0c723c */ /* 0x080fe2000004180c */
[----:B-----5:R-:W-:Y:S05]  /*bfd0*/  LDSM.16.MT88.4 R176, [R225+0x3000] ;  /* 0x00300000e1b0783b */ /* 0x020fea0000004200 */
[----:B------:R-:W-:Y:S02]  /*bfe0*/  MUFU.EX2 R97, R145 ;  /* 0x0000009100617308 */ /* 0x000fe40000000800 */
[C---:B------:R-:W-:Y:S01]  /*bff0*/  HMMA.16816.F32.BF16 R16, R72.reuse, R82, R16 ;  /* 0x000000524810723c */ /* 0x040fe20000041810 */
[----:B------:R-:W1:Y:S07]  /*c000*/  LDSM.16.MT88.4 R80, [R225+0x1800] ;  /* 0x00180000e150783b */ /* 0x000e6e0000004200 */
[-C--:B------:R-:W-:Y:S01]  /*c010*/  HMMA.16816.F32.BF16 R20, R72, R88.reuse, R20 ;  /* 0x000000584814723c */ /* 0x080fe20000041814 */
[----:B------:R-:W-:Y:S07]  /*c020*/  MUFU.EX2 R98, R148 ;  /* 0x0000009400627308 */ /* 0x000fee0000000800 */
[C---:B------:R-:W-:Y:S03]  /*c030*/  HMMA.16816.F32.BF16 R24, R76.reuse, R88, R24 ;  /* 0x000000584c18723c */ /* 0x040fe60000041818 */
[----:B------:R-:W2:Y:S05]  /*c040*/  MUFU.EX2 R99, R149 ;  /* 0x0000009500637308 */ /* 0x000eaa0000000800 */
[-C--:B------:R-:W-:Y:S08]  /*c050*/  HMMA.16816.F32.BF16 R28, R76, R90.reuse, R28 ;  /* 0x0000005a4c1c723c */ /* 0x080ff0000004181c */
[C---:B------:R-:W-:Y:S01]  /*c060*/  HMMA.16816.F32.BF16 R32, R72.reuse, R90, R32 ;  /* 0x0000005a4820723c */ /* 0x040fe20000041820 */
[----:B------:R-:W4:Y:S07]  /*c070*/  LDSM.16.MT88.4 R88, [R229+0x1800] ;  /* 0x00180000e558783b */ /* 0x000f2e0000004200 */
[-C--:B------:R-:W-:Y:S04]  /*c080*/  HMMA.16816.F32.BF16 R36, R72, R92.reuse, R36 ;  /* 0x0000005c4824723c */ /* 0x080fe80000041824 */
[----:B--2---:R-:W-:Y:S04]  /*c090*/  F2FP.BF16.PACK_AB R124, R98, R99 ;  /* 0x00000063627c723e */ /* 0x004fe800000010ff */
[C---:B------:R-:W-:Y:S08]  /*c0a0*/  HMMA.16816.F32.BF16 R40, R76.reuse, R92, R40 ;  /* 0x0000005c4c28723c */ /* 0x040ff00000041828 */
[-C--:B------:R-:W-:Y:S08]  /*c0b0*/  HMMA.16816.F32.BF16 R44, R76, R94.reuse, R44 ;  /* 0x0000005e4c2c723c */ /* 0x080ff0000004182c */
[C---:B------:R-:W-:Y:S01]  /*c0c0*/  HMMA.16816.F32.BF16 R48, R72.reuse, R94, R48 ;  /* 0x0000005e4830723c */ /* 0x040fe20000041830 */
[----:B------:R-:W2:Y:S07]  /*c0d0*/  LDSM.16.MT88.4 R92, [R226+0x1800] ;  /* 0x00180000e25c783b */ /* 0x000eae0000004200 */
[-C--:B---3--:R-:W-:Y:S08]  /*c0e0*/  HMMA.16816.F32.BF16 R52, R72, R84.reuse, R52 ;  /* 0x000000544834723c */ /* 0x088ff00000041834 */
[C---:B------:R-:W-:Y:S08]  /*c0f0*/  HMMA.16816.F32.BF16 R56, R76.reuse, R84, R56 ;  /* 0x000000544c38723c */ /* 0x040ff00000041838 */
[-C--:B------:R-:W-:Y:S07]  /*c100*/  HMMA.16816.F32.BF16 R60, R76, R86.reuse, R60 ;  /* 0x000000564c3c723c */ /* 0x080fee000004183c */
[----:B------:R-:W-:Y:S01]  /*c110*/  F2FP.BF16.PACK_AB R76, R132, R131 ;  /* 0x00000083844c723e */ /* 0x000fe200000010ff */
[----:B------:R-:W-:Y:S01]  /*c120*/  HMMA.16816.F32.BF16 R64, R72, R86, R64 ;  /* 0x000000564840723c */ /* 0x000fe20000041840 */
[----:B------:R-:W3:Y:S03]  /*c130*/  LDSM.16.MT88.4 R84, [R228+0x1800] ;  /* 0x00180000e454783b */ /* 0x000ee60000004200 */
[----:B------:R-:W-:Y:S02]  /*c140*/  F2FP.BF16.PACK_AB R78, R140, R137 ;  /* 0x000000898c4e723e */ /* 0x000fe400000010ff */
[----:B------:R-:W-:Y:S02]  /*c150*/  F2FP.BF16.PACK_AB R77, R220, R123 ;  /* 0x0000007bdc4d723e */ /* 0x000fe400000010ff */
[----:B------:R-:W-:Y:S04]  /*c160*/  F2FP.BF16.PACK_AB R72, R196, R197 ;  /* 0x000000c5c448723e */ /* 0x000fe800000010ff */
[----:B------:R-:W-:Y:S02]  /*c170*/  F2FP.BF16.PACK_AB R73, R136, R134 ;  /* 0x000000868849723e */ /* 0x000fe400000010ff */
[----:B------:R-:W-:Y:S02]  /*c180*/  F2FP.BF16.PACK_AB R74, R207, R206 ;  /* 0x000000cecf4a723e */ /* 0x000fe400000010ff */
[----:B------:R-:W-:Y:S02]  /*c190*/  F2FP.BF16.PACK_AB R75, R192, R193 ;  /* 0x000000c1c04b723e */ /* 0x000fe400000010ff */
[----:B------:R-:W-:Y:S02]  /*c1a0*/  F2FP.BF16.PACK_AB R79, R223, R221 ;  /* 0x000000dddf4f723e */ /* 0x000fe400000010ff */
[----:B------:R-:W-:Y:S02]  /*c1b0*/  F2FP.BF16.PACK_AB R131, R103, R105 ;  /* 0x000000696783723e */ /* 0x000fe400000010ff */
[----:B------:R-:W-:Y:S01]  /*c1c0*/  MOV R123, R68 ;  /* 0x00000044007b7202 */ /* 0x000fe20000000f00 */
[-C--:B-1----:R-:W-:Y:S08]  /*c1d0*/  HMMA.16816.F32.BF16 R4, R72, R80.reuse, R4 ;  /* 0x000000504804723c */ /* 0x082ff00000041804 */
[C---:B------:R-:W-:Y:S08]  /*c1e0*/  HMMA.16816.F32.BF16 R8, R76.reuse, R80, R8 ;  /* 0x000000504c08723c */ /* 0x040ff00000041808 */
[-C--:B------:R-:W-:Y:S08]  /*c1f0*/  HMMA.16816.F32.BF16 R12, R76, R82.reuse, R12 ;  /* 0x000000524c0c723c */ /* 0x080ff0000004180c */
[C---:B------:R-:W-:Y:S01]  /*c200*/  HMMA.16816.F32.BF16 R16, R72.reuse, R82, R16 ;  /* 0x000000524810723c */ /* 0x040fe20000041810 */
[----:B------:R-:W1:Y:S07]  /*c210*/  LDSM.16.MT88.4 R80, [R225+0x2000] ;  /* 0x00200000e150783b */ /* 0x000e6e0000004200 */
[-C--:B----4-:R-:W-:Y:S08]  /*c220*/  HMMA.16816.F32.BF16 R20, R72, R88.reuse, R20 ;  /* 0x000000584814723c */ /* 0x090ff00000041814 */
[C---:B------:R-:W-:Y:S08]  /*c230*/  HMMA.16816.F32.BF16 R24, R76.reuse, R88, R24 ;  /* 0x000000584c18723c */ /* 0x040ff00000041818 */
[-C--:B------:R-:W-:Y:S08]  /*c240*/  HMMA.16816.F32.BF16 R28, R76, R90.reuse, R28 ;  /* 0x0000005a4c1c723c */ /* 0x080ff0000004181c */
[C---:B------:R-:W-:Y:S01]  /*c250*/  HMMA.16816.F32.BF16 R32, R72.reuse, R90, R32 ;  /* 0x0000005a4820723c */ /* 0x040fe20000041820 */
[----:B------:R-:W4:Y:S07]  /*c260*/  LDSM.16.MT88.4 R88, [R229+0x2000] ;  /* 0x00200000e558783b */ /* 0x000f2e0000004200 */
[-C--:B--2---:R-:W-:Y:S08]  /*c270*/  HMMA.16816.F32.BF16 R36, R72, R92.reuse, R36 ;  /* 0x0000005c4824723c */ /* 0x084ff00000041824 */
        /* <DEDUP_REMOVED lines=16> */
[----:B------:R-:W-:Y:S05]  /*c380*/  F2FP.BF16.PACK_AB R79, R107, R108 ;  /* 0x0000006c6b4f723e */ /* 0x000fea00000010ff */
        /* <DEDUP_REMOVED lines=29> */
[C---:B------:R-:W-:Y:S01]  /*c560*/  HMMA.16816.F32.BF16 R8, R76.reuse, R80, R8 ;  /* 0x000000504c08723c */ /* 0x040fe20000041808 */
[----:B------:R-:W-:Y:S07]  /*c570*/  MUFU.EX2 R80, R152 ;  /* 0x0000009800507308 */ /* 0x000fee0000000800 */
[-C--:B------:R-:W-:Y:S03]  /*c580*/  HMMA.16816.F32.BF16 R12, R76, R82.reuse, R12 ;  /* 0x000000524c0c723c */ /* 0x080fe6000004180c */
[----:B------:R-:W1:Y:S05]  /*c590*/  MUFU.EX2 R81, R153 ;  /* 0x0000009900517308 */ /* 0x000e6a0000000800 */
[C---:B------:R-:W-:Y:S05]  /*c5a0*/  HMMA.16816.F32.BF16 R16, R72.reuse, R82, R16 ;  /* 0x000000524810723c */ /* 0x040fea0000041810 */
[----:B------:R-:W-:Y:S03]  /*c5b0*/  MUFU.EX2 R82, R160 ;  /* 0x000000a000527308 */ /* 0x000fe60000000800 */
[-C--:B----4-:R-:W-:Y:S07]  /*c5c0*/  HMMA.16816.F32.BF16 R20, R72, R88.reuse, R20 ;  /* 0x000000584814723c */ /* 0x090fee0000041814 */
[----:B------:R-:W4:Y:S01]  /*c5d0*/  MUFU.EX2 R83, R161 ;  /* 0x000000a100537308 */ /* 0x000f220000000800 */
[C---:B------:R-:W-:Y:S04]  /*c5e0*/  HMMA.16816.F32.BF16 R24, R76.reuse, R88, R24 ;  /* 0x000000584c18723c */ /* 0x040fe80000041818 */
[----:B-1----:R-:W-:Y:S04]  /*c5f0*/  F2FP.BF16.PACK_AB R127, R80, R81 ;  /* 0x00000051507f723e */ /* 0x002fe800000010ff */
[-C--:B------:R-:W-:Y:S01]  /*c600*/  HMMA.16816.F32.BF16 R28, R76, R90.reuse, R28 ;  /* 0x0000005a4c1c723c */ /* 0x080fe2000004181c */
[----:B------:R-:W1:Y:S07]  /*c610*/  MUFU.EX2 R88, R144 ;  /* 0x0000009000587308 */ /* 0x000e6e0000000800 */
[C---:B------:R-:W-:Y:S04]  /*c620*/  HMMA.16816.F32.BF16 R32, R72.reuse, R90, R32 ;  /* 0x0000005a4820723c */ /* 0x040fe80000041820 */
[----:B----4-:R-:W-:Y:S04]  /*c630*/  F2FP.BF16.PACK_AB R125, R82, R83 ;  /* 0x00000053527d723e */ /* 0x010fe800000010ff */
[-C--:B--2---:R-:W-:Y:S08]  /*c640*/  HMMA.16816.F32.BF16 R36, R72, R92.reuse, R36 ;  /* 0x0000005c4824723c */ /* 0x084ff00000041824 */
[C---:B------:R-:W-:Y:S04]  /*c650*/  HMMA.16816.F32.BF16 R40, R76.reuse, R92, R40 ;  /* 0x0000005c4c28723c */ /* 0x040fe80000041828 */
[----:B-1----:R-:W-:Y:S04]  /*c660*/  F2FP.BF16.PACK_AB R126, R88, R97 ;  /* 0x00000061587e723e */ /* 0x002fe800000010ff */
[-C--:B------:R-:W-:Y:S08]  /*c670*/  HMMA.16816.F32.BF16 R44, R76, R94.reuse, R44 ;  /* 0x0000005e4c2c723c */ /* 0x080ff0000004182c */
[C---:B------:R-:W-:Y:S08]  /*c680*/  HMMA.16816.F32.BF16 R48, R72.reuse, R94, R48 ;  /* 0x0000005e4830723c */ /* 0x040ff00000041830 */
[-C--:B---3--:R-:W-:Y:S08]  /*c690*/  HMMA.16816.F32.BF16 R52, R72, R84.reuse, R52 ;  /* 0x000000544834723c */ /* 0x088ff00000041834 */
[C---:B------:R-:W-:Y:S01]  /*c6a0*/  HMMA.16816.F32.BF16 R56, R76.reuse, R84, R56 ;  /* 0x000000544c38723c */ /* 0x040fe20000041838 */
[----:B------:R-:W2:Y:S07]  /*c6b0*/  LDL R84, [R1+0x4] ;  /* 0x0000040001547983 */ /* 0x000eae0000100800 */
[-C--:B------:R-:W-:Y:S08]  /*c6c0*/  HMMA.16816.F32.BF16 R60, R76, R86.reuse, R60 ;  /* 0x000000564c3c723c */ /* 0x080ff0000004183c */
[----:B------:R-:W-:Y:S08]  /*c6d0*/  HMMA.16816.F32.BF16 R64, R72, R86, R64 ;  /* 0x000000564840723c */ /* 0x000ff00000041840 */
[-C--:B------:R-:W-:Y:S01]  /*c6e0*/  HMMA.16816.F32.BF16 R184, R128, R176.reuse, R4 ;  /* 0x000000b080b8723c */ /* 0x080fe20000041804 */
[----:B------:R-:W1:Y:S07]  /*c6f0*/  LDSM.16.MT88.4 R4, [R228+0x3000] ;  /* 0x00300000e404783b */ /* 0x000e6e0000004200 */
[C---:B------:R-:W-:Y:S07]  /*c700*/  HMMA.16816.F32.BF16 R152, R124.reuse, R176, R8 ;  /* 0x000000b07c98723c */ /* 0x040fee0000041808 */
[----:B------:R-:W-:Y:S01]  /*c710*/  FADD.FTZ R9, R137, R69 ;  /* 0x0000004589097221 */ /* 0x000fe20000010000 */
[-C--:B------:R-:W-:Y:S04]  /*c720*/  HMMA.16816.F32.BF16 R160, R124, R178.reuse, R12 ;  /* 0x000000b27ca0723c */ /* 0x080fe8000004180c */
        /* <DEDUP_REMOVED lines=46> */
[----:B------:R-:W-:Y:S01]  /*ca10*/  FADD.FTZ R4, R121, R2 ;  /* 0x0000000279047221 */ /* 0x000fe20000010000 */
[----:B------:R-:W-:Y:S01]  /*ca20*/  MOV R121, R118 ;  /* 0x0000007600797202 */ /* 0x000fe20000000f00 */
[----:B------:R-:W-:Y:S01]  /*ca30*/  FADD.FTZ R3, R120, R9 ;  /* 0x0000000978037221 */ /* 0x000fe20000010000 */
[----:B------:R-:W-:Y:S01]  /*ca40*/  MOV R120, R119 ;  /* 0x0000007700787202 */ /* 0x000fe20000000f00 */
        /* <DEDUP_REMOVED lines=17> */
[----:B------:R-:W-:Y:S03]  /*cb60*/  FADD.FTZ R0, R81, R0 ;  /* 0x0000000051007221 */ /* 0x000fe60000010000 */
[----:B------:R1:W-:Y:S01]  /*cb70*/  STL [R1+0x8], R2 ;  /* 0x0000080201007387 */ /* 0x0003e20000100800 */
[----:B------:R-:W-:Y:S05]  /*cb80*/  FADD.FTZ R0, R80, R0 ;  /* 0x0000000050007221 */ /* 0x000fea0000010000 */
[----:B------:R1:W-:Y:S01]  /*cb90*/  STL [R1+0x14], R0 ;  /* 0x0000140001007387 */ /* 0x0003e20000100800 */
[C---:B--2---:R-:W-:Y:S02]  /*cba0*/  ISETP.GT.AND P0, PT, R245.reuse, R84, PT ;  /* 0x00000054f500720c */ /* 0x044fe40003f04270 */
[----:B------:R-:W-:Y:S11]  /*cbb0*/  IADD3 R245, R245, -0x1, RZ ;  /* 0xfffffffff5f57810 */ /* 0x000ff60007ffe0ff */
[----:B-1----:R-:W-:-:S05]  /*cbc0*/  @P0 BRA `(.L_x_555) ;  /* 0xffffaa8000000947 */ /* 0x002fca000383ffff */
.L_x_544:
[----:B-1----:R-:W-:-:S13]  /*cbd0*/  ISETP.GE.AND P0, PT, R245, RZ, PT ;  /* 0x000000fff500720c */ /* 0x002fda0003f06270 */
[----:B------:R-:W-:Y:S05]  /*cbe0*/  @!P0 BRA `(.L_x_556) ;  /* 0x000046d000008947 */ /* 0x000fea0003800000 */
[----:B------:R-:W-:Y:S01]  /*cbf0*/  IMAD.MOV.U32 R122, RZ, RZ, R118 ;  /* 0x000000ffff7a7224 */ /* 0x000fe200078e0076 */
[----:B------:R-:W-:Y:S01]  /*cc00*/  MOV R123, R68 ;  /* 0x00000044007b7202 */ /* 0x000fe20000000f00 */
[----:B------:R-:W-:Y:S01]  /*cc10*/  IMAD.MOV.U32 R121, RZ, RZ, R119 ;  /* 0x000000ffff797224 */ /* 0x000fe200078e0077 */
[----:B------:R-:W-:Y:S02]  /*cc20*/  MOV R120, R117 ;  /* 0x0000007500787202 */ /* 0x000fe40000000f00 */
.L_x_563:
[----:B------:R-:W2:Y:S01]  /*cc30*/  LDL.64 R6, [R1+0x30] ;  /* 0x0000300001067983 */ /* 0x000ea20000100a00 */
[----:B------:R-:W-:Y:S04]  /*cc40*/  DEPBAR.LE SB0, 0x0 ;  /* 0x000080000000791a */ /* 0x000fe80000000000 */
[----:B------:R-:W3:Y:S01]  /*cc50*/  LDL R5, [R1+0x40] ;  /* 0x0000400001057983 */ /* 0x000ee20000100800 */
[----:B------:R-:W-:Y:S01]  /*cc60*/  WARPSYNC 0xffffffff ;  /* 0xffffffff00007948 */ /* 0x000fe20003800000 */
[----:B------:R-:W-:Y:S01]  /*cc70*/  SHF.R.S32.HI R0, RZ, 0x1f, R250 ;  /* 0x0000001fff007819 */ /* 0x000fe200000114fa */
[----:B------:R-:W-:Y:S01]  /*cc80*/  IMAD.WIDE.U32 R2, R250, c[0x0][0x208], RZ ;  /* 0x00008200fa027a25 */ /* 0x000fe200078e00ff */
[----:B------:R-:W-:Y:S01]  /*cc90*/  BAR.SYNC.DEFER_BLOCKING 0x0 ;  /* 0x0000000000007b1d */ /* 0x000fe20000010000 */
[----:B------:R-:W-:Y:S02]  /*cca0*/  SHF.R.S32.HI R4, RZ, 0x1f, R242 ;  /* 0x0000001fff047819 */ /* 0x000fe400000114f2 */
[----:B------:R-:W-:Y:S02]  /*ccb0*/  IMAD R0, R0, c[0x0][0x208], RZ ;  /* 0x0000820000007a24 */ /* 0x000fe400078e02ff */
[C---:B------:R-:W-:Y:S01]  /*ccc0*/  SHF.L.U64.HI R100, R242.reuse, 0x1, R4 ;  /* 0x00000001f2647819 */ /* 0x040fe20000010204 */
[----:B------:R-:W-:Y:S02]  /*ccd0*/  IMAD.SHL.U32 R104, R242, 0x2, RZ ;  /* 0x00000002f2687824 */ /* 0x000fe400078e00ff */
[----:B------:R-:W-:Y:S04]  /*cce0*/  IMAD R0, R250, c[0x0][0x20c], R0 ;  /* 0x00008300fa007a24 */ /* 0x000fe800078e0200 */
[----:B------:R-:W-:Y:S01]  /*ccf0*/  IMAD.IADD R3, R3, 0x1, R0 ;  /* 0x0000000103037824 */ /* 0x000fe200078e0200 */
[----:B------:R-:W-:Y:S03]  /*cd00*/  SHF.R.S32.HI R0, RZ, 0x1f, R244 ;  /* 0x0000001fff007819 */ /* 0x000fe600000114f4 */
[----:B------:R-:W-:Y:S04]  /*cd10*/  IMAD.WIDE.U32 R2, R244, c[0x0][0x218], R2 ;  /* 0x00008600f4027a25 */ /* 0x000fe800078e0002 */
[----:B------:R-:W-:Y:S01]  /*cd20*/  IMAD R0, R0, c[0x0][0x218], RZ ;  /* 0x0000860000007a24 */ /* 0x000fe200078e02ff */
[----:B------:R1:W4:Y:S03]  /*cd30*/  LDSM.16.M88.4 R112, [R231] ;  /* 0x00000000e770783b */ /* 0x0003260000000200 */
[----:B------:R-:W-:Y:S01]  /*cd40*/  IMAD R0, R244, c[0x0][0x21c], R0 ;  /* 0x00008700f4007a24 */ /* 0x000fe200078e0200 */
[----:B------:R1:W1:Y:S04]  /*cd50*/  LDSM.16.M88.4 R108, [R231+0x2000] ;  /* 0x00200000e76c783b */ /* 0x0002680000000200 */
[----:B-----5:R1:W1:Y:S04]  /*cd60*/  LDSM.16.M88.4 R16, [R224] ;  /* 0x00000000e010783b */ /* 0x0202680000000200 */
        /* <DEDUP_REMOVED lines=15> */
[----:B--2---:R-:W-:Y:S04]  /*ce60*/  IADD3 R88, P0, R6, R2, RZ ;  /* 0x0000000206587210 */ /* 0x004fe80007f1e0ff */
[----:B---3--:R-:W-:Y:S02]  /*ce70*/  IADD3.X R2, R5, R3, R0, P0, !PT ;  /* 0x0000000305027210 */ /* 0x008fe400007fe400 */
[C---:B------:R-:W-:Y:S04]  /*ce80*/  LEA R0, P0, R88.reuse, c[0x0][0x1f8], 0x1 ;  /* 0x00007e0058007a11 */ /* 0x040fe800078008ff */
[----:B------:R-:W-:Y:S01]  /*ce90*/  LEA.HI.X R88, R88, c[0x0][0x1fc], R2, 0x1, P0 ;  /* 0x00007f0058587a11 */ /* 0x000fe200000f0c02 */
[----:B------:R-:W-:-:S06]  /*cea0*/  BRA.DIV ~URZ, `(.L_x_557) ;  /* 0x0000af327f007947 */ /* 0x000fcc000b800000 */
[----:B-1--4-:R1:W2:Y:S02]  /*ceb0*/  SHFL.IDX PT, R85, R88, RZ, 0x181f ;  /* 0x00181fff58557589 */ /* 0x0122a400000e0000 */
.L_x_612:
[-C--:B------:R-:W-:Y:S01]  /*cec0*/  HMMA.16816.F32.BF16 R4, R112, R16.reuse, RZ ;  /* 0x000000107004723c */ /* 0x080fe200000418ff */
[----:B------:R-:W3:Y:S01]  /*ced0*/  SHFL.IDX PT, R84, R0, RZ, 0x181f ;  /* 0x00181fff00547589 */ /* 0x000ee200000e0000 */
[----:B------:R-:W-:Y:S06]  /*cee0*/  BSSY B0, `(.L_x_558) ;  /* 0x00000f6000007945 */ /* 0x000fec0003800000 */
[C---:B------:R-:W-:Y:S01]  /*cef0*/  HMMA.16816.F32.BF16 R8, R108.reuse, R16, RZ ;  /* 0x000000106c08723c */ /* 0x040fe200000418ff */
[----:B------:R-:W4:Y:S07]  /*cf00*/  SHFL.IDX PT, R2, R0, 0x1, 0x181f ;  /* 0x00381f0000027f89 */ /* 0x000f2e00000e0000 */
[-C--:B------:R-:W-:Y:S01]  /*cf10*/  HMMA.16816.F32.BF16 R12, R108, R18.reuse, RZ ;  /* 0x000000126c0c723c */ /* 0x080fe200000418ff */
[----:B------:R-:W-:Y:S07]  /*cf20*/  SHFL.IDX PT, R3, R88, 0x1, 0x181f ;  /* 0x00381f0058037f89 */ /* 0x000fee00000e0000 */
[C---:B------:R-:W-:Y:S01]  /*cf30*/  HMMA.16816.F32.BF16 R16, R112.reuse, R18, RZ ;  /* 0x000000127010723c */ /* 0x040fe200000418ff */
[----:B------:R-:W5:Y:S07]  /*cf40*/  SHFL.IDX PT, R90, R0, 0x2, 0x181f ;  /* 0x00581f00005a7f89 */ /* 0x000f6e00000e0000 */
[-C--:B------:R-:W-:Y:S01]  /*cf50*/  HMMA.16816.F32.BF16 R20, R112, R32.reuse, RZ ;  /* 0x000000207014723c */ /* 0x080fe200000418ff */
[----:B------:R-:W-:Y:S07]  /*cf60*/  SHFL.IDX PT, R86, R88, 0x2, 0x181f ;  /* 0x00581f0058567f89 */ /* 0x000fee00000e0000 */
[C---:B------:R-:W-:Y:S01]  /*cf70*/  HMMA.16816.F32.BF16 R24, R108.reuse, R32, RZ ;  /* 0x000000206c18723c */ /* 0x040fe200000418ff */
[----:B------:R-:W1:Y:S07]  /*cf80*/  SHFL.IDX PT, R94, R0, 0x3, 0x181f ;  /* 0x00781f00005e7f89 */ /* 0x000e6e00000e0000 */
[-C--:B------:R-:W-:Y:S01]  /*cf90*/  HMMA.16816.F32.BF16 R28, R108, R34.reuse, RZ ;  /* 0x000000226c1c723c */ /* 0x080fe200000418ff */
[----:B------:R-:W-:Y:S07]  /*cfa0*/  SHFL.IDX PT, R89, R88, 0x3, 0x181f ;  /* 0x00781f0058597f89 */ /* 0x000fee00000e0000 */
[C---:B------:R-:W-:Y:S01]  /*cfb0*/  HMMA.16816.F32.BF16 R32, R112.reuse, R34, RZ ;  /* 0x000000227020723c */ /* 0x040fe200000418ff */
[----:B------:R-:W2:Y:S07]  /*cfc0*/  SHFL.IDX PT, R92, R0, 0x4, 0x181f ;  /* 0x00981f00005c7f89 */ /* 0x000eae00000e0000 */
[-C--:B------:R-:W-:Y:S01]  /*cfd0*/  HMMA.16816.F32.BF16 R36, R112, R48.reuse, RZ ;  /* 0x000000307024723c */ /* 0x080fe200000418ff */
[----:B------:R-:W1:Y:S07]  /*cfe0*/  SHFL.IDX PT, R102, R0, 0x5, 0x181f ;  /* 0x00b81f0000667f89 */ /* 0x000e6e00000e0000 */
[C---:B------:R-:W-:Y:S01]  /*cff0*/  HMMA.16816.F32.BF16 R40, R108.reuse, R48, RZ ;  /* 0x000000306c28723c */ /* 0x040fe200000418ff */
[----:B------:R-:W1:Y:S07]  /*d000*/  SHFL.IDX PT, R0, R0, 0x6, 0x181f ;  /* 0x00d81f0000007f89 */ /* 0x000e6e00000e0000 */
[-C--:B------:R-:W-:Y:S01]  /*d010*/  HMMA.16816.F32.BF16 R44, R108, R50.reuse, RZ ;  /* 0x000000326c2c723c */ /* 0x080fe200000418ff */
[----:B------:R-:W1:Y:S07]  /*d020*/  SHFL.IDX PT, R93, R88, 0x4, 0x181f ;  /* 0x00981f00585d7f89 */ /* 0x000e6e00000e0000 */
[C---:B------:R-:W-:Y:S01]  /*d030*/  HMMA.16816.F32.BF16 R48, R112.reuse, R50, RZ ;  /* 0x000000327030723c */ /* 0x040fe200000418ff */
[----:B------:R-:W1:Y:S07]  /*d040*/  SHFL.IDX PT, R101, R88, 0x5, 0x181f ;  /* 0x00b81f0058657f89 */ /* 0x000e6e00000e0000 */
[-C--:B------:R-:W-:Y:S08]  /*d050*/  HMMA.16816.F32.BF16 R52, R112, R64.reuse, RZ ;  /* 0x000000407034723c */ /* 0x080ff000000418ff */
[C---:B------:R-:W-:Y:S08]  /*d060*/  HMMA.16816.F32.BF16 R56, R108.reuse, R64, RZ ;  /* 0x000000406c38723c */ /* 0x040ff000000418ff */
[-C--:B------:R-:W-:Y:S01]  /*d070*/  HMMA.16816.F32.BF16 R60, R108, R66.reuse, RZ ;  /* 0x000000426c3c723c */ /* 0x080fe200000418ff */
[-C--:B---3--:R-:W-:Y:S03]  /*d080*/  IADD3 R84, P4, R84, R104.reuse, RZ ;  /* 0x0000006854547210 */ /* 0x088fe60007f9e0ff */
[-C--:B----4-:R-:W-:Y:S02]  /*d090*/  IADD3 R2, P1, R2, R104.reuse, RZ ;  /* 0x0000006802027210 */ /* 0x090fe40007f3e0ff */
[--C-:B--2---:R-:W-:Y:S01]  /*d0a0*/  IMAD.X R85, R85, 0x1, R100.reuse, P4 ;  /* 0x0000000155557824 */ /* 0x104fe200020e0664 */
[-C--:B-----5:R-:W-:Y:S01]  /*d0b0*/  IADD3 R90, P0, R90, R104.reuse, RZ ;  /* 0x000000685a5a7210 */ /* 0x0a0fe20007f1e0ff */
[C---:B------:R-:W-:Y:S03]  /*d0c0*/  HMMA.16816.F32.BF16 R64, R112.reuse, R66, RZ ;  /* 0x000000427040723c */ /* 0x040fe600000418ff */
[----:B------:R2:W-:Y:S01]  /*d0d0*/  LDGSTS.E.BYPASS.LTC128B.128 [R243+0x100], [R84.64], !P5 ;  /* 0x0010000054f37fae */ /* 0x0005e2000e901d46 */
[--C-:B------:R-:W-:Y:S01]  /*d0e0*/  IMAD.X R3, R3, 0x1, R100.reuse, P1 ;  /* 0x0000000103037824 */ /* 0x100fe200008e0664 */
[-C--:B-1----:R-:W-:Y:S01]  /*d0f0*/  IADD3 R94, P6, R94, R104.reuse, RZ ;  /* 0x000000685e5e7210 */ /* 0x082fe20007fde0ff */
[--C-:B------:R-:W-:Y:S01]  /*d100*/  IMAD.X R91, R86, 0x1, R100.reuse, P0 ;  /* 0x00000001565b7824 */ /* 0x100fe200000e0664 */
[-C--:B------:R-:W-:Y:S01]  /*d110*/  IADD3 R92, P4, R92, R104.reuse, RZ ;  /* 0x000000685c5c7210 */ /* 0x080fe20007f9e0ff */
[-C--:B------:R-:W-:Y:S01]  /*d120*/  HMMA.16816.F32.BF16 R68, R112, R80.reuse, RZ ;  /* 0x000000507044723c */ /* 0x080fe200000418ff */
[-C--:B------:R-:W-:Y:S02]  /*d130*/  IADD3 R102, P1, R102, R104.reuse, RZ ;  /* 0x0000006866667210 */ /* 0x080fe40007f3e0ff */
[----:B------:R1:W-:Y:S01]  /*d140*/  LDGSTS.E.BYPASS.LTC128B.128 [R243+0x900], [R2.64], !P5 ;  /* 0x0090000002f37fae */ /* 0x0003e2000e901d46 */
[--C-:B------:R-:W-:Y:S01]  /*d150*/  IMAD.X R95, R89, 0x1, R100.reuse, P6 ;  /* 0x00000001595f7824 */ /* 0x100fe200030e0664 */
[----:B------:R-:W-:Y:S01]  /*d160*/  IADD3 R104, P0, R0, R104, RZ ;  /* 0x0000006800687210 */ /* 0x000fe20007f1e0ff */
[--C-:B------:R-:W-:Y:S02]  /*d170*/  IMAD.X R93, R93, 0x1, R100.reuse, P4 ;  /* 0x000000015d5d7824 */ /* 0x100fe400020e0664 */
[C---:B------:R-:W-:Y:S03]  /*d180*/  HMMA.16816.F32.BF16 R72, R108.reuse, R80, RZ ;  /* 0x000000506c48723c */ /* 0x040fe600000418ff */
[----:B------:R3:W-:Y:S01]  /*d190*/  LDGSTS.E.BYPASS.LTC128B.128 [R243+0x1100], [R90.64], !P5 ;  /* 0x011000005af37fae */ /* 0x0007e2000e901d46 */
[--C-:B------:R-:W-:Y:S04]  /*d1a0*/  IMAD.X R103, R101, 0x1, R100.reuse, P1 ;  /* 0x0000000165677824 */ /* 0x100fe800008e0664 */
[-C--:B------:R-:W-:Y:S03]  /*d1b0*/  HMMA.16816.F32.BF16 R76, R108, R82.reuse, RZ ;  /* 0x000000526c4c723c */ /* 0x080fe600000418ff */
[----:B------:R4:W-:Y:S05]  /*d1c0*/  LDGSTS.E.BYPASS.LTC128B.128 [R243+0x1900], [R94.64], !P5 ;  /* 0x019000005ef37fae */ /* 0x0009ea000e901d46 */
[C---:B------:R-:W-:Y:S03]  /*d1d0*/  HMMA.16816.F32.BF16 R80, R112.reuse, R82, RZ ;  /* 0x000000527050723c */ /* 0x040fe600000418ff */
[----:B------:R3:W5:Y:S05]  /*d1e0*/  SHFL.IDX PT, R0, R88, 0x6, 0x181f ;  /* 0x00d81f0058007f89 */ /* 0x00076a00000e0000 */
[-C--:B--2---:R-:W-:Y:S03]  /*d1f0*/  HMMA.16816.F32.BF16 R84, R112, R96.reuse, RZ ;  /* 0x000000607054723c */ /* 0x084fe600000418ff */
[----:B------:R4:W-:Y:S08]  /*d200*/  LDGSTS.E.BYPASS.LTC128B.128 [R243+0x2100], [R92.64], !P5 ;  /* 0x021000005cf37fae */ /* 0x0009f0000e901d46 */
[----:B------:R2:W-:Y:S01]  /*d210*/  LDGSTS.E.BYPASS.LTC128B.128 [R243+0x2900], [R102.64], !P5 ;  /* 0x0290000066f37fae */ /* 0x0005e2000e901d46 */
[C---:B---3--:R-:W-:Y:S02]  /*d220*/  HMMA.16816.F32.BF16 R88, R108.reuse, R96, RZ ;  /* 0x000000606c58723c */ /* 0x048fe400000418ff */
[----:B-----5:R-:W-:Y:S01]  /*d230*/  IMAD.X R105, R0, 0x1, R100, P0 ;  /* 0x0000000100697824 */ /* 0x020fe200000e0664 */
[----:B------:R-:W-:Y:S04]  /*d240*/  ISETP.GE.AND P0, PT, R245, 0x1, PT ;  /* 0x00000001f500780c */ /* 0x000fe80003f06270 */
[----:B------:R3:W-:Y:S01]  /*d250*/  LDGSTS.E.BYPASS.LTC128B.128 [R243+0x3100], [R104.64], !P5 ;  /* 0x0310000068f37fae */ /* 0x0007e2000e901d46 */
[-C--:B----4-:R-:W-:Y:S07]  /*d260*/  HMMA.16816.F32.BF16 R92, R108, R98.reuse, RZ ;  /* 0x000000626c5c723c */ /* 0x090fee00000418ff */
[----:B------:R-:W0:Y:S01]  /*d270*/  LDGDEPBAR ;  /* 0x00000000000079af */ /* 0x000e220000000000 */
[C---:B------:R-:W-:Y:S08]  /*d280*/  HMMA.16816.F32.BF16 R96, R112.reuse, R98, RZ ;  /* 0x000000627060723c */ /* 0x040ff000000418ff */
[-C--:B--2---:R-:W-:Y:S08]  /*d290*/  HMMA.16816.F32.BF16 R100, R112, R116.reuse, RZ ;  /* 0x000000747064723c */ /* 0x084ff000000418ff */
[C---:B---3--:R-:W-:Y:S08]  /*d2a0*/  HMMA.16816.F32.BF16 R104, R108.reuse, R116, RZ ;  /* 0x000000746c68723c */ /* 0x048ff000000418ff */
[-C--:B------:R-:W-:Y:S08]  /*d2b0*/  HMMA.16816.F32.BF16 R108, R108, R118.reuse, RZ ;  /* 0x000000766c6c723c */ /* 0x080ff000000418ff */
[----:B------:R-:W-:Y:S01]  /*d2c0*/  HMMA.16816.F32.BF16 R112, R112, R118, RZ ;  /* 0x000000767070723c */ /* 0x000fe200000418ff */
[----:B------:R-:W-:Y:S07]  /*d2d0*/  LDSM.16.M88.4 R116, [R232] ;  /* 0x00000000e874783b */ /* 0x000fee0000000200 */
        /* <DEDUP_REMOVED lines=35> */
[----:B------:R-:W1:Y:S07]  /*d510*/  LDSM.16.M88.4 R188, [R230+0x2800] ;  /* 0x00280000e6bc783b */ /* 0x000e6e0000000200 */
        /* <DEDUP_REMOVED lines=10> */
[-C--:B-----5:R-:W-:Y:S08]  /*d5c0*/  HMMA.16816.F32.BF16 R36, R116, R208.reuse, R36 ;  /* 0x000000d07424723c */ /* 0x0a0ff00000041824 */
[C---:B------:R-:W-:Y:S08]  /*d5d0*/  HMMA.16816.F32.BF16 R40, R200.reuse, R208, R40 ;  /* 0x000000d0c828723c */ /* 0x040ff00000041828 */
[-C--:B------:R-:W-:Y:S08]  /*d5e0*/  HMMA.16816.F32.BF16 R44, R200, R210.reuse, R44 ;  /* 0x000000d2c82c723c */ /* 0x080ff0000004182c */
[C---:B------:R-:W-:Y:S01]  /*d5f0*/  HMMA.16816.F32.BF16 R48, R116.reuse, R210, R48 ;  /* 0x000000d27430723c */ /* 0x040fe20000041830 */
[----:B------:R-:W3:Y:S07]  /*d600*/  LDSM.16.M88.4 R208, [R227] ;  /* 0x00000000e3d0783b */ /* 0x000eee0000000200 */
        /* <DEDUP_REMOVED lines=15> */
[-C--:B--2---:R-:W-:Y:S08]  /*d700*/  HMMA.16816.F32.BF16 R100, R116, R192.reuse, R100 ;  /* 0x000000c07464723c */ /* 0x084ff00000041864 */
[C---:B------:R-:W-:Y:S08]  /*d710*/  HMMA.16816.F32.BF16 R104, R200.reuse, R192, R104 ;  /* 0x000000c0c868723c */ /* 0x040ff00000041868 */
[-C--:B------:R-:W-:Y:S01]  /*d720*/  HMMA.16816.F32.BF16 R108, R200, R194.reuse, R108 ;  /* 0x000000c2c86c723c */ /* 0x080fe2000004186c */
[----:B------:R-:W-:Y:S07]  /*d730*/  LDSM.16.M88.4 R200, [R227+0x3000] ;  /* 0x00300000e3c8783b */ /* 0x000fee0000000200 */
[----:B------:R-:W-:Y:S01]  /*d740*/  HMMA.16816.F32.BF16 R112, R116, R194, R112 ;  /* 0x000000c27470723c */ /* 0x000fe20000041870 */
[----:B------:R-:W2:Y:S07]  /*d750*/  LDSM.16.M88.4 R116, [R227+0x2000] ;  /* 0x00200000e374783b */ /* 0x000eae0000000200 */
[-C--:B---3--:R-:W-:Y:S01]  /*d760*/  HMMA.16816.F32.BF16 R4, R204, R208.reuse, R4 ;  /* 0x000000d0cc04723c */ /* 0x088fe20000041804 */
[----:B------:R-:W3:Y:S01]  /*d770*/  LDSM.16.M88.4 R192, [R227+0x2800] ;  /* 0x00280000e3c0783b */ /* 0x000ee20000000200 */
[----:B------:R-:W-:Y:S06]  /*d780*/  DEPBAR.LE SB0, 0x0 ;  /* 0x000080000000791a */ /* 0x000fec0000000000 */
[C---:B-1----:R-:W-:Y:S01]  /*d790*/  HMMA.16816.F32.BF16 R8, R196.reuse, R208, R8 ;  /* 0x000000d0c408723c */ /* 0x042fe20000041808 */
[----:B------:R-:W-:Y:S07]  /*d7a0*/  BAR.SYNC.DEFER_BLOCKING 0x0 ;  /* 0x0000000000007b1d */ /* 0x000fee0000010000 */
        /* <DEDUP_REMOVED lines=65> */
.L_x_613:
        /* <DEDUP_REMOVED lines=34> */
.L_x_614:
[----:B--2-4-:R-:W-:Y:S04]  /*dde0*/  IADD3 R2, P0, R116, R119, RZ ;  /* 0x0000007774027210 */ /* 0x014fe80007f1e0ff */
[----:B-1----:R-:W-:Y:S05]  /*ddf0*/  IADD3.X R3, R0, R117, RZ, P0, !PT ;  /* 0x0000007500037210 */ /* 0x002fea00007fe4ff */
[----:B------:R-:W-:Y:S01]  /*de00*/  @!PT LDS RZ, [RZ] ;  /* 0x00000000fffff984 */ /* 0x000fe20000000800 */
[----:B------:R-:W-:Y:S01]  /*de10*/  @!PT LDS RZ, [RZ] ;  /* 0x00000000fffff984 */ /* 0x000fe20000000800 */
[----:B------:R-:W-:Y:S01]  /*de20*/  @!PT LDS RZ, [RZ] ;  /* 0x00000000fffff984 */ /* 0x000fe20000000800 */
[----:B------:R1:W-:Y:S04]  /*de30*/  LDGSTS.E.BYPASS.LTC128B.128 [R243+0x6900], [R2.64], !P5 ;  /* 0x0690000002f37fae */ /* 0x0003e8000e901d46 */
.L_x_559:
[----:B------:R-:W-:Y:S05]  /*de40*/  BSYNC B0 ;  /* 0x0000000000007941 */ /* 0x000fea0003800000 */
.L_x_558:
[----:B-1----:R-:W-:Y:S01]  /*de50*/  FMNMX.FTZ R2, R4, R121, !PT ;  /* 0x0000007904027209 */ /* 0x002fe20007810000 */
        /* <DEDUP_REMOVED lines=112> */
[----:B------:R-:W-:-:S05]  /*e560*/  BRA.DIV ~URZ, `(.L_x_562) ;  /* 0x0000a0227f007947 */ /* 0x000fca000b800000 */
[----:B------:R-:W-:Y:S04]  /*e570*/  SHFL.BFLY PT, R0, R116, 0x2, 0x1f ;  /* 0x0c401f0074007f89 */ /* 0x000fe800000e0000 */
[----:B------:R-:W1:Y:S02]  /*e580*/  SHFL.BFLY PT, R2, R118, 0x2, 0x1f ;  /* 0x0c401f0076027f89 */ /* 0x000e6400000e0000 */
[----:B-1----:R-:W-:Y:S02]  /*e590*/  FMNMX.FTZ R118, R118, R2, !PT ;  /* 0x0000000276767209 */ /* 0x002fe40007810000 */
[----:B------:R-:W-:Y:S02]  /*e5a0*/  FMNMX.FTZ R116, R116, R0, !PT ;  /* 0x0000000074747209 */ /* 0x000fe40007810000 */
[----:B------:R-:W1:Y:S04]  /*e5b0*/  SHFL.BFLY PT, R0, R117, 0x2, 0x1f ;  /* 0x0c401f0075007f89 */ /* 0x000e6800000e0000 */
[----:B------:R-:W2:Y:S04]  /*e5c0*/  SHFL.BFLY PT, R119, R116, 0x1, 0x1f ;  /* 0x0c201f0074777f89 */ /* 0x000ea800000e0000 */
[----:B------:R-:W3:Y:S01]  /*e5d0*/  SHFL.BFLY PT, R2, R118, 0x1, 0x1f ;  /* 0x0c201f0076027f89 */ /* 0x000ee200000e0000 */
[----:B-1----:R-:W-:Y:S02]  /*e5e0*/  FMNMX.FTZ R117, R117, R0, !PT ;  /* 0x0000000075757209 */ /* 0x002fe40007810000 */
[----:B--2---:R-:W-:Y:S02]  /*e5f0*/  FMNMX.FTZ R119, R116, R119, !PT ;  /* 0x0000007774777209 */ /* 0x004fe40007810000 */
[----:B------:R-:W1:Y:S01]  /*e600*/  SHFL.BFLY PT, R116, R188, 0x2, 0x1f ;  /* 0x0c401f00bc747f89 */ /* 0x000e6200000e0000 */
[----:B---3--:R-:W-:Y:S03]  /*e610*/  FMNMX.FTZ R118, R118, R2, !PT ;  /* 0x0000000276767209 */ /* 0x008fe60007810000 */
[----:B------:R-:W2:Y:S01]  /*e620*/  SHFL.BFLY PT, R2, R117, 0x1, 0x1f ;  /* 0x0c201f0075027f89 */ /* 0x000ea200000e0000 */
[----:B-1----:R-:W-:Y:S02]  /*e630*/  FMNMX.FTZ R116, R188, R116, !PT ;  /* 0x00000074bc747209 */ /* 0x002fe40007810000 */
[----:B--2---:R-:W-:Y:S03]  /*e640*/  FMNMX.FTZ R117, R117, R2, !PT ;  /* 0x0000000275757209 */ /* 0x004fe60007810000 */
[----:B------:R1:W2:Y:S04]  /*e650*/  SHFL.BFLY PT, R0, R116, 0x1, 0x1f ;  /* 0x0c201f0074007f89 */ /* 0x0002a800000e0000 */
.L_x_615:
[----:B------:R-:W-:Y:S01]  /*e660*/  FADD.FTZ R2, -R119, R121 ;  /* 0x0000007977027221 */ /* 0x000fe20000010100 */
[----:B-12---:R-:W-:Y:S01]  /*e670*/  FMNMX.FTZ R116, R0, R116, !PT ;  /* 0x0000007400747209 */ /* 0x006fe20007810000 */
[----:B------:R-:W-:Y:S01]  /*e680*/  FADD.FTZ R0, -R117, R120 ;  /* 0x0000007875007221 */ /* 0x000fe20000010100 */
[----:B------:R-:W-:Y:S01]  /*e690*/  STL [R1+0x8c], R227 ;  /* 0x00008ce301007387 */ /* 0x000fe20000100800 */
[----:B------:R-:W-:Y:S01]  /*e6a0*/  FMUL.FTZ R120, R119, c[0x0][0x2d0] ;  /* 0x0000b40077787a20 */ /* 0x000fe20000410000 */
[----:B------:R-:W-:Y:S01]  /*e6b0*/  WARPSYNC 0xffffffff ;  /* 0xffffffff00007948 */ /* 0x000fe20003800000 */
[----:B------:R-:W-:Y:S01]  /*e6c0*/  FMUL.FTZ R3, R0, c[0x0][0x2d0] ;  /* 0x0000b40000037a20 */ /* 0x000fe20000410000 */
[----:B------:R-:W-:Y:S01]  /*e6d0*/  STL [R1+0x88], R224 ;  /* 0x000088e001007387 */ /* 0x000fe20000100800 */
[----:B------:R-:W-:Y:S01]  /*e6e0*/  FMUL.FTZ R0, R2, c[0x0][0x2d0] ;  /* 0x0000b40002007a20 */ /* 0x000fe20000410000 */
[----:B------:R-:W-:Y:S01]  /*e6f0*/  ISETP.GT.AND P0, PT, R245, RZ, PT ;  /* 0x000000fff500720c */ /* 0x000fe20003f04270 */
[--C-:B------:R-:W-:Y:S02]  /*e700*/  FFMA.FTZ R2, R96, c[0x0][0x2d0], -R120.reuse ;  /* 0x0000b40060027a23 */ /* 0x100fe40000010878 */
[----:B------:R-:W-:Y:S01]  /*e710*/  MUFU.EX2 R3, R3 ;  /* 0x0000000300037308 */ /* 0x000fe20000000800 */
[----:B------:R-:W-:Y:S02]  /*e720*/  FMUL.FTZ R188, R117, c[0x0][0x2d0] ;  /* 0x0000b40075bc7a20 */ /* 0x000fe40000410000 */
[----:B------:R1:W-:Y:S01]  /*e730*/  STL [R1], R2 ;  /* 0x0000000201007387 */ /* 0x0003e20000100800 */
[----:B------:R-:W-:Y:S02]  /*e740*/  FFMA.FTZ R17, R17, c[0x0][0x2d0], -R120 ;  /* 0x0000b40011117a23 */ /* 0x000fe40000010878 */
[----:B------:R-:W-:Y:S02]  /*e750*/  FFMA.FTZ R8, R8, c[0x0][0x2d0], -R188 ;  /* 0x0000b40008087a23 */ /* 0x000fe400000108bc */
[----:B------:R-:W-:Y:S02]  /*e760*/  FFMA.FTZ R16, R16, c[0x0][0x2d0], -R120 ;  /* 0x0000b40010107a23 */ /* 0x000fe40000010878 */
[----:B------:R2:W-:Y:S01]  /*e770*/  MUFU.EX2 R251, R8 ;  /* 0x0000000800fb7308 */ /* 0x0005e20000000800 */
[----:B------:R-:W-:Y:S02]  /*e780*/  FFMA.FTZ R202, R72, c[0x0][0x2d0], -R188 ;  /* 0x0000b40048ca7a23 */ /* 0x000fe400000108bc */
[--C-:B------:R-:W-:Y:S02]  /*e790*/  FFMA.FTZ R121, R4, c[0x0][0x2d0], -R120.reuse ;  /* 0x0000b40004797a23 */ /* 0x100fe40000010878 */
[----:B------:R-:W-:Y:S02]  /*e7a0*/  FMUL.FTZ R4, R118, c[0x0][0x2d0] ;  /* 0x0000b40076047a20 */ /* 0x000fe40000410000 */
[----:B------:R-:W-:Y:S02]  /*e7b0*/  FFMA.FTZ R5, R5, c[0x0][0x2d0], -R120 ;  /* 0x0000b40005057a23 */ /* 0x000fe40000010878 */
[----:B------:R-:W-:Y:S01]  /*e7c0*/  FFMA.FTZ R199, R77, c[0x0][0x2d0], -R188 ;  /* 0x0000b4004dc77a23 */ /* 0x000fe200000108bc */
[----:B------:R-:W-:Y:S01]  /*e7d0*/  MUFU.EX2 R202, R202 ;  /* 0x000000ca00ca7308 */ /* 0x000fe20000000800 */
[----:B------:R-:W-:Y:S02]  /*e7e0*/  FFMA.FTZ R221, R68, c[0x0][0x2d0], -R120 ;  /* 0x0000b40044dd7a23 */ /* 0x000fe40000010878 */
[----:B------:R-:W-:Y:S02]  /*e7f0*/  FFMA.FTZ R193, R35, c[0x0][0x2d0], -R4 ;  /* 0x0000b40023c17a23 */ /* 0x000fe40000010804 */
[----:B------:R-:W-:Y:S02]  /*e800*/  FFMA.FTZ R223, R69, c[0x0][0x2d0], -R120 ;  /* 0x0000b40045df7a23 */ /* 0x000fe40000010878 */
[--C-:B------:R-:W-:Y:S02]  /*e810*/  FFMA.FTZ R200, R76, c[0x0][0x2d0], -R188.reuse ;  /* 0x0000b4004cc87a23 */ /* 0x100fe400000108bc */
[----:B------:R-:W-:Y:S01]  /*e820*/  FFMA.FTZ R76, R108, c[0x0][0x2d0], -R188 ;  /* 0x0000b4006c4c7a23 */ /* 0x000fe200000108bc */
[----:B-1----:R1:W-:Y:S01]  /*e830*/  MUFU.EX2 R2, R0 ;  /* 0x0000000000027308 */ /* 0x0023e20000000800 */
[--C-:B------:R-:W-:Y:S02]  /*e840*/  FFMA.FTZ R196, R22, c[0x0][0x2d0], -R4.reuse ;  /* 0x0000b40016c47a23 */ /* 0x100fe40000010804 */
[--C-:B------:R-:W-:Y:S02]  /*e850*/  FFMA.FTZ R219, R70, c[0x0][0x2d0], -R4.reuse ;  /* 0x0000b40046db7a23 */ /* 0x100fe40000010804 */
[--C-:B--2---:R-:W-:Y:S02]  /*e860*/  FFMA.FTZ R8, R103, c[0x0][0x2d0], -R4.reuse ;  /* 0x0000b40067087a23 */ /* 0x104fe40000010804 */
[--C-:B------:R-:W-:Y:S02]  /*e870*/  FFMA.FTZ R70, R99, c[0x0][0x2d0], -R4.reuse ;  /* 0x0000b40063467a23 */ /* 0x100fe40000010804 */
[--C-:B------:R-:W-:Y:S01]  /*e880*/  FFMA.FTZ R218, R71, c[0x0][0x2d0], -R4.reuse ;  /* 0x0000b40047da7a23 */ /* 0x100fe20000010804 */
[----:B------:R-:W-:Y:S01]  /*e890*/  MUFU.EX2 R22, R5 ;  /* 0x0000000500167308 */ /* 0x000fe20000000800 */
[----:B------:R-:W-:Y:S01]  /*e8a0*/  MOV R77, R8 ;  /* 0x00000008004d7202 */ /* 0x000fe20000000f00 */
[--C-:B------:R-:W-:Y:S02]  /*e8b0*/  FFMA.FTZ R71, R98, c[0x0][0x2d0], -R4.reuse ;  /* 0x0000b40062477a23 */ /* 0x100fe40000010804 */
[--C-:B------:R-:W-:Y:S02]  /*e8c0*/  FFMA.FTZ R215, R86, c[0x0][0x2d0], -R4.reuse ;  /* 0x0000b40056d77a23 */ /* 0x100fe40000010804 */
[----:B------:R-:W-:Y:S02]  /*e8d0*/  FFMA.FTZ R220, R87, c[0x0][0x2d0], -R4 ;  /* 0x0000b40057dc7a23 */ /* 0x000fe40000010804 */
[----:B------:R-:W-:Y:S02]  /*e8e0*/  FFMA.FTZ R222, R85, c[0x0][0x2d0], -R120 ;  /* 0x0000b40055de7a23 */ /* 0x000fe40000010878 */
[----:B------:R2:W3:Y:S01]  /*e8f0*/  MUFU.EX2 R8, R17 ;  /* 0x0000001100087308 */ /* 0x0004e20000000800 */
[--C-:B------:R-:W-:Y:S02]  /*e900*/  FFMA.FTZ R98, R41, c[0x0][0x2d0], -R188.reuse ;  /* 0x0000b40029627a23 */ /* 0x100fe400000108bc */
[--C-:B------:R-:W-:Y:S02]  /*e910*/  FFMA.FTZ R96, R45, c[0x0][0x2d0], -R188.reuse ;  /* 0x0000b4002d607a23 */ /* 0x100fe400000108bc */
[----:B------:R-:W-:Y:S02]  /*e920*/  FFMA.FTZ R89, R89, c[0x0][0x2d0], -R188 ;  /* 0x0000b40059597a23 */ /* 0x000fe400000108bc */
[----:B-1----:R-:W-:Y:S02]  /*e930*/  FADD.FTZ R0, -R118, R122 ;  /* 0x0000007a76007221 */ /* 0x002fe40000010100 */
[--C-:B------:R-:W-:Y:S01]  /*e940*/  FFMA.FTZ R6, R6, c[0x0][0x2d0], -R4.reuse ;  /* 0x0000b40006067a23 */ /* 0x100fe20000010804 */
[----:B------:R1:W4:Y:S01]  /*e950*/  MUFU.EX2 R5, R16 ;  /* 0x0000001000057308 */ /* 0x0003220000000800 */
[----:B------:R-:W-:Y:S02]  /*e960*/  FMUL.FTZ R0, R0, c[0x0][0x2d0] ;  /* 0x0000b40000007a20 */ /* 0x000fe40000410000 */
[--C-:B------:R-:W-:Y:S02]  /*e970*/  FFMA.FTZ R195, R23, c[0x0][0x2d0], -R4.reuse ;  /* 0x0000b40017c37a23 */ /* 0x100fe40000010804 */
[----:B------:R-:W-:Y:S02]  /*e980*/  FFMA.FTZ R198, R66, c[0x0][0x2d0], -R4 ;  /* 0x0000b40042c67a23 */ /* 0x000fe40000010804 */
[----:B------:R-:W-:Y:S02]  /*e990*/  FFMA.FTZ R66, R88, c[0x0][0x2d0], -R188 ;  /* 0x0000b40058427a23 */ /* 0x000fe400000108bc */
[--C-:B------:R-:W-:Y:S01]  /*e9a0*/  FFMA.FTZ R7, R7, c[0x0][0x2d0], -R4.reuse ;  /* 0x0000b40007077a23 */ /* 0x100fe20000010804 */
[----:B------:R3:W-:Y:S01]  /*e9b0*/  MUFU.EX2 R68, R0 ;  /* 0x0000000000447308 */ /* 0x0007e20000000800 */
[--C-:B------:R-:W-:Y:S02]  /*e9c0*/  FFMA.FTZ R18, R18, c[0x0][0x2d0], -R4.reuse ;  /* 0x0000b40012127a23 */ /* 0x100fe40000010804 */
[--C-:B------:R-:W-:Y:S01]  /*e9d0*/  FFMA.FTZ R19, R19, c[0x0][0x2d0], -R4.reuse ;  /* 0x0000b40013137a23 */ /* 0x100fe20000010804 */
[----:B--2---:R-:W2:Y:S01]  /*e9e0*/  LDL.LU R17, [R1+0x8] ;  /* 0x0000080001117983 */ /* 0x004ea20000300800 */
[--C-:B------:R-:W-:Y:S02]  /*e9f0*/  FFMA.FTZ R194, R34, c[0x0][0x2d0], -R4.reuse ;  /* 0x0000b40022c27a23 */ /* 0x100fe40000010804 */
[--C-:B------:R-:W-:Y:S02]  /*ea00*/  FFMA.FTZ R192, R38, c[0x0][0x2d0], -R4.reuse ;  /* 0x0000b40026c07a23 */ /* 0x100fe40000010804 */
[----:B------:R-:W-:Y:S01]  /*ea10*/  FFMA.FTZ R191, R39, c[0x0][0x2d0], -R4 ;  /* 0x0000b40027bf7a23 */ /* 0x000fe20000010804 */
[----:B------:R4:W-:Y:S01]  /*ea20*/  MUFU.EX2 R69, R121 ;  /* 0x0000007900457308 */ /* 0x0009e20000000800 */
[----:B------:R-:W-:Y:S02]  /*ea30*/  FFMA.FTZ R39, R104, c[0x0][0x2d0], -R188 ;  /* 0x0000b40068277a23 */ /* 0x000fe400000108bc */
[--C-:B------:R-:W-:Y:S01]  /*ea40*/  FFMA.FTZ R190, R50, c[0x0][0x2d0], -R4.reuse ;  /* 0x0000b40032be7a23 */ /* 0x100fe20000010804 */
[----:B-1----:R-:W2:Y:S01]  /*ea50*/  LDL.LU R16, [R1+0xc] ;  /* 0x00000c0001107983 */ /* 0x002ea20000300800 */
[--C-:B------:R-:W-:Y:S02]  /*ea60*/  FFMA.FTZ R189, R51, c[0x0][0x2d0], -R4.reuse ;  /* 0x0000b40033bd7a23 */ /* 0x100fe40000010804 */
[--C-:B------:R-:W-:Y:S01]  /*ea70*/  FFMA.FTZ R51, R102, c[0x0][0x2d0], -R4.reuse ;  /* 0x0000b40066337a23 */ /* 0x100fe20000010804 */
[----:B------:R-:W2:Y:S01]  /*ea80*/  LDL.LU R72, [R1+0x10] ;  /* 0x0000100001487983 */ /* 0x000ea20000300800 */
[--C-:B------:R-:W-:Y:S01]  /*ea90*/  FFMA.FTZ R122, R54, c[0x0][0x2d0], -R4.reuse ;  /* 0x0000b400367a7a23 */ /* 0x100fe20000010804 */
[----:B------:R1:W-:Y:S01]  /*eaa0*/  MUFU.EX2 R23, R6 ;  /* 0x0000000600177308 */ /* 0x0003e20000000800 */
[--C-:B------:R-:W-:Y:S02]  /*eab0*/  FFMA.FTZ R197, R67, c[0x0][0x2d0], -R4.reuse ;  /* 0x0000b40043c57a23 */ /* 0x100fe40000010804 */
[--C-:B------:R-:W-:Y:S02]  /*eac0*/  FFMA.FTZ R217, R82, c[0x0][0x2d0], -R4.reuse ;  /* 0x0000b40052d97a23 */ /* 0x100fe40000010804 */
[----:B---3--:R-:W-:Y:S02]  /*ead0*/  FMUL.FTZ R0, R116, c[0x0][0x2d0] ;  /* 0x0000b40074007a20 */ /* 0x008fe40000410000 */
[----:B------:R-:W-:Y:S02]  /*eae0*/  FFMA.FTZ R216, R83, c[0x0][0x2d0], -R4 ;  /* 0x0000b40053d87a23 */ /* 0x000fe40000010804 */
[--C-:B------:R-:W-:Y:S01]  /*eaf0*/  FFMA.FTZ R35, R111, c[0x0][0x2d0], -R0.reuse ;  /* 0x0000b4006f237a23 */ /* 0x100fe20000010800 */
[----:B------:R-:W3:Y:S01]  /*eb00*/  MUFU.EX2 R7, R7 ;  /* 0x0000000700077308 */ /* 0x000ee20000000800 */
[----:B------:R-:W2:Y:S01]  /*eb10*/  LDL.LU R111, [R1+0x14] ;  /* 0x00001400016f7983 */ /* 0x000ea20000300800 */
[----:B------:R-:W-:Y:S02]  /*eb20*/  FFMA.FTZ R88, R26, c[0x0][0x2d0], -R0 ;  /* 0x0000b4001a587a23 */ /* 0x000fe40000010800 */
[--C-:B------:R-:W-:Y:S02]  /*eb30*/  FFMA.FTZ R83, R115, c[0x0][0x2d0], -R4.reuse ;  /* 0x0000b40073537a23 */ /* 0x100fe40000010804 */
[--C-:B----4-:R-:W-:Y:S02]  /*eb40*/  FFMA.FTZ R121, R55, c[0x0][0x2d0], -R4.reuse ;  /* 0x0000b40037797a23 */ /* 0x110fe40000010804 */
[----:B------:R-:W-:Y:S02]  /*eb50*/  FFMA.FTZ R55, R114, c[0x0][0x2d0], -R4 ;  /* 0x0000b40072377a23 */ /* 0x000fe40000010804 */
[----:B------:R-:W-:Y:S01]  /*eb60*/  MUFU.EX2 R82, R18 ;  /* 0x0000001200527308 */ /* 0x000fe20000000800 */
[--C-:B------:R-:W-:Y:S02]  /*eb70*/  FFMA.FTZ R9, R9, c[0x0][0x2d0], -R188.reuse ;  /* 0x0000b40009097a23 */ /* 0x100fe400000108bc */
[----:B------:R-:W-:Y:S02]  /*eb80*/  FFMA.FTZ R4, R12, c[0x0][0x2d0], -R188 ;  /* 0x0000b4000c047a23 */ /* 0x000fe400000108bc */
[--C-:B------:R-:W-:Y:S01]  /*eb90*/  FFMA.FTZ R87, R27, c[0x0][0x2d0], -R0.reuse ;  /* 0x0000b4001b577a23 */ /* 0x100fe20000010800 */
[----:B------:R-:W-:Y:S01]  /*eba0*/  MOV R27, R76 ;  /* 0x0000004c001b7202 */ /* 0x000fe20000000f00 */
[--C-:B------:R-:W-:Y:S02]  /*ebb0*/  FFMA.FTZ R227, R78, c[0x0][0x2d0], -R0.reuse ;  /* 0x0000b4004ee37a23 */ /* 0x100fe40000010800 */
[--C-:B------:R-:W-:Y:S01]  /*ebc0*/  FFMA.FTZ R252, R59, c[0x0][0x2d0], -R0.reuse ;  /* 0x0000b4003bfc7a23 */ /* 0x100fe20000010800 */
[----:B------:R-:W-:Y:S01]  /*ebd0*/  MUFU.EX2 R196, R196 ;  /* 0x000000c400c47308 */ /* 0x000fe20000000800 */
[----:B------:R-:W-:Y:S02]  /*ebe0*/  FFMA.FTZ R59, R79, c[0x0][0x2d0], -R0 ;  /* 0x0000b4004f3b7a23 */ /* 0x000fe40000010800 */
[----:B------:R-:W-:Y:S02]  /*ebf0*/  FFMA.FTZ R203, R53, c[0x0][0x2d0], -R120 ;  /* 0x0000b40035cb7a23 */ /* 0x000fe40000010878 */
[----:B------:R-:W-:Y:S02]  /*ec00*/  FFMA.FTZ R85, R31, c[0x0][0x2d0], -R0 ;  /* 0x0000b4001f557a23 */ /* 0x000fe40000010800 */
[----:B------:R-:W-:Y:S02]  /*ec10*/  FFMA.FTZ R248, R80, c[0x0][0x2d0], -R120 ;  /* 0x0000b40050f87a23 */ /* 0x000fe40000010878 */
[----:B------:R-:W-:Y:S01]  /*ec20*/  FFMA.FTZ R31, R94, c[0x0][0x2d0], -R0 ;  /* 0x0000b4005e1f7a23 */ /* 0x000fe20000010800 */
[----:B------:R4:W-:Y:S01]  /*ec30*/  MUFU.EX2 R80, R19 ;  /* 0x0000001300507308 */ /* 0x0009e20000000800 */
[----:B------:R-:W-:Y:S02]  /*ec40*/  FFMA.FTZ R247, R81, c[0x0][0x2d0], -R120 ;  /* 0x0000b40051f77a23 */ /* 0x000fe40000010878 */
[----:B------:R-:W-:Y:S02]  /*ec50*/  FFMA.FTZ R81, R92, c[0x0][0x2d0], -R188 ;  /* 0x0000b4005c517a23 */ /* 0x000fe400000108bc */
[--C-:B------:R-:W-:Y:S02]  /*ec60*/  FFMA.FTZ R86, R30, c[0x0][0x2d0], -R0.reuse ;  /* 0x0000b4001e567a23 */ /* 0x100fe40000010800 */
[----:B------:R-:W-:Y:S02]  /*ec70*/  FFMA.FTZ R224, R74, c[0x0][0x2d0], -R0 ;  /* 0x0000b4004ae07a23 */ /* 0x000fe40000010800 */
[----:B-1----:R-:W-:Y:S01]  /*ec80*/  FFMA.FTZ R6, R13, c[0x0][0x2d0], -R188 ;  /* 0x0000b4000d067a23 */ /* 0x002fe200000108bc */
[----:B------:R1:W-:Y:S01]  /*ec90*/  MUFU.EX2 R92, R9 ;  /* 0x00000009005c7308 */ /* 0x0003e20000000800 */
[----:B------:R-:W-:Y:S02]  /*eca0*/  FFMA.FTZ R34, R107, c[0x0][0x2d0], -R0 ;  /* 0x0000b4006b227a23 */ /* 0x000fe40000010800 */
[--C-:B------:R-:W-:Y:S02]  /*ecb0*/  FFMA.FTZ R115, R61, c[0x0][0x2d0], -R188.reuse ;  /* 0x0000b4003d737a23 */ /* 0x100fe400000108bc */
[----:B------:R-:W-:Y:S02]  /*ecc0*/  FFMA.FTZ R67, R105, c[0x0][0x2d0], -R188 ;  /* 0x0000b40069437a23 */ /* 0x000fe400000108bc */
[--C-:B------:R-:W-:Y:S02]  /*ecd0*/  FFMA.FTZ R11, R11, c[0x0][0x2d0], -R0.reuse ;  /* 0x0000b4000b0b7a23 */ /* 0x100fe40000010800 */
[--C-:B------:R-:W-:Y:S01]  /*ece0*/  FFMA.FTZ R105, R43, c[0x0][0x2d0], -R0.reuse ;  /* 0x0000b4002b697a23 */ /* 0x100fe20000010800 */
[----:B------:R-:W-:Y:S01]  /*ecf0*/  MUFU.EX2 R94, R4 ;  /* 0x00000004005e7308 */ /* 0x000fe20000000800 */
[--C-:B------:R-:W-:Y:S02]  /*ed00*/  FFMA.FTZ R54, R90, c[0x0][0x2d0], -R0.reuse ;  /* 0x0000b4005a367a23 */ /* 0x100fe40000010800 */
[--C-:B------:R-:W-:Y:S02]  /*ed10*/  FFMA.FTZ R38, R91, c[0x0][0x2d0], -R0.reuse ;  /* 0x0000b4005b267a23 */ /* 0x100fe40000010800 */
[----:B------:R-:W-:Y:S02]  /*ed20*/  FFMA.FTZ R95, R95, c[0x0][0x2d0], -R0 ;  /* 0x0000b4005f5f7a23 */ /* 0x000fe40000010800 */
        /* <DEDUP_REMOVED lines=26> */
[----:B------:R-:W-:Y:S01]  /*eed0*/  FFMA.FTZ R110, R110, c[0x0][0x2d0], -R0 ;  /* 0x0000b4006e6e7a23 */ /* 0x000fe20000010800 */
[----:B------:R-:W-:Y:S01]  /*eee0*/  MUFU.EX2 R106, R15 ;  /* 0x0000000f006a7308 */ /* 0x000fe20000000800 */
[--C-:B------:R-:W-:Y:S02]  /*eef0*/  FFMA.FTZ R213, R20, c[0x0][0x2d0], -R120.reuse ;  /* 0x0000b40014d57a23 */ /* 0x100fe40000010878 */
[----:B------:R-:W-:Y:S02]  /*ef00*/  FFMA.FTZ R20, R101, c[0x0][0x2d0], -R120 ;  /* 0x0000b40065147a23 */ /* 0x000fe40000010878 */
[----:B------:R-:W-:Y:S02]  /*ef10*/  FFMA.FTZ R101, R28, c[0x0][0x2d0], -R188 ;  /* 0x0000b4001c657a23 */ /* 0x000fe400000108bc */
[--C-:B------:R-:W-:Y:S01]  /*ef20*/  FFMA.FTZ R212, R21, c[0x0][0x2d0], -R120.reuse ;  /* 0x0000b40015d47a23 */ /* 0x100fe20000010878 */
[----:B------:R-:W-:Y:S01]  /*ef30*/  MOV R50, R20 ;  /* 0x0000001400327202 */ /* 0x000fe20000000f00 */
[----:B------:R-:W-:Y:S01]  /*ef40*/  FFMA.FTZ R21, R97, c[0x0][0x2d0], -R120 ;  /* 0x0000b40061157a23 */ /* 0x000fe20000010878 */
[----:B------:R-:W-:Y:S01]  /*ef50*/  MUFU.EX2 R213, R213 ;  /* 0x000000d500d57308 */ /* 0x000fe20000000800 */
[----:B------:R-:W-:Y:S02]  /*ef60*/  FFMA.FTZ R97, R44, c[0x0][0x2d0], -R188 ;  /* 0x0000b4002c617a23 */ /* 0x000fe400000108bc */
[--C-:B------:R-:W-:Y:S02]  /*ef70*/  FFMA.FTZ R211, R64, c[0x0][0x2d0], -R120.reuse ;  /* 0x0000b40040d37a23 */ /* 0x100fe40000010878 */
[----:B------:R-:W-:Y:S02]  /*ef80*/  FFMA.FTZ R64, R112, c[0x0][0x2d0], -R120 ;  /* 0x0000b40070407a23 */ /* 0x000fe40000010878 */
[----:B------:R-:W-:Y:S02]  /*ef90*/  FFMA.FTZ R112, R57, c[0x0][0x2d0], -R188 ;  /* 0x0000b40039707a23 */ /* 0x000fe400000108bc */
[--C-:B------:R-:W-:Y:S01]  /*efa0*/  FFMA.FTZ R214, R65, c[0x0][0x2d0], -R120.reuse ;  /* 0x0000b40041d67a23 */ /* 0x100fe20000010878 */
[----:B------:R-:W-:Y:S01]  /*efb0*/  MUFU.EX2 R212, R212 ;  /* 0x000000d400d47308 */ /* 0x000fe20000000800 */
[--C-:B------:R-:W-:Y:S01]  /*efc0*/  FFMA.FTZ R65, R100, c[0x0][0x2d0], -R120.reuse ;  /* 0x0000b40064417a23 */ /* 0x100fe20000010878 */
[----:B----4-:R-:W-:Y:S01]  /*efd0*/  MOV R19, R64 ;  /* 0x0000004000137202 */ /* 0x010fe20000000f00 */
[----:B------:R-:W-:Y:S02]  /*efe0*/  FFMA.FTZ R120, R113, c[0x0][0x2d0], -R120 ;  /* 0x0000b40071787a23 */ /* 0x000fe40000010878 */
[--C-:B------:R-:W-:Y:S02]  /*eff0*/  FFMA.FTZ R100, R29, c[0x0][0x2d0], -R188.reuse ;  /* 0x0000b4001d647a23 */ /* 0x100fe400000108bc */
[--C-:B------:R-:W-:Y:S02]  /*f000*/  FFMA.FTZ R113, R56, c[0x0][0x2d0], -R188.reuse ;  /* 0x0000b40038717a23 */ /* 0x100fe400000108bc */
[--C-:B------:R-:W-:Y:S01]  /*f010*/  FFMA.FTZ R201, R73, c[0x0][0x2d0], -R188.reuse ;  /* 0x0000b40049c97a23 */ /* 0x100fe200000108bc */
[----:B------:R-:W-:Y:S01]  /*f020*/  MUFU.EX2 R209, R209 ;  /* 0x000000d100d17308 */ /* 0x000fe20000000800 */
[----:B------:R-:W-:Y:S01]  /*f030*/  FFMA.FTZ R188, R109, c[0x0][0x2d0], -R188 ;  /* 0x0000b4006dbc7a23 */ /* 0x000fe200000108bc */
[----:B------:R-:W-:Y:S01]  /*f040*/  MOV R73, R21 ;  /* 0x0000001500497202 */ /* 0x000fe20000000f00 */
[--C-:B------:R-:W-:Y:S01]  /*f050*/  FFMA.FTZ R108, R46, c[0x0][0x2d0], -R0.reuse ;  /* 0x0000b4002e6c7a23 */ /* 0x100fe20000010800 */
[----:B------:R-:W-:Y:S01]  /*f060*/  MOV R46, R93 ;  /* 0x0000005d002e7202 */ /* 0x000fe20000000f00 */
[--C-:B------:R-:W-:Y:S01]  /*f070*/  FFMA.FTZ R109, R47, c[0x0][0x2d0], -R0.reuse ;  /* 0x0000b4002f6d7a23 */ /* 0x100fe20000010800 */
[----:B------:R-:W-:Y:S01]  /*f080*/  MOV R47, R81 ;  /* 0x00000051002f7202 */ /* 0x000fe20000000f00 */
[----:B------:R-:W-:Y:S01]  /*f090*/  FFMA.FTZ R249, R58, c[0x0][0x2d0], -R0 ;  /* 0x0000b4003af97a23 */ /* 0x000fe20000010800 */
[----:B------:R-:W-:Y:S01]  /*f0a0*/  MOV R18, R73 ;  /* 0x0000004900127202 */ /* 0x000fe20000000f00 */
[----:B------:R-:W-:Y:S01]  /*f0b0*/  FADD.FTZ R0, -R116, R123 ;  /* 0x0000007b74007221 */ /* 0x000fe20000010100 */
[----:B------:R-:W-:Y:S01]  /*f0c0*/  MUFU.EX2 R81, R10 ;  /* 0x0000000a00517308 */ /* 0x000fe20000000800 */
[----:B------:R-:W-:Y:S02]  /*f0d0*/  MOV R58, R65 ;  /* 0x00000041003a7202 */ /* 0x000fe40000000f00 */
[----:B------:R-:W-:Y:S07]  /*f0e0*/  FMUL.FTZ R0, R0, c[0x0][0x2d0] ;  /* 0x0000b40000007a20 */ /* 0x000fee0000410000 */
[----:B------:R-:W-:Y:S10]  /*f0f0*/  MUFU.EX2 R0, R0 ;  /* 0x0000000000007308 */ /* 0x000ff40000000800 */
[----:B------:R-:W4:Y:S10]  /*f100*/  MUFU.EX2 R93, R14 ;  /* 0x0000000e005d7308 */ /* 0x000f340000000800 */
[----:B------:R-:W1:Y:S10]  /*f110*/  MUFU.EX2 R103, R103 ;  /* 0x0000006700677308 */ /* 0x000e740000000800 */
[----:B------:R-:W1:Y:S10]  /*f120*/  MUFU.EX2 R102, R102 ;  /* 0x0000006600667308 */ /* 0x000e740000000800 */
[----:B------:R-:W-:Y:S10]  /*f130*/  MUFU.EX2 R104, R104 ;  /* 0x0000006800687308 */ /* 0x000ff40000000800 */
[----:B------:R-:W-:Y:S10]  /*f140*/  MUFU.EX2 R120, R120 ;  /* 0x0000007800787308 */ /* 0x000ff40000000800 */
[----:B------:R-:W-:Y:S10]  /*f150*/  MUFU.EX2 R188, R188 ;  /* 0x000000bc00bc7308 */ /* 0x000ff40000000800 */
[----:B------:R-:W-:Y:S10]  /*f160*/  MUFU.EX2 R194, R194 ;  /* 0x000000c200c27308 */ /* 0x000ff40000000800 */
[----:B------:R-:W-:Y:S10]  /*f170*/  MUFU.EX2 R193, R193 ;  /* 0x000000c100c17308 */ /* 0x000ff40000000800 */
[----:B------:R-:W1:Y:S10]  /*f180*/  MUFU.EX2 R101, R101 ;  /* 0x0000006500657308 */ /* 0x000e740000000800 */
[----:B------:R-:W1:Y:S10]  /*f190*/  MUFU.EX2 R123, R100 ;  /* 0x00000064007b7308 */ /* 0x000e740000000800 */
        /* <DEDUP_REMOVED lines=32> */
[----:B------:R-:W-:Y:S01]  /*f3a0*/  MOV R26, R8 ;  /* 0x00000008001a7202 */ /* 0x000fe20000000f00 */
[----:B------:R-:W-:Y:S01]  /*f3b0*/  FMUL.FTZ R53, R2, R157 ;  /* 0x0000009d02357220 */ /* 0x000fe20000410000 */
[----:B------:R-:W-:Y:S01]  /*f3c0*/  MOV R74, R5 ;  /* 0x00000005004a7202 */ /* 0x000fe20000000f00 */
[C---:B------:R-:W-:Y:S01]  /*f3d0*/  FMUL.FTZ R8, R3.reuse, R152 ;  /* 0x0000009803087220 */ /* 0x040fe20000410000 */
[----:B------:R-:W-:Y:S01]  /*f3e0*/  MOV R157, R26 ;  /* 0x0000001a009d7202 */ /* 0x000fe20000000f00 */
[C---:B-1----:R-:W-:Y:S01]  /*f3f0*/  FMUL.FTZ R9, R3.reuse, R153 ;  /* 0x0000009903097220 */ /* 0x042fe20000410000 */
[----:B------:R-:W-:Y:S01]  /*f400*/  MOV R26, R77 ;  /* 0x0000004d001a7202 */ /* 0x000fe20000000f00 */
[C---:B------:R-:W-:Y:S01]  /*f410*/  FMUL.FTZ R12, R3.reuse, R160 ;  /* 0x000000a0030c7220 */ /* 0x040fe20000410000 */
[----:B------:R-:W1:Y:S01]  /*f420*/  LDSM.16.MT88.4 R76, [R225] ;  /* 0x00000000e14c783b */ /* 0x000e620000004200 */
[----:B------:R-:W-:Y:S01]  /*f430*/  FMUL.FTZ R13, R3, R161 ;  /* 0x000000a1030d7220 */ /* 0x000fe20000410000 */
[----:B---3--:R-:W-:Y:S01]  /*f440*/  F2FP.BF16.PACK_AB R73, R7, R23 ;  /* 0x000000170749723e */ /* 0x008fe200000010ff */
        /* <DEDUP_REMOVED lines=8> */
[C---:B------:R-:W-:Y:S01]  /*f4d0*/  FMUL.FTZ R40, R3.reuse, R136 ;  /* 0x0000008803287220 */ /* 0x040fe20000410000 */
[----:B----4-:R-:W-:Y:S01]  /*f4e0*/  F2FP.BF16.PACK_AB R83, R106, R93 ;  /* 0x0000005d6a53723e */ /* 0x010fe200000010ff */
[C---:B------:R-:W-:Y:S01]  /*f4f0*/  FMUL.FTZ R41, R3.reuse, R137 ;  /* 0x0000008903297220 */ /* 0x040fe20000410000 */
[----:B------:R-:W-:Y:S01]  /*f500*/  MOV R160, R34 ;  /* 0x0000002200a07202 */ /* 0x000fe20000000f00 */
[C---:B------:R-:W-:Y:S01]  /*f510*/  FMUL.FTZ R44, R3.reuse, R140 ;  /* 0x0000008c032c7220 */ /* 0x040fe20000410000 */
[----:B------:R-:W-:Y:S01]  /*f520*/  MOV R145, R67 ;  /* 0x0000004300917202 */ /* 0x000fe20000000f00 */
[C---:B------:R-:W-:Y:S01]  /*f530*/  FMUL.FTZ R45, R3.reuse, R141 ;  /* 0x0000008d032d7220 */ /* 0x040fe20000410000 */
[----:B------:R-:W-:Y:S01]  /*f540*/  MOV R141, R31 ;  /* 0x0000001f008d7202 */ /* 0x000fe20000000f00 */
[C---:B--2---:R-:W-:Y:S01]  /*f550*/  FFMA.FTZ R84, R3.reuse, R17, R251 ;  /* 0x0000001103547223 */ /* 0x044fe200000100fb */
        /* <DEDUP_REMOVED lines=9> */
[C---:B------:R-:W-:Y:S01]  /*f5f0*/  FFMA.FTZ R3, R2.reuse, R16, R69 ;  /* 0x0000001002037223 */ /* 0x040fe20000010045 */
[----:B------:R2:W3:Y:S01]  /*f600*/  MUFU.EX2 R95, R88 ;  /* 0x00000058005f7308 */ /* 0x0004e20000000800 */
        /* <DEDUP_REMOVED lines=13> */
[----:B------:R-:W4:Y:S01]  /*f6e0*/  MUFU.EX2 R125, R98 ;  /* 0x00000062007d7308 */ /* 0x000f220000000800 */
        /* <DEDUP_REMOVED lines=11> */
[----:B------:R-:W-:Y:S01]  /*f7a0*/  MUFU.EX2 R98, R85 ;  /* 0x0000005500627308 */ /* 0x000fe20000000800 */
[C---:B------:R-:W-:Y:S01]  /*f7b0*/  FMUL.FTZ R64, R2.reuse, R128 ;  /* 0x0000008002407220 */ /* 0x040fe20000410000 */
[----:B------:R-:W-:Y:S01]  /*f7c0*/  MOV R169, R42 ;  /* 0x0000002a00a97202 */ /* 0x000fe20000000f00 */
[----:B------:R-:W-:Y:S01]  /*f7d0*/  FMUL.FTZ R65, R2, R129 ;  /* 0x0000008102417220 */ /* 0x000fe20000410000 */
[----:B------:R-:W-:Y:S01]  /*f7e0*/  MOV R153, R110 ;  /* 0x0000006e00997202 */ /* 0x000fe20000000f00 */
[----:B------:R-:W-:Y:S01]  /*f7f0*/  FFMA.FTZ R2, R68, R72, R23 ;  /* 0x0000004844027223 */ /* 0x000fe20000010017 */
[----:B------:R-:W-:Y:S01]  /*f800*/  F2FP.BF16.PACK_AB R72, R22, R69 ;  /* 0x000000451648723e */ /* 0x000fe200000010ff */
[C---:B------:R-:W-:Y:S01]  /*f810*/  FMUL.FTZ R6, R68.reuse, R186 ;  /* 0x000000ba44067220 */ /* 0x040fe20000410000 */
[----:B------:R-:W-:Y:S01]  /*f820*/  MOV R186, R82 ;  /* 0x0000005200ba7202 */ /* 0x000fe20000000f00 */
[----:B------:R-:W-:Y:S01]  /*f830*/  FADD.FTZ R89, R7, R2 ;  /* 0x0000000207597221 */ /* 0x000fe20000010000 */
[----:B------:R-:W-:Y:S01]  /*f840*/  MOV R2, R74 ;  /* 0x0000004a00027202 */ /* 0x000fe20000000f00 */
[----:B------:R-:W-:Y:S01]  /*f850*/  FMUL.FTZ R7, R68, R187 ;  /* 0x000000bb44077220 */ /* 0x000fe20000410000 */
[----:B------:R-:W-:Y:S01]  /*f860*/  MOV R187, R80 ;  /* 0x0000005000bb7202 */ /* 0x000fe20000000f00 */
[----:B------:R-:W-:Y:S01]  /*f870*/  FADD.FTZ R90, R22, R3 ;  /* 0x00000003165a7221 */ /* 0x000fe20000010000 */
[----:B------:R-:W-:Y:S01]  /*f880*/  F2FP.BF16.PACK_AB R74, R157, R2 ;  /* 0x000000029d4a723e */ /* 0x000fe200000010ff */
[----:B------:R-:W-:Y:S01]  /*f890*/  FMUL.FTZ R10, R0, R154 ;  /* 0x0000009a000a7220 */ /* 0x000fe20000410000 */
[----:B------:R-:W-:Y:S01]  /*f8a0*/  F2FP.BF16.PACK_AB R75, R187, R186 ;  /* 0x000000babb4b723e */ /* 0x000fe200000010ff */
[----:B------:R-:W-:Y:S01]  /*f8b0*/  FMUL.FTZ R18, R68, R178 ;  /* 0x000000b244127220 */ /* 0x000fe20000410000 */
[----:B------:R-:W-:Y:S01]  /*f8c0*/  F2FP.BF16.PACK_AB R80, R92, R251 ;  /* 0x000000fb5c50723e */ /* 0x000fe200000010ff */
[C---:B------:R-:W-:Y:S01]  /*f8d0*/  FMUL.FTZ R19, R68.reuse, R179 ;  /* 0x000000b344137220 */ /* 0x040fe20000410000 */
[----:B------:R-:W-:Y:S01]  /*f8e0*/  F2FP.BF16.PACK_AB R82, R107, R94 ;  /* 0x0000005e6b52723e */ /* 0x000fe200000010ff */
[----:B------:R-:W-:Y:S01]  /*f8f0*/  FMUL.FTZ R22, R68, R182 ;  /* 0x000000b644167220 */ /* 0x000fe20000410000 */
[----:B------:R-:W-:Y:S01]  /*f900*/  MOV R110, R59 ;  /* 0x0000003b006e7202 */ /* 0x000fe20000000f00 */
[-C--:B-1----:R-:W-:Y:S01]  /*f910*/  HMMA.16816.F32.BF16 R4, R72, R76.reuse, R4 ;  /* 0x0000004c4804723c */ /* 0x082fe20000041804 */
[----:B------:R-:W-:Y:S04]  /*f920*/  MUFU.EX2 R129, R96 ;  /* 0x0000006000817308 */ /* 0x000fe80000000800 */
[C---:B------:R-:W-:Y:S01]  /*f930*/  FMUL.FTZ R11, R0.reuse, R155 ;  /* 0x0000009b000b7220 */ /* 0x040fe20000410000 */
[----:B------:R-:W-:Y:S01]  /*f940*/  MOV R136, R58 ;  /* 0x0000003a00887202 */ /* 0x000fe20000000f00 */
[----:B------:R-:W-:Y:S01]  /*f950*/  FFMA.FTZ R3, R0, R111, R81 ;  /* 0x0000006f00037223 */ /* 0x000fe20000010051 */
[C---:B------:R-:W-:Y:S01]  /*f960*/  F2FP.BF16.PACK_AB R81, R91.reuse, R81 ;  /* 0x000000515b51723e */ /* 0x040fe200000010ff */
[C---:B------:R-:W-:Y:S02]  /*f970*/  FMUL.FTZ R23, R68.reuse, R183 ;  /* 0x000000b744177220 */ /* 0x040fe40000410000 */
[----:B------:R-:W1:Y:S01]  /*f980*/  MUFU.EX2 R96, R87 ;  /* 0x0000005700607308 */ /* 0x000e620000000800 */
[C---:B------:R-:W-:Y:S01]  /*f990*/  FMUL.FTZ R34, R68.reuse, R170 ;  /* 0x000000aa44227220 */ /* 0x040fe20000410000 */
[----:B------:R-:W-:Y:S01]  /*f9a0*/  MOV R111, R50 ;  /* 0x00000032006f7202 */ /* 0x000fe20000000f00 */
[----:B------:R-:W-:Y:S01]  /*f9b0*/  FMUL.FTZ R35, R68, R171 ;  /* 0x000000ab44237220 */ /* 0x000fe20000410000 */
[C---:B------:R-:W-:Y:S04]  /*f9c0*/  HMMA.16816.F32.BF16 R8, R80.reuse, R76, R8 ;  /* 0x0000004c5008723c */ /* 0x040fe80000041808 */
[C---:B------:R-:W-:Y:S01]  /*f9d0*/  FMUL.FTZ R14, R0.reuse, R162 ;  /* 0x000000a2000e7220 */ /* 0x040fe20000410000 */
[----:B------:R-:W-:Y:S01]  /*f9e0*/  MOV R156, R62 ;  /* 0x0000003e009c7202 */ /* 0x000fe20000000f00 */
[----:B------:R-:W-:Y:S01]  /*f9f0*/  FMUL.FTZ R15, R0, R163 ;  /* 0x000000a3000f7220 */ /* 0x000fe20000410000 */
[----:B------:R-:W-:Y:S01]  /*fa00*/  MUFU.EX2 R137, R112 ;  /* 0x0000007000897308 */ /* 0x000fe20000000800 */
[C---:B------:R-:W-:Y:S01]  /*fa10*/  FMUL.FTZ R38, R68.reuse, R174 ;  /* 0x000000ae44267220 */ /* 0x040fe20000410000 */
[----:B------:R-:W-:Y:S03]  /*fa20*/  MOV R251, R157 ;  /* 0x0000009d00fb7202 */ /* 0x000fe60000000f00 */
[C---:B------:R-:W-:Y:S01]  /*fa30*/  FMUL.FTZ R39, R68.reuse, R175 ;  /* 0x000000af44277220 */ /* 0x040fe20000410000 */
[-C--:B------:R-:W-:Y:S03]  /*fa40*/  HMMA.16816.F32.BF16 R12, R80, R78.reuse, R12 ;  /* 0x0000004e500c723c */ /* 0x080fe6000004180c */
[C---:B------:R-:W-:Y:S01]  /*fa50*/  FMUL.FTZ R50, R68.reuse, R166 ;  /* 0x000000a644327220 */ /* 0x040fe20000410000 */
[----:B------:R-:W-:Y:S01]  /*fa60*/  MOV R157, R165 ;  /* 0x000000a5009d7202 */ /* 0x000fe20000000f00 */
[C---:B------:R-:W-:Y:S01]  /*fa70*/  FMUL.FTZ R51, R68.reuse, R167 ;  /* 0x000000a744337220 */ /* 0x040fe20000410000 */
[----:B------:R-:W-:Y:S01]  /*fa80*/  MOV R165, R172 ;  /* 0x000000ac00a57202 */ /* 0x000fe20000000f00 */
        /* <DEDUP_REMOVED lines=8> */
[----:B------:R-:W-:Y:S01]  /*fb10*/  FMUL.FTZ R67, R68, R131 ;  /* 0x0000008344437220 */ /* 0x000fe20000410000 */
[----:B------:R-:W-:Y:S01]  /*fb20*/  MOV R168, R124 ;  /* 0x0000007c00a87202 */ /* 0x000fe20000000f00 */
[----:B------:R-:W-:Y:S02]  /*fb30*/  LDSM.16.MT88.4 R68, [R228] ;  /* 0x00000000e444783b */ /* 0x000fe40000004200 */
[----:B------:R-:W-:Y:S01]  /*fb40*/  FADD.FTZ R84, R92, R84 ;  /* 0x000000545c547221 */ /* 0x000fe20000010000 */
[----:B------:R-:W-:Y:S01]  /*fb50*/  MOV R124, R227 ;  /* 0x000000e3007c7202 */ /* 0x000fe20000000f00 */
[----:B------:R-:W-:Y:S01]  /*fb60*/  FADD.FTZ R2, R2, R90 ;  /* 0x0000005a02027221 */ /* 0x000fe20000010000 */
[----:B------:R-:W-:Y:S01]  /*fb70*/  MUFU.EX2 R130, R122 ;  /* 0x0000007a00827308 */ /* 0x000fe20000000800 */
[----:B------:R-:W-:Y:S01]  /*fb80*/  FADD.FTZ R94, R94, R84 ;  /* 0x000000545e5e7221 */ /* 0x000fe20000010000 */
[----:B------:R-:W-:Y:S01]  /*fb90*/  MOV R155, R154 ;  /* 0x0000009a009b7202 */ /* 0x000fe20000000f00 */
[----:B------:R1:W5:Y:S01]  /*fba0*/  LDL.LU R227, [R1+0x8c] ;  /* 0x00008c0001e37983 */ /* 0x0003620000300800 */
[----:B------:R-:W-:Y:S02]  /*fbb0*/  FADD.FTZ R3, R91, R3 ;  /* 0x000000035b037221 */ /* 0x000fe40000010000 */
[C---:B------:R-:W-:Y:S02]  /*fbc0*/  FMUL.FTZ R26, R0.reuse, R146 ;  /* 0x00000092001a7220 */ /* 0x040fe40000410000 */
[C---:B------:R-:W-:Y:S02]  /*fbd0*/  FMUL.FTZ R27, R0.reuse, R147 ;  /* 0x00000093001b7220 */ /* 0x040fe40000410000 */
[C---:B------:R-:W-:Y:S01]  /*fbe0*/  FMUL.FTZ R30, R0.reuse, R150 ;  /* 0x00000096001e7220 */ /* 0x040fe20000410000 */
        /* <DEDUP_REMOVED lines=8> */
[C---:B------:R-:W-:Y:S01]  /*fc70*/  FMUL.FTZ R59, R0.reuse, R135 ;  /* 0x00000087003b7220 */ /* 0x040fe20000410000 */
[-C--:B-1----:R-:W-:Y:S03]  /*fc80*/  HMMA.16816.F32.BF16 R20, R72, R76.reuse, R20 ;  /* 0x0000004c4814723c */ /* 0x082fe60000041814 */
[C---:B------:R-:W-:Y:S02]  /*fc90*/  FMUL.FTZ R62, R0.reuse, R126 ;  /* 0x0000007e003e7220 */ /* 0x040fe40000410000 */
[----:B------:R-:W-:Y:S01]  /*fca0*/  FMUL.FTZ R63, R0, R127 ;  /* 0x0000007f003f7220 */ /* 0x000fe20000410000 */
[----:B------:R-:W1:Y:S01]  /*fcb0*/  MUFU.EX2 R126, R97 ;  /* 0x00000061007e7308 */ /* 0x000e620000000800 */
[----:B------:R-:W-:Y:S01]  /*fcc0*/  FADD.FTZ R0, R186, R89 ;  /* 0x00000059ba007221 */ /* 0x000fe20000010000 */
[C---:B------:R-:W-:Y:S01]  /*fcd0*/  HMMA.16816.F32.BF16 R24, R80.reuse, R76, R24 ;  /* 0x0000004c5018723c */ /* 0x040fe20000041818 */
[----:B--2---:R-:W-:Y:S03]  /*fce0*/  LDSM.16.MT88.4 R88, [R226+0x1000] ;  /* 0x00100000e258783b */ /* 0x004fe60000004200 */
[----:B------:R-:W-:Y:S01]  /*fcf0*/  MOV R186, R156 ;  /* 0x0000009c00ba7202 */ /* 0x000fe20000000f00 */
[----:B------:R-:W-:Y:S01]  /*fd00*/  FADD.FTZ R92, R251, R2 ;  /* 0x00000002fb5c7221 */ /* 0x000fe20000010000 */
[----:B------:R-:W-:Y:S01]  /*fd10*/  MOV R156, R164 ;  /* 0x000000a4009c7202 */ /* 0x000fe20000000f00 */
[----:B------:R-:W-:Y:S01]  /*fd20*/  FADD.FTZ R2, R107, R94 ;  /* 0x0000005e6b027221 */ /* 0x000fe20000010000 */
[-C--:B------:R-:W-:Y:S01]  /*fd30*/  HMMA.16816.F32.BF16 R28, R80, R78.reuse, R28 ;  /* 0x0000004e501c723c */ /* 0x080fe2000004181c */
[----:B------:R2:W1:Y:S03]  /*fd40*/  MUFU.EX2 R97, R86 ;  /* 0x0000005600617308 */ /* 0x0004660000000800 */
[----:B------:R-:W-:Y:S01]  /*fd50*/  MOV R164, R169 ;  /* 0x000000a900a47202 */ /* 0x000fe20000000f00 */
[----:B------:R-:W-:Y:S01]  /*fd60*/  FADD.FTZ R2, R103, R2 ;  /* 0x0000000267027221 */ /* 0x000fe20000010000 */
[----:B------:R-:W-:Y:S01]  /*fd70*/  MOV R169, R177 ;  /* 0x000000b100a97202 */ /* 0x000fe20000000f00 */
[----:B------:R-:W-:Y:S01]  /*fd80*/  FADD.FTZ R93, R93, R3 ;  /* 0x000000035d5d7221 */ /* 0x000fe20000010000 */
[C---:B------:R-:W-:Y:S01]  /*fd90*/  HMMA.16816.F32.BF16 R32, R72.reuse, R78, R32 ;  /* 0x0000004e4820723c */ /* 0x040fe20000041820 */
[----:B------:R-:W1:Y:S02]  /*fda0*/  LDSM.16.MT88.4 R76, [R226] ;  /* 0x00000000e24c783b */ /* 0x000e640000004200 */
[----:B------:R-:W-:Y:S01]  /*fdb0*/  MUFU.EX2 R135, R115 ;  /* 0x0000007300877308 */ /* 0x000fe20000000800 */
[----:B------:R-:W-:Y:S01]  /*fdc0*/  MOV R165, R169 ;  /* 0x000000a900a57202 */ /* 0x000fe20000000f00 */
[----:B------:R-:W-:Y:S01]  /*fdd0*/  FADD.FTZ R2, R102, R2 ;  /* 0x0000000266027221 */ /* 0x000fe20000010000 */
[----:B------:R-:W-:Y:S01]  /*fde0*/  MOV R169, R124 ;  /* 0x0000007c00a97202 */ /* 0x000fe20000000f00 */
[----:B------:R-:W-:Y:S01]  /*fdf0*/  FADD.FTZ R3, R187, R0 ;  /* 0x00000000bb037221 */ /* 0x000fe20000010000 */
[----:B------:R-:W-:Y:S01]  /*fe00*/  MOV R177, R136 ;  /* 0x0000008800b17202 */ /* 0x000fe20000000f00 */
[----:B------:R-:W-:Y:S03]  /*fe10*/  FADD.FTZ R2, R101, R2 ;  /* 0x0000000265027221 */ /* 0x000fe60000010000 */
[----:B------:R-:W-:Y:S01]  /*fe20*/  MOV R251, R156 ;  /* 0x0000009c00fb7202 */ /* 0x000fe20000000f00 */
[----:B------:R-:W-:Y:S01]  /*fe30*/  MUFU.EX2 R105, R169 ;  /* 0x000000a900697308 */ /* 0x000fe20000000800 */
[----:B------:R-:W-:Y:S01]  /*fe40*/  MOV R156, R168 ;  /* 0x000000a8009c7202 */ /* 0x000fe20000000f00 */
[----:B------:R-:W-:Y:S01]  /*fe50*/  FADD.FTZ R0, R106, R93 ;  /* 0x0000005d6a007221 */ /* 0x000fe20000010000 */
[----:B------:R-:W-:Y:S01]  /*fe60*/  MOV R168, R110 ;  /* 0x0000006e00a87202 */ /* 0x000fe20000000f00 */
[----:B--2---:R-:W-:Y:S01]  /*fe70*/  LDSM.16.MT88.4 R84, [R226+0x800] ;  /* 0x00080000e254783b */ /* 0x004fe20000004200 */
[----:B------:R-:W-:Y:S01]  /*fe80*/  MOV R187, R157 ;  /* 0x0000009d00bb7202 */ /* 0x000fe20000000f00 */
[----:B------:R-:W-:Y:S01]  /*fe90*/  FADD.FTZ R3, R196, R3 ;  /* 0x00000003c4037221 */ /* 0x000fe20000010000 */
[----:B------:R-:W-:Y:S01]  /*fea0*/  MOV R157, R164 ;  /* 0x000000a4009d7202 */ /* 0x000fe20000000f00 */
[----:B------:R-:W-:Y:S01]  /*feb0*/  FADD.FTZ R2, R123, R2 ;  /* 0x000000027b027221 */ /* 0x000fe20000010000 */
[----:B------:R-:W-:Y:S01]  /*fec0*/  MOV R164, R177 ;  /* 0x000000b100a47202 */ /* 0x000fe20000000f00 */
[----:B------:R-:W-:Y:S01]  /*fed0*/  MUFU.EX2 R115, R165 ;  /* 0x000000a500737308 */ /* 0x000fe20000000800 */
[----:B------:R-:W-:Y:S01]  /*fee0*/  MOV R177, R133 ;  /* 0x0000008500b17202 */ /* 0x000fe20000000f00 */
[----:B------:R-:W-:Y:S01]  /*fef0*/  FADD.FTZ R2, R99, R2 ;  /* 0x0000000263027221 */ /* 0x000fe20000010000 */
[----:B------:R-:W2:Y:S01]  /*ff00*/  LDL.LU R133, [R1] ;  /* 0x0000000001857983 */ /* 0x000ea20000300800 */
[----:B------:R-:W-:Y:S01]  /*ff10*/  MOV R154, R251 ;  /* 0x000000fb009a7202 */ /* 0x000fe20000000f00 */
[----:B------:R-:W-:Y:S01]  /*ff20*/  FADD.FTZ R3, R195, R3 ;  /* 0x00000003c3037221 */ /* 0x000fe20000010000 */
[----:B------:R-:W-:Y:S01]  /*ff30*/  MOV R251, R187 ;  /* 0x000000bb00fb7202 */ /* 0x000fe20000000f00 */
[----:B---3--:R-:W-:Y:S01]  /*ff40*/  FADD.FTZ R0, R95, R0 ;  /* 0x000000005f007221 */ /* 0x008fe20000010000 */
[----:B------:R-:W-:Y:S01]  /*ff50*/  MOV R187, R186 ;  /* 0x000000ba00bb7202 */ /* 0x000fe20000000f00 */
[----:B----4-:R-:W-:Y:S01]  /*ff60*/  FADD.FTZ R2, R125, R2 ;  /* 0x000000027d027221 */ /* 0x010fe20000010000 */
[----:B------:R3:W-:Y:S01]  /*ff70*/  MUFU.EX2 R112, R164 ;  /* 0x000000a400707308 */ /* 0x0007e20000000800 */
[----:B------:R-:W-:Y:S01]  /*ff80*/  MOV R186, R173 ;  /* 0x000000ad00ba7202 */ /* 0x000fe20000000f00 */
[----:B------:R-:W-:Y:S01]  /*ff90*/  FADD.FTZ R0, R96, R0 ;  /* 0x0000000060007221 */ /* 0x000fe20000010000 */
[----:B------:R-:W-:Y:S01]  /*ffa0*/  MOV R173, R224 ;  /* 0x000000e000ad7202 */ /* 0x000fe20000000f00 */
[----:B-1----:R-:W-:Y:S01]  /*ffb0*/  FADD.FTZ R94, R126, R2 ;  /* 0x000000027e5e7221 */ /* 0x002fe20000010000 */
[----:B------:R1:W5:Y:S01]  /*ffc0*/  LDL.LU R224, [R1+0x88] ;  /* 0x0000880001e07983 */ /* 0x0003620000300800 */
[----:B------:R-:W-:Y:S01]  /*ffd0*/  FADD.FTZ R0, R97, R0 ;  /* 0x0000000061007221 */ /* 0x000fe20000010000 */
[-C--:B------:R-:W-:Y:S03]  /*ffe0*/  HMMA.16816.F32.BF16 R36, R72, R76.reuse, R36 ;  /* 0x0000004c4824723c */ /* 0x080fe60000041824 */
[----:B------:R-:W-:Y:S01]  /*fff0*/  MUFU.EX2 R113, R187 ;  /* 0x000000bb00717308 */ /* 0x000fe20000000800 */
[----:B------:R-:W-:Y:S02]  /*10000*/  FADD.FTZ R0, R98, R0 ;  /* 0x0000000062007221 */ /* 0x000fe40000010000 */
[----:B------:R-:W-:Y:S02]  /*10010*/  FADD.FTZ R3, R194, R3 ;  /* 0x00000003c2037221 */ /* 0x000fe40000010000 */
[----:B------:R-:W-:Y:S01]  /*10020*/  FADD.FTZ R0, R104, R0 ;  /* 0x0000000068007221 */ /* 0x000fe20000010000 */
[C---:B------:R-:W-:Y:S04]  /*10030*/  HMMA.16816.F32.BF16 R40, R80.reuse, R76, R40 ;  /* 0x0000004c5028723c */ /* 0x040fe80000041828 */
[----:B------:R-:W4:Y:S01]  /*10040*/  MUFU.EX2 R127, R189 ;  /* 0x000000bd007f7308 */ /* 0x000f220000000800 */
[----:B------:R-:W-:Y:S02]  /*10050*/  FADD.FTZ R0, R100, R0 ;  /* 0x0000000064007221 */ /* 0x000fe40000010000 */
[----:B------:R-:W-:Y:S01]  /*10060*/  FADD.FTZ R3, R193, R3 ;  /* 0x00000003c1037221 */ /* 0x000fe20000010000 */
[-C--:B------:R-:W-:Y:S01]  /*10070*/  HMMA.16816.F32.BF16 R44, R80, R78.reuse, R44 ;  /* 0x0000004e502c723c */ /* 0x080fe2000004182c */
[----:B---3--:R-:W-:Y:S03]  /*10080*/  LDSM.16.MT88.4 R164, [R226+0x3000] ;  /* 0x00300000e2a4783b */ /* 0x008fe60000004200 */
[----:B------:R-:W-:Y:S02]  /*10090*/  FADD.FTZ R3, R192, R3 ;  /* 0x00000003c0037221 */ /* 0x000fe40000010000 */
[----:B------:R-:W3:Y:S02]  /*100a0*/  MUFU.EX2 R110, R108 ;  /* 0x0000006c006e7308 */ /* 0x000ee40000000800 */
[C---:B------:R-:W-:Y:S01]  /*100b0*/  HMMA.16816.F32.BF16 R48, R72.reuse, R78, R48 ;  /* 0x0000004e4830723c */ /* 0x040fe20000041830 */
[----:B------:R-:W1:Y:S03]  /*100c0*/  LDSM.16.MT88.4 R76, [R225+0x800] ;  /* 0x00080000e14c783b */ /* 0x000e660000004200 */
[----:B------:R-:W-:Y:S04]  /*100d0*/  FADD.FTZ R3, R191, R3 ;  /* 0x00000003bf037221 */ /* 0x000fe80000010000 */
[-C--:B------:R-:W-:Y:S01]  /*100e0*/  HMMA.16816.F32.BF16 R52, R72, R68.reuse, R52 ;  /* 0x000000444834723c */ /* 0x080fe20000041834 */
[----:B------:R-:W1:Y:S03]  /*100f0*/  MUFU.EX2 R124, R109 ;  /* 0x0000006d007c7308 */ /* 0x000e660000000800 */
[----:B------:R-:W-:Y:S04]  /*10100*/  FADD.FTZ R3, R190, R3 ;  /* 0x00000003be037221 */ /* 0x000fe80000010000 */
[C---:B------:R-:W-:Y:S03]  /*10110*/  HMMA.16816.F32.BF16 R56, R80.reuse, R68, R56 ;  /* 0x000000445038723c */ /* 0x040fe60000041838 */
[----:B------:R-:W-:Y:S01]  /*10120*/  MUFU.EX2 R134, R121 ;  /* 0x0000007900867308 */ /* 0x000fe20000000800 */
[----:B----4-:R-:W-:Y:S02]  /*10130*/  FADD.FTZ R2, R127, R3 ;  /* 0x000000037f027221 */ /* 0x010fe40000010000 */
[----:B---3--:R-:W-:Y:S01]  /*10140*/  FADD.FTZ R93, R110, R0 ;  /* 0x000000006e5d7221 */ /* 0x008fe20000010000 */
[----:B------:R-:W-:Y:S01]  /*10150*/  F2FP.BF16.PACK_AB R68, R212, R213 ;  /* 0x000000d5d444723e */ /* 0x000fe200000010ff */
[-C--:B------:R-:W-:Y:S01]  /*10160*/  HMMA.16816.F32.BF16 R60, R80, R70.reuse, R60 ;  /* 0x00000046503c723c */ /* 0x080fe2000004183c */
[----:B------:R-:W3:Y:S03]  /*10170*/  LDSM.16.MT88.4 R80, [R229+0x800] ;  /* 0x00080000e550783b */ /* 0x000ee60000004200 */
[----:B------:R-:W-:Y:S01]  /*10180*/  F2FP.BF16.PACK_AB R69, R195, R196 ;  /* 0x000000c4c345723e */ /* 0x000fe200000010ff */
[----:B------:R-:W-:Y:S01]  /*10190*/  MUFU.EX2 R136, R114 ;  /* 0x0000007200887308 */ /* 0x000fe20000000800 */
[----:B------:R-:W-:Y:S02]  /*101a0*/  FADD.FTZ R0, R129, R94 ;  /* 0x0000005e81007221 */ /* 0x000fe40000010000 */
[----:B------:R-:W-:Y:S04]  /*101b0*/  HMMA.16816.F32.BF16 R64, R72, R70, R64 ;  /* 0x000000464840723c */ /* 0x000fe80000041840 */
[----:B------:R-:W-:Y:S03]  /*101c0*/  FADD.FTZ R2, R130, R2 ;  /* 0x0000000282027221 */ /* 0x000fe60000010000 */
[----:B------:R-:W-:Y:S01]  /*101d0*/  F2FP.BF16.PACK_AB R70, R209, R210 ;  /* 0x000000d2d146723e */ /* 0x000fe200000010ff */
[----:B------:R-:W-:Y:S01]  /*101e0*/  MUFU.EX2 R114, R186 ;  /* 0x000000ba00727308 */ /* 0x000fe20000000800 */
[----:B------:R-:W-:Y:S03]  /*101f0*/  F2FP.BF16.PACK_AB R71, R193, R194 ;  /* 0x000000c2c147723e */ /* 0x000fe600000010ff */
[----:B------:R-:W-:Y:S02]  /*10200*/  F2FP.BF16.PACK_AB R72, R102, R103 ;  /* 0x000000676648723e */ /* 0x000fe400000010ff */
[----:B------:R-:W-:Y:S02]  /*10210*/  F2FP.BF16.PACK_AB R74, R123, R101 ;  /* 0x000000657b4a723e */ /* 0x000fe400000010ff */
[-C--:B-1----:R-:W-:Y:S02]  /*10220*/  HMMA.16816.F32.BF16 R4, R68, R76.reuse, R4 ;  /* 0x0000004c4404723c */ /* 0x082fe40000041804 */
[----:B------:R1:W-:Y:S03]  /*10230*/  MUFU.EX2 R103, R168 ;  /* 0x000000a800677308 */ /* 0x0003e60000000800 */
[----:B------:R-:W-:Y:S02]  /*10240*/  F2FP.BF16.PACK_AB R73, R96, R95 ;  /* 0x0000005f6049723e */ /* 0x000fe400000010ff */
[----:B------:R-:W-:Y:S02]  /*10250*/  F2FP.BF16.PACK_AB R75, R98, R97 ;  /* 0x00000061624b723e */ /* 0x000fe400000010ff */
[----:B------:R-:W-:Y:S03]  /*10260*/  MOV R123, R116 ;  /* 0x00000074007b7202 */ /* 0x000fe60000000f00 */
[----:B------:R-:W-:Y:S02]  /*10270*/  MUFU.EX2 R102, R176 ;  /* 0x000000b000667308 */ /* 0x000fe40000000800 */
[C---:B------:R-:W-:Y:S08]  /*10280*/  HMMA.16816.F32.BF16 R8, R72.reuse, R76, R8 ;  /* 0x0000004c4808723c */ /* 0x040ff00000041808 */
[-C--:B------:R-:W-:Y:S01]  /*10290*/  HMMA.16816.F32.BF16 R12, R72, R78.reuse, R12 ;  /* 0x0000004e480c723c */ /* 0x080fe2000004180c */
[----:B------:R-:W-:Y:S01]  /*102a0*/  MUFU.EX2 R101, R185 ;  /* 0x000000b900657308 */ /* 0x000fe20000000800 */
[----:B-1----:R-:W-:Y:S06]  /*102b0*/  LDSM.16.MT88.4 R168, [R229+0x3000] ;  /* 0x00300000e5a8783b */ /* 0x002fec0000004200 */
[C---:B------:R-:W-:Y:S03]  /*102c0*/  HMMA.16816.F32.BF16 R16, R68.reuse, R78, R16 ;  /* 0x0000004e4410723c */ /* 0x040fe60000041810 */
[----:B------:R-:W-:Y:S01]  /*102d0*/  MUFU.EX2 R107, R173 ;  /* 0x000000ad006b7308 */ /* 0x000fe20000000800 */
[----:B------:R-:W1:Y:S04]  /*102e0*/  LDSM.16.MT88.4 R76, [R228+0x800] ;  /* 0x00080000e44c783b */ /* 0x000e680000004200 */
[-C--:B---3--:R-:W-:Y:S05]  /*102f0*/  HMMA.16816.F32.BF16 R20, R68, R80.reuse, R20 ;  /* 0x000000504414723c */ /* 0x088fea0000041814 */
        /* <DEDUP_REMOVED lines=11> */
[-C--:B------:R-:W-:Y:S08]  /*103b0*/  HMMA.16816.F32.BF16 R44, R72, R86.reuse, R44 ;  /* 0x00000056482c723c */ /* 0x080ff0000004182c */
[C---:B------:R-:W-:Y:S01]  /*103c0*/  HMMA.16816.F32.BF16 R48, R68.reuse, R86, R48 ;  /* 0x000000564430723c */ /* 0x040fe20000041830 */
[----:B------:R-:W4:Y:S01]  /*103d0*/  LDSM.16.MT88.4 R84, [R229+0x1000] ;  /* 0x00100000e554783b */ /* 0x000f220000004200 */
[----:B------:R-:W3:Y:S06]  /*103e0*/  MUFU.EX2 R106, R180 ;  /* 0x000000b4006a7308 */ /* 0x000eec0000000800 */
[-C--:B-1----:R-:W-:Y:S04]  /*103f0*/  HMMA.16816.F32.BF16 R52, R68, R76.reuse, R52 ;  /* 0x0000004c4434723c */ /* 0x082fe80000041834 */
[----:B------:R-:W-:Y:S04]  /*10400*/  MUFU.EX2 R95, R145 ;  /* 0x00000091005f7308 */ /* 0x000fe80000000800 */
[C---:B------:R-:W-:Y:S06]  /*10410*/  HMMA.16816.F32.BF16 R56, R72.reuse, R76, R56 ;  /* 0x0000004c4838723c */ /* 0x040fec0000041838 */
[----:B------:R-:W-:Y:S02]  /*10420*/  MUFU.EX2 R122, R157 ;  /* 0x0000009d007a7308 */ /* 0x000fe40000000800 */
[-C--:B------:R-:W-:Y:S07]  /*10430*/  HMMA.16816.F32.BF16 R60, R72, R78.reuse, R60 ;  /* 0x0000004e483c723c */ /* 0x080fee000004183c */
[----:B------:R-:W-:Y:S01]  /*10440*/  F2FP.BF16.PACK_AB R74, R129, R126 ;  /* 0x0000007e814a723e */ /* 0x000fe200000010ff */
[----:B------:R-:W-:Y:S01]  /*10450*/  HMMA.16816.F32.BF16 R64, R68, R78, R64 ;  /* 0x0000004e4440723c */ /* 0x000fe20000041840 */
[----:B------:R-:W1:Y:S01]  /*10460*/  LDSM.16.MT88.4 R76, [R228+0x1000] ;  /* 0x00100000e44c783b */ /* 0x000e620000004200 */
[----:B------:R-:W-:Y:S02]  /*10470*/  MUFU.EX2 R121, R156 ;  /* 0x0000009c00797308 */ /* 0x000fe40000000800 */
[----:B------:R-:W-:Y:S01]  /*10480*/  FADD.FTZ R72, R213, R92 ;  /* 0x0000005cd5487221 */ /* 0x000fe20000010000 */
[----:B------:R-:W-:Y:S02]  /*10490*/  F2FP.BF16.PACK_AB R73, R100, R104 ;  /* 0x000000686449723e */ /* 0x000fe400000010ff */
[----:B------:R-:W-:Y:S01]  /*104a0*/  F2FP.BF16.PACK_AB R68, R207, R208 ;  /* 0x000000d0cf44723e */ /* 0x000fe200000010ff */
[----:B------:R-:W-:Y:S01]  /*104b0*/  FADD.FTZ R92, R212, R72 ;  /* 0x00000048d45c7221 */ /* 0x000fe20000010000 */
[----:B------:R-:W-:Y:S03]  /*104c0*/  F2FP.BF16.PACK_AB R69, R191, R192 ;  /* 0x000000c0bf45723e */ /* 0x000fe600000010ff */
[----:B------:R-:W-:Y:S01]  /*104d0*/  F2FP.BF16.PACK_AB R70, R205, R206 ;  /* 0x000000cecd46723e */ /* 0x000fe200000010ff */
[----:B------:R4:W-:Y:S01]  /*104e0*/  MUFU.EX2 R104, R177 ;  /* 0x000000b100687308 */ /* 0x0009e20000000800 */
[----:B------:R-:W-:Y:S02]  /*104f0*/  F2FP.BF16.PACK_AB R71, R127, R190 ;  /* 0x000000be7f47723e */ /* 0x000fe400000010ff */
[----:B------:R-:W-:Y:S02]  /*10500*/  F2FP.BF16.PACK_AB R72, R125, R99 ;  /* 0x000000637d48723e */ /* 0x000fe400000010ff */
[----:B------:R-:W-:Y:S02]  /*10510*/  F2FP.BF16.PACK_AB R75, R124, R110 ;  /* 0x0000006e7c4b723e */ /* 0x000fe400000010ff */
[----:B---3--:R-:W-:Y:S01]  /*10520*/  F2FP.BF16.PACK_AB R129, R106, R109 ;  /* 0x0000006d6a81723e */ /* 0x008fe200000010ff */
[-C--:B------:R-:W-:Y:S02]  /*10530*/  HMMA.16816.F32.BF16 R4, R68, R80.reuse, R4 ;  /* 0x000000504404723c */ /* 0x080fe40000041804 */
[----:B------:R-:W-:Y:S06]  /*10540*/  MUFU.EX2 R99, R184 ;  /* 0x000000b800637308 */ /* 0x000fec0000000800 */
[C---:B------:R-:W-:Y:S04]  /*10550*/  HMMA.16816.F32.BF16 R8, R72.reuse, R80, R8 ;  /* 0x000000504808723c */ /* 0x040fe80000041808 */
[----:B------:R-:W3:Y:S04]  /*10560*/  MUFU.EX2 R100, R149 ;  /* 0x0000009500647308 */ /* 0x000ee80000000800 */
[-C--:B------:R-:W-:Y:S01]  /*10570*/  HMMA.16816.F32.BF16 R12, R72, R82.reuse, R12 ;  /* 0x00000052480c723c */ /* 0x080fe2000004180c */
[----:B----4-:R-:W-:Y:S05]  /*10580*/  LDSM.16.MT88.4 R176, [R225+0x3000] ;  /* 0x00300000e1b0783b */ /* 0x010fea0000004200 */
[----:B------:R-:W-:Y:S02]  /*10590*/  MUFU.EX2 R98, R141 ;  /* 0x0000008d00627308 */ /* 0x000fe40000000800 */
[C---:B------:R-:W-:Y:S01]  /*105a0*/  HMMA.16816.F32.BF16 R16, R68.reuse, R82, R16 ;  /* 0x000000524410723c */ /* 0x040fe20000041810 */
[----:B------:R-:W4:Y:S07]  /*105b0*/  LDSM.16.MT88.4 R80, [R225+0x1800] ;  /* 0x00180000e150783b */ /* 0x000f2e0000004200 */
[-C--:B------:R-:W-:Y:S01]  /*105c0*/  HMMA.16816.F32.BF16 R20, R68, R84.reuse, R20 ;  /* 0x000000544414723c */ /* 0x080fe20000041814 */
[----:B------:R-:W-:Y:S03]  /*105d0*/  MUFU.EX2 R97, R140 ;  /* 0x0000008c00617308 */ /* 0x000fe60000000800 */
[----:B---3--:R-:W-:Y:S04]  /*105e0*/  F2FP.BF16.PACK_AB R131, R100, R102 ;  /* 0x000000666483723e */ /* 0x008fe800000010ff */
[C---:B------:R-:W-:Y:S03]  /*105f0*/  HMMA.16816.F32.BF16 R24, R72.reuse, R84, R24 ;  /* 0x000000544818723c */ /* 0x040fe60000041818 */
[----:B------:R-:W-:Y:S05]  /*10600*/  MUFU.EX2 R96, R148 ;  /* 0x0000009400607308 */ /* 0x000fea0000000800 */
[-C--:B------:R-:W-:Y:S08]  /*10610*/  HMMA.16816.F32.BF16 R28, R72, R86.reuse, R28 ;  /* 0x00000056481c723c */ /* 0x080ff0000004181c */
[C---:B------:R-:W-:Y:S01]  /*10620*/  HMMA.16816.F32.BF16 R32, R68.reuse, R86, R32 ;  /* 0x000000564420723c */ /* 0x040fe20000041820 */
[----:B------:R-:W3:Y:S07]  /*10630*/  LDSM.16.MT88.4 R84, [R229+0x1800] ;  /* 0x00180000e554783b */ /* 0x000eee0000004200 */
[-C--:B------:R-:W-:Y:S01]  /*10640*/  HMMA.16816.F32.BF16 R36, R68, R88.reuse, R36 ;  /* 0x000000584424723c */ /* 0x080fe20000041824 */
[----:B--2---:R-:W2:Y:S07]  /*10650*/  MUFU.EX2 R133, R133 ;  /* 0x0000008500857308 */ /* 0x004eae0000000800 */
[C---:B------:R-:W-:Y:S08]  /*10660*/  HMMA.16816.F32.BF16 R40, R72.reuse, R88, R40 ;  /* 0x000000584828723c */ /* 0x040ff00000041828 */
[-C--:B------:R-:W-:Y:S08]  /*10670*/  HMMA.16816.F32.BF16 R44, R72, R90.reuse, R44 ;  /* 0x0000005a482c723c */ /* 0x080ff0000004182c */
[C---:B------:R-:W-:Y:S01]  /*10680*/  HMMA.16816.F32.BF16 R48, R68.reuse, R90, R48 ;  /* 0x0000005a4430723c */ /* 0x040fe20000041830 */
[----:B------:R-:W2:Y:S07]  /*10690*/  LDSM.16.MT88.4 R88, [R226+0x1800] ;  /* 0x00180000e258783b */ /* 0x000eae0000004200 */
[-C--:B-1----:R-:W-:Y:S08]  /*106a0*/  HMMA.16816.F32.BF16 R52, R68, R76.reuse, R52 ;  /* 0x0000004c4434723c */ /* 0x082ff00000041834 */
[C---:B------:R-:W-:Y:S08]  /*106b0*/  HMMA.16816.F32.BF16 R56, R72.reuse, R76, R56 ;  /* 0x0000004c4838723c */ /* 0x040ff00000041838 */
[-C--:B------:R-:W-:Y:S07]  /*106c0*/  HMMA.16816.F32.BF16 R60, R72, R78.reuse, R60 ;  /* 0x0000004e483c723c */ /* 0x080fee000004183c */
[----:B------:R-:W-:Y:S01]  /*106d0*/  F2FP.BF16.PACK_AB R74, R135, R136 ;  /* 0x00000088874a723e */ /* 0x000fe200000010ff */
[----:B------:R-:W-:Y:S01]  /*106e0*/  HMMA.16816.F32.BF16 R64, R68, R78, R64 ;  /* 0x0000004e4440723c */ /* 0x000fe20000041840 */
[----:B------:R-:W1:Y:S03]  /*106f0*/  LDSM.16.MT88.4 R76, [R228+0x1800] ;  /* 0x00180000e44c783b */ /* 0x000e660000004200 */
[----:B------:R-:W-:Y:S01]  /*10700*/  FADD.FTZ R72, R210, R92 ;  /* 0x0000005cd2487221 */ /* 0x000fe20000010000 */
[----:B------:R-:W-:Y:S02]  /*10710*/  F2FP.BF16.PACK_AB R73, R252, R249 ;  /* 0x000000f9fc49723e */ /* 0x000fe400000010ff */
[----:B------:R-:W-:Y:S01]  /*10720*/  F2FP.BF16.PACK_AB R68, R203, R204 ;  /* 0x000000cccb44723e */ /* 0x000fe200000010ff */
[----:B------:R-:W-:Y:S01]  /*10730*/  FADD.FTZ R92, R209, R72 ;  /* 0x00000048d15c7221 */ /* 0x000fe20000010000 */
[----:B------:R-:W-:Y:S03]  /*10740*/  F2FP.BF16.PACK_AB R69, R134, R130 ;  /* 0x000000828645723e */ /* 0x000fe600000010ff */
[----:B------:R-:W-:Y:S02]  /*10750*/  F2FP.BF16.PACK_AB R70, R214, R211 ;  /* 0x000000d3d646723e */ /* 0x000fe400000010ff */
[----:B------:R-:W-:Y:S02]  /*10760*/  F2FP.BF16.PACK_AB R71, R197, R198 ;  /* 0x000000c6c547723e */ /* 0x000fe400000010ff */
[----:B------:R-:W-:Y:S02]  /*10770*/  F2FP.BF16.PACK_AB R72, R137, R128 ;  /* 0x000000808948723e */ /* 0x000fe400000010ff */
[----:B------:R-:W-:Y:S02]  /*10780*/  F2FP.BF16.PACK_AB R75, R114, R113 ;  /* 0x00000071724b723e */ /* 0x000fe400000010ff */
[----:B------:R-:W-:Y:S01]  /*10790*/  F2FP.BF16.PACK_AB R130, R120, R104 ;  /* 0x000000687882723e */ /* 0x000fe200000010ff */
[-C--:B----4-:R-:W-:Y:S08]  /*107a0*/  HMMA.16816.F32.BF16 R4, R68, R80.reuse, R4 ;  /* 0x000000504404723c */ /* 0x090ff00000041804 */
[C---:B------:R-:W-:Y:S08]  /*107b0*/  HMMA.16816.F32.BF16 R8, R72.reuse, R80, R8 ;  /* 0x000000504808723c */ /* 0x040ff00000041808 */
[-C--:B------:R-:W-:Y:S08]  /*107c0*/  HMMA.16816.F32.BF16 R12, R72, R82.reuse, R12 ;  /* 0x00000052480c723c */ /* 0x080ff0000004180c */
[C---:B------:R-:W-:Y:S01]  /*107d0*/  HMMA.16816.F32.BF16 R16, R68.reuse, R82, R16 ;  /* 0x000000524410723c */ /* 0x040fe20000041810 */
[----:B------:R-:W4:Y:S07]  /*107e0*/  LDSM.16.MT88.4 R80, [R225+0x2000] ;  /* 0x00200000e150783b */ /* 0x000f2e0000004200 */
[-C--:B---3--:R-:W-:Y:S08]  /*107f0*/  HMMA.16816.F32.BF16 R20, R68, R84.reuse, R20 ;  /* 0x000000544414723c */ /* 0x088ff00000041814 */
[C---:B------:R-:W-:Y:S08]  /*10800*/  HMMA.16816.F32.BF16 R24, R72.reuse, R84, R24 ;  /* 0x000000544818723c */ /* 0x040ff00000041818 */
[-C--:B------:R-:W-:Y:S08]  /*10810*/  HMMA.16816.F32.BF16 R28, R72, R86.reuse, R28 ;  /* 0x00000056481c723c */ /* 0x080ff0000004181c */
[C---:B------:R-:W-:Y:S01]  /*10820*/  HMMA.16816.F32.BF16 R32, R68.reuse, R86, R32 ;  /* 0x000000564420723c */ /* 0x040fe20000041820 */
[----:B------:R-:W3:Y:S07]  /*10830*/  LDSM.16.MT88.4 R84, [R229+0x2000] ;  /* 0x00200000e554783b */ /* 0x000eee0000004200 */
[-C--:B--2---:R-:W-:Y:S08]  /*10840*/  HMMA.16816.F32.BF16 R36, R68, R88.reuse, R36 ;  /* 0x000000584424723c */ /* 0x084ff00000041824 */
        /* <DEDUP_REMOVED lines=18> */
[----:B------:R-:W-:Y:S03]  /*10970*/  F2FP.BF16.PACK_AB R75, R103, R105 ;  /* 0x00000069674b723e */ /* 0x000fe600000010ff */
        /* <DEDUP_REMOVED lines=26> */
[----:B------:R-:W-:Y:S01]  /*10b20*/  F2FP.BF16.PACK_AB R70, R196, R133 ;  /* 0x00000085c446723e */ /* 0x000fe200000010ff */
[----:B------:R-:W-:Y:S01]  /*10b30*/  FADD.FTZ R3, R204, R92 ;  /* 0x0000005ccc037221 */ /* 0x000fe20000010000 */
[----:B------:R-:W-:Y:S02]  /*10b40*/  F2FP.BF16.PACK_AB R71, R189, R195 ;  /* 0x000000c3bd47723e */ /* 0x000fe400000010ff */
[----:B------:R-:W-:Y:S02]  /*10b50*/  F2FP.BF16.PACK_AB R72, R122, R132 ;  /* 0x000000847a48723e */ /* 0x000fe400000010ff */
[----:B------:R-:W-:Y:S03]  /*10b60*/  F2FP.BF16.PACK_AB R75, R97, R98 ;  /* 0x00000062614b723e */ /* 0x000fe600000010ff */
[-C--:B----4-:R-:W-:Y:S08]  /*10b70*/  HMMA.16816.F32.BF16 R4, R68, R80.reuse, R4 ;  /* 0x000000504404723c */ /* 0x090ff00000041804 */
[C---:B------:R-:W-:Y:S01]  /*10b80*/  HMMA.16816.F32.BF16 R8, R72.reuse, R80, R8 ;  /* 0x000000504808723c */ /* 0x040fe20000041808 */
[----:B------:R-:W-:Y:S07]  /*10b90*/  MUFU.EX2 R80, R153 ;  /* 0x0000009900507308 */ /* 0x000fee0000000800 */
[-C--:B------:R-:W-:Y:S03]  /*10ba0*/  HMMA.16816.F32.BF16 R12, R72, R82.reuse, R12 ;  /* 0x00000052480c723c */ /* 0x080fe6000004180c */
[----:B------:R-:W-:Y:S05]  /*10bb0*/  MUFU.EX2 R81, R160 ;  /* 0x000000a000517308 */ /* 0x000fea0000000800 */
[C---:B------:R-:W-:Y:S05]  /*10bc0*/  HMMA.16816.F32.BF16 R16, R68.reuse, R82, R16 ;  /* 0x000000524410723c */ /* 0x040fea0000041810 */
[----:B------:R-:W4:Y:S03]  /*10bd0*/  MUFU.EX2 R83, R144 ;  /* 0x0000009000537308 */ /* 0x000f260000000800 */
[-C--:B---3--:R-:W-:Y:S07]  /*10be0*/  HMMA.16816.F32.BF16 R20, R68, R84.reuse, R20 ;  /* 0x000000544414723c */ /* 0x088fee0000041814 */
[----:B------:R-:W3:Y:S01]  /*10bf0*/  MUFU.EX2 R82, R161 ;  /* 0x000000a100527308 */ /* 0x000ee20000000800 */
[C---:B------:R-:W-:Y:S08]  /*10c00*/  HMMA.16816.F32.BF16 R24, R72.reuse, R84, R24 ;  /* 0x000000544818723c */ /* 0x040ff00000041818 */
[-C--:B------:R-:W-:Y:S04]  /*10c10*/  HMMA.16816.F32.BF16 R28, R72, R86.reuse, R28 ;  /* 0x00000056481c723c */ /* 0x080fe8000004181c */
[----:B----4-:R-:W-:Y:S04]  /*10c20*/  F2FP.BF16.PACK_AB R126, R188, R83 ;  /* 0x00000053bc7e723e */ /* 0x010fe800000010ff */
[C---:B------:R-:W-:Y:S04]  /*10c30*/  HMMA.16816.F32.BF16 R32, R68.reuse, R86, R32 ;  /* 0x000000564420723c */ /* 0x040fe80000041820 */
[----:B---3--:R-:W-:Y:S04]  /*10c40*/  F2FP.BF16.PACK_AB R125, R81, R82 ;  /* 0x00000052517d723e */ /* 0x008fe800000010ff */
[-C--:B--2---:R-:W-:Y:S08]  /*10c50*/  HMMA.16816.F32.BF16 R36, R68, R88.reuse, R36 ;  /* 0x000000584424723c */ /* 0x084ff00000041824 */
[C---:B------:R-:W-:Y:S08]  /*10c60*/  HMMA.16816.F32.BF16 R40, R72.reuse, R88, R40 ;  /* 0x000000584828723c */ /* 0x040ff00000041828 */
[-C--:B------:R-:W-:Y:S08]  /*10c70*/  HMMA.16816.F32.BF16 R44, R72, R90.reuse, R44 ;  /* 0x0000005a482c723c */ /* 0x080ff0000004182c */
[C---:B------:R-:W-:Y:S08]  /*10c80*/  HMMA.16816.F32.BF16 R48, R68.reuse, R90, R48 ;  /* 0x0000005a4430723c */ /* 0x040ff00000041830 */
[-C--:B-1----:R-:W-:Y:S08]  /*10c90*/  HMMA.16816.F32.BF16 R52, R68, R76.reuse, R52 ;  /* 0x0000004c4434723c */ /* 0x082ff00000041834 */
[C---:B------:R-:W-:Y:S01]  /*10ca0*/  HMMA.16816.F32.BF16 R56, R72.reuse, R76, R56 ;  /* 0x0000004c4838723c */ /* 0x040fe20000041838 */
[----:B------:R-:W1:Y:S07]  /*10cb0*/  MUFU.EX2 R76, R152 ;  /* 0x00000098004c7308 */ /* 0x000e6e0000000800 */
[-C--:B------:R-:W-:Y:S07]  /*10cc0*/  HMMA.16816.F32.BF16 R60, R72, R78.reuse, R60 ;  /* 0x0000004e483c723c */ /* 0x080fee000004183c */
[----:B------:R-:W-:Y:S01]  /*10cd0*/  FADD.FTZ R73, R128, R0 ;  /* 0x0000000080497221 */ /* 0x000fe20000010000 */
[----:B------:R-:W-:Y:S04]  /*10ce0*/  HMMA.16816.F32.BF16 R64, R68, R78, R64 ;  /* 0x0000004e4440723c */ /* 0x000fe80000041840 */
[----:B------:R-:W-:Y:S01]  /*10cf0*/  F2FP.BF16.PACK_AB R128, R111, R112 ;  /* 0x000000706f80723e */ /* 0x000fe200000010ff */
[----:B------:R-:W-:Y:S01]  /*10d00*/  FADD.FTZ R72, R124, R93 ;  /* 0x0000005d7c487221 */ /* 0x000fe20000010000 */
[----:B------:R-:W-:Y:S01]  /*10d10*/  F2FP.BF16.PACK_AB R124, R95, R96 ;  /* 0x000000605f7c723e */ /* 0x000fe200000010ff */
[----:B------:R-:W-:Y:S01]  /*10d20*/  FADD.FTZ R68, R134, R2 ;  /* 0x0000000286447221 */ /* 0x000fe20000010000 */
[----:B-1----:R-:W-:Y:S03]  /*10d30*/  F2FP.BF16.PACK_AB R127, R76, R80 ;  /* 0x000000504c7f723e */ /* 0x002fe600000010ff */
[-C--:B------:R-:W-:Y:S01]  /*10d40*/  HMMA.16816.F32.BF16 R184, R128, R176.reuse, R4 ;  /* 0x000000b080b8723c */ /* 0x080fe20000041804 */
[----:B------:R-:W1:Y:S04]  /*10d50*/  LDSM.16.MT88.4 R4, [R228+0x3000] ;  /* 0x00300000e404783b */ /* 0x000e680000004200 */
[----:B------:R-:W-:Y:S02]  /*10d60*/  FADD.FTZ R72, R249, R72 ;  /* 0x00000048f9487221 */ /* 0x000fe40000010000 */
[----:B------:R-:W-:Y:S01]  /*10d70*/  FADD.FTZ R0, R203, R3 ;  /* 0x00000003cb007221 */ /* 0x000fe20000010000 */
[C---:B------:R-:W-:Y:S04]  /*10d80*/  HMMA.16816.F32.BF16 R152, R124.reuse, R176, R8 ;  /* 0x000000b07c98723c */ /* 0x040fe80000041808 */
[----:B------:R-:W-:Y:S02]  /*10d90*/  FADD.FTZ R2, R252, R72 ;  /* 0x00000048fc027221 */ /* 0x000fe40000010000 */
[----:B------:R-:W-:Y:S02]  /*10da0*/  FADD.FTZ R0, R211, R0 ;  /* 0x00000000d3007221 */ /* 0x000fe40000010000 */
[-C--:B------:R-:W-:Y:S04]  /*10db0*/  HMMA.16816.F32.BF16 R160, R124, R178.reuse, R12 ;  /* 0x000000b27ca0723c */ /* 0x080fe8000004180c */
[----:B------:R-:W-:Y:S02]  /*10dc0*/  FADD.FTZ R3, R137, R73 ;  /* 0x0000004989037221 */ /* 0x000fe40000010000 */
[----:B------:R-:W-:Y:S01]  /*10dd0*/  FADD.FTZ R11, R198, R68 ;  /* 0x00000044c60b7221 */ /* 0x000fe20000010000 */
[----:B------:R-:W-:Y:S01]  /*10de0*/  MOV R68, R116 ;  /* 0x0000007400447202 */ /* 0x000fe20000000f00 */
        /* <DEDUP_REMOVED lines=42> */
[----:B------:R-:W-:Y:S01]  /*11090*/  FADD.FTZ R3, R195, R11 ;  /* 0x0000000bc3037221 */ /* 0x000fe20000010000 */
[----:B------:R-:W-:Y:S01]  /*110a0*/  MOV R122, R118 ;  /* 0x00000076007a7202 */ /* 0x000fe20000000f00 */
[----:B------:R-:W-:Y:S02]  /*110b0*/  FADD.FTZ R0, R98, R9 ;  /* 0x0000000962007221 */ /* 0x000fe40000010000 */
[----:B------:R-:W-:Y:S01]  /*110c0*/  FADD.FTZ R9, R196, R8 ;  /* 0x00000008c4097221 */ /* 0x000fe20000010000 */
[-C--:B------:R-:W-:Y:S03]  /*110d0*/  HMMA.16816.F32.BF16 R124, R124, R6.reuse, R60 ;  /* 0x000000067c7c723c */ /* 0x080fe6000004183c */
[----:B------:R-:W-:Y:S02]  /*110e0*/  FADD.FTZ R8, R189, R3 ;  /* 0x00000003bd087221 */ /* 0x000fe40000010000 */
[----:B------:R-:W-:Y:S02]  /*110f0*/  FADD.FTZ R3, R112, R9 ;  /* 0x0000000970037221 */ /* 0x000fe40000010000 */
[----:B------:R-:W-:Y:S01]  /*11100*/  FADD.FTZ R2, R121, R10 ;  /* 0x0000000a79027221 */ /* 0x000fe20000010000 */
[----:B------:R-:W-:Y:S04]  /*11110*/  HMMA.16816.F32.BF16 R128, R128, R6, R64 ;  /* 0x000000068080723c */ /* 0x000fe80000041840 */
[----:B------:R-:W-:Y:S01]  /*11120*/  FADD.FTZ R3, R111, R3 ;  /* 0x000000036f037221 */ /* 0x000fe20000010000 */
[----:B------:R-:W-:Y:S01]  /*11130*/  MOV R121, R119 ;  /* 0x0000007700797202 */ /* 0x000fe20000000f00 */
[----:B------:R-:W-:Y:S02]  /*11140*/  FADD.FTZ R4, R115, R2 ;  /* 0x0000000273047221 */ /* 0x000fe40000010000 */
[----:B------:R-:W-:Y:S04]  /*11150*/  FADD.FTZ R3, R104, R3 ;  /* 0x0000000368037221 */ /* 0x000fe80000010000 */
[----:B------:R-:W-:Y:S01]  /*11160*/  FADD.FTZ R3, R120, R3 ;  /* 0x0000000378037221 */ /* 0x000fe20000010000 */
[----:B------:R-:W-:Y:S01]  /*11170*/  MOV R120, R117 ;  /* 0x0000007500787202 */ /* 0x000fe20000000f00 */
[----:B------:R-:W-:Y:S02]  /*11180*/  FADD.FTZ R5, R97, R0 ;  /* 0x0000000061057221 */ /* 0x000fe40000010000 */
[----:B------:R-:W-:Y:S01]  /*11190*/  FADD.FTZ R2, R109, R8 ;  /* 0x000000086d027221 */ /* 0x000fe20000010000 */
[----:B------:R1:W-:Y:S01]  /*111a0*/  STL [R1+0xc], R3 ;  /* 0x00000c0301007387 */ /* 0x0003e20000100800 */
        /* <DEDUP_REMOVED lines=9> */
[----:B------:R-:W-:Y:S02]  /*11240*/  IADD3 R0, R245, -0x1, RZ ;  /* 0xfffffffff5007810 */ /* 0x000fe40007ffe0ff */
[----:B------:R2:W-:Y:S01]  /*11250*/  STL [R1+0x10], R5 ;  /* 0x0000100501007387 */ /* 0x0005e20000100800 */
[----:B------:R-:W-:Y:S01]  /*11260*/  FADD.FTZ R2, R76, R2 ;  /* 0x000000024c027221 */ /* 0x000fe20000010000 */
[----:B------:R-:W-:Y:S01]  /*11270*/  MOV R245, R0 ;  /* 0x0000000000f57202 */ /* 0x000fe20000000f00 */
[----:B-1----:R-:W-:Y:S05]  /*11280*/  FADD.FTZ R3, R188, R4 ;  /* 0x00000004bc037221 */ /* 0x002fea0000010000 */
[----:B------:R2:W-:Y:S04]  /*11290*/  STL [R1+0x8], R3 ;  /* 0x0000080301007387 */ /* 0x0005e80000100800 */
[----:B------:R2:W-:Y:S02]  /*112a0*/  STL [R1+0x14], R2 ;  /* 0x0000140201007387 */ /* 0x0005e40000100800 */
[----:B--2--5:R-:W-:-:S05]  /*112b0*/  @P0 BRA `(.L_x_563) ;  /* 0xffffb97000000947 */ /* 0x024fca000383ffff */
.L_x_556:
[----:B------:R-:W-:Y:S05]  /*112c0*/  BRA.DIV ~URZ, `(.L_x_564) ;  /* 0x000074f27f007947 */ /* 0x000fea000b800000 */
[----:B------:R-:W2:Y:S04]  /*112d0*/  LDL R0, [R1+0xc] ;  /* 0x00000c0001007983 */ /* 0x000ea80000100800 */
[----:B--2---:R1:W2:Y:S02]  /*112e0*/  SHFL.BFLY PT, R4, R0, 0x2, 0x1f ;  /* 0x0c401f0000047f89 */ /* 0x0042a400000e0000 */
.L_x_616:
[----:B-1----:R-:W3:Y:S02]  /*112f0*/  LDL.LU R0, [R1+0xc] ;  /* 0x00000c0001007983 */ /* 0x002ee40000300800 */
[----:B--23--:R-:W-:Y:S01]  /*11300*/  FADD.FTZ R4, R4, R0 ;  /* 0x0000000004047221 */ /* 0x00cfe20000010000 */
[----:B------:R-:W-:Y:S05]  /*11310*/  BRA.DIV ~URZ, `(.L_x_565) ;  /* 0x000075027f007947 */ /* 0x000fea000b800000 */
[----:B------:R-:W2:Y:S04]  /*11320*/  LDL.LU R2, [R1+0x10] ;  /* 0x0000100001027983 */ /* 0x000ea80000300800 */
[----:B------:R-:W3:Y:S04]  /*11330*/  LDL.LU R0, [R1+0x8] ;  /* 0x0000080001007983 */ /* 0x000ee80000300800 */
[----:B------:R-:W4:Y:S04]  /*11340*/  LDL.LU R9, [R1+0x14] ;  /* 0x0000140001097983 */ /* 0x000f280000300800 */
[----:B--2---:R-:W1:Y:S04]  /*11350*/  SHFL.BFLY PT, R5, R2, 0x2, 0x1f ;  /* 0x0c401f0002057f89 */ /* 0x004e6800000e0000 */
[----:B---3--:R-:W2:Y:S04]  /*11360*/  SHFL.BFLY PT, R6, R0, 0x2, 0x1f ;  /* 0x0c401f0000067f89 */ /* 0x008ea800000e0000 */
[----:B----4-:R-:W3:Y:S01]  /*11370*/  SHFL.BFLY PT, R7, R9, 0x2, 0x1f ;  /* 0x0c401f0009077f89 */ /* 0x010ee200000e0000 */
[----:B-1----:R-:W-:-:S02]  /*11380*/  FADD.FTZ R5, R5, R2 ;  /* 0x0000000205057221 */ /* 0x002fc40000010000 */
[----:B--2---:R-:W-:-:S03]  /*11390*/  FADD.FTZ R6, R6, R0 ;  /* 0x0000000006067221 */ /* 0x004fc60000010000 */
[----:B------:R-:W1:Y:S01]  /*113a0*/  SHFL.BFLY PT, R2, R5, 0x1, 0x1f ;  /* 0x0c201f0005027f89 */ /* 0x000e6200000e0000 */
[----:B---3--:R-:W-:-:S03]  /*113b0*/  FADD.FTZ R7, R7, R9 ;  /* 0x0000000907077221 */ /* 0x008fc60000010000 */
[----:B------:R-:W2:Y:S04]  /*113c0*/  SHFL.BFLY PT, R0, R4, 0x1, 0x1f ;  /* 0x0c201f0004007f89 */ /* 0x000ea800000e0000 */
[----:B------:R-:W3:Y:S04]  /*113d0*/  SHFL.BFLY PT, R3, R6, 0x1, 0x1f ;  /* 0x0c201f0006037f89 */ /* 0x000ee800000e0000 */
[----:B------:R4:W4:Y:S01]  /*113e0*/  SHFL.BFLY PT, R8, R7, 0x1, 0x1f ;  /* 0x0c201f0007087f89 */ /* 0x00092200000e0000 */
[----:B-1----:R-:W-:Y:S02]  /*113f0*/  FADD.FTZ R5, R5, R2 ;  /* 0x0000000205057221 */ /* 0x002fe40000010000 */
[----:B--2---:R-:W-:-:S02]  /*11400*/  FADD.FTZ R4, R4, R0 ;  /* 0x0000000004047221 */ /* 0x004fc40000010000 */
[----:B---3--:R-:W-:Y:S02]  /*11410*/  FADD.FTZ R6, R6, R3 ;  /* 0x0000000306067221 */ /* 0x008fe40000010000 */
.L_x_617:
[----:B------:R-:W-:Y:S01]  /*11420*/  FSETP.NE.FTZ.AND P2, PT, R5, RZ, PT ;  /* 0x000000ff0500720b */ /* 0x000fe20003f55000 */
[----:B------:R-:W-:Y:S01]  /*11430*/  CS2R R2, SRZ ;  /* 0x0000000000027805 */ /* 0x000fe2000001ff00 */
[----:B------:R-:W-:Y:S02]  /*11440*/  FSETP.NE.FTZ.AND P3, PT, R4, RZ, PT ;  /* 0x000000ff0400720b */ /* 0x000fe40003f75000 */
[----:B------:R-:W-:Y:S02]  /*11450*/  FSETP.NE.FTZ.AND P1, PT, R6, RZ, PT ;  /* 0x000000ff0600720b */ /* 0x000fe40003f35000 */
[----:B------:R-:W-:Y:S02]  /*11460*/  MOV R0, RZ ;  /* 0x000000ff00007202 */ /* 0x000fe40000000f00 */
[----:B------:R-:W-:Y:S02]  /*11470*/  MOV R34, 0xff800000 ;  /* 0xff80000000227802 */ /* 0x000fe40000000f00 */
[----:B------:R-:W-:-:S02]  /*11480*/  MOV R32, 0xff800000 ;  /* 0xff80000000207802 */ /* 0x000fc40000000f00 */
[----:B------:R-:W-:Y:S01]  /*11490*/  MOV R33, 0xff800000 ;  /* 0xff80000000217802 */ /* 0x000fe20000000f00 */
[----:B------:R-:W1:Y:S01]  /*114a0*/  @P2 MUFU.RCP R3, R5 ;  /* 0x0000000500032308 */ /* 0x000e620000001000 */
[----:B------:R-:W-:Y:S02]  /*114b0*/  @P2 MOV R9, 0x3f317218 ;  /* 0x3f31721800092802 */ /* 0x000fe40000000f00 */
[----:B------:R-:W-:Y:S02]  /*114c0*/  MOV R31, 0xff800000 ;  /* 0xff800000001f7802 */ /* 0x000fe40000000f00 */
[----:B------:R-:W-:-:S03]  /*114d0*/  @P1 MOV R21, 0x3f317218 ;  /* 0x3f31721800151802 */ /* 0x000fc60000000f00 */
[----:B------:R-:W2:Y:S08]  /*114e0*/  @P3 MUFU.RCP R0, R4 ;  /* 0x0000000400003308 */ /* 0x000eb00000001000 */
[----:B------:R3:W-:Y:S01]  /*114f0*/  @P3 MUFU.LG2 R17, R4 ;  /* 0x0000000400113308 */ /* 0x0007e20000000c00 */
[C---:B-1----:R-:W-:Y:S02]  /*11500*/  FMUL.FTZ R186, R3.reuse, R186 ;  /* 0x000000ba03ba7220 */ /* 0x042fe40000410000 */
[----:B------:R-:W-:-:S02]  /*11510*/  FMUL.FTZ R29, R3, R187 ;  /* 0x000000bb031d7220 */ /* 0x000fc40000410000 */
[C---:B------:R-:W-:Y:S02]  /*11520*/  FMUL.FTZ R178, R3.reuse, R178 ;  /* 0x000000b203b27220 */ /* 0x040fe40000410000 */
[C---:B------:R-:W-:Y:S01]  /*11530*/  FMUL.FTZ R26, R3.reuse, R179 ;  /* 0x000000b3031a7220 */ /* 0x040fe20000410000 */
[----:B------:R-:W1:Y:S01]  /*11540*/  @P1 MUFU.RCP R2, R6 ;  /* 0x0000000600021308 */ /* 0x000e620000001000 */
[C---:B------:R-:W-:Y:S02]  /*11550*/  FMUL.FTZ R182, R3.reuse, R182 ;  /* 0x000000b603b67220 */ /* 0x040fe40000410000 */
[C---:B------:R-:W-:Y:S02]  /*11560*/  FMUL.FTZ R23, R3.reuse, R183 ;  /* 0x000000b703177220 */ /* 0x040fe40000410000 */
[C---:B------:R-:W-:Y:S02]  /*11570*/  FMUL.FTZ R170, R3.reuse, R170 ;  /* 0x000000aa03aa7220 */ /* 0x040fe40000410000 */
[----:B------:R-:W-:Y:S01]  /*11580*/  FMUL.FTZ R19, R3, R171 ;  /* 0x000000ab03137220 */ /* 0x000fe20000410000 */
[----:B------:R-:W4:Y:S02]  /*11590*/  @P2 MUFU.LG2 R5, R5 ;  /* 0x0000000500052308 */ /* 0x000f240000000c00 */
[----:B---34-:R-:W-:-:S02]  /*115a0*/  FADD.FTZ R4, R8, R7 ;  /* 0x0000000708047221 */ /* 0x018fc40000010000 */
[C---:B------:R-:W-:Y:S02]  /*115b0*/  FMUL.FTZ R174, R3.reuse, R174 ;  /* 0x000000ae03ae7220 */ /* 0x040fe40000410000 */
[C---:B------:R-:W-:Y:S01]  /*115c0*/  FMUL.FTZ R15, R3.reuse, R175 ;  /* 0x000000af030f7220 */ /* 0x040fe20000410000 */
[----:B------:R-:W-:Y:S01]  /*115d0*/  FSETP.NE.FTZ.AND P0, PT, R4, RZ, PT ;  /* 0x000000ff0400720b */ /* 0x000fe20003f15000 */
[C---:B------:R-:W-:Y:S02]  /*115e0*/  FMUL.FTZ R166, R3.reuse, R166 ;  /* 0x000000a603a67220 */ /* 0x040fe40000410000 */
[C---:B------:R-:W-:Y:S02]  /*115f0*/  FMUL.FTZ R11, R3.reuse, R167 ;  /* 0x000000a7030b7220 */ /* 0x040fe40000410000 */
[C---:B------:R-:W-:Y:S02]  /*11600*/  FMUL.FTZ R158, R3.reuse, R158 ;  /* 0x0000009e039e7220 */ /* 0x040fe40000410000 */
[----:B------:R-:W-:-:S02]  /*11610*/  FMUL.FTZ R7, R3, R159 ;  /* 0x0000009f03077220 */ /* 0x000fc40000410000 */
[C---:B------:R-:W-:Y:S02]  /*11620*/  FMUL.FTZ R130, R3.reuse, R130 ;  /* 0x0000008203827220 */ /* 0x040fe40000410000 */
[----:B------:R-:W-:Y:S02]  /*11630*/  FMUL.FTZ R131, R3, R131 ;  /* 0x0000008303837220 */ /* 0x000fe40000410000 */
[----:B------:R3:W4:Y:S01]  /*11640*/  @P1 MUFU.LG2 R3, R6 ;  /* 0x0000000600031308 */ /* 0x0007220000000c00 */
[C---:B--2---:R-:W-:Y:S02]  /*11650*/  FMUL.FTZ R184, R0.reuse, R184 ;  /* 0x000000b800b87220 */ /* 0x044fe40000410000 */
[C---:B------:R-:W-:Y:S02]  /*11660*/  FMUL.FTZ R30, R0.reuse, R185 ;  /* 0x000000b9001e7220 */ /* 0x040fe40000410000 */
[C---:B------:R-:W-:Y:S02]  /*11670*/  FMUL.FTZ R176, R0.reuse, R176 ;  /* 0x000000b000b07220 */ /* 0x040fe40000410000 */
[----:B------:R-:W-:-:S02]  /*11680*/  FMUL.FTZ R27, R0, R177 ;  /* 0x000000b1001b7220 */ /* 0x000fc40000410000 */
[C---:B------:R-:W-:Y:S02]  /*11690*/  FMUL.FTZ R180, R0.reuse, R180 ;  /* 0x000000b400b47220 */ /* 0x040fe40000410000 */
[C---:B------:R-:W-:Y:S02]  /*116a0*/  FMUL.FTZ R24, R0.reuse, R181 ;  /* 0x000000b500187220 */ /* 0x040fe40000410000 */
[C---:B------:R-:W-:Y:S02]  /*116b0*/  FMUL.FTZ R168, R0.reuse, R168 ;  /* 0x000000a800a87220 */ /* 0x040fe40000410000 */
[C---:B------:R-:W-:Y:S01]  /*116c0*/  FMUL.FTZ R20, R0.reuse, R169 ;  /* 0x000000a900147220 */ /* 0x040fe20000410000 */
[----:B---3--:R-:W-:Y:S01]  /*116d0*/  @P3 MOV R6, 0x3f317218 ;  /* 0x3f31721800063802 */ /* 0x008fe20000000f00 */
        /* <DEDUP_REMOVED lines=8> */
[----:B------:R-:W-:Y:S01]  /*11760*/  MOV R0, RZ ;  /* 0x000000ff00007202 */ /* 0x000fe20000000f00 */
[----:B-1----:R-:W-:-:S02]  /*11770*/  FMUL.FTZ R152, R2, R152 ;  /* 0x0000009802987220 */ /* 0x002fc40000410000 */
[C---:B------:R-:W-:Y:S02]  /*11780*/  FMUL.FTZ R28, R2.reuse, R153 ;  /* 0x00000099021c7220 */ /* 0x040fe40000410000 */
[C---:B------:R-:W-:Y:S01]  /*11790*/  FMUL.FTZ R160, R2.reuse, R160 ;  /* 0x000000a002a07220 */ /* 0x040fe20000410000 */
[----:B------:R-:W-:Y:S01]  /*117a0*/  @P0 MUFU.RCP R0, R4 ;  /* 0x0000000400000308 */ /* 0x000fe20000001000 */
        /* <DEDUP_REMOVED lines=13> */
[----:B------:R1:W2:Y:S01]  /*11880*/  @P0 MUFU.LG2 R2, R4 ;  /* 0x0000000400020308 */ /* 0x0002a20000000c00 */
[----:B------:R-:W-:Y:S02]  /*11890*/  @P2 FMUL.FTZ R13, R5, 0.69314718246459960938 ;  /* 0x3f317218050d2820 */ /* 0x000fe40000410000 */
[----:B------:R-:W-:Y:S02]  /*118a0*/  @P2 FMUL.FTZ R5, R9, c[0x0][0x2d0] ;  /* 0x0000b40009052a20 */ /* 0x000fe40000410000 */
[----:B----4-:R-:W-:-:S02]  /*118b0*/  @P1 FMUL.FTZ R9, R3, 0.69314718246459960938 ;  /* 0x3f31721803091820 */ /* 0x010fc40000410000 */
[----:B------:R-:W-:Y:S02]  /*118c0*/  @P1 FMUL.FTZ R3, R21, c[0x0][0x2d0] ;  /* 0x0000b40015031a20 */ /* 0x000fe40000410000 */
[----:B------:R-:W-:Y:S02]  /*118d0*/  @P3 FMUL.FTZ R17, R17, 0.69314718246459960938 ;  /* 0x3f31721811113820 */ /* 0x000fe40000410000 */
[----:B------:R-:W-:Y:S01]  /*118e0*/  @P1 FFMA.FTZ R34, R3, R117, R9 ;  /* 0x0000007503221223 */ /* 0x000fe20000010009 */
[----:B------:R-:W-:Y:S01]  /*118f0*/  @P0 MOV R3, 0x3f317218 ;  /* 0x3f31721800030802 */ /* 0x000fe20000000f00 */
[----:B------:R-:W-:Y:S02]  /*11900*/  @P3 FMUL.FTZ R6, R6, c[0x0][0x2d0] ;  /* 0x0000b40006063a20 */ /* 0x000fe40000410000 */
[----:B------:R-:W-:Y:S01]  /*11910*/  @P2 FFMA.FTZ R33, R5, R118, R13 ;  /* 0x0000007605212223 */ /* 0x000fe2000001000d */
[----:B-1----:R-:W-:Y:S01]  /*11920*/  MOV R4, 0x1 ;  /* 0x0000000100047802 */ /* 0x002fe20000000f00 */
[----:B--2---:R-:W-:-:S02]  /*11930*/  @P0 FMUL.FTZ R2, R2, 0.69314718246459960938 ;  /* 0x3f31721802020820 */ /* 0x004fc40000410000 */
[----:B------:R-:W-:Y:S02]  /*11940*/  @P0 FMUL.FTZ R3, R3, c[0x0][0x2d0] ;  /* 0x0000b40003030a20 */ /* 0x000fe40000410000 */
[----:B------:R-:W-:Y:S02]  /*11950*/  @P3 FFMA.FTZ R32, R6, R119, R17 ;  /* 0x0000007706203223 */ /* 0x000fe40000010011 */
        /* <DEDUP_REMOVED lines=16> */
[----:B------:R-:W-:Y:S01]  /*11a60*/  PRMT R0, R4, 0x7610, R0 ;  /* 0x0000761004007816 */ /* 0x000fe20000000000 */
[----:B------:R-:W-:-:S02]  /*11a70*/  @P0 FFMA.FTZ R31, R3, R68, R2 ;  /* 0x00000044031f0223 */ /* 0x000fc40000010002 */
.L_x_509:
[----:B------:R1:W5:Y:S01]  /*11a80*/  LDL R6, [R1+0x58] ;  /* 0x0000580001067983 */ /* 0x0003620000100800 */
[----:B------:R-:W-:Y:S03]  /*11a90*/  BSSY B0, `(.L_x_566) ;  /* 0x0000012000007945 */ /* 0x000fe60003800000 */
[----:B------:R-:W2:Y:S02]  /*11aa0*/  S2R R38, SR_TID.X ;  /* 0x0000000000267919 */ /* 0x000ea40000002100 */
[----:B--2---:R-:W-:-:S13]  /*11ab0*/  LOP3.LUT P6, RZ, R38, 0x7f, RZ, 0xc0, !PT ;  /* 0x0000007f26ff7812 */ /* 0x004fda00078cc0ff */
[----:B------:R-:W-:Y:S05]  /*11ac0*/  @P6 BRA `(.L_x_567) ;  /* 0x000000e000006947 */ /* 0x000fea0003800000 */
[----:B-1----:R-:W1:Y:S01]  /*11ad0*/  S2R R4, SR_LANEID ;  /* 0x0000000000047919 */ /* 0x002e620000000000 */
[----:B------:R-:W-:Y:S01]  /*11ae0*/  VOTEU.ANY UR4, UPT, PT ;  /* 0x0000000000047886 */ /* 0x000fe200038e0100 */
[----:B------:R-:W-:Y:S01]  /*11af0*/  IMAD.MOV.U32 R36, RZ, RZ, c[0x0][0x580] ;  /* 0x00016000ff247624 */ /* 0x000fe200078e00ff */
[----:B------:R-:W1:Y:S01]  /*11b00*/  FLO.U32 R3, UR4 ;  /* 0x0000000400037d00 */ /* 0x000e6200080e0000 */
[----:B------:R-:W-:-:S07]  /*11b10*/  IMAD.MOV.U32 R37, RZ, RZ, c[0x0][0x584] ;  /* 0x00016100ff257624 */ /* 0x000fce00078e00ff */
[----:B------:R-:W2:Y:S01]  /*11b20*/  POPC R2, UR4 ;  /* 0x0000000400027d09 */ /* 0x000ea20008000000 */
[----:B-1----:R-:W-:-:S13]  /*11b30*/  ISETP.EQ.U32.AND P0, PT, R3, R4, PT ;  /* 0x000000040300720c */ /* 0x002fda0003f02070 */
[----:B--2---:R-:W2:Y:S04]  /*11b40*/  @P0 ATOMG.E.ADD.STRONG.GPU PT, R2, [R36.64], R2 ;  /* 0x00000002240209a8 */ /* 0x004ea800081ee1c6 */
[----:B------:R-:W1:Y:S04]  /*11b50*/  S2R R4, SR_LTMASK ;  /* 0x0000000000047919 */ /* 0x000e680000003900 */
[----:B--2---:R1:W2:Y:S02]  /*11b60*/  SHFL.IDX PT, R3, R2, R3, 0x1f ;  /* 0x00001f0302037589 */ /* 0x0042a400000e0000 */
[----:B-1----:R-:W-:-:S06]  /*11b70*/  LOP3.LUT R2, R4, UR4, RZ, 0xc0, !PT ;  /* 0x0000000404027c12 */ /* 0x002fcc000f8ec0ff */
[----:B------:R-:W2:Y:S02]  /*11b80*/  POPC R2, R2 ;  /* 0x0000000200027309 */ /* 0x000ea40000000000 */
[----:B--2--5:R-:W-:-:S05]  /*11b90*/  IADD3 R6, R3, c[0x0][0xc], R2 ;  /* 0x0000030003067a10 */ /* 0x024fca0007ffe002 */
[----:B------:R1:W-:Y:S02]  /*11ba0*/  STL [R1+0x58], R6 ;  /* 0x0000580601007387 */ /* 0x0003e40000100800 */
.L_x_567:
[----:B-1----:R-:W-:Y:S05]  /*11bb0*/  BSYNC B0 ;  /* 0x0000000000007941 */ /* 0x002fea0003800000 */
.L_x_566:
[----:B------:R-:W-:Y:S01]  /*11bc0*/  PRMT R0, R0, 0x9910, RZ ;  /* 0x0000991000007816 */ /* 0x000fe200000000ff */
[----:B------:R-:W-:Y:S01]  /*11bd0*/  BSSY B1, `(.L_x_568) ;  /* 0x0000197000017945 */ /* 0x000fe20003800000 */
[----:B-----5:R-:W-:Y:S02]  /*11be0*/  IMAD.MOV.U32 R47, RZ, RZ, R6 ;  /* 0x000000ffff2f7224 */ /* 0x020fe400078e0006 */
[----:B------:R-:W-:-:S13]  /*11bf0*/  ISETP.NE.AND P0, PT, R0, RZ, PT ;  /* 0x000000ff0000720c */ /* 0x000fda0003f05270 */
[----:B------:R-:W-:Y:S05]  /*11c00*/  @!P0 BRA `(.L_x_569) ;  /* 0x00000f7000008947 */ /* 0x000fea0003800000 */
[----:B------:R-:W2:Y:S04]  /*11c10*/  LDL R44, [R1+0x5c] ;  /* 0x00005c00012c7983 */ /* 0x000ea80000100800 */
[----:B------:R-:W3:Y:S04]  /*11c20*/  LDL R43, [R1+0x6c] ;  /* 0x00006c00012b7983 */ /* 0x000ee80000100800 */
[----:B------:R-:W4:Y:S04]  /*11c30*/  LDL R42, [R1+0x74] ;  /* 0x00007400012a7983 */ /* 0x000f280000100800 */
[----:B------:R-:W5:Y:S04]  /*11c40*/  LDL R41, [R1+0x70] ;  /* 0x0000700001297983 */ /* 0x000f680000100800 */
[----:B------:R-:W4:Y:S04]  /*11c50*/  LDL R40, [R1+0x60] ;  /* 0x0000600001287983 */ /* 0x000f280000100800 */
[----:B------:R-:W4:Y:S04]  /*11c60*/  LDL R39, [R1+0x68] ;  /* 0x0000680001277983 */ /* 0x000f280000100800 */
[----:B------:R-:W4:Y:S04]  /*11c70*/  LDL R37, [R1+0x64] ;  /* 0x0000640001257983 */ /* 0x000f280000100800 */
[----:B------:R-:W4:Y:S04]  /*11c80*/  LDL R36, [R1+0x78] ;  /* 0x0000780001247983 */ /* 0x000f280000100800 */
[----:B------:R-:W4:Y:S01]  /*11c90*/  LDL R35, [R1+0x7c] ;  /* 0x00007c0001237983 */ /* 0x000f220000100800 */
[----:B------:R-:W-:Y:S01]  /*11ca0*/  WARPSYNC 0xffffffff ;  /* 0xffffffff00007948 */ /* 0x000fe20003800000 */
[----:B------:R-:W-:-:S02]  /*11cb0*/  F2FP.BF16.PACK_AB R30, R30, R184 ;  /* 0x000000b81e1e723e */ /* 0x000fc400000010ff */
[----:B------:R-:W-:Y:S01]  /*11cc0*/  BAR.SYNC.DEFER_BLOCKING 0x1, 0x80 ;  /* 0x0042000000007b1d */ /* 0x000fe20000010000 */
[----:B------:R-:W-:Y:S02]  /*11cd0*/  F2FP.BF16.PACK_AB R29, R29, R186 ;  /* 0x000000ba1d1d723e */ /* 0x000fe400000010ff */
[----:B------:R-:W-:Y:S02]  /*11ce0*/  F2FP.BF16.PACK_AB R27, R27, R176 ;  /* 0x000000b01b1b723e */ /* 0x000fe400000010ff */
[----:B------:R-:W-:Y:S02]  /*11cf0*/  F2FP.BF16.PACK_AB R26, R26, R178 ;  /* 0x000000b21a1a723e */ /* 0x000fe400000010ff */
[----:B------:R-:W-:Y:S02]  /*11d00*/  F2FP.BF16.PACK_AB R28, R28, R152 ;  /* 0x000000981c1c723e */ /* 0x000fe400000010ff */
[----:B------:R-:W-:Y:S02]  /*11d10*/  F2FP.BF16.PACK_AB R154, R155, R154 ;  /* 0x0000009a9b9a723e */ /* 0x000fe400000010ff */
        /* <DEDUP_REMOVED lines=25> */
[----:B------:R-:W-:Y:S01]  /*11eb0*/  F2FP.BF16.PACK_AB R0, R127, R126 ;  /* 0x0000007e7f00723e */ /* 0x000fe200000010ff */
[----:B--2---:R1:W-:Y:S04]  /*11ec0*/  STS [R44], R30 ;  /* 0x0000001e2c007388 */ /* 0x0043e80000000800 */
[----:B------:R1:W-:Y:S04]  /*11ed0*/  STS [R44+0x400], R29 ;  /* 0x0004001d2c007388 */ /* 0x0003e80000000800 */
[----:B---3--:R1:W-:Y:S04]  /*11ee0*/  STS [R43], R27 ;  /* 0x0000001b2b007388 */ /* 0x0083e80000000800 */
[----:B------:R1:W-:Y:S04]  /*11ef0*/  STS [R43+0x400], R26 ;  /* 0x0004001a2b007388 */ /* 0x0003e80000000800 */
[----:B------:R1:W-:Y:S04]  /*11f00*/  STS [R44+0x2000], R28 ;  /* 0x0020001c2c007388 */ /* 0x0003e80000000800 */
[----:B------:R1:W-:Y:S04]  /*11f10*/  STS [R44+0x2400], R154 ;  /* 0x0024009a2c007388 */ /* 0x0003e80000000800 */
[----:B------:R1:W-:Y:S04]  /*11f20*/  STS [R43+0x2000], R25 ;  /* 0x002000192b007388 */ /* 0x0003e80000000800 */
[----:B------:R1:W-:Y:S04]  /*11f30*/  STS [R43+0x2400], R162 ;  /* 0x002400a22b007388 */ /* 0x0003e80000000800 */
[----:B----4-:R1:W-:Y:S04]  /*11f40*/  STS [R42], R24 ;  /* 0x000000182a007388 */ /* 0x0103e80000000800 */
[----:B------:R1:W-:Y:S04]  /*11f50*/  STS [R42+0x400], R23 ;  /* 0x000400172a007388 */ /* 0x0003e80000000800 */
[----:B-----5:R1:W-:Y:S04]  /*11f60*/  STS [R41], R20 ;  /* 0x0000001429007388 */ /* 0x0203e80000000800 */
[----:B------:R1:W-:Y:S04]  /*11f70*/  STS [R41+0x400], R19 ;  /* 0x0004001329007388 */ /* 0x0003e80000000800 */
[----:B------:R1:W-:Y:S04]  /*11f80*/  STS [R42+0x2000], R22 ;  /* 0x002000162a007388 */ /* 0x0003e80000000800 */
[----:B------:R1:W-:Y:S04]  /*11f90*/  STS [R42+0x2400], R21 ;  /* 0x002400152a007388 */ /* 0x0003e80000000800 */
[----:B------:R1:W-:Y:S04]  /*11fa0*/  STS [R41+0x2000], R18 ;  /* 0x0020001229007388 */ /* 0x0003e80000000800 */
[----:B------:R1:W-:Y:S04]  /*11fb0*/  STS [R41+0x2400], R17 ;  /* 0x0024001129007388 */ /* 0x0003e80000000800 */
[----:B------:R1:W-:Y:S04]  /*11fc0*/  STS [R40], R16 ;  /* 0x0000001028007388 */ /* 0x0003e80000000800 */
[----:B------:R1:W-:Y:S04]  /*11fd0*/  STS [R40+0x400], R15 ;  /* 0x0004000f28007388 */ /* 0x0003e80000000800 */
[----:B------:R1:W-:Y:S04]  /*11fe0*/  STS [R39], R12 ;  /* 0x0000000c27007388 */ /* 0x0003e80000000800 */
        /* <DEDUP_REMOVED lines=13> */
[----:B------:R-:W-:Y:S06]  /*120c0*/  BAR.SYNC.DEFER_BLOCKING 0x1, 0x80 ;  /* 0x0042000000007b1d */ /* 0x000fec0000010000 */
[----:B------:R-:W-:Y:S05]  /*120d0*/  BRA.CONV ~URZ, `(.L_x_570) ;  /* 0x000000837f007947 */ /* 0x000fea000b800000 */
[----:B-1----:R-:W-:Y:S01]  /*120e0*/  SHF.R.S32.HI R35, RZ, 0x1f, R38 ;  /* 0x0000001fff237819 */ /* 0x002fe20000011426 */
[----:B------:R-:W-:Y:S01]  /*120f0*/  IMAD.MOV.U32 R247, RZ, RZ, RZ ;  /* 0x000000fffff77224 */ /* 0x000fe200078e00ff */
[----:B------:R-:W-:Y:S01]  /*12100*/  MOV R2, 0x12160 ;  /* 0x0001216000027802 */ /* 0x000fe20000000f00 */
[----:B------:R-:W-:Y:S01]  /*12110*/  IMAD.MOV.U32 R3, RZ, RZ, 0x1f ;  /* 0x0000001fff037424 */ /* 0x000fe200078e00ff */
[----:B------:R-:W-:-:S04]  /*12120*/  LEA.HI R35, R35, R38, RZ, 0x7 ;  /* 0x0000002623237211 */ /* 0x000fc800078f38ff */
[----:B------:R-:W-:-:S05]  /*12130*/  SHF.R.S32.HI R35, RZ, 0x7, R35 ;  /* 0x00000007ff237819 */ /* 0x000fca0000011423 */
[----:B------:R-:W-:Y:S02]  /*12140*/  IMAD.MOV.U32 R246, RZ, RZ, R35 ;  /* 0x000000fffff67224 */ /* 0x000fe400078e0023 */
[----:B------:R-:W-:Y:S05]  /*12150*/  CALL.REL.NOINC `($__internal_1_$__cuda_sm70_shflsync_idx_p) ;  /* 0x000070c000007944 */ /* 0x000fea0003c00000 */
.L_x_570:
[----:B-1----:R-:W2:Y:S04]  /*12160*/  LDL R2, [R1+0x54] ;  /* 0x0000540001027983 */ /* 0x002ea80000100800 */
[----:B------:R-:W3:Y:S04]  /*12170*/  LDL R5, [R1+0x18] ;  /* 0x0000180001057983 */ /* 0x000ee80000100800 */
[----:B------:R-:W4:Y:S04]  /*12180*/  LDL.LU R4, [R1+0x4c] ;  /* 0x00004c0001047983 */ /* 0x000f280000300800 */
[----:B------:R-:W5:Y:S04]  /*12190*/  LDL.LU R15, [R1+0x48] ;  /* 0x00004800010f7983 */ /* 0x000f680000300800 */
[----:B------:R-:W2:Y:S01]  /*121a0*/  LDL.LU R17, [R1+0x44] ;  /* 0x0000440001117983 */ /* 0x000ea20000300800 */
[----:B------:R-:W-:-:S03]  /*121b0*/  IMAD.MOV.U32 R0, RZ, RZ, 0x1 ;  /* 0x00000001ff007424 */ /* 0x000fc600078e00ff */
[----:B------:R-:W3:Y:S02]  /*121c0*/  LDL R14, [R1+0x84] ;  /* 0x00008400010e7983 */ /* 0x000ee40000100800 */
[----:B------:R-:W-:Y:S02]  /*121d0*/  ISETP.NE.AND P0, PT, R0, c[0x0][0x4e8], PT ;  /* 0x00013a0000007a0c */ /* 0x000fe40003f05270 */
[----:B------:R-:W1:Y:S04]  /*121e0*/  S2R R16, SR_TID.X ;  /* 0x0000000000107919 */ /* 0x000e680000002100 */
[----:B------:R-:W1:Y:S01]  /*121f0*/  S2R R18, SR_TID.X ;  /* 0x0000000000127919 */ /* 0x000e620000002100 */
[----:B------:R-:W-:Y:S02]  /*12200*/  ULDC UR5, c[0x0][0x4e8] ;  /* 0x00013a0000057ab9 */ /* 0x000fe40000000800 */
[----:B------:R-:W-:-:S02]  /*12210*/  ULDC UR4, c[0x0][0x388] ;  /* 0x0000e20000047ab9 */ /* 0x000fc40000000800 */
[----:B------:R-:W-:Y:S01]  /*12220*/  UIMAD UR4, UR5, UR4, URZ ;  /* 0x00000004050472a4 */ /* 0x000fe2000f8e023f */
[----:B------:R-:W-:Y:S02]  /*12230*/  ISETP.GE.AND P5, PT, R242, c[0x0][0x3c8], PT ;  /* 0x0000f200f2007a0c */ /* 0x000fe40003fa6270 */
[----:B------:R-:W-:Y:S02]  /*12240*/  SHF.R.S32.HI R48, RZ, 0x1f, R242 ;  /* 0x0000001fff307819 */ /* 0x000fe400000114f2 */
[----:B----4-:R-:W-:Y:S01]  /*12250*/  SHF.R.S32.HI R0, RZ, 0x1f, R4 ;  /* 0x0000001fff007819 */ /* 0x010fe20000011404 */
[----:B------:R-:W-:Y:S01]  /*12260*/  IMAD.WIDE.U32 R6, R4, c[0x0][0x490], RZ ;  /* 0x0001240004067a25 */ /* 0x000fe200078e00ff */
[----:B-----5:R-:W-:-:S03]  /*12270*/  SHF.R.S32.HI R8, RZ, 0x1f, R15 ;  /* 0x0000001fff087819 */ /* 0x020fc6000001140f */
[----:B--2---:R-:W-:Y:S02]  /*12280*/  IMAD.IADD R3, R2, 0x1, R17 ;  /* 0x0000000102037824 */ /* 0x004fe400078e0211 */
[C---:B------:R-:W-:Y:S02]  /*12290*/  IMAD R2, R0.reuse, c[0x0][0x490], RZ ;  /* 0x0001240000027a24 */ /* 0x040fe400078e02ff */
[----:B------:R-:W-:Y:S02]  /*122a0*/  IMAD R0, R0, c[0x0][0x3e8], RZ ;  /* 0x0000fa0000007a24 */ /* 0x000fe400078e02ff */
[----:B------:R-:W-:-:S04]  /*122b0*/  @P0 IMAD.HI.U32 R12, R3, c[0x0][0x4ec], RZ ;  /* 0x00013b00030c0a27 */ /* 0x000fc800078e00ff */
[----:B---3--:R-:W-:Y:S02]  /*122c0*/  IMAD.IADD R10, R5, 0x1, R17 ;  /* 0x00000001050a7824 */ /* 0x008fe400078e0211 */
[C---:B------:R-:W-:Y:S02]  /*122d0*/  IMAD R9, R4.reuse, c[0x0][0x494], R2 ;  /* 0x0001250004097a24 */ /* 0x040fe400078e0202 */
[C---:B------:R-:W-:Y:S02]  /*122e0*/  IMAD R11, R4.reuse, c[0x0][0x3ec], R0 ;  /* 0x0000fb00040b7a24 */ /* 0x040fe400078e0200 */
[----:B------:R-:W-:Y:S01]  /*122f0*/  IMAD.MOV.U32 R2, RZ, RZ, R3 ;  /* 0x000000ffff027224 */ /* 0x000fe200078e0003 */
[----:B------:R-:W-:Y:S01]  /*12300*/  @P0 SHF.R.U32.HI R2, RZ, c[0x0][0x4f0], R12 ;  /* 0x00013c00ff020a19 */ /* 0x000fe2000001160c */
[----:B------:R-:W-:-:S04]  /*12310*/  IMAD.WIDE.U32 R4, R4, c[0x0][0x3e8], RZ ;  /* 0x0000fa0004047a25 */ /* 0x000fc800078e00ff */
[----:B------:R-:W-:-:S04]  /*12320*/  @P0 IMAD.HI.U32 R13, R10, c[0x0][0x4ec], RZ ;  /* 0x00013b000a0d0a27 */ /* 0x000fc800078e00ff */
[----:B------:R-:W-:Y:S02]  /*12330*/  IMAD.IADD R7, R7, 0x1, R9 ;  /* 0x0000000107077824 */ /* 0x000fe400078e0209 */
[C---:B------:R-:W-:Y:S02]  /*12340*/  IMAD R9, R8.reuse, c[0x0][0x498], RZ ;  /* 0x0001260008097a24 */ /* 0x040fe400078e02ff */
[----:B------:R-:W-:Y:S02]  /*12350*/  IMAD R8, R8, c[0x0][0x3f0], RZ ;  /* 0x0000fc0008087a24 */ /* 0x000fe400078e02ff */
[----:B------:R-:W-:Y:S01]  /*12360*/  IMAD.MOV.U32 R0, RZ, RZ, R10 ;  /* 0x000000ffff007224 */ /* 0x000fe200078e000a */
[----:B------:R-:W-:Y:S01]  /*12370*/  @P0 SHF.R.U32.HI R0, RZ, c[0x0][0x4f0], R13 ;  /* 0x00013c00ff000a19 */ /* 0x000fe2000001160d */
[----:B------:R-:W-:Y:S02]  /*12380*/  IMAD.IADD R5, R5, 0x1, R11 ;  /* 0x0000000105057824 */ /* 0x000fe400078e020b */
[----:B------:R-:W-:-:S02]  /*12390*/  IMAD.MOV R11, RZ, RZ, -R2 ;  /* 0x000000ffff0b7224 */ /* 0x000fc400078e0a02 */
[C---:B------:R-:W-:Y:S02]  /*123a0*/  IMAD R13, R15.reuse, c[0x0][0x49c], R9 ;  /* 0x000127000f0d7a24 */ /* 0x040fe400078e0209 */
[C---:B------:R-:W-:Y:S02]  /*123b0*/  IMAD R12, R15.reuse, c[0x0][0x3f4], R8 ;  /* 0x0000fd000f0c7a24 */ /* 0x040fe400078e0208 */
[----:B------:R-:W-:Y:S01]  /*123c0*/  IMAD.WIDE.U32 R8, R15, c[0x0][0x3f0], R4 ;  /* 0x0000fc000f087a25 */ /* 0x000fe200078e0004 */
[----:B------:R-:W-:-:S03]  /*123d0*/  SHF.R.S32.HI R5, RZ, 0x1f, R0 ;  /* 0x0000001fff057819 */ /* 0x000fc60000011400 */
[----:B------:R-:W-:-:S04]  /*123e0*/  IMAD.WIDE.U32 R6, R15, c[0x0][0x498], R6 ;  /* 0x000126000f067a25 */ /* 0x000fc800078e0006 */
[----:B------:R-:W-:Y:S01]  /*123f0*/  IMAD R4, R11, c[0x0][0x4e8], R3 ;  /* 0x00013a000b047a24 */ /* 0x000fe200078e0203 */
[----:B------:R-:W-:Y:S01]  /*12400*/  SHF.R.S32.HI R11, RZ, 0x1f, R2 ;  /* 0x0000001fff0b7819 */ /* 0x000fe20000011402 */
[----:B------:R-:W-:Y:S01]  /*12410*/  IMAD.IADD R3, R9, 0x1, R12 ;  /* 0x0000000109037824 */ /* 0x000fe200078e020c */
[----:B------:R-:W-:Y:S01]  /*12420*/  IADD3 R6, P0, R2, R6, RZ ;  /* 0x0000000602067210 */ /* 0x000fe20007f1e0ff */
[----:B------:R-:W-:Y:S01]  /*12430*/  IMAD R5, R5, c[0x0][0x3e0], RZ ;  /* 0x0000f80005057a24 */ /* 0x000fe200078e02ff */
[----:B------:R-:W-:Y:S01]  /*12440*/  SHF.R.S32.HI R9, RZ, 0x1f, R4 ;  /* 0x0000001fff097819 */ /* 0x000fe20000011404 */
[----:B------:R-:W-:Y:S01]  /*12450*/  IMAD.MOV.U32 R2, RZ, RZ, R8 ;  /* 0x000000ffff027224 */ /* 0x000fe200078e0008 */
[----:B------:R-:W-:Y:S01]  /*12460*/  IADD3.X R7, R11, R7, R13, P0, !PT ;  /* 0x000000070b077210 */ /* 0x000fe200007fe40d */
[----:B------:R-:W-:Y:S01]  /*12470*/  IMAD R12, R0, c[0x0][0x3e4], R5 ;  /* 0x0000f900000c7a24 */ /* 0x000fe200078e0205 */
[----:B-1----:R-:W-:Y:S01]  /*12480*/  SHF.R.S32.HI R15, RZ, 0x1f, R16 ;  /* 0x0000001fff0f7819 */ /* 0x002fe20000011410 */
[----:B------:R-:W-:-:S02]  /*12490*/  IMAD R5, R9, c[0x0][0x488], RZ ;  /* 0x0001220009057a24 */ /* 0x000fc400078e02ff */
[----:B------:R-:W-:Y:S01]  /*124a0*/  IMAD.WIDE.U32 R8, R0, c[0x0][0x3e0], R2 ;  /* 0x0000f80000087a25 */ /* 0x000fe200078e0002 */
[----:B------:R-:W-:-:S03]  /*124b0*/  LEA.HI R15, R15, R16, RZ, 0x5 ;  /* 0x000000100f0f7211 */ /* 0x000fc600078f28ff */
[----:B------:R-:W-:Y:S02]  /*124c0*/  IMAD.MOV R0, RZ, RZ, -R0 ;  /* 0x000000ffff007224 */ /* 0x000fe400078e0a00 */
[C---:B------:R-:W-:Y:S02]  /*124d0*/  IMAD R11, R4.reuse, c[0x0][0x48c], R5 ;  /* 0x00012300040b7a24 */ /* 0x040fe400078e0205 */
[----:B------:R-:W-:Y:S01]  /*124e0*/  IMAD.WIDE.U32 R2, R4, c[0x0][0x488], R6 ;  /* 0x0001220004027a25 */ /* 0x000fe200078e0006 */
[----:B------:R-:W-:-:S03]  /*124f0*/  LOP3.LUT R15, R15, 0xffffffe0, RZ, 0xc0, !PT ;  /* 0xffffffe00f0f7812 */ /* 0x000fc600078ec0ff */
[----:B------:R-:W-:Y:S02]  /*12500*/  IMAD R6, R0, c[0x0][0x4e8], R10 ;  /* 0x00013a0000067a24 */ /* 0x000fe400078e020a */
[----:B------:R-:W-:Y:S01]  /*12510*/  IMAD.IADD R0, R3, 0x1, R11 ;  /* 0x0000000103007824 */ /* 0x000fe200078e020b */
[----:B------:R-:W-:Y:S01]  /*12520*/  LEA R3, P0, R2, c[0x0][0x450], 0x2 ;  /* 0x0001140002037a11 */ /* 0x000fe200078010ff */
[----:B------:R-:W-:-:S03]  /*12530*/  IMAD.IADD R15, R16, 0x1, -R15 ;  /* 0x00000001100f7824 */ /* 0x000fc600078e0a0f */
[----:B------:R-:W-:Y:S01]  /*12540*/  LEA.HI.X R2, R2, c[0x0][0x454], R0, 0x2, P0 ;  /* 0x0001150002027a11 */ /* 0x000fe200000f1400 */
[----:B------:R-:W-:Y:S01]  /*12550*/  IMAD.IADD R0, R14, 0x1, R17 ;  /* 0x000000010e007824 */ /* 0x000fe200078e0211 */
[----:B------:R-:W-:Y:S01]  /*12560*/  LOP3.LUT P1, RZ, R15, 0x3, RZ, 0xc0, !PT ;  /* 0x000000030fff7812 */ /* 0x000fe2000782c0ff */
[----:B------:R-:W-:Y:S01]  /*12570*/  IMAD.IADD R5, R9, 0x1, R12 ;  /* 0x0000000109057824 */ /* 0x000fe200078e020c */
[----:B------:R-:W-:Y:S01]  /*12580*/  SHFL.IDX PT, R14, R3, RZ, 0x1c1f ;  /* 0x001c1fff030e7589 */ /* 0x000fe200000e0000 */
[----:B------:R-:W-:-:S03]  /*12590*/  IMAD.MOV.U32 R4, RZ, RZ, R8 ;  /* 0x000000ffff047224 */ /* 0x000fc600078e0008 */
[----:B------:R-:W1:Y:S04]  /*125a0*/  SHFL.IDX PT, R15, R2, RZ, 0x1c1f ;  /* 0x001c1fff020f7589 */ /* 0x000e6800000e0000 */
[----:B------:R-:W-:Y:S04]  /*125b0*/  SHFL.IDX PT, R12, R3, 0x1, 0x1c1f ;  /* 0x003c1f00030c7f89 */ /* 0x000fe800000e0000 */
[----:B------:R-:W2:Y:S04]  /*125c0*/  SHFL.IDX PT, R13, R2, 0x1, 0x1c1f ;  /* 0x003c1f00020d7f89 */ /* 0x000ea800000e0000 */
[----:B------:R-:W-:Y:S04]  /*125d0*/  SHFL.IDX PT, R10, R3, 0x2, 0x1c1f ;  /* 0x005c1f00030a7f89 */ /* 0x000fe800000e0000 */
[----:B------:R-:W3:Y:S04]  /*125e0*/  SHFL.IDX PT, R11, R2, 0x2, 0x1c1f ;  /* 0x005c1f00020b7f89 */ /* 0x000ee800000e0000 */
[----:B------:R4:W-:Y:S04]  /*125f0*/  SHFL.IDX PT, R8, R3, 0x3, 0x1c1f ;  /* 0x007c1f0003087f89 */ /* 0x0009e800000e0000 */
[----:B------:R5:W1:Y:S01]  /*12600*/  SHFL.IDX PT, R9, R2, 0x3, 0x1c1f ;  /* 0x007c1f0002097f89 */ /* 0x000a6200000e0000 */
[----:B------:R-:W-:-:S02]  /*12610*/  SHF.R.S32.HI R7, RZ, 0x1f, R6 ;  /* 0x0000001fff077819 */ /* 0x000fc40000011406 */
[----:B------:R-:W-:-:S03]  /*12620*/  ISETP.GE.OR P4, PT, R0, UR4, P1 ;  /* 0x0000000400007c0c */ /* 0x000fc60008f86670 */
[----:B------:R-:W-:Y:S01]  /*12630*/  IMAD R7, R7, c[0x0][0x3d8], RZ ;  /* 0x0000f60007077a24 */ /* 0x000fe200078e02ff */
[----:B------:R-:W-:Y:S01]  /*12640*/  SHF.R.S32.HI R16, RZ, 0x1f, R18 ;  /* 0x0000001fff107819 */ /* 0x000fe20000011412 */
[----:B------:R-:W-:Y:S01]  /*12650*/  IMAD.WIDE.U32 R4, R6, c[0x0][0x3d8], R4 ;  /* 0x0000f60006047a25 */ /* 0x000fe200078e0004 */
[C---:B----4-:R-:W-:Y:S02]  /*12660*/  IADD3 R3, R0.reuse, 0x8, RZ ;  /* 0x0000000800037810 */ /* 0x050fe40007ffe0ff */
[C---:B-----5:R-:W-:Y:S02]  /*12670*/  IADD3 R2, R0.reuse, 0x40, RZ ;  /* 0x0000004000027810 */ /* 0x060fe40007ffe0ff */
[----:B------:R-:W-:Y:S02]  /*12680*/  IADD3 R0, R0, 0x48, RZ ;  /* 0x0000004800007810 */ /* 0x000fe40007ffe0ff */
[----:B------:R-:W-:Y:S02]  /*12690*/  ISETP.GE.OR P3, PT, R3, UR4, P1 ;  /* 0x0000000403007c0c */ /* 0x000fe40008f66670 */
[----:B------:R-:W-:-:S02]  /*126a0*/  ISETP.GE.OR P2, PT, R2, UR4, P1 ;  /* 0x0000000402007c0c */ /* 0x000fc40008f46670 */
[----:B------:R-:W-:Y:S01]  /*126b0*/  ISETP.GE.OR P1, PT, R0, UR4, P1 ;  /* 0x0000000400007c0c */ /* 0x000fe20008f26670 */
[----:B------:R-:W-:Y:S01]  /*126c0*/  IMAD R7, R6, c[0x0][0x3dc], R7 ;  /* 0x0000f70006077a24 */ /* 0x000fe200078e0207 */
[----:B------:R-:W-:Y:S01]  /*126d0*/  LEA.HI R16, R16, R18, RZ, 0x3 ;  /* 0x0000001210107211 */ /* 0x000fe200078f18ff */
[----:B-1----:R-:W-:Y:S01]  /*126e0*/  @!P4 ST.E [R14.64], R32 ;  /* 0x000000200e00c985 */ /* 0x002fe2000c101906 */
[----:B------:R-:W-:Y:S01]  /*126f0*/  LEA R2, P0, R4, c[0x0][0x380], 0x1 ;  /* 0x0000e00004027a11 */ /* 0x000fe200078008ff */
[----:B------:R-:W-:Y:S01]  /*12700*/  IMAD.IADD R0, R5, 0x1, R7 ;  /* 0x0000000105007824 */ /* 0x000fe200078e0207 */
[----:B------:R-:W-:-:S03]  /*12710*/  SHF.R.S32.HI R16, RZ, 0x3, R16 ;  /* 0x00000003ff107819 */ /* 0x000fc60000011410 */
[----:B--2---:R-:W-:Y:S01]  /*12720*/  @!P3 ST.E [R12.64], R33 ;  /* 0x000000210c00b985 */ /* 0x004fe2000c101906 */
[----:B------:R-:W-:-:S03]  /*12730*/  LEA.HI.X R0, R4, c[0x0][0x384], R0, 0x1, P0 ;  /* 0x0000e10004007a11 */ /* 0x000fc600000f0c00 */
[----:B---3--:R-:W-:Y:S01]  /*12740*/  @!P2 ST.E [R10.64], R34 ;  /* 0x000000220a00a985 */ /* 0x008fe2000c101906 */
[----:B------:R-:W-:-:S03]  /*12750*/  IMAD.IADD R3, R16, 0x1, R17 ;  /* 0x0000000110037824 */ /* 0x000fc600078e0211 */
[----:B------:R-:W-:Y:S04]  /*12760*/  @!P1 ST.E [R8.64], R31 ;  /* 0x0000001f08009985 */ /* 0x000fe8000c101906 */
[----:B------:R-:W1:Y:S04]  /*12770*/  SHFL.IDX PT, R8, R2, RZ, 0x181f ;  /* 0x00181fff02087589 */ /* 0x000e6800000e0000 */
[----:B------:R-:W-:Y:S01]  /*12780*/  LDS.128 R20, [R243+0x80] ;  /* 0x00008000f3147984 */ /* 0x000fe20000000c00 */
[----:B------:R-:W-:-:S03]  /*12790*/  IADD3 R4, R3, 0x10, RZ ;  /* 0x0000001003047810 */ /* 0x000fc60007ffe0ff */
[----:B------:R-:W2:Y:S04]  /*127a0*/  SHFL.IDX PT, R7, R0, RZ, 0x181f ;  /* 0x00181fff00077589 */ /* 0x000ea800000e0000 */
[----:B------:R-:W3:Y:S04]  /*127b0*/  SHFL.IDX PT, R6, R2, 0x1, 0x181f ;  /* 0x00381f0002067f89 */ /* 0x000ee800000e0000 */
[----:B------:R-:W4:Y:S01]  /*127c0*/  SHFL.IDX PT, R5, R2, 0x2, 0x181f ;  /* 0x00581f0002057f89 */ /* 0x000f2200000e0000 */
[----:B------:R-:W-:-:S03]  /*127d0*/  ISETP.GE.OR P2, PT, R4, UR4, P5 ;  /* 0x0000000404007c0c */ /* 0x000fc6000af46670 */
[----:B------:R-:W5:Y:S01]  /*127e0*/  SHFL.IDX PT, R11, R0, 0x1, 0x181f ;  /* 0x00381f00000b7f89 */ /* 0x000f6200000e0000 */
[----:B------:R-:W-:-:S03]  /*127f0*/  ISETP.GE.OR P3, PT, R3, UR4, P5 ;  /* 0x0000000403007c0c */ /* 0x000fc6000af66670 */
[----:B------:R-:W5:Y:S01]  /*12800*/  SHFL.IDX PT, R10, R0, 0x2, 0x181f ;  /* 0x00581f00000a7f89 */ /* 0x000f6200000e0000 */
[----:B------:R-:W-:-:S03]  /*12810*/  IADD3 R4, R3, 0x20, RZ ;  /* 0x0000002003047810 */ /* 0x000fc60007ffe0ff */
[----:B------:R-:W5:Y:S01]  /*12820*/  LDS.128 R16, [R243+0x880] ;  /* 0x00088000f3107984 */ /* 0x000f620000000c00 */
[----:B------:R-:W-:-:S03]  /*12830*/  ISETP.GE.OR P0, PT, R4, UR4, P5 ;  /* 0x0000000404007c0c */ /* 0x000fc6000af06670 */
[----:B------:R-:W5:Y:S02]  /*12840*/  LDS.128 R12, [R243+0x1080] ;  /* 0x00108000f30c7984 */ /* 0x000f640000000c00 */
[C---:B-1----:R-:W-:Y:S02]  /*12850*/  @!P3 LEA R8, P4, R242.reuse, R8, 0x1 ;  /* 0x00000008f208b211 */ /* 0x042fe400078808ff */
[----:B------:R-:W-:Y:S01]  /*12860*/  LDS.128 R24, [R243+0x1880] ;  /* 0x00188000f3187984 */ /* 0x000fe20000000c00 */
[C---:B------:R-:W-:Y:S02]  /*12870*/  IADD3 R29, R3.reuse, 0x30, RZ ;  /* 0x00000030031d7810 */ /* 0x040fe40007ffe0ff */
[C---:B--2---:R-:W-:Y:S01]  /*12880*/  @!P3 LEA.HI.X R9, R242.reuse, R7, R48, 0x1, P4 ;  /* 0x00000007f209b211 */ /* 0x044fe200020f0c30 */
[----:B------:R-:W1:Y:S01]  /*12890*/  SHFL.IDX PT, R45, R2, 0x3, 0x181f ;  /* 0x00781f00022d7f89 */ /* 0x000e6200000e0000 */
[C---:B---3--:R-:W-:Y:S02]  /*128a0*/  @!P2 LEA R6, P1, R242.reuse, R6, 0x1 ;  /* 0x00000006f206a211 */ /* 0x048fe400078208ff */
[----:B------:R-:W-:Y:S01]  /*128b0*/  IADD3 R28, R3, 0x40, RZ ;  /* 0x00000040031c7810 */ /* 0x000fe20007ffe0ff */
[----:B------:R-:W2:Y:S01]  /*128c0*/  SHFL.IDX PT, R46, R0, 0x3, 0x181f ;  /* 0x00781f00002e7f89 */ /* 0x000ea200000e0000 */
[----:B----4-:R-:W-:-:S02]  /*128d0*/  @!P0 LEA R4, P4, R242, R5, 0x1 ;  /* 0x00000005f2048211 */ /* 0x010fc400078808ff */
[C-C-:B-----5:R-:W-:Y:S01]  /*128e0*/  @!P2 LEA.HI.X R7, R242.reuse, R11, R48.reuse, 0x1, P1 ;  /* 0x0000000bf207a211 */ /* 0x160fe200008f0c30 */
[----:B------:R-:W-:Y:S01]  /*128f0*/  LDS.128 R32, [R243+0x2880] ;  /* 0x00288000f3207984 */ /* 0x000fe20000000c00 */
[----:B------:R-:W-:Y:S02]  /*12900*/  @!P0 LEA.HI.X R5, R242, R10, R48, 0x1, P4 ;  /* 0x0000000af2058211 */ /* 0x000fe400020f0c30 */
[----:B------:R-:W-:Y:S01]  /*12910*/  ISETP.GE.OR P1, PT, R29, UR4, P5 ;  /* 0x000000041d007c0c */ /* 0x000fe2000af26670 */
[----:B------:R-:W-:Y:S01]  /*12920*/  LDS.128 R36, [R243+0x3080] ;  /* 0x00308000f3247984 */ /* 0x000fe20000000c00 */
[----:B------:R-:W-:-:S03]  /*12930*/  ISETP.GE.OR P4, PT, R28, UR4, P5 ;  /* 0x000000041c007c0c */ /* 0x000fc6000af86670 */
[----:B------:R-:W-:Y:S04]  /*12940*/  LDS.128 R28, [R243+0x2080] ;  /* 0x00208000f31c7984 */ /* 0x000fe80000000c00 */
[----:B------:R-:W3:Y:S04]  /*12950*/  SHFL.IDX PT, R44, R2, 0x4, 0x181f ;  /* 0x00981f00022c7f89 */ /* 0x000ee800000e0000 */
[----:B------:R-:W-:Y:S04]  /*12960*/  LDS.128 R40, [R243+0x3880] ;  /* 0x00388000f3287984 */ /* 0x000fe80000000c00 */
[----:B------:R4:W-:Y:S04]  /*12970*/  @!P3 ST.E.128 [R8.64], R20 ;  /* 0x000000140800b985 */ /* 0x0009e8000c101d06 */
[----:B------:R-:W5:Y:S04]  /*12980*/  SHFL.IDX PT, R9, R2, 0x5, 0x181f ;  /* 0x00b81f0002097f89 */ /* 0x000f6800000e0000 */
[----:B------:R-:W1:Y:S04]  /*12990*/  SHFL.IDX PT, R11, R0, 0x4, 0x181f ;  /* 0x00981f00000b7f89 */ /* 0x000e6800000e0000 */
[----:B------:R-:W-:Y:S04]  /*129a0*/  SHFL.IDX PT, R10, R2, 0x6, 0x181f ;  /* 0x00d81f00020a7f89 */ /* 0x000fe800000e0000 */
[----:B------:R-:W1:Y:S04]  /*129b0*/  SHFL.IDX PT, R21, R0, 0x5, 0x181f ;  /* 0x00b81f0000157f89 */ /* 0x000e6800000e0000 */
[----:B------:R-:W1:Y:S04]  /*129c0*/  SHFL.IDX PT, R20, R0, 0x6, 0x181f ;  /* 0x00d81f0000147f89 */ /* 0x000e6800000e0000 */
[----:B------:R-:W-:Y:S01]  /*129d0*/  @!P2 ST.E.128 [R6.64], R16 ;  /* 0x000000100600a985 */ /* 0x000fe2000c101d06 */
[----:B----4-:R-:W-:-:S02]  /*129e0*/  IADD3 R22, R3, 0x50, RZ ;  /* 0x0000005003167810 */ /* 0x010fc40007ffe0ff */
[C---:B------:R-:W-:Y:S02]  /*129f0*/  IADD3 R8, R3.reuse, 0x60, RZ ;  /* 0x0000006003087810 */ /* 0x040fe40007ffe0ff */
[----:B------:R-:W-:Y:S01]  /*12a00*/  ISETP.GE.OR P3, PT, R22, UR4, P5 ;  /* 0x0000000416007c0c */ /* 0x000fe2000af66670 */
[----:B------:R1:W-:Y:S01]  /*12a10*/  @!P0 ST.E.128 [R4.64], R12 ;  /* 0x0000000c04008985 */ /* 0x0003e2000c101d06 */
[----:B------:R-:W-:Y:S02]  /*12a20*/  ISETP.GE.OR P2, PT, R8, UR4, P5 ;  /* 0x0000000408007c0c */ /* 0x000fe4000af46670 */
[----:B------:R-:W-:-:S04]  /*12a30*/  IADD3 R3, R3, 0x70, RZ ;  /* 0x0000007003037810 */ /* 0x000fc80007ffe0ff */
[----:B------:R-:W-:Y:S02]  /*12a40*/  ISETP.GE.OR P5, PT, R3, UR4, P5 ;  /* 0x0000000403007c0c */ /* 0x000fe4000afa6670 */
[----:B-1----:R-:W-:-:S04]  /*12a50*/  @!P1 LEA R4, P0, R242, R45, 0x1 ;  /* 0x0000002df2049211 */ /* 0x002fc800078008ff */
[C---:B--2---:R-:W-:Y:S02]  /*12a60*/  @!P1 LEA.HI.X R5, R242.reuse, R46, R48, 0x1, P0 ;  /* 0x0000002ef2059211 */ /* 0x044fe400000f0c30 */
[----:B---3--:R-:W-:-:S03]  /*12a70*/  @!P4 LEA R8, P0, R242, R44, 0x1 ;  /* 0x0000002cf208c211 */ /* 0x008fc600078008ff */
[----:B------:R1:W-:Y:S01]  /*12a80*/  @!P1 ST.E.128 [R4.64], R24 ;  /* 0x0000001804009985 */ /* 0x0003e2000c101d06 */
[C---:B-----5:R-:W-:Y:S02]  /*12a90*/  @!P3 LEA R6, P1, R242.reuse, R9, 0x1 ;  /* 0x00000009f206b211 */ /* 0x060fe400078208ff */
[C-C-:B------:R-:W-:Y:S02]  /*12aa0*/  @!P4 LEA.HI.X R9, R242.reuse, R11, R48.reuse, 0x1, P0 ;  /* 0x0000000bf209c211 */ /* 0x140fe400000f0c30 */
[----:B------:R-:W-:-:S03]  /*12ab0*/  @!P3 LEA.HI.X R7, R242, R21, R48, 0x1, P1 ;  /* 0x00000015f207b211 */ /* 0x000fc600008f0c30 */
[----:B------:R2:W-:Y:S04]  /*12ac0*/  @!P4 ST.E.128 [R8.64], R28 ;  /* 0x0000001c0800c985 */ /* 0x0005e8000c101d06 */
[----:B------:R2:W-:Y:S01]  /*12ad0*/  @!P3 ST.E.128 [R6.64], R32 ;  /* 0x000000200600b985 */ /* 0x0005e2000c101d06 */
[----:B-1----:R-:W-:-:S04]  /*12ae0*/  @!P2 LEA R4, P0, R242, R10, 0x1 ;  /* 0x0000000af204a211 */ /* 0x002fc800078008ff */
[----:B------:R-:W-:-:S05]  /*12af0*/  @!P2 LEA.HI.X R5, R242, R20, R48, 0x1, P0 ;  /* 0x00000014f205a211 */ /* 0x000fca00000f0c30 */
[----:B------:R2:W-:Y:S04]  /*12b00*/  @!P2 ST.E.128 [R4.64], R36 ;  /* 0x000000240400a985 */ /* 0x0005e8000c101d06 */
[----:B------:R-:W1:Y:S04]  /*12b10*/  SHFL.IDX PT, R2, R2, 0x7, 0x181f ;  /* 0x00f81f0002027f89 */ /* 0x000e6800000e0000 */
[----:B------:R-:W3:Y:S01]  /*12b20*/  SHFL.IDX PT, R0, R0, 0x7, 0x181f ;  /* 0x00f81f0000007f89 */ /* 0x000ee200000e0000 */
[----:B------:R-:W-:Y:S05]  /*12b30*/  @P5 BRA `(.L_x_571) ;  /* 0x00000a0000005947 */ /* 0x000fea0003800000 */
[----:B-1----:R-:W-:-:S04]  /*12b40*/  LEA R2, P0, R242, R2, 0x1 ;  /* 0x00000002f2027211 */ /* 0x002fc800078008ff */
[----:B---3--:R-:W-:-:S05]  /*12b50*/  LEA.HI.X R3, R242, R0, R48, 0x1, P0 ;  /* 0x00000000f2037211 */ /* 0x008fca00000f0c30 */
[----:B------:R1:W-:Y:S01]  /*12b60*/  ST.E.128 [R2.64], R40 ;  /* 0x0000002802007985 */ /* 0x0003e2000c101d06 */
[----:B------:R-:W-:Y:S05]  /*12b70*/  BRA `(.L_x_571) ;  /* 0x000009c000007947 */ /* 0x000fea0003800000 */
.L_x_569:
[----:B------:R-:W2:Y:S04]  /*12b80*/  LDL R2, [R1+0x4c] ;  /* 0x00004c0001027983 */ /* 0x000ea80000100800 */
[----:B------:R-:W3:Y:S04]  /*12b90*/  LDL R0, [R1+0x48] ;  /* 0x0000480001007983 */ /* 0x000ee80000100800 */
[----:B------:R-:W4:Y:S04]  /*12ba0*/  LDL R4, [R1+0x44] ;  /* 0x0000440001047983 */ /* 0x000f280000100800 */
[----:B------:R-:W1:Y:S01]  /*12bb0*/  S2R R3, SR_TID.X ;  /* 0x0000000000037919 */ /* 0x000e620000002100 */
[----:B------:R-:W-:Y:S01]  /*12bc0*/  BSSY B0, `(.L_x_572) ;  /* 0x0000026000007945 */ /* 0x000fe20003800000 */
[----:B-1----:R-:W-:Y:S01]  /*12bd0*/  ISETP.GE.AND P0, PT, R3, 0x80, PT ;  /* 0x000000800300780c */ /* 0x002fe20003f06270 */
[----:B--2---:R-:W-:-:S02]  /*12be0*/  IMAD.MOV.U32 R12, RZ, RZ, R2 ;  /* 0x000000ffff0c7224 */ /* 0x004fc400078e0002 */
[----:B---3--:R-:W-:-:S03]  /*12bf0*/  IMAD.MOV.U32 R11, RZ, RZ, R0 ;  /* 0x000000ffff0b7224 */ /* 0x008fc600078e0000 */
[----:B------:R-:W-:Y:S01]  /*12c00*/  SHF.R.S32.HI R7, RZ, 0x1f, R12 ;  /* 0x0000001fff077819 */ /* 0x000fe2000001140c */
[----:B----4-:R-:W-:Y:S01]  /*12c10*/  IMAD.MOV.U32 R13, RZ, RZ, R4 ;  /* 0x000000ffff0d7224 */ /* 0x010fe200078e0004 */
[----:B------:R-:W-:-:S05]  /*12c20*/  SHF.R.S32.HI R10, RZ, 0x1f, R11 ;  /* 0x0000001fff0a7819 */ /* 0x000fca000001140b */
[----:B------:R-:W-:Y:S05]  /*12c30*/  @P0 BRA `(.L_x_573) ;  /* 0x000001e000000947 */ /* 0x000fea0003800000 */
[----:B------:R-:W-:Y:S02]  /*12c40*/  MOV R2, c[0x0][0x4e8] ;  /* 0x00013a0000027a02 */ /* 0x000fe40000000f00 */
[----:B------:R-:W-:-:S03]  /*12c50*/  IADD3 R6, R13, R3, RZ ;  /* 0x000000030d067210 */ /* 0x000fc60007ffe0ff */
[----:B------:R-:W-:-:S05]  /*12c60*/  IMAD R0, R2, c[0x0][0x388], RZ ;  /* 0x0000e20002007a24 */ /* 0x000fca00078e02ff */
[----:B------:R-:W-:-:S13]  /*12c70*/  ISETP.GE.AND P0, PT, R6, R0, PT ;  /* 0x000000000600720c */ /* 0x000fda0003f06270 */
[----:B------:R-:W-:Y:S05]  /*12c80*/  @P0 BRA `(.L_x_573) ;  /* 0x0000019000000947 */ /* 0x000fea0003800000 */
[----:B------:R-:W-:Y:S01]  /*12c90*/  ISETP.NE.AND P0, PT, R2, 0x1, PT ;  /* 0x000000010200780c */ /* 0x000fe20003f05270 */
[----:B------:R-:W-:Y:S01]  /*12ca0*/  IMAD R4, R7, c[0x0][0x490], RZ ;  /* 0x0001240007047a24 */ /* 0x000fe200078e02ff */
[----:B------:R-:W-:Y:S01]  /*12cb0*/  MOV R0, R6 ;  /* 0x0000000600007202 */ /* 0x000fe20000000f00 */
[----:B------:R-:W-:-:S04]  /*12cc0*/  IMAD.WIDE.U32 R2, R12, c[0x0][0x490], RZ ;  /* 0x000124000c027a25 */ /* 0x000fc800078e00ff */
[----:B------:R-:W-:Y:S02]  /*12cd0*/  IMAD R4, R12, c[0x0][0x494], R4 ;  /* 0x000125000c047a24 */ /* 0x000fe400078e0204 */
[----:B------:R-:W-:-:S03]  /*12ce0*/  IMAD R9, R10, c[0x0][0x498], RZ ;  /* 0x000126000a097a24 */ /* 0x000fc600078e02ff */
[----:B------:R-:W-:Y:S01]  /*12cf0*/  IADD3 R3, R3, R4, RZ ;  /* 0x0000000403037210 */ /* 0x000fe20007ffe0ff */
[----:B------:R-:W-:-:S05]  /*12d00*/  @P0 IMAD.HI.U32 R5, R6, c[0x0][0x4ec], RZ ;  /* 0x00013b0006050a27 */ /* 0x000fca00078e00ff */
[----:B------:R-:W-:Y:S01]  /*12d10*/  @P0 SHF.R.U32.HI R0, RZ, c[0x0][0x4f0], R5 ;  /* 0x00013c00ff000a19 */ /* 0x000fe20000011605 */
[----:B------:R-:W-:-:S03]  /*12d20*/  IMAD.WIDE.U32 R4, R11, c[0x0][0x498], R2 ;  /* 0x000126000b047a25 */ /* 0x000fc600078e0002 */
[C---:B------:R-:W-:Y:S01]  /*12d30*/  IADD3 R8, -R0.reuse, RZ, RZ ;  /* 0x000000ff00087210 */ /* 0x040fe20007ffe1ff */
[----:B------:R-:W-:Y:S01]  /*12d40*/  IMAD R3, R11, c[0x0][0x49c], R9 ;  /* 0x000127000b037a24 */ /* 0x000fe200078e0209 */
[----:B------:R-:W-:-:S03]  /*12d50*/  IADD3 R4, P0, R0, R4, RZ ;  /* 0x0000000400047210 */ /* 0x000fc60007f1e0ff */
[----:B------:R-:W-:Y:S01]  /*12d60*/  IMAD R2, R8, c[0x0][0x4e8], R6 ;  /* 0x00013a0008027a24 */ /* 0x000fe200078e0206 */
[----:B------:R-:W-:-:S04]  /*12d70*/  SHF.R.S32.HI R6, RZ, 0x1f, R0 ;  /* 0x0000001fff067819 */ /* 0x000fc80000011400 */
[----:B------:R-:W-:Y:S02]  /*12d80*/  SHF.R.S32.HI R0, RZ, 0x1f, R2 ;  /* 0x0000001fff007819 */ /* 0x000fe40000011402 */
[----:B------:R-:W-:-:S03]  /*12d90*/  IADD3.X R5, R6, R5, R3, P0, !PT ;  /* 0x0000000506057210 */ /* 0x000fc600007fe403 */
[----:B------:R-:W-:-:S04]  /*12da0*/  IMAD R0, R0, c[0x0][0x488], RZ ;  /* 0x0001220000007a24 */ /* 0x000fc800078e02ff */
[C---:B------:R-:W-:Y:S02]  /*12db0*/  IMAD R0, R2.reuse, c[0x0][0x48c], R0 ;  /* 0x0001230002007a24 */ /* 0x040fe400078e0200 */
[----:B------:R-:W-:-:S05]  /*12dc0*/  IMAD.WIDE.U32 R2, R2, c[0x0][0x488], R4 ;  /* 0x0001220002027a25 */ /* 0x000fca00078e0004 */
[----:B------:R-:W-:Y:S02]  /*12dd0*/  IADD3 R0, R3, R0, RZ ;  /* 0x0000000003007210 */ /* 0x000fe40007ffe0ff */
[----:B------:R-:W-:-:S04]  /*12de0*/  LEA R4, P0, R2, c[0x0][0x450], 0x2 ;  /* 0x0001140002047a11 */ /* 0x000fc800078010ff */
[----:B------:R-:W-:Y:S02]  /*12df0*/  LEA.HI.X R5, R2, c[0x0][0x454], R0, 0x2, P0 ;  /* 0x0001150002057a11 */ /* 0x000fe400000f1400 */
[----:B------:R-:W-:-:S05]  /*12e00*/  MOV R0, 0xff800000 ;  /* 0xff80000000007802 */ /* 0x000fca0000000f00 */
[----:B------:R1:W-:Y:S02]  /*12e10*/  STG.E [R4.64], R0 ;  /* 0x0000000004007986 */ /* 0x0003e4000c101906 */
.L_x_573:
[----:B------:R-:W-:Y:S05]  /*12e20*/  BSYNC B0 ;  /* 0x0000000000007941 */ /* 0x000fea0003800000 */
.L_x_572:
[----:B------:R-:W2:Y:S01]  /*12e30*/  LDL R2, [R1+0x18] ;  /* 0x0000180001027983 */ /* 0x000ea20000100800 */
[----:B-1----:R-:W-:Y:S01]  /*12e40*/  MOV R0, c[0x0][0x4e8] ;  /* 0x00013a0000007a02 */ /* 0x002fe20000000f00 */
[----:B------:R-:W-:-:S03]  /*12e50*/  IMAD R6, R10, c[0x0][0x3f0], RZ ;  /* 0x0000fc000a067a24 */ /* 0x000fc600078e02ff */
[----:B------:R-:W-:Y:S01]  /*12e60*/  ISETP.NE.AND P0, PT, R0, 0x1, PT ;  /* 0x000000010000780c */ /* 0x000fe20003f05270 */
[----:B------:R-:W-:Y:S02]  /*12e70*/  IMAD R0, R7, c[0x0][0x3e8], RZ ;  /* 0x0000fa0007007a24 */ /* 0x000fe400078e02ff */
[----:B------:R-:W-:Y:S02]  /*12e80*/  IMAD R8, R11, c[0x0][0x3f4], R6 ;  /* 0x0000fd000b087a24 */ /* 0x000fe400078e0206 */
[----:B------:R-:W-:Y:S01]  /*12e90*/  IMAD R5, R12, c[0x0][0x3ec], R0 ;  /* 0x0000fb000c057a24 */ /* 0x000fe200078e0200 */
[----:B--2---:R-:W-:Y:S01]  /*12ea0*/  IADD3 R4, R2, R13, RZ ;  /* 0x0000000d02047210 */ /* 0x004fe20007ffe0ff */
[----:B------:R-:W-:-:S03]  /*12eb0*/  IMAD.WIDE.U32 R2, R12, c[0x0][0x3e8], RZ ;  /* 0x0000fa000c027a25 */ /* 0x000fc600078e00ff */
[----:B------:R-:W-:-:S03]  /*12ec0*/  MOV R0, R4 ;  /* 0x0000000400007202 */ /* 0x000fc60000000f00 */
[----:B------:R-:W-:Y:S01]  /*12ed0*/  @P0 IMAD.HI.U32 R7, R4, c[0x0][0x4ec], RZ ;  /* 0x00013b0004070a27 */ /* 0x000fe200078e00ff */
[----:B------:R-:W-:-:S04]  /*12ee0*/  IADD3 R3, R3, R5, RZ ;  /* 0x0000000503037210 */ /* 0x000fc80007ffe0ff */
[----:B------:R-:W-:Y:S01]  /*12ef0*/  @P0 SHF.R.U32.HI R0, RZ, c[0x0][0x4f0], R7 ;  /* 0x00013c00ff000a19 */ /* 0x000fe20000011607 */
[----:B------:R-:W-:Y:S01]  /*12f00*/  IMAD.WIDE.U32 R2, R11, c[0x0][0x3f0], R2 ;  /* 0x0000fc000b027a25 */ /* 0x000fe200078e0002 */
[----:B------:R-:W-:Y:S02]  /*12f10*/  ISETP.GE.AND P0, PT, R242, c[0x0][0x3c8], PT ;  /* 0x0000f200f2007a0c */ /* 0x000fe40003f06270 */
[----:B------:R-:W-:Y:S02]  /*12f20*/  SHF.R.S32.HI R6, RZ, 0x1f, R0 ;  /* 0x0000001fff067819 */ /* 0x000fe40000011400 */
[----:B------:R-:W-:Y:S02]  /*12f30*/  IADD3 R5, -R0, RZ, RZ ;  /* 0x000000ff00057210 */ /* 0x000fe40007ffe1ff */
[----:B------:R-:W-:Y:S01]  /*12f40*/  IADD3 R3, R3, R8, RZ ;  /* 0x0000000803037210 */ /* 0x000fe20007ffe0ff */
[----:B------:R-:W-:Y:S02]  /*12f50*/  IMAD R6, R6, c[0x0][0x3e0], RZ ;  /* 0x0000f80006067a24 */ /* 0x000fe400078e02ff */
[----:B------:R-:W-:-:S02]  /*12f60*/  IMAD R4, R5, c[0x0][0x4e8], R4 ;  /* 0x00013a0005047a24 */ /* 0x000fc400078e0204 */
        /* <DEDUP_REMOVED lines=12> */
.L_x_618:
[----:B------:R-:W-:Y:S05]  /*13030*/  BRA.DIV ~URZ, `(.L_x_575) ;  /* 0x00005ac27f007947 */ /* 0x000fea000b800000 */
[----:B------:R3:W4:Y:S02]  /*13040*/  SHFL.IDX PT, R2, R5, RZ, 0x181f ;  /* 0x00181fff05027589 */ /* 0x00072400000e0000 */
.L_x_619:
[----:B------:R-:W5:Y:S04]  /*13050*/  LDL.LU R3, [R1+0x44] ;  /* 0x0000440001037983 */ /* 0x000f680000300800 */
[----:B------:R-:W1:Y:S02]  /*13060*/  S2R R7, SR_TID.X ;  /* 0x0000000000077919 */ /* 0x000e640000002100 */
[----:B-1----:R-:W-:-:S04]  /*13070*/  SHF.R.S32.HI R0, RZ, 0x1f, R7 ;  /* 0x0000001fff007819 */ /* 0x002fc80000011407 */
[----:B------:R-:W-:Y:S01]  /*13080*/  LEA.HI R0, R0, R7, RZ, 0x3 ;  /* 0x0000000700007211 */ /* 0x000fe200078f18ff */
[----:B------:R-:W-:-:S03]  /*13090*/  IMAD.MOV.U32 R7, RZ, RZ, c[0x0][0x4e8] ;  /* 0x00013a00ff077624 */ /* 0x000fc600078e00ff */
[----:B------:R-:W-:Y:S01]  /*130a0*/  SHF.R.S32.HI R0, RZ, 0x3, R0 ;  /* 0x00000003ff007819 */ /* 0x000fe20000011400 */
[----:B------:R-:W-:Y:S01]  /*130b0*/  IMAD R7, R7, c[0x0][0x388], RZ ;  /* 0x0000e20007077a24 */ /* 0x000fe200078e02ff */
[----:B------:R-:W-:-:S03]  /*130c0*/  SHF.R.S32.HI R8, RZ, 0x1f, R242 ;  /* 0x0000001fff087819 */ /* 0x000fc600000114f2 */
[----:B-----5:R-:W-:-:S05]  /*130d0*/  IMAD.IADD R0, R0, 0x1, R3 ;  /* 0x0000000100007824 */ /* 0x020fca00078e0203 */
[----:B------:R-:W-:-:S13]  /*130e0*/  ISETP.GE.OR P2, PT, R0, R7, P0 ;  /* 0x000000070000720c */ /* 0x000fda0000746670 */
[----:B----4-:R-:W-:-:S04]  /*130f0*/  @!P2 LEA R2, P1, R242, R2, 0x1 ;  /* 0x00000002f202a211 */ /* 0x010fc800078208ff */
[----:B--2---:R-:W-:-:S05]  /*13100*/  @!P2 LEA.HI.X R3, R242, R6, R8, 0x1, P1 ;  /* 0x00000006f203a211 */ /* 0x004fca00008f0c08 */
[----:B------:R1:W-:Y:S01]  /*13110*/  @!P2 ST.E.128 [R2.64], RZ ;  /* 0x000000ff0200a985 */ /* 0x0003e2000c101d06 */
[----:B------:R-:W-:Y:S05]  /*13120*/  BRA.DIV ~URZ, `(.L_x_576) ;  /* 0x00005a427f007947 */ /* 0x000fea000b800000 */
[----:B------:R2:W4:Y:S04]  /*13130*/  SHFL.IDX PT, R6, R4, 0x1, 0x181f ;  /* 0x00381f0004067f89 */ /* 0x00052800000e0000 */
[----:B-1----:R2:W1:Y:S02]  /*13140*/  SHFL.IDX PT, R2, R5, 0x1, 0x181f ;  /* 0x00381f0005027f89 */ /* 0x00246400000e0000 */
.L_x_620:
[----:B------:R-:W-:Y:S02]  /*13150*/  IADD3 R3, R0, 0x10, RZ ;  /* 0x0000001000037810 */ /* 0x000fe40007ffe0ff */
[----:B------:R-:W-:Y:S02]  /*13160*/  SHF.R.S32.HI R8, RZ, 0x1f, R242 ;  /* 0x0000001fff087819 */ /* 0x000fe400000114f2 */
[----:B------:R-:W-:-:S13]  /*13170*/  ISETP.GE.OR P2, PT, R3, R7, P0 ;  /* 0x000000070300720c */ /* 0x000fda0000746670 */
[----:B-1----:R-:W-:-:S04]  /*13180*/  @!P2 LEA R2, P1, R242, R2, 0x1 ;  /* 0x00000002f202a211 */ /* 0x002fc800078208ff */
[----:B----4-:R-:W-:-:S05]  /*13190*/  @!P2 LEA.HI.X R3, R242, R6, R8, 0x1, P1 ;  /* 0x00000006f203a211 */ /* 0x010fca00008f0c08 */
[----:B------:R1:W-:Y:S01]  /*131a0*/  @!P2 ST.E.128 [R2.64], RZ ;  /* 0x000000ff0200a985 */ /* 0x0003e2000c101d06 */
[----:B------:R-:W-:Y:S05]  /*131b0*/  BRA.DIV ~URZ, `(.L_x_577) ;  /* 0x00005a827f007947 */ /* 0x000fea000b800000 */
[----:B------:R4:W1:Y:S02]  /*131c0*/  SHFL.IDX PT, R6, R4, 0x2, 0x181f ;  /* 0x00581f0004067f89 */ /* 0x00086400000e0000 */
.L_x_621:
[----:B------:R-:W-:Y:S05]  /*131d0*/  BRA.DIV ~URZ, `(.L_x_578) ;  /* 0x00005ad27f007947 */ /* 0x000fea000b800000 */
[----:B-1----:R1:W2:Y:S02]  /*131e0*/  SHFL.IDX PT, R2, R5, 0x2, 0x181f ;  /* 0x00581f0005027f89 */ /* 0x0022a400000e0000 */
.L_x_622:
[----:B------:R-:W-:Y:S02]  /*131f0*/  IADD3 R3, R0, 0x20, RZ ;  /* 0x0000002000037810 */ /* 0x000fe40007ffe0ff */
[----:B------:R-:W-:Y:S02]  /*13200*/  SHF.R.S32.HI R8, RZ, 0x1f, R242 ;  /* 0x0000001fff087819 */ /* 0x000fe400000114f2 */
[----:B------:R-:W-:-:S13]  /*13210*/  ISETP.GE.OR P2, PT, R3, R7, P0 ;  /* 0x000000070300720c */ /* 0x000fda0000746670 */
[----:B--2---:R-:W-:-:S04]  /*13220*/  @!P2 LEA R2, P1, R242, R2, 0x1 ;  /* 0x00000002f202a211 */ /* 0x004fc800078208ff */
[----:B------:R-:W-:-:S05]  /*13230*/  @!P2 LEA.HI.X R3, R242, R6, R8, 0x1, P1 ;  /* 0x00000006f203a211 */ /* 0x000fca00008f0c08 */
[----:B------:R2:W-:Y:S01]  /*13240*/  @!P2 ST.E.128 [R2.64], RZ ;  /* 0x000000ff0200a985 */ /* 0x0005e2000c101d06 */
[----:B------:R-:W-:Y:S05]  /*13250*/  BRA.DIV ~URZ, `(.L_x_579) ;  /* 0x00005ac27f007947 */ /* 0x000fea000b800000 */
[----:B------:R1:W2:Y:S04]  /*13260*/  SHFL.IDX PT, R6, R4, 0x3, 0x181f ;  /* 0x00781f0004067f89 */ /* 0x0002a800000e0000 */
[----:B--2---:R1:W2:Y:S02]  /*13270*/  SHFL.IDX PT, R2, R5, 0x3, 0x181f ;  /* 0x00781f0005027f89 */ /* 0x0042a400000e0000 */
.L_x_623:
[----:B------:R-:W-:Y:S02]  /*13280*/  IADD3 R3, R0, 0x30, RZ ;  /* 0x0000003000037810 */ /* 0x000fe40007ffe0ff */
[----:B------:R-:W-:Y:S02]  /*13290*/  SHF.R.S32.HI R8, RZ, 0x1f, R242 ;  /* 0x0000001fff087819 */ /* 0x000fe400000114f2 */
[----:B------:R-:W-:-:S13]  /*132a0*/  ISETP.GE.OR P2, PT, R3, R7, P0 ;  /* 0x000000070300720c */ /* 0x000fda0000746670 */
[----:B--2---:R-:W-:-:S04]  /*132b0*/  @!P2 LEA R2, P1, R242, R2, 0x1 ;  /* 0x00000002f202a211 */ /* 0x004fc800078208ff */
[----:B------:R-:W-:-:S05]  /*132c0*/  @!P2 LEA.HI.X R3, R242, R6, R8, 0x1, P1 ;  /* 0x00000006f203a211 */ /* 0x000fca00008f0c08 */
[----:B------:R2:W-:Y:S01]  /*132d0*/  @!P2 ST.E.128 [R2.64], RZ ;  /* 0x000000ff0200a985 */ /* 0x0005e2000c101d06 */
[----:B------:R-:W-:Y:S05]  /*132e0*/  BRA.DIV ~URZ, `(.L_x_580) ;  /* 0x00005b027f007947 */ /* 0x000fea000b800000 */
[----:B------:R1:W2:Y:S02]  /*132f0*/  SHFL.IDX PT, R6, R4, 0x4, 0x181f ;  /* 0x00981f0004067f89 */ /* 0x0002a400000e0000 */
.L_x_624:
[----:B------:R-:W-:Y:S05]  /*13300*/  BRA.DIV ~URZ, `(.L_x_581) ;  /* 0x00005b527f007947 */ /* 0x000fea000b800000 */
[----:B--2---:R2:W1:Y:S02]  /*13310*/  SHFL.IDX PT, R2, R5, 0x4, 0x181f ;  /* 0x00981f0005027f89 */ /* 0x00446400000e0000 */
.L_x_625:
[----:B------:R-:W-:Y:S02]  /*13320*/  IADD3 R3, R0, 0x40, RZ ;  /* 0x0000004000037810 */ /* 0x000fe40007ffe0ff */
[----:B------:R-:W-:Y:S02]  /*13330*/  SHF.R.S32.HI R8, RZ, 0x1f, R242 ;  /* 0x0000001fff087819 */ /* 0x000fe400000114f2 */
[----:B------:R-:W-:-:S13]  /*13340*/  ISETP.GE.OR P2, PT, R3, R7, P0 ;  /* 0x000000070300720c */ /* 0x000fda0000746670 */
[----:B-1----:R-:W-:-:S04]  /*13350*/  @!P2 LEA R2, P1, R242, R2, 0x1 ;  /* 0x00000002f202a211 */ /* 0x002fc800078208ff */
[----:B------:R-:W-:-:S05]  /*13360*/  @!P2 LEA.HI.X R3, R242, R6, R8, 0x1, P1 ;  /* 0x00000006f203a211 */ /* 0x000fca00008f0c08 */
[----:B------:R1:W-:Y:S01]  /*13370*/  @!P2 ST.E.128 [R2.64], RZ ;  /* 0x000000ff0200a985 */ /* 0x0003e2000c101d06 */
[----:B------:R-:W-:Y:S05]  /*13380*/  BRA.DIV ~URZ, `(.L_x_582) ;  /* 0x00005b427f007947 */ /* 0x000fea000b800000 */
[----:B------:R1:W2:Y:S04]  /*13390*/  SHFL.IDX PT, R6, R4, 0x5, 0x181f ;  /* 0x00b81f0004067f89 */ /* 0x0002a800000e0000 */
[----:B-1----:R1:W3:Y:S02]  /*133a0*/  SHFL.IDX PT, R2, R5, 0x5, 0x181f ;  /* 0x00b81f0005027f89 */ /* 0x0022e400000e0000 */
.L_x_626:
[----:B------:R-:W-:Y:S02]  /*133b0*/  IADD3 R3, R0, 0x50, RZ ;  /* 0x0000005000037810 */ /* 0x000fe40007ffe0ff */
[----:B------:R-:W-:Y:S02]  /*133c0*/  SHF.R.S32.HI R8, RZ, 0x1f, R242 ;  /* 0x0000001fff087819 */ /* 0x000fe400000114f2 */
[----:B------:R-:W-:-:S13]  /*133d0*/  ISETP.GE.OR P2, PT, R3, R7, P0 ;  /* 0x000000070300720c */ /* 0x000fda0000746670 */
[----:B---3--:R-:W-:-:S04]  /*133e0*/  @!P2 LEA R2, P1, R242, R2, 0x1 ;  /* 0x00000002f202a211 */ /* 0x008fc800078208ff */
[----:B--2---:R-:W-:-:S05]  /*133f0*/  @!P2 LEA.HI.X R3, R242, R6, R8, 0x1, P1 ;  /* 0x00000006f203a211 */ /* 0x004fca00008f0c08 */
[----:B------:R2:W-:Y:S01]  /*13400*/  @!P2 ST.E.128 [R2.64], RZ ;  /* 0x000000ff0200a985 */ /* 0x0005e2000c101d06 */
[----:B------:R-:W-:Y:S05]  /*13410*/  BRA.DIV ~URZ, `(.L_x_583) ;  /* 0x00005b827f007947 */ /* 0x000fea000b800000 */
[----:B------:R3:W1:Y:S02]  /*13420*/  SHFL.IDX PT, R6, R4, 0x6, 0x181f ;  /* 0x00d81f0004067f89 */ /* 0x00066400000e0000 */
.L_x_627:
[----:B------:R-:W-:Y:S05]  /*13430*/  BRA.DIV ~URZ, `(.L_x_584) ;  /* 0x00005bd27f007947 */ /* 0x000fea000b800000 */
[----:B--2---:R2:W3:Y:S02]  /*13440*/  SHFL.IDX PT, R2, R5, 0x6, 0x181f ;  /* 0x00d81f0005027f89 */ /* 0x0044e400000e0000 */
.L_x_628:
[----:B------:R-:W-:Y:S02]  /*13450*/  IADD3 R3, R0, 0x60, RZ ;  /* 0x0000006000037810 */ /* 0x000fe40007ffe0ff */
[----:B------:R-:W-:Y:S02]  /*13460*/  SHF.R.S32.HI R8, RZ, 0x1f, R242 ;  /* 0x0000001fff087819 */ /* 0x000fe400000114f2 */
[----:B------:R-:W-:-:S13]  /*13470*/  ISETP.GE.OR P2, PT, R3, R7, P0 ;  /* 0x000000070300720c */ /* 0x000fda0000746670 */
[----:B---3--:R-:W-:-:S04]  /*13480*/  @!P2 LEA R2, P1, R242, R2, 0x1 ;  /* 0x00000002f202a211 */ /* 0x008fc800078208ff */
[----:B-1----:R-:W-:-:S05]  /*13490*/  @!P2 LEA.HI.X R3, R242, R6, R8, 0x1, P1 ;  /* 0x00000006f203a211 */ /* 0x002fca00008f0c08 */
[----:B------:R1:W-:Y:S01]  /*134a0*/  @!P2 ST.E.128 [R2.64], RZ ;  /* 0x000000ff0200a985 */ /* 0x0003e2000c101d06 */
[----:B------:R-:W-:Y:S05]  /*134b0*/  BRA.DIV ~URZ, `(.L_x_585) ;  /* 0x00005bc27f007947 */ /* 0x000fea000b800000 */
[----:B----4-:R-:W3:Y:S04]  /*134c0*/  SHFL.IDX PT, R4, R4, 0x7, 0x181f ;  /* 0x00f81f0004047f89 */ /* 0x010ee800000e0000 */
[----:B-1----:R1:W4:Y:S02]  /*134d0*/  SHFL.IDX PT, R2, R5, 0x7, 0x181f ;  /* 0x00f81f0005027f89 */ /* 0x00232400000e0000 */
.L_x_629:
[----:B------:R-:W-:Y:S02]  /*134e0*/  IADD3 R0, R0, 0x70, RZ ;  /* 0x0000007000007810 */ /* 0x000fe40007ffe0ff */
[----:B-12---:R-:W-:Y:S02]  /*134f0*/  SHF.R.S32.HI R5, RZ, 0x1f, R242 ;  /* 0x0000001fff057819 */ /* 0x006fe400000114f2 */
[----:B------:R-:W-:-:S13]  /*13500*/  ISETP.GE.OR P1, PT, R0, R7, P0 ;  /* 0x000000070000720c */ /* 0x000fda0000726670 */
[----:B----4-:R-:W-:-:S04]  /*13510*/  @!P1 LEA R2, P0, R242, R2, 0x1 ;  /* 0x00000002f2029211 */ /* 0x010fc800078008ff */
[----:B---3--:R-:W-:-:S05]  /*13520*/  @!P1 LEA.HI.X R3, R242, R4, R5, 0x1, P0 ;  /* 0x00000004f2039211 */ /* 0x008fca00000f0c05 */
[----:B------:R1:W-:Y:S04]  /*13530*/  @!P1 ST.E.128 [R2.64], RZ ;  /* 0x000000ff02009985 */ /* 0x0003e8000c101d06 */
.L_x_571:
[----:B------:R-:W-:Y:S05]  /*13540*/  BSYNC B1 ;  /* 0x0000000000017941 */ /* 0x000fea0003800000 */
.L_x_568:
[----:B---3--:R-:W3:Y:S02]  /*13550*/  LDL R0, [R1+0x80] ;  /* 0x0000800001007983 */ /* 0x008ee40000100800 */
[----:B---3--:R-:W-:-:S13]  /*13560*/  ISETP.NE.AND P0, PT, R0, RZ, PT ;  /* 0x000000ff0000720c */ /* 0x008fda0003f05270 */
[----:B------:R-:W-:Y:S01]  /*13570*/  @P0 WARPSYNC 0xffffffff ;  /* 0xffffffff00000948 */ /* 0x000fe20003800000 */
[----:B------:R-:W-:Y:S06]  /*13580*/  @P0 BAR.SYNC.DEFER_BLOCKING 0x5, 0x80 ;  /* 0x0142000000000b1d */ /* 0x000fec0000010000 */
[----:B------:R-:W3:Y:S04]  /*13590*/  @P0 LDS R0, [0xb100] ;  /* 0x00b10000ff000984 */ /* 0x000ee80000000800 */
[----:B---3--:R3:W-:Y:S04]  /*135a0*/  @P0 STL [R1+0x58], R0 ;  /* 0x0000580001000387 */ /* 0x0087e80000100800 */
[----:B------:R-:W-:Y:S06]  /*135b0*/  @P0 BAR.ARV 0x4, 0x80 ;  /* 0x0102000000000b1d */ /* 0x000fec0000002000 */
[----:B------:R-:W-:Y:S05]  /*135c0*/  @P0 BRA `(.L_x_586) ;  /* 0x0000007000000947 */ /* 0x000fea0003800000 */
[----:B------:R-:W-:Y:S05]  /*135d0*/  BRA.DIV ~URZ, `(.L_x_587) ;  /* 0x00005b727f007947 */ /* 0x000fea000b800000 */
[----:B---3--:R3:W4:Y:S02]  /*135e0*/  SHFL.IDX PT, R0, R47, RZ, 0x1f ;  /* 0x00001fff2f007589 */ /* 0x00872400000e0000 */
.L_x_630:
[----:B------:R-:W-:Y:S01]  /*135f0*/  WARPSYNC 0xffffffff ;  /* 0xffffffff00007948 */ /* 0x000fe20003800000 */
[----:B------:R-:W-:Y:S06]  /*13600*/  BAR.SYNC.DEFER_BLOCKING 0x4, 0x80 ;  /* 0x0102000000007b1d */ /* 0x000fec0000010000 */
[----:B----4-:R4:W-:Y:S04]  /*13610*/  STL [R1+0x58], R0 ;  /* 0x0000580001007387 */ /* 0x0109e80000100800 */
[----:B------:R4:W-:Y:S04]  /*13620*/  @!P6 STS [0xb100], R47 ;  /* 0x00b1002fff00e388 */ /* 0x0009e80000000800 */
[----:B------:R-:W-:Y:S06]  /*13630*/  BAR.ARV 0x5, 0x80 ;  /* 0x0142000000007b1d */ /* 0x000fec0000002000 */
.L_x_586:
[----:B---34-:R-:W3:Y:S02]  /*13640*/  LDL R0, [R1+0x58] ;  /* 0x0000580001007983 */ /* 0x018ee40000100800 */
[----:B---3--:R-:W-:-:S13]  /*13650*/  ISETP.GE.AND P0, PT, R0, c[0x0][0x538], PT ;  /* 0x00014e0000007a0c */ /* 0x008fda0003f06270 */
[----:B-12---:R-:W-:Y:S01]  /*13660*/  @P0 CALL.REL.NOINC `(.L_x_588) ;  /* 0x0000001000000944 */ /* 0x006fe20003c00000 */
[----:B------:R-:W-:Y:S05]  /*13670*/  BRA `(.L_x_589) ;  /* 0xfffed30000007947 */ /* 0x000fea000383ffff */
.L_x_588:
[----:B------:R-:W-:Y:S05]  /*13680*/  EXIT ;  /* 0x000000000000794d */ /* 0x000fea0003800000 */
.L_x_512:
[----:B------:R-:W-:Y:S01]  /*13690*/  IMAD.MOV.U32 R246, RZ, RZ, R4 ;  /* 0x000000fffff67224 */ /* 0x000fe200078e0004 */
[----:B------:R-:W-:Y:S01]  /*136a0*/  MOV R247, RZ ;  /* 0x000000ff00f77202 */ /* 0x000fe20000000f00 */
[----:B------:R-:W-:Y:S01]  /*136b0*/  IMAD.MOV.U32 R3, RZ, RZ, 0x181f ;  /* 0x0000181fff037424 */ /* 0x000fe200078e00ff */
[----:B------:R-:W-:Y:S02]  /*136c0*/  MOV R2, 0x136e0 ;  /* 0x000136e000027802 */ /* 0x000fe40000000f00 */
[----:B-----5:R-:W-:Y:S05]  /*136d0*/  CALL.REL.NOINC `($__internal_1_$__cuda_sm70_shflsync_idx_p) ;  /* 0x00005b4000007944 */ /* 0x020fea0003c00000 */
[----:B------:R-:W-:Y:S01]  /*136e0*/  MOV R6, R246 ;  /* 0x000000f600067202 */ /* 0x000fe20000000f00 */
[----:B------:R-:W-:Y:S05]  /*136f0*/  BRA `(.L_x_590) ;  /* 0xfffedc8000007947 */ /* 0x000fea000383ffff */
.L_x_513:
[----:B------:R-:W-:Y:S01]  /*13700*/  IMAD.MOV.U32 R246, RZ, RZ, R5 ;  /* 0x000000fffff67224 */ /* 0x000fe200078e0005 */
[----:B------:R-:W-:Y:S01]  /*13710*/  MOV R247, RZ ;  /* 0x000000ff00f77202 */ /* 0x000fe20000000f00 */
[----:B------:R-:W-:Y:S01]  /*13720*/  IMAD.MOV.U32 R3, RZ, RZ, 0x181f ;  /* 0x0000181fff037424 */ /* 0x000fe200078e00ff */
[----:B------:R-:W-:Y:S02]  /*13730*/  MOV R2, 0x13750 ;  /* 0x0001375000027802 */ /* 0x000fe40000000f00 */
[----:B-12--5:R-:W-:Y:S05]  /*13740*/  CALL.REL.NOINC `($__internal_1_$__cuda_sm70_shflsync_idx_p) ;  /* 0x00005ad000007944 */ /* 0x026fea0003c00000 */
[----:B------:R-:W-:Y:S01]  /*13750*/  MOV R2, R246 ;  /* 0x000000f600027202 */ /* 0x000fe20000000f00 */
[----:B------:R-:W-:Y:S05]  /*13760*/  BRA `(.L_x_591) ;  /* 0xfffedc3000007947 */ /* 0x000fea000383ffff */
.L_x_516:
[----:B------:R-:W-:Y:S01]  /*13770*/  IMAD.MOV.U32 R246, RZ, RZ, R4 ;  /* 0x000000fffff67224 */ /* 0x000fe200078e0004 */
[----:B------:R-:W-:Y:S01]  /*13780*/  MOV R247, 0x1 ;  /* 0x0000000100f77802 */ /* 0x000fe20000000f00 */
[----:B-1----:R-:W-:Y:S01]  /*13790*/  IMAD.MOV.U32 R3, RZ, RZ, 0x181f ;  /* 0x0000181fff037424 */ /* 0x002fe200078e00ff */
[----:B----4-:R-:W-:-:S02]  /*137a0*/  MOV R2, 0x137c0 ;  /* 0x000137c000027802 */ /* 0x010fc40000000f00 */
[----:B--2--5:R-:W-:Y:S05]  /*137b0*/  CALL.REL.NOINC `($__internal_1_$__cuda_sm70_shflsync_idx_p) ;  /* 0x00005a6000007944 */ /* 0x024fea0003c00000 */
[----:B------:R-:W-:Y:S01]  /*137c0*/  IMAD.MOV.U32 R6, RZ, RZ, R246 ;  /* 0x000000ffff067224 */ /* 0x000fe200078e00f6 */
[----:B------:R-:W-:Y:S01]  /*137d0*/  MOV R247, 0x1 ;  /* 0x0000000100f77802 */ /* 0x000fe20000000f00 */
[----:B------:R-:W-:Y:S01]  /*137e0*/  IMAD.MOV.U32 R246, RZ, RZ, R5 ;  /* 0x000000fffff67224 */ /* 0x000fe200078e0005 */
[----:B------:R-:W-:-:S02]  /*137f0*/  MOV R3, 0x181f ;  /* 0x0000181f00037802 */ /* 0x000fc40000000f00 */
[----:B------:R-:W-:Y:S02]  /*13800*/  MOV R2, 0x13820 ;  /* 0x0001382000027802 */ /* 0x000fe40000000f00 */
[----:B------:R-:W-:Y:S05]  /*13810*/  CALL.REL.NOINC `($__internal_1_$__cuda_sm70_shflsync_idx_p) ;  /* 0x00005a0000007944 */ /* 0x000fea0003c00000 */
[----:B------:R-:W-:Y:S01]  /*13820*/  MOV R2, R246 ;  /* 0x000000f600027202 */ /* 0x000fe20000000f00 */
[----:B------:R-:W-:Y:S05]  /*13830*/  BRA `(.L_x_592) ;  /* 0xfffedcc000007947 */ /* 0x000fea000383ffff */
.L_x_519:
[----:B------:R-:W-:Y:S01]  /*13840*/  IMAD.MOV.U32 R246, RZ, RZ, R4 ;  /* 0x000000fffff67224 */ /* 0x000fe200078e0004 */
[----:B------:R-:W-:Y:S01]  /*13850*/  MOV R247, 0x2 ;  /* 0x0000000200f77802 */ /* 0x000fe20000000f00 */
[----:B-1----:R-:W-:Y:S01]  /*13860*/  IMAD.MOV.U32 R3, RZ, RZ, 0x181f ;  /* 0x0000181fff037424 */ /* 0x002fe200078e00ff */
[----:B------:R-:W-:Y:S02]  /*13870*/  MOV R2, 0x13890 ;  /* 0x0001389000027802 */ /* 0x000fe40000000f00 */
[----:B--23-5:R-:W-:Y:S05]  /*13880*/  CALL.REL.NOINC `($__internal_1_$__cuda_sm70_shflsync_idx_p) ;  /* 0x0000599000007944 */ /* 0x02cfea0003c00000 */
[----:B------:R-:W-:Y:S01]  /*13890*/  MOV R6, R246 ;  /* 0x000000f600067202 */ /* 0x000fe20000000f00 */
[----:B------:R-:W-:Y:S05]  /*138a0*/  BRA `(.L_x_593) ;  /* 0xfffedd3000007947 */ /* 0x000fea000383ffff */
.L_x_520:
[----:B------:R-:W-:Y:S01]  /*138b0*/  IMAD.MOV.U32 R246, RZ, RZ, R5 ;  /* 0x000000fffff67224 */ /* 0x000fe200078e0005 */
[----:B------:R-:W-:Y:S01]  /*138c0*/  MOV R247, 0x2 ;  /* 0x0000000200f77802 */ /* 0x000fe20000000f00 */
[----:B-1----:R-:W-:Y:S01]  /*138d0*/  IMAD.MOV.U32 R3, RZ, RZ, 0x181f ;  /* 0x0000181fff037424 */ /* 0x002fe200078e00ff */
[----:B------:R-:W-:Y:S02]  /*138e0*/  MOV R2, 0x13900 ;  /* 0x0001390000027802 */ /* 0x000fe40000000f00 */
[----:B--2345:R-:W-:Y:S05]  /*138f0*/  CALL.REL.NOINC `($__internal_1_$__cuda_sm70_shflsync_idx_p) ;  /* 0x0000592000007944 */ /* 0x03cfea0003c00000 */
[----:B------:R-:W-:Y:S01]  /*13900*/  MOV R2, R246 ;  /* 0x000000f600027202 */ /* 0x000fe20000000f00 */
[----:B------:R-:W-:Y:S05]  /*13910*/  BRA `(.L_x_594) ;  /* 0xfffedce000007947 */ /* 0x000fea000383ffff */
.L_x_523:
[----:B------:R-:W-:Y:S01]  /*13920*/  IMAD.MOV.U32 R246, RZ, RZ, R4 ;  /* 0x000000fffff67224 */ /* 0x000fe200078e0004 */
[----:B------:R-:W-:Y:S01]  /*13930*/  MOV R247, 0x3 ;  /* 0x0000000300f77802 */ /* 0x000fe20000000f00 */
[----:B--2---:R-:W-:Y:S01]  /*13940*/  IMAD.MOV.U32 R3, RZ, RZ, 0x181f ;  /* 0x0000181fff037424 */ /* 0x004fe200078e00ff */
[----:B------:R-:W-:-:S02]  /*13950*/  MOV R2, 0x13970 ;  /* 0x0001397000027802 */ /* 0x000fc40000000f00 */
[----:B-1-345:R-:W-:Y:S05]  /*13960*/  CALL.REL.NOINC `($__internal_1_$__cuda_sm70_shflsync_idx_p) ;  /* 0x000058b000007944 */ /* 0x03afea0003c00000 */
        /* <DEDUP_REMOVED lines=8> */
.L_x_526:
[----:B------:R-:W-:Y:S01]  /*139f0*/  IMAD.MOV.U32 R246, RZ, RZ, R4 ;  /* 0x000000fffff67224 */ /* 0x000fe200078e0004 */
[----:B------:R-:W-:Y:S01]  /*13a00*/  MOV R247, 0x4 ;  /* 0x0000000400f77802 */ /* 0x000fe20000000f00 */
[----:B-1----:R-:W-:Y:S01]  /*13a10*/  IMAD.MOV.U32 R3, RZ, RZ, 0x181f ;  /* 0x0000181fff037424 */ /* 0x002fe200078e00ff */
[----:B--2---:R-:W-:Y:S02]  /*13a20*/  MOV R2, 0x13a40 ;  /* 0x00013a4000027802 */ /* 0x004fe40000000f00 */
[----:B---345:R-:W-:Y:S05]  /*13a30*/  CALL.REL.NOINC `($__internal_1_$__cuda_sm70_shflsync_idx_p) ;  /* 0x000057e000007944 */ /* 0x038fea0003c00000 */
[----:B------:R-:W-:Y:S01]  /*13a40*/  MOV R6, R246 ;  /* 0x000000f600067202 */ /* 0x000fe20000000f00 */
[----:B------:R-:W-:Y:S05]  /*13a50*/  BRA `(.L_x_596) ;  /* 0xfffedd7000007947 */ /* 0x000fea000383ffff */
.L_x_527:
[----:B------:R-:W-:Y:S01]  /*13a60*/  IMAD.MOV.U32 R246, RZ, RZ, R5 ;  /* 0x000000fffff67224 */ /* 0x000fe200078e0005 */
[----:B------:R-:W-:Y:S01]  /*13a70*/  MOV R247, 0x4 ;  /* 0x0000000400f77802 */ /* 0x000fe20000000f00 */
[----:B------:R-:W-:Y:S01]  /*13a80*/  IMAD.MOV.U32 R3, RZ, RZ, 0x181f ;  /* 0x0000181fff037424 */ /* 0x000fe200078e00ff */
[----:B--2---:R-:W-:Y:S02]  /*13a90*/  MOV R2, 0x13ab0 ;  /* 0x00013ab000027802 */ /* 0x004fe40000000f00 */
[----:B-1-345:R-:W-:Y:S05]  /*13aa0*/  CALL.REL.NOINC `($__internal_1_$__cuda_sm70_shflsync_idx_p) ;  /* 0x0000577000007944 */ /* 0x03afea0003c00000 */
[----:B------:R-:W-:Y:S01]  /*13ab0*/  MOV R2, R246 ;  /* 0x000000f600027202 */ /* 0x000fe20000000f00 */
[----:B------:R-:W-:Y:S05]  /*13ac0*/  BRA `(.L_x_597) ;  /* 0xfffedd2000007947 */ /* 0x000fea000383ffff */
.L_x_530:
[----:B------:R-:W-:Y:S01]  /*13ad0*/  IMAD.MOV.U32 R246, RZ, RZ, R4 ;  /* 0x000000fffff67224 */ /* 0x000fe200078e0004 */
[----:B------:R-:W-:Y:S01]  /*13ae0*/  MOV R247, 0x5 ;  /* 0x0000000500f77802 */ /* 0x000fe20000000f00 */
[----:B-1----:R-:W-:Y:S01]  /*13af0*/  IMAD.MOV.U32 R3, RZ, RZ, 0x181f ;  /* 0x0000181fff037424 */ /* 0x002fe200078e00ff */
[----:B------:R-:W-:-:S02]  /*13b00*/  MOV R2, 0x13b20 ;  /* 0x00013b2000027802 */ /* 0x000fc40000000f00 */
[----:B--2345:R-:W-:Y:S05]  /*13b10*/  CALL.REL.NOINC `($__internal_1_$__cuda_sm70_shflsync_idx_p) ;  /* 0x0000570000007944 */ /* 0x03cfea0003c00000 */
        /* <DEDUP_REMOVED lines=8> */
.L_x_533:
[----:B------:R-:W-:Y:S01]  /*13ba0*/  IMAD.MOV.U32 R246, RZ, RZ, R4 ;  /* 0x000000fffff67224 */ /* 0x000fe200078e0004 */
[----:B------:R-:W-:Y:S01]  /*13bb0*/  MOV R247, 0x6 ;  /* 0x0000000600f77802 */ /* 0x000fe20000000f00 */
[----:B-1----:R-:W-:Y:S01]  /*13bc0*/  IMAD.MOV.U32 R3, RZ, RZ, 0x181f ;  /* 0x0000181fff037424 */ /* 0x002fe200078e00ff */
[----:B------:R-:W-:Y:S02]  /*13bd0*/  MOV R2, 0x13bf0 ;  /* 0x00013bf000027802 */ /* 0x000fe40000000f00 */
[----:B--2345:R-:W-:Y:S05]  /*13be0*/  CALL.REL.NOINC `($__internal_1_$__cuda_sm70_shflsync_idx_p) ;  /* 0x0000563000007944 */ /* 0x03cfea0003c00000 */
[----:B------:R-:W-:Y:S01]  /*13bf0*/  MOV R6, R246 ;  /* 0x000000f600067202 */ /* 0x000fe20000000f00 */
[----:B------:R-:W-:Y:S05]  /*13c00*/  BRA `(.L_x_599) ;  /* 0xfffeddb000007947 */ /* 0x000fea000383ffff */
.L_x_534:
[----:B------:R-:W-:Y:S01]  /*13c10*/  IMAD.MOV.U32 R246, RZ, RZ, R5 ;  /* 0x000000fffff67224 */ /* 0x000fe200078e0005 */
[----:B------:R-:W-:Y:S01]  /*13c20*/  MOV R247, 0x6 ;  /* 0x0000000600f77802 */ /* 0x000fe20000000f00 */
[----:B-1----:R-:W-:Y:S01]  /*13c30*/  IMAD.MOV.U32 R3, RZ, RZ, 0x181f ;  /* 0x0000181fff037424 */ /* 0x002fe200078e00ff */
[----:B------:R-:W-:Y:S02]  /*13c40*/  MOV R2, 0x13c60 ;  /* 0x00013c6000027802 */ /* 0x000fe40000000f00 */
[----:B--2345:R-:W-:Y:S05]  /*13c50*/  CALL.REL.NOINC `($__internal_1_$__cuda_sm70_shflsync_idx_p) ;  /* 0x000055c000007944 */ /* 0x03cfea0003c00000 */
[----:B------:R-:W-:Y:S01]  /*13c60*/  MOV R2, R246 ;  /* 0x000000f600027202 */ /* 0x000fe20000000f00 */
[----:B------:R-:W-:Y:S05]  /*13c70*/  BRA `(.L_x_600) ;  /* 0xfffedd6000007947 */ /* 0x000fea000383ffff */
.L_x_537:
        /* <DEDUP_REMOVED lines=13> */
.L_x_540:
[----:B------:R-:W-:Y:S01]  /*13d50*/  IMAD.MOV.U32 R246, RZ, RZ, R0 ;  /* 0x000000fffff67224 */ /* 0x000fe200078e0000 */
[----:B------:R-:W-:Y:S01]  /*13d60*/  MOV R247, RZ ;  /* 0x000000ff00f77202 */ /* 0x000fe20000000f00 */
[----:B------:R-:W-:Y:S01]  /*13d70*/  IMAD.MOV.U32 R3, RZ, RZ, 0x181f ;  /* 0x0000181fff037424 */ /* 0x000fe200078e00ff */
[----:B------:R-:W-:Y:S02]  /*13d80*/  MOV R2, 0x13da0 ;  /* 0x00013da000027802 */ /* 0x000fe40000000f00 */
[----:B------:R-:W-:Y:S05]  /*13d90*/  CALL.REL.NOINC `($__internal_1_$__cuda_sm70_shflsync_idx_p) ;  /* 0x0000548000007944 */ /* 0x000fea0003c00000 */
[----:B------:R-:W-:Y:S01]  /*13da0*/  MOV R7, R246 ;  /* 0x000000f600077202 */ /* 0x000fe20000000f00 */
[----:B------:R-:W-:Y:S05]  /*13db0*/  BRA `(.L_x_602) ;  /* 0xfffef58000007947 */ /* 0x000fea000383ffff */
.L_x_541:
[----:B------:R-:W-:Y:S01]  /*13dc0*/  IMAD.MOV.U32 R246, RZ, RZ, R4 ;  /* 0x000000fffff67224 */ /* 0x000fe200078e0004 */
[----:B------:R-:W-:Y:S01]  /*13dd0*/  MOV R247, RZ ;  /* 0x000000ff00f77202 */ /* 0x000fe20000000f00 */
[----:B------:R-:W-:Y:S01]  /*13de0*/  IMAD.MOV.U32 R3, RZ, RZ, 0x181f ;  /* 0x0000181fff037424 */ /* 0x000fe200078e00ff */
[----:B------:R-:W-:Y:S02]  /*13df0*/  MOV R2, 0x13e10 ;  /* 0x00013e1000027802 */ /* 0x000fe40000000f00 */
[----:B-12---:R-:W-:Y:S05]  /*13e00*/  CALL.REL.NOINC `($__internal_1_$__cuda_sm70_shflsync_idx_p) ;  /* 0x0000541000007944 */ /* 0x006fea0003c00000 */
[----:B------:R-:W-:Y:S01]  /*13e10*/  IADD3 R2, P0, R246, R174, RZ ;  /* 0x000000aef6027210 */ /* 0x000fe20007f1e0ff */
[----:B------:R-:W-:Y:S01]  /*13e20*/  IMAD.MOV.U32 R246, RZ, RZ, R0 ;  /* 0x000000fffff67224 */ /* 0x000fe200078e0000 */
[----:B------:R-:W-:-:S03]  /*13e30*/  MOV R247, 0x1 ;  /* 0x0000000100f77802 */ /* 0x000fc60000000f00 */
[----:B------:R-:W-:-:S05]  /*13e40*/  IMAD.X R3, R7, 0x1, R16, P0 ;  /* 0x0000000107037824 */ /* 0x000fca00000e0610 */
[----:B------:R-:W-:Y:S01]  /*13e50*/  @!PT LDS RZ, [RZ] ;  /* 0x00000000fffff984 */ /* 0x000fe20000000800 */
[----:B------:R-:W-:Y:S01]  /*13e60*/  @!PT LDS RZ, [RZ] ;  /* 0x00000000fffff984 */ /* 0x000fe20000000800 */
[----:B------:R-:W-:Y:S01]  /*13e70*/  @!PT LDS RZ, [RZ] ;  /* 0x00000000fffff984 */ /* 0x000fe20000000800 */
[----:B------:R1:W-:Y:S02]  /*13e80*/  LDGSTS.E.BYPASS.LTC128B.128 [R243+0x3900], [R2.64], !P5 ;  /* 0x0390000002f37fae */ /* 0x0003e4000e901d46 */
[----:B-1----:R-:W-:Y:S01]  /*13e90*/  IMAD.MOV.U32 R3, RZ, RZ, 0x181f ;  /* 0x0000181fff037424 */ /* 0x002fe200078e00ff */
[----:B------:R-:W-:Y:S02]  /*13ea0*/  MOV R2, 0x13ec0 ;  /* 0x00013ec000027802 */ /* 0x000fe40000000f00 */
[----:B------:R-:W-:Y:S05]  /*13eb0*/  CALL.REL.NOINC `($__internal_1_$__cuda_sm70_shflsync_idx_p) ;  /* 0x0000536000007944 */ /* 0x000fea0003c00000 */
[----:B------:R-:W-:Y:S01]  /*13ec0*/  IMAD.MOV.U32 R5, RZ, RZ, R246 ;  /* 0x000000ffff057224 */ /* 0x000fe200078e00f6 */
[----:B------:R-:W-:Y:S01]  /*13ed0*/  MOV R247, 0x1 ;  /* 0x0000000100f77802 */ /* 0x000fe20000000f00 */
[----:B------:R-:W-:Y:S01]  /*13ee0*/  IMAD.MOV.U32 R246, RZ, RZ, R4 ;  /* 0x000000fffff67224 */ /* 0x000fe200078e0004 */
[----:B------:R-:W-:Y:S02]  /*13ef0*/  MOV R3, 0x181f ;  /* 0x0000181f00037802 */ /* 0x000fe40000000f00 */
[----:B------:R-:W-:Y:S02]  /*13f00*/  MOV R2, 0x13f20 ;  /* 0x00013f2000027802 */ /* 0x000fe40000000f00 */
[----:B------:R-:W-:Y:S05]  /*13f10*/  CALL.REL.NOINC `($__internal_1_$__cuda_sm70_shflsync_idx_p) ;  /* 0x0000530000007944 */ /* 0x000fea0003c00000 */
        /* <DEDUP_REMOVED lines=85> */
[----:B------:R-:W-:Y:S01]  /*14470*/  MOV R4, R246 ;  /* 0x000000f600047202 */ /* 0x000fe20000000f00 */
[----:B------:R-:W-:Y:S05]  /*14480*/  BRA `(.L_x_603) ;  /* 0xfffef0b000007947 */ /* 0x000fea000383ffff */
.L_x_542:
[----:B------:R-:W-:Y:S01]  /*14490*/  IMAD.MOV.U32 R246, RZ, RZ, R4 ;  /* 0x000000fffff67224 */ /* 0x000fe200078e0004 */
[----:B------:R-:W-:Y:S01]  /*144a0*/  MOV R247, RZ ;  /* 0x000000ff00f77202 */ /* 0x000fe20000000f00 */
[----:B------:R-:W-:Y:S01]  /*144b0*/  IMAD.MOV.U32 R3, RZ, RZ, 0x1c1f ;  /* 0x00001c1fff037424 */ /* 0x000fe200078e00ff */
[----:B------:R-:W-:-:S02]  /*144c0*/  MOV R2, 0x144e0 ;  /* 0x000144e000027802 */ /* 0x000fc40000000f00 */
[----:B------:R-:W-:Y:S05]  /*144d0*/  CALL.REL.NOINC `($__internal_1_$__cuda_sm70_shflsync_idx_p) ;  /* 0x00004d4000007944 */ /* 0x000fea0003c00000 */
[----:B------:R-:W-:Y:S01]  /*144e0*/  MOV R0, R246 ;  /* 0x000000f600007202 */ /* 0x000fe20000000f00 */
[----:B------:R-:W-:Y:S05]  /*144f0*/  BRA `(.L_x_604) ;  /* 0xfffef18000007947 */ /* 0x000fea000383ffff */
.L_x_543:
[----:B------:R-:W-:Y:S01]  /*14500*/  IMAD.MOV.U32 R246, RZ, RZ, R4 ;  /* 0x000000fffff67224 */ /* 0x000fe200078e0004 */
[----:B------:R-:W-:Y:S01]  /*14510*/  MOV R247, 0x1 ;  /* 0x0000000100f77802 */ /* 0x000fe20000000f00 */
[----:B------:R-:W-:Y:S01]  /*14520*/  IMAD.MOV.U32 R3, RZ, RZ, 0x1c1f ;  /* 0x00001c1fff037424 */ /* 0x000fe200078e00ff */
[----:B------:R-:W-:-:S02]  /*14530*/  MOV R2, 0x14550 ;  /* 0x0001455000027802 */ /* 0x000fc40000000f00 */
[----:B-1----:R-:W-:Y:S05]  /*14540*/  CALL.REL.NOINC `($__internal_1_$__cuda_sm70_shflsync_idx_p) ;  /* 0x00004cd000007944 */ /* 0x002fea0003c00000 */
[----:B------:R-:W-:Y:S01]  /*14550*/  IMAD.IADD R0, R5, 0x1, R246 ;  /* 0x0000000105007824 */ /* 0x000fe200078e02f6 */
[----:B------:R-:W-:Y:S01]  /*14560*/  MOV R2, 0x14940 ;  /* 0x0001494000027802 */ /* 0x000fe20000000f00 */
[----:B------:R-:W-:-:S02]  /*14570*/  IMAD.MOV.U32 R246, RZ, RZ, R4 ;  /* 0x000000fffff67224 */ /* 0x000fc400078e0004 */
[----:B------:R-:W-:Y:S01]  /*14580*/  IMAD.MOV.U32 R247, RZ, RZ, 0x2 ;  /* 0x00000002fff77424 */ /* 0x000fe200078e00ff */
[----:B------:R-:W-:Y:S01]  /*14590*/  IMNMX R0, R6, R0, PT ;  /* 0x0000000006007217 */ /* 0x000fe20003800200 */
[----:B------:R-:W-:-:S03]  /*145a0*/  IMAD.MOV.U32 R3, RZ, RZ, 0x1c1f ;  /* 0x00001c1fff037424 */ /* 0x000fc600078e00ff */
[C---:B------:R-:W-:Y:S02]  /*145b0*/  ISETP.GT.AND P0, PT, R0.reuse, RZ, PT ;  /* 0x000000ff0000720c */ /* 0x040fe40003f04270 */
[----:B------:R-:W-:Y:S02]  /*145c0*/  ISETP.GT.AND P1, PT, R0, 0x1, PT ;  /* 0x000000010000780c */ /* 0x000fe40003f24270 */
[----:B------:R-:W-:Y:S02]  /*145d0*/  FSEL R7, R102, -INF , P0 ;  /* 0xff80000066077808 */ /* 0x000fe40000000000 */
[----:B------:R-:W-:Y:S02]  /*145e0*/  ISETP.GT.AND P0, PT, R0, 0x9, PT ;  /* 0x000000090000780c */ /* 0x000fe40003f04270 */
[----:B------:R-:W-:Y:S02]  /*145f0*/  FSEL R8, R103, -INF , P1 ;  /* 0xff80000067087808 */ /* 0x000fe40000800000 */
[----:B------:R-:W-:-:S02]  /*14600*/  FSEL R14, R99, -INF , P0 ;  /* 0xff800000630e7808 */ /* 0x000fc40000000000 */
[C---:B------:R-:W-:Y:S02]  /*14610*/  ISETP.GT.AND P1, PT, R0.reuse, 0x10, PT ;  /* 0x000000100000780c */ /* 0x040fe40003f24270 */
[----:B------:R-:W-:Y:S02]  /*14620*/  ISETP.GT.AND P0, PT, R0, 0x11, PT ;  /* 0x000000110000780c */ /* 0x000fe40003f04270 */
[----:B------:R-:W-:Y:S02]  /*14630*/  FSEL R15, R94, -INF , P1 ;  /* 0xff8000005e0f7808 */ /* 0x000fe40000800000 */
[----:B------:R-:W-:Y:S02]  /*14640*/  FSEL R17, R95, -INF , P0 ;  /* 0xff8000005f117808 */ /* 0x000fe40000000000 */
[C---:B------:R-:W-:Y:S02]  /*14650*/  ISETP.GT.AND P1, PT, R0.reuse, 0x19, PT ;  /* 0x000000190000780c */ /* 0x040fe40003f24270 */
[----:B------:R-:W-:-:S02]  /*14660*/  ISETP.GT.AND P0, PT, R0, 0x20, PT ;  /* 0x000000200000780c */ /* 0x000fc40003f04270 */
        /* <DEDUP_REMOVED lines=44> */
[----:B------:R-:W-:Y:S05]  /*14930*/  CALL.REL.NOINC `($__internal_1_$__cuda_sm70_shflsync_idx_p) ;  /* 0x000048e000007944 */ /* 0x000fea0003c00000 */
[----:B------:R-:W-:Y:S01]  /*14940*/  IMAD.IADD R0, R5, 0x1, R246 ;  /* 0x0000000105007824 */ /* 0x000fe200078e02f6 */
[----:B------:R-:W-:Y:S01]  /*14950*/  MOV R2, 0x14d30 ;  /* 0x00014d3000027802 */ /* 0x000fe20000000f00 */
[----:B------:R-:W-:Y:S02]  /*14960*/  IMAD.MOV.U32 R246, RZ, RZ, R4 ;  /* 0x000000fffff67224 */ /* 0x000fe400078e0004 */
[----:B------:R-:W-:Y:S01]  /*14970*/  IMAD.MOV.U32 R247, RZ, RZ, 0x3 ;  /* 0x00000003fff77424 */ /* 0x000fe200078e00ff */
[----:B------:R-:W-:Y:S01]  /*14980*/  IMNMX R0, R6, R0, PT ;  /* 0x0000000006007217 */ /* 0x000fe20003800200 */
[----:B------:R-:W-:-:S03]  /*14990*/  IMAD.MOV.U32 R3, RZ, RZ, 0x1c1f ;  /* 0x00001c1fff037424 */ /* 0x000fc600078e00ff */
        /* <DEDUP_REMOVED lines=58> */
[----:B------:R-:W-:Y:S01]  /*14d40*/  FMNMX.FTZ R117, R11, R12, !PT ;  /* 0x0000000c0b757209 */ /* 0x000fe20007810000 */
[----:B------:R-:W-:Y:S01]  /*14d50*/  IMAD.MOV.U32 R0, RZ, RZ, 0x2 ;  /* 0x00000002ff007424 */ /* 0x000fe200078e00ff */
[----:B------:R-:W-:Y:S02]  /*14d60*/  MOV R2, 0x157d0 ;  /* 0x000157d000027802 */ /* 0x000fe40000000f00 */
[----:B------:R-:W-:Y:S02]  /*14d70*/  IMNMX R6, R6, R5, PT ;  /* 0x0000000506067217 */ /* 0x000fe40003800200 */
[----:B------:R-:W-:Y:S02]  /*14d80*/  FMNMX.FTZ R117, R16, R117, !PT ;  /* 0x0000007510757209 */ /* 0x000fe40007810000 */
[----:B------:R-:W-:-:S02]  /*14d90*/  ISETP.GT.AND P0, PT, R6, RZ, PT ;  /* 0x000000ff0600720c */ /* 0x000fc40003f04270 */
[----:B------:R-:W-:Y:S02]  /*14da0*/  ISETP.GT.AND P1, PT, R6, 0x1, PT ;  /* 0x000000010600780c */ /* 0x000fe40003f24270 */
[----:B------:R-:W-:Y:S02]  /*14db0*/  FSEL R19, R182, -INF , P0 ;  /* 0xff800000b6137808 */ /* 0x000fe40000000000 */
[C---:B------:R-:W-:Y:S02]  /*14dc0*/  ISETP.GT.AND P0, PT, R6.reuse, 0x9, PT ;  /* 0x000000090600780c */ /* 0x040fe40003f04270 */
[----:B------:R-:W-:Y:S02]  /*14dd0*/  FSEL R21, R183, -INF , P1 ;  /* 0xff800000b7157808 */ /* 0x000fe40000800000 */
[----:B------:R-:W-:Y:S02]  /*14de0*/  ISETP.GT.AND P1, PT, R6, 0x10, PT ;  /* 0x000000100600780c */ /* 0x000fe40003f24270 */
[----:B------:R-:W-:-:S02]  /*14df0*/  FSEL R31, R143, -INF , P0 ;  /* 0xff8000008f1f7808 */ /* 0x000fc40000000000 */
        /* <DEDUP_REMOVED lines=9> */
[----:B------:R-:W-:Y:S02]  /*14e90*/  ISETP.GT.AND P0, PT, R6, 0x29, PT ;  /* 0x000000290600780c */ /* 0x000fe40003f04270 */
[----:B------:R-:W-:Y:S02]  /*14ea0*/  FSEL R70, R171, -INF , P1 ;  /* 0xff800000ab467808 */ /* 0x000fe40000800000 */
[----:B------:R-:W-:-:S02]  /*14eb0*/  FSEL R29, R142, -INF , P6 ;  /* 0xff8000008e1d7808 */ /* 0x000fc40003000000 */
[C---:B------:R-:W-:Y:S02]  /*14ec0*/  ISETP.GT.AND P1, PT, R6.reuse, 0x30, PT ;  /* 0x000000300600780c */ /* 0x040fe40003f24270 */
        /* <DEDUP_REMOVED lines=23> */
[----:B------:R-:W-:Y:S02]  /*15040*/  FSEL R158, R159, -INF , P0 ;  /* 0xff8000009f9e7808 */ /* 0x000fe40000000000 */
[C---:B------:R-:W-:Y:S02]  /*15050*/  ISETP.GT.AND P6, PT, R6.reuse, 0x58, PT ;  /* 0x000000580600780c */ /* 0x040fe40003fc4270 */
[C---:B------:R-:W-:Y:S02]  /*15060*/  ISETP.GT.AND P1, PT, R6.reuse, 0x59, PT ;  /* 0x000000590600780c */ /* 0x040fe40003f24270 */
[----:B------:R-:W-:Y:S02]  /*15070*/  ISETP.GT.AND P0, PT, R6, 0x60, PT ;  /* 0x000000600600780c */ /* 0x000fe40003f04270 */
[----:B------:R-:W-:Y:S02]  /*15080*/  FMNMX.FTZ R119, R9, R10, !PT ;  /* 0x0000000a09777209 */ /* 0x000fe40007810000 */
[----:B------:R-:W-:-:S02]  /*15090*/  FSEL R157, R110, -INF , P6 ;  /* 0xff8000006e9d7808 */ /* 0x000fc40003000000 */
[----:B------:R-:W-:Y:S02]  /*150a0*/  FSEL R149, R111, -INF , P1 ;  /* 0xff8000006f957808 */ /* 0x000fe40000800000 */
        /* <DEDUP_REMOVED lines=106> */
[----:B------:R-:W-:Y:S01]  /*15750*/  FMNMX.FTZ R118, R185, R118, !PT ;  /* 0x00000076b9767209 */ /* 0x000fe20007810000 */
[----:B------:R-:W-:Y:S01]  /*15760*/  IMAD.MOV.U32 R116, RZ, RZ, R119 ;  /* 0x000000ffff747224 */ /* 0x000fe200078e0077 */
[----:B------:R-:W-:-:S02]  /*15770*/  FMNMX.FTZ R117, R168, R117, !PT ;  /* 0x00000075a8757209 */ /* 0x000fc40007810000 */
[----:B------:R-:W-:Y:S02]  /*15780*/  FMNMX.FTZ R6, R159, R6, !PT ;  /* 0x000000069f067209 */ /* 0x000fe40007810000 */
[----:B------:R-:W-:Y:S02]  /*15790*/  FMNMX.FTZ R118, R184, R118, !PT ;  /* 0x00000076b8767209 */ /* 0x000fe40007810000 */
[----:B------:R-:W-:Y:S02]  /*157a0*/  FMNMX.FTZ R117, R156, R117, !PT ;  /* 0x000000759c757209 */ /* 0x000fe40007810000 */
[----:B------:R-:W-:Y:S02]  /*157b0*/  FMNMX.FTZ R6, R148, R6, !PT ;  /* 0x0000000694067209 */ /* 0x000fe40007810000 */
[----:B------:R-:W-:Y:S05]  /*157c0*/  CALL.REL.NOINC `($__internal_0_$__cuda_sm70_shflsync_bfly_p) ;  /* 0x000039f000007944 */ /* 0x000fea0003c00000 */
[----:B------:R-:W-:Y:S01]  /*157d0*/  FMNMX.FTZ R119, R119, R0, !PT ;  /* 0x0000000077777209 */ /* 0x000fe20007810000 */
[----:B------:R-:W-:Y:S01]  /*157e0*/  IMAD.MOV.U32 R0, RZ, RZ, 0x1 ;  /* 0x00000001ff007424 */ /* 0x000fe200078e00ff */
[----:B------:R-:W-:-:S03]  /*157f0*/  MOV R2, 0x15820 ;  /* 0x0001582000027802 */ /* 0x000fc60000000f00 */
[----:B------:R-:W-:Y:S02]  /*15800*/  IMAD.MOV.U32 R116, RZ, RZ, R119 ;  /* 0x000000ffff747224 */ /* 0x000fe400078e0077 */
[----:B------:R-:W-:Y:S05]  /*15810*/  CALL.REL.NOINC `($__internal_0_$__cuda_sm70_shflsync_bfly_p) ;  /* 0x000039a000007944 */ /* 0x000fea0003c00000 */
[----:B------:R-:W-:Y:S01]  /*15820*/  FMNMX.FTZ R119, R119, R0, !PT ;  /* 0x0000000077777209 */ /* 0x000fe20007810000 */
[----:B------:R-:W-:Y:S01]  /*15830*/  IMAD.MOV.U32 R116, RZ, RZ, R118 ;  /* 0x000000ffff747224 */ /* 0x000fe200078e0076 */
[----:B------:R-:W-:Y:S01]  /*15840*/  MOV R2, 0x15870 ;  /* 0x0001587000027802 */ /* 0x000fe20000000f00 */
[----:B------:R-:W-:Y:S02]  /*15850*/  IMAD.MOV.U32 R0, RZ, RZ, 0x2 ;  /* 0x00000002ff007424 */ /* 0x000fe400078e00ff */
        /* <DEDUP_REMOVED lines=26> */
[----:B------:R-:W-:Y:S01]  /*15a00*/  MOV R68, R0 ;  /* 0x0000000000447202 */ /* 0x000fe20000000f00 */
[----:B------:R-:W-:Y:S05]  /*15a10*/  BRA `(.L_x_605) ;  /* 0xfffef2d000007947 */ /* 0x000fea000383ffff */
.L_x_547:
[----:B------:R-:W-:Y:S01]  /*15a20*/  MOV R247, RZ ;  /* 0x000000ff00f77202 */ /* 0x000fe20000000f00 */
[----:B------:R-:W-:Y:S01]  /*15a30*/  IMAD.MOV.U32 R246, RZ, RZ, R0 ;  /* 0x000000fffff67224 */ /* 0x000fe200078e0000 */
[----:B------:R-:W-:Y:S01]  /*15a40*/  MOV R2, 0x15a70 ;  /* 0x00015a7000027802 */ /* 0x000fe20000000f00 */
[----:B------:R-:W-:Y:S02]  /*15a50*/  IMAD.MOV.U32 R3, RZ, RZ, 0x181f ;  /* 0x0000181fff037424 */ /* 0x000fe400078e00ff */
[----:B-1----:R-:W-:Y:S05]  /*15a60*/  CALL.REL.NOINC `($__internal_1_$__cuda_sm70_shflsync_idx_p) ;  /* 0x000037b000007944 */ /* 0x002fea0003c00000 */
[----:B------:R-:W-:Y:S01]  /*15a70*/  MOV R7, R246 ;  /* 0x000000f600077202 */ /* 0x000fe20000000f00 */
[----:B------:R-:W-:-:S05]  /*15a80*/  BRA `(.L_x_606) ;  /* 0xffff1e8000007947 */ /* 0x000fca000383ffff */
.L_x_548:
[----:B------:R-:W-:Y:S01]  /*15a90*/  MOV R247, RZ ;  /* 0x000000ff00f77202 */ /* 0x000fe20000000f00 */
[----:B------:R-:W-:Y:S01]  /*15aa0*/  IMAD.MOV.U32 R246, RZ, RZ, R4 ;  /* 0x000000fffff67224 */ /* 0x000fe200078e0004 */
[----:B------:R-:W-:Y:S01]  /*15ab0*/  MOV R2, 0x15ae0 ;  /* 0x00015ae000027802 */ /* 0x000fe20000000f00 */
[----:B------:R-:W-:Y:S02]  /*15ac0*/  IMAD.MOV.U32 R3, RZ, RZ, 0x181f ;  /* 0x0000181fff037424 */ /* 0x000fe400078e00ff */
[----:B-123--:R-:W-:Y:S05]  /*15ad0*/  CALL.REL.NOINC `($__internal_1_$__cuda_sm70_shflsync_idx_p) ;  /* 0x0000374000007944 */ /* 0x00efea0003c00000 */
[----:B------:R-:W-:Y:S01]  /*15ae0*/  IADD3 R2, P0, R246, R20, RZ ;  /* 0x00000014f6027210 */ /* 0x000fe20007f1e0ff */
[----:B------:R-:W-:Y:S01]  /*15af0*/  IMAD.MOV.U32 R246, RZ, RZ, R0 ;  /* 0x000000fffff67224 */ /* 0x000fe200078e0000 */
[----:B------:R-:W-:Y:S03]  /*15b00*/  MOV R247, 0x1 ;  /* 0x0000000100f77802 */ /* 0x000fe60000000f00 */
[----:B------:R-:W-:Y:S05]  /*15b10*/  IMAD.X R3, R7, 0x1, R5, P0 ;  /* 0x0000000107037824 */ /* 0x000fea00000e0605 */
[----:B------:R-:W-:Y:S01]  /*15b20*/  @!PT LDS RZ, [RZ] ;  /* 0x00000000fffff984 */ /* 0x000fe20000000800 */
[----:B------:R-:W-:Y:S01]  /*15b30*/  @!PT LDS RZ, [RZ] ;  /* 0x00000000fffff984 */ /* 0x000fe20000000800 */
[----:B------:R-:W-:Y:S01]  /*15b40*/  @!PT LDS RZ, [RZ] ;  /* 0x00000000fffff984 */ /* 0x000fe20000000800 */
[----:B------:R1:W-:Y:S02]  /*15b50*/  LDGSTS.E.BYPASS.LTC128B.128 [R243+0x100], [R2.64], !P5 ;  /* 0x0010000002f37fae */ /* 0x0003e4000e901d46 */
[----:B-1----:R-:W-:Y:S01]  /*15b60*/  MOV R2, 0x15b90 ;  /* 0x00015b9000027802 */ /* 0x002fe20000000f00 */
[----:B------:R-:W-:Y:S02]  /*15b70*/  IMAD.MOV.U32 R3, RZ, RZ, 0x181f ;  /* 0x0000181fff037424 */ /* 0x000fe400078e00ff */
[----:B------:R-:W-:Y:S05]  /*15b80*/  CALL.REL.NOINC `($__internal_1_$__cuda_sm70_shflsync_idx_p) ;  /* 0x0000369000007944 */ /* 0x000fea0003c00000 */
[----:B------:R-:W-:Y:S01]  /*15b90*/  MOV R247, 0x1 ;  /* 0x0000000100f77802 */ /* 0x000fe20000000f00 */
[----:B------:R-:W-:Y:S01]  /*15ba0*/  IMAD.MOV.U32 R6, RZ, RZ, R246 ;  /* 0x000000ffff067224 */ /* 0x000fe200078e00f6 */
[----:B------:R-:W-:Y:S01]  /*15bb0*/  MOV R3, 0x181f ;  /* 0x0000181f00037802 */ /* 0x000fe20000000f00 */
[----:B------:R-:W-:Y:S01]  /*15bc0*/  IMAD.MOV.U32 R246, RZ, RZ, R4 ;  /* 0x000000fffff67224 */ /* 0x000fe200078e0004 */
[----:B------:R-:W-:Y:S02]  /*15bd0*/  MOV R2, 0x15bf0 ;  /* 0x00015bf000027802 */ /* 0x000fe40000000f00 */
[----:B------:R-:W-:Y:S05]  /*15be0*/  CALL.REL.NOINC `($__internal_1_$__cuda_sm70_shflsync_idx_p) ;  /* 0x0000363000007944 */ /* 0x000fea0003c00000 */
        /* <DEDUP_REMOVED lines=85> */
[----:B------:R-:W-:Y:S01]  /*16140*/  MOV R4, R246 ;  /* 0x000000f600047202 */ /* 0x000fe20000000f00 */
[----:B------:R-:W-:-:S05]  /*16150*/  BRA `(.L_x_607) ;  /* 0xffff19b000007947 */ /* 0x000fca000383ffff */
.L_x_551:
[----:B------:R-:W-:Y:S01]  /*16160*/  MOV R247, RZ ;  /* 0x000000ff00f77202 */ /* 0x000fe20000000f00 */
[----:B------:R-:W-:Y:S01]  /*16170*/  IMAD.MOV.U32 R246, RZ, RZ, R0 ;  /* 0x000000fffff67224 */ /* 0x000fe200078e0000 */
[----:B------:R-:W-:Y:S01]  /*16180*/  MOV R2, 0x161b0 ;  /* 0x000161b000027802 */ /* 0x000fe20000000f00 */
[----:B------:R-:W-:Y:S02]  /*16190*/  IMAD.MOV.U32 R3, RZ, RZ, 0x181f ;  /* 0x0000181fff037424 */ /* 0x000fe400078e00ff */
[----:B------:R-:W-:Y:S05]  /*161a0*/  CALL.REL.NOINC `($__internal_1_$__cuda_sm70_shflsync_idx_p) ;  /* 0x0000307000007944 */ /* 0x000fea0003c00000 */
[----:B------:R-:W-:Y:S01]  /*161b0*/  MOV R118, R246 ;  /* 0x000000f600767202 */ /* 0x000fe20000000f00 */
[----:B------:R-:W-:-:S05]  /*161c0*/  BRA `(.L_x_608) ;  /* 0xffff24a000007947 */ /* 0x000fca000383ffff */
.L_x_552:
[----:B------:R-:W-:Y:S01]  /*161d0*/  MOV R247, RZ ;  /* 0x000000ff00f77202 */ /* 0x000fe20000000f00 */
[----:B------:R-:W-:Y:S01]  /*161e0*/  IMAD.MOV.U32 R246, RZ, RZ, R116 ;  /* 0x000000fffff67224 */ /* 0x000fe200078e0074 */
[----:B------:R-:W-:Y:S01]  /*161f0*/  MOV R2, 0x16220 ;  /* 0x0001622000027802 */ /* 0x000fe20000000f00 */
[----:B------:R-:W-:Y:S02]  /*16200*/  IMAD.MOV.U32 R3, RZ, RZ, 0x181f ;  /* 0x0000181fff037424 */ /* 0x000fe400078e00ff */
[----:B-12---:R-:W-:Y:S05]  /*16210*/  CALL.REL.NOINC `($__internal_1_$__cuda_sm70_shflsync_idx_p) ;  /* 0x0000300000007944 */ /* 0x006fea0003c00000 */
        /* <DEDUP_REMOVED lines=104> */
.L_x_553:
[----:B------:R-:W-:Y:S01]  /*168a0*/  MOV R247, RZ ;  /* 0x000000ff00f77202 */ /* 0x000fe20000000f00 */
[----:B------:R-:W-:Y:S01]  /*168b0*/  IMAD.MOV.U32 R246, RZ, RZ, R116 ;  /* 0x000000fffff67224 */ /* 0x000fe200078e0074 */
[----:B------:R-:W-:Y:S01]  /*168c0*/  MOV R2, 0x168f0 ;  /* 0x000168f000027802 */ /* 0x000fe20000000f00 */
[----:B------:R-:W-:Y:S02]  /*168d0*/  IMAD.MOV.U32 R3, RZ, RZ, 0x1c1f ;  /* 0x00001c1fff037424 */ /* 0x000fe400078e00ff */
[----:B------:R-:W-:Y:S05]  /*168e0*/  CALL.REL.NOINC `($__internal_1_$__cuda_sm70_shflsync_idx_p) ;  /* 0x0000293000007944 */ /* 0x000fea0003c00000 */
[----:B------:R-:W-:Y:S01]  /*168f0*/  MOV R0, R246 ;  /* 0x000000f600007202 */ /* 0x000fe20000000f00 */
[----:B------:R-:W-:-:S05]  /*16900*/  BRA `(.L_x_610) ;  /* 0xffff20d000007947 */ /* 0x000fca000383ffff */
.L_x_554:
[----:B------:R-:W-:Y:S01]  /*16910*/  MOV R247, 0x1 ;  /* 0x0000000100f77802 */ /* 0x000fe20000000f00 */
[----:B------:R-:W-:Y:S01]  /*16920*/  IMAD.MOV.U32 R246, RZ, RZ, R116 ;  /* 0x000000fffff67224 */ /* 0x000fe200078e0074 */
[----:B------:R-:W-:Y:S01]  /*16930*/  MOV R2, 0x16960 ;  /* 0x0001696000027802 */ /* 0x000fe20000000f00 */
[----:B------:R-:W-:Y:S02]  /*16940*/  IMAD.MOV.U32 R3, RZ, RZ, 0x1c1f ;  /* 0x00001c1fff037424 */ /* 0x000fe400078e00ff */
[----:B-1----:R-:W-:Y:S05]  /*16950*/  CALL.REL.NOINC `($__internal_1_$__cuda_sm70_shflsync_idx_p) ;  /* 0x000028c000007944 */ /* 0x002fea0003c00000 */
[----:B------:R-:W-:Y:S01]  /*16960*/  MOV R2, 0x16d40 ;  /* 0x00016d4000027802 */ /* 0x000fe20000000f00 */
[----:B------:R-:W-:Y:S02]  /*16970*/  IMAD.IADD R246, R117, 0x1, R246 ;  /* 0x0000000175f67824 */ /* 0x000fe400078e02f6 */
[----:B------:R-:W-:Y:S02]  /*16980*/  IMAD.MOV.U32 R247, RZ, RZ, 0x2 ;  /* 0x00000002fff77424 */ /* 0x000fe400078e00ff */
[----:B------:R-:W-:Y:S01]  /*16990*/  IMAD.MOV.U32 R3, RZ, RZ, 0x1c1f ;  /* 0x00001c1fff037424 */ /* 0x000fe200078e00ff */
[C---:B------:R-:W-:Y:S02]  /*169a0*/  ISETP.GT.AND P0, PT, R246.reuse, RZ, PT ;  /* 0x000000fff600720c */ /* 0x040fe40003f04270 */
[----:B------:R-:W-:Y:S02]  /*169b0*/  ISETP.GT.AND P1, PT, R246, 0x1, PT ;  /* 0x00000001f600780c */ /* 0x000fe40003f24270 */
[----:B------:R-:W-:Y:S02]  /*169c0*/  FSEL R6, R6, -INF , P0 ;  /* 0xff80000006067808 */ /* 0x000fe40000000000 */
[C---:B------:R-:W-:Y:S02]  /*169d0*/  ISETP.GT.AND P0, PT, R246.reuse, 0x9, PT ;  /* 0x00000009f600780c */ /* 0x040fe40003f04270 */
[----:B------:R-:W-:Y:S02]  /*169e0*/  FSEL R36, R7, -INF , P1 ;  /* 0xff80000007247808 */ /* 0x000fe40000800000 */
[C---:B------:R-:W-:Y:S02]  /*169f0*/  ISETP.GT.AND P1, PT, R246.reuse, 0x10, PT ;  /* 0x00000010f600780c */ /* 0x040fe40003f24270 */
[----:B------:R-:W-:Y:S02]  /*16a00*/  FSEL R32, R19, -INF , P0 ;  /* 0xff80000013207808 */ /* 0x000fe40000000000 */
[----:B------:R-:W-:Y:S02]  /*16a10*/  ISETP.GT.AND P0, PT, R246, 0x11, PT ;  /* 0x00000011f600780c */ /* 0x000fe40003f04270 */
[----:B------:R-:W-:Y:S02]  /*16a20*/  FSEL R22, R22, -INF , P1 ;  /* 0xff80000016167808 */ /* 0x000fe40000800000 */
[C---:B------:R-:W-:Y:S02]  /*16a30*/  ISETP.GT.AND P1, PT, R246.reuse, 0x19, PT ;  /* 0x00000019f600780c */ /* 0x040fe40003f24270 */
[----:B------:R-:W-:Y:S02]  /*16a40*/  FSEL R23, R23, -INF , P0 ;  /* 0xff80000017177808 */ /* 0x000fe40000000000 */
[C---:B------:R-:W-:Y:S02]  /*16a50*/  ISETP.GT.AND P0, PT, R246.reuse, 0x20, PT ;  /* 0x00000020f600780c */ /* 0x040fe40003f04270 */
[C---:B------:R-:W-:Y:S02]  /*16a60*/  ISETP.GT.AND P6, PT, R246.reuse, 0x8, PT ;  /* 0x00000008f600780c */ /* 0x040fe40003fc4270 */
[----:B------:R-:W-:Y:S02]  /*16a70*/  FSEL R35, R35, -INF , P1 ;  /* 0xff80000023237808 */ /* 0x000fe40000800000 */
[----:B------:R-:W-:Y:S02]  /*16a80*/  ISETP.GT.AND P1, PT, R246, 0x21, PT ;  /* 0x00000021f600780c */ /* 0x000fe40003f24270 */
[----:B------:R-:W-:Y:S02]  /*16a90*/  FSEL R38, R38, -INF , P0 ;  /* 0xff80000026267808 */ /* 0x000fe40000000000 */
        /* <DEDUP_REMOVED lines=36> */
[----:B------:R-:W-:Y:S01]  /*16ce0*/  ISETP.GT.AND P0, PT, R246, 0x69, PT ;  /* 0x00000069f600780c */ /* 0x000fe20003f04270 */
[----:B------:R-:W-:Y:S01]  /*16cf0*/  IMAD.MOV.U32 R246, RZ, RZ, R116 ;  /* 0x000000fffff67224 */ /* 0x000fe200078e0074 */
[----:B------:R-:W-:Y:S02]  /*16d00*/  FSEL R103, R103, -INF , P6 ;  /* 0xff80000067677808 */ /* 0x000fe40003000000 */
[----:B------:R-:W-:Y:S02]  /*16d10*/  FSEL R114, R114, -INF , P1 ;  /* 0xff80000072727808 */ /* 0x000fe40000800000 */
[----:B------:R-:W-:Y:S02]  /*16d20*/  FSEL R115, R115, -INF , P0 ;  /* 0xff80000073737808 */ /* 0x000fe40000000000 */
[----:B------:R-:W-:Y:S05]  /*16d30*/  CALL.REL.NOINC `($__internal_1_$__cuda_sm70_shflsync_idx_p) ;  /* 0x000024e000007944 */ /* 0x000fea0003c00000 */
[----:B------:R-:W-:Y:S01]  /*16d40*/  MOV R2, 0x17120 ;  /* 0x0001712000027802 */ /* 0x000fe20000000f00 */
[----:B------:R-:W-:Y:S02]  /*16d50*/  IMAD.IADD R246, R117, 0x1, R246 ;  /* 0x0000000175f67824 */ /* 0x000fe400078e02f6 */
[----:B------:R-:W-:Y:S02]  /*16d60*/  IMAD.MOV.U32 R247, RZ, RZ, 0x3 ;  /* 0x00000003fff77424 */ /* 0x000fe400078e00ff */
[----:B------:R-:W-:Y:S01]  /*16d70*/  IMAD.MOV.U32 R3, RZ, RZ, 0x1c1f ;  /* 0x00001c1fff037424 */ /* 0x000fe200078e00ff */
        /* <DEDUP_REMOVED lines=58> */
[----:B------:R-:W-:Y:S01]  /*17120*/  FMNMX.FTZ R116, R188, R120, !PT ;  /* 0x00000078bc747209 */ /* 0x000fe20007810000 */
[----:B------:R-:W-:Y:S01]  /*17130*/  IMAD.IADD R117, R117, 0x1, R246 ;  /* 0x0000000175757824 */ /* 0x000fe200078e02f6 */
[----:B------:R-:W-:Y:S01]  /*17140*/  FMNMX.FTZ R4, R6, R121, !PT ;  /* 0x0000007906047209 */ /* 0x000fe20007810000 */
[----:B------:R-:W-:Y:S01]  /*17150*/  IMAD.MOV.U32 R0, RZ, RZ, 0x2 ;  /* 0x00000002ff007424 */ /* 0x000fe200078e00ff */
[----:B------:R-:W-:Y:S02]  /*17160*/  FMNMX.FTZ R5, R16, R122, !PT ;  /* 0x0000007a10057209 */ /* 0x000fe40007810000 */
[C---:B------:R-:W-:Y:S02]  /*17170*/  ISETP.GT.AND P0, PT, R117.reuse, RZ, PT ;  /* 0x000000ff7500720c */ /* 0x040fe40003f04270 */
[C---:B------:R-:W-:Y:S02]  /*17180*/  ISETP.GT.AND P1, PT, R117.reuse, 0x1, PT ;  /* 0x000000017500780c */ /* 0x040fe40003f24270 */
[----:B------:R-:W-:Y:S02]  /*17190*/  FSEL R19, R10, -INF , P0 ;  /* 0xff8000000a137808 */ /* 0x000fe40000000000 */
[----:B------:R-:W-:Y:S02]  /*171a0*/  ISETP.GT.AND P6, PT, R117, 0x8, PT ;  /* 0x000000087500780c */ /* 0x000fe40003fc4270 */
[----:B------:R-:W-:Y:S02]  /*171b0*/  FSEL R21, R11, -INF , P1 ;  /* 0xff8000000b157808 */ /* 0x000fe40000800000 */
[----:B------:R-:W-:Y:S02]  /*171c0*/  FMNMX.FTZ R7, R19, R123, !PT ;  /* 0x0000007b13077209 */ /* 0x000fe40007810000 */
[----:B------:R-:W-:Y:S02]  /*171d0*/  ISETP.GT.AND P0, PT, R117, 0x9, PT ;  /* 0x000000097500780c */ /* 0x000fe40003f04270 */
[----:B------:R-:W-:Y:S02]  /*171e0*/  FSEL R14, R14, -INF , P6 ;  /* 0xff8000000e0e7808 */ /* 0x000fe40003000000 */
[----:B------:R-:W-:Y:S02]  /*171f0*/  FMNMX.FTZ R116, R197, R116, !PT ;  /* 0x00000074c5747209 */ /* 0x000fe40007810000 */
[----:B------:R-:W-:Y:S02]  /*17200*/  FMNMX.FTZ R4, R36, R4, !PT ;  /* 0x0000000424047209 */ /* 0x000fe40007810000 */
[----:B------:R-:W-:Y:S02]  /*17210*/  FMNMX.FTZ R5, R20, R5, !PT ;  /* 0x0000000514057209 */ /* 0x000fe40007810000 */
        /* <DEDUP_REMOVED lines=145> */
[----:B------:R-:W-:Y:S02]  /*17b30*/  FSEL R111, R111, -INF , P0 ;  /* 0xff8000006f6f7808 */ /* 0x000fe40000000000 */
        /* <DEDUP_REMOVED lines=8> */
[----:B------:R-:W-:Y:S02]  /*17bc0*/  MOV R2, 0x17be0 ;  /* 0x00017be000027802 */ /* 0x000fe40000000f00 */
[----:B------:R-:W-:Y:S05]  /*17bd0*/  CALL.REL.NOINC `($__internal_0_$__cuda_sm70_shflsync_bfly_p) ;  /* 0x000015e000007944 */ /* 0x000fea0003c00000 */
[----:B------:R-:W-:Y:S01]  /*17be0*/  FMNMX.FTZ R116, R116, R0, !PT ;  /* 0x0000000074747209 */ /* 0x000fe20007810000 */
[----:B------:R-:W-:Y:S01]  /*17bf0*/  IMAD.MOV.U32 R0, RZ, RZ, 0x1 ;  /* 0x00000001ff007424 */ /* 0x000fe200078e00ff */
[----:B------:R-:W-:Y:S02]  /*17c00*/  MOV R2, 0x17c20 ;  /* 0x00017c2000027802 */ /* 0x000fe40000000f00 */
        /* <DEDUP_REMOVED lines=28> */
[----:B------:R-:W-:-:S05]  /*17dd0*/  BRA `(.L_x_611) ;  /* 0xffff227000007947 */ /* 0x000fca000383ffff */
.L_x_557:
[----:B-1--4-:R-:W-:Y:S01]  /*17de0*/  MOV R247, RZ ;  /* 0x000000ff00f77202 */ /* 0x012fe20000000f00 */
[----:B------:R-:W-:Y:S01]  /*17df0*/  IMAD.MOV.U32 R246, RZ, RZ, R88 ;  /* 0x000000fffff67224 */ /* 0x000fe200078e0058 */
[----:B------:R-:W-:Y:S01]  /*17e00*/  MOV R2, 0x17e30 ;  /* 0x00017e3000027802 */ /* 0x000fe20000000f00 */
[----:B------:R-:W-:Y:S02]  /*17e10*/  IMAD.MOV.U32 R3, RZ, RZ, 0x181f ;  /* 0x0000181fff037424 */ /* 0x000fe400078e00ff */
[----:B------:R-:W-:Y:S05]  /*17e20*/  CALL.REL.NOINC `($__internal_1_$__cuda_sm70_shflsync_idx_p) ;  /* 0x000013f000007944 */ /* 0x000fea0003c00000 */
[----:B------:R-:W-:Y:S01]  /*17e30*/  MOV R85, R246 ;  /* 0x000000f600557202 */ /* 0x000fe20000000f00 */
[----:B------:R-:W-:-:S05]  /*17e40*/  BRA `(.L_x_612) ;  /* 0xffff507000007947 */ /* 0x000fca000383ffff */
.L_x_560:
[----:B------:R-:W-:Y:S01]  /*17e50*/  MOV R247, RZ ;  /* 0x000000ff00f77202 */ /* 0x000fe20000000f00 */
[----:B------:R-:W-:Y:S01]  /*17e60*/  IMAD.MOV.U32 R246, RZ, RZ, R0 ;  /* 0x000000fffff67224 */ /* 0x000fe200078e0000 */
[----:B------:R-:W-:Y:S01]  /*17e70*/  MOV R2, 0x17ea0 ;  /* 0x00017ea000027802 */ /* 0x000fe20000000f00 */
[----:B------:R-:W-:Y:S02]  /*17e80*/  IMAD.MOV.U32 R3, RZ, RZ, 0x181f ;  /* 0x0000181fff037424 */ /* 0x000fe400078e00ff */
[----:B------:R-:W-:Y:S05]  /*17e90*/  CALL.REL.NOINC `($__internal_1_$__cuda_sm70_shflsync_idx_p) ;  /* 0x0000138000007944 */ /* 0x000fea0003c00000 */
[----:B------:R-:W-:Y:S01]  /*17ea0*/  MOV R118, R246 ;  /* 0x000000f600767202 */ /* 0x000fe20000000f00 */
[----:B------:R-:W-:-:S05]  /*17eb0*/  BRA `(.L_x_613) ;  /* 0xffff5d0000007947 */ /* 0x000fca000383ffff */
.L_x_561:
        /* <DEDUP_REMOVED lines=109> */
.L_x_562:
[----:B------:R-:W-:Y:S02]  /*18590*/  MOV R0, 0x2 ;  /* 0x0000000200007802 */ /* 0x000fe40000000f00 */
        /* <DEDUP_REMOVED lines=34> */
.L_x_564:
[----:B------:R1:W5:Y:S01]  /*187c0*/  LDL R116, [R1+0xc] ;  /* 0x00000c0001747983 */ /* 0x0003620000100800 */
[----:B------:R-:W-:-:S02]  /*187d0*/  MOV R0, 0x2 ;  /* 0x0000000200007802 */ /* 0x000fc40000000f00 */
[----:B------:R-:W-:Y:S02]  /*187e0*/  MOV R2, 0x18800 ;  /* 0x0001880000027802 */ /* 0x000fe40000000f00 */
[----:B-1---5:R-:W-:Y:S05]  /*187f0*/  CALL.REL.NOINC `($__internal_0_$__cuda_sm70_shflsync_bfly_p) ;  /* 0x000009c000007944 */ /* 0x022fea0003c00000 */
[----:B------:R-:W-:Y:S01]  /*18800*/  MOV R4, R0 ;  /* 0x0000000000047202 */ /* 0x000fe20000000f00 */
[----:B------:R-:W-:Y:S05]  /*18810*/  BRA `(.L_x_616) ;  /* 0xffff8ad000007947 */ /* 0x000fea000383ffff */
.L_x_565:
[----:B------:R-:W-:Y:S01]  /*18820*/  IMAD.MOV.U32 R116, RZ, RZ, R4 ;  /* 0x000000ffff747224 */ /* 0x000fe200078e0004 */
[----:B------:R-:W-:Y:S02]  /*18830*/  MOV R0, 0x1 ;  /* 0x0000000100007802 */ /* 0x000fe40000000f00 */
[----:B------:R-:W-:Y:S02]  /*18840*/  MOV R2, 0x18860 ;  /* 0x0001886000027802 */ /* 0x000fe40000000f00 */
[----:B-----5:R-:W-:Y:S05]  /*18850*/  CALL.REL.NOINC `($__internal_0_$__cuda_sm70_shflsync_bfly_p) ;  /* 0x0000096000007944 */ /* 0x020fea0003c00000 */
[----:B------:R1:W5:Y:S01]  /*18860*/  LDL R116, [R1+0x10] ;  /* 0x0000100001747983 */ /* 0x0003620000100800 */
[----:B------:R-:W-:Y:S01]  /*18870*/  FADD.FTZ R4, R4, R0 ;  /* 0x0000000004047221 */ /* 0x000fe20000010000 */
[----:B------:R-:W-:Y:S02]  /*18880*/  MOV R0, 0x2 ;  /* 0x0000000200007802 */ /* 0x000fe40000000f00 */
[----:B------:R-:W-:Y:S02]  /*18890*/  MOV R2, 0x188b0 ;  /* 0x000188b000027802 */ /* 0x000fe40000000f00 */
[----:B-1---5:R-:W-:Y:S05]  /*188a0*/  CALL.REL.NOINC `($__internal_0_$__cuda_sm70_shflsync_bfly_p) ;  /* 0x0000091000007944 */ /* 0x022fea0003c00000 */
[----:B------:R-:W2:Y:S02]  /*188b0*/  LDL.LU R2, [R1+0x10] ;  /* 0x0000100001027983 */ /* 0x000ea40000300800 */
[----:B--2---:R-:W-:Y:S01]  /*188c0*/  FADD.FTZ R5, R2, R0 ;  /* 0x0000000002057221 */ /* 0x004fe20000010000 */
[----:B------:R-:W-:-:S02]  /*188d0*/  MOV R0, 0x1 ;  /* 0x0000000100007802 */ /* 0x000fc40000000f00 */
[----:B------:R-:W-:Y:S02]  /*188e0*/  MOV R2, 0x18910 ;  /* 0x0001891000027802 */ /* 0x000fe40000000f00 */
[----:B------:R-:W-:Y:S02]  /*188f0*/  MOV R116, R5 ;  /* 0x0000000500747202 */ /* 0x000fe40000000f00 */
[----:B------:R-:W-:Y:S05]  /*18900*/  CALL.REL.NOINC `($__internal_0_$__cuda_sm70_shflsync_bfly_p) ;  /* 0x000008b000007944 */ /* 0x000fea0003c00000 */
[----:B------:R1:W5:Y:S01]  /*18910*/  LDL R116, [R1+0x8] ;  /* 0x0000080001747983 */ /* 0x0003620000100800 */
[----:B------:R-:W-:Y:S01]  /*18920*/  FADD.FTZ R5, R5, R0 ;  /* 0x0000000005057221 */ /* 0x000fe20000010000 */
[----:B------:R-:W-:Y:S02]  /*18930*/  MOV R0, 0x2 ;  /* 0x0000000200007802 */ /* 0x000fe40000000f00 */
[----:B------:R-:W-:Y:S02]  /*18940*/  MOV R2, 0x18960 ;  /* 0x0001896000027802 */ /* 0x000fe40000000f00 */
[----:B-1---5:R-:W-:Y:S05]  /*18950*/  CALL.REL.NOINC `($__internal_0_$__cuda_sm70_shflsync_bfly_p) ;  /* 0x0000086000007944 */ /* 0x022fea0003c00000 */
[----:B------:R-:W2:Y:S02]  /*18960*/  LDL.LU R2, [R1+0x8] ;  /* 0x0000080001027983 */ /* 0x000ea40000300800 */
[----:B--2---:R-:W-:Y:S01]  /*18970*/  FADD.FTZ R6, R2, R0 ;  /* 0x0000000002067221 */ /* 0x004fe20000010000 */
[----:B------:R-:W-:Y:S02]  /*18980*/  MOV R0, 0x1 ;  /* 0x0000000100007802 */ /* 0x000fe40000000f00 */
[----:B------:R-:W-:-:S02]  /*18990*/  MOV R2, 0x189c0 ;  /* 0x000189c000027802 */ /* 0x000fc40000000f00 */
        /* <DEDUP_REMOVED lines=10> */
[----:B------:R-:W-:Y:S02]  /*18a40*/  MOV R2, 0x18a70 ;  /* 0x00018a7000027802 */ /* 0x000fe40000000f00 */
[----:B------:R-:W-:-:S02]  /*18a50*/  MOV R116, R7 ;  /* 0x0000000700747202 */ /* 0x000fc40000000f00 */
[----:B------:R-:W-:Y:S05]  /*18a60*/  CALL.REL.NOINC `($__internal_0_$__cuda_sm70_shflsync_bfly_p) ;  /* 0x0000075000007944 */ /* 0x000fea0003c00000 */
[----:B------:R-:W-:Y:S01]  /*18a70*/  MOV R8, R0 ;  /* 0x0000000000087202 */ /* 0x000fe20000000f00 */
[----:B------:R-:W-:Y:S05]  /*18a80*/  BRA `(.L_x_617) ;  /* 0xffff899000007947 */ /* 0x000fea000383ffff */
.L_x_574:
[----:B------:R-:W-:Y:S01]  /*18a90*/  IMAD.MOV.U32 R246, RZ, RZ, R4 ;  /* 0x000000fffff67224 */ /* 0x000fe200078e0004 */
[----:B------:R-:W-:Y:S01]  /*18aa0*/  MOV R247, RZ ;  /* 0x000000ff00f77202 */ /* 0x000fe20000000f00 */
[----:B------:R-:W-:Y:S01]  /*18ab0*/  IMAD.MOV.U32 R3, RZ, RZ, 0x181f ;  /* 0x0000181fff037424 */ /* 0x000fe200078e00ff */
[----:B------:R-:W-:-:S02]  /*18ac0*/  MOV R2, 0x18ae0 ;  /* 0x00018ae000027802 */ /* 0x000fc40000000f00 */
[----:B------:R-:W-:Y:S05]  /*18ad0*/  CALL.REL.NOINC `($__internal_1_$__cuda_sm70_shflsync_idx_p) ;  /* 0x0000074000007944 */ /* 0x000fea0003c00000 */
[----:B------:R-:W-:Y:S01]  /*18ae0*/  MOV R6, R246 ;  /* 0x000000f600067202 */ /* 0x000fe20000000f00 */
[----:B------:R-:W-:Y:S05]  /*18af0*/  BRA `(.L_x_618) ;  /* 0xffffa53000007947 */ /* 0x000fea000383ffff */
.L_x_575:
[----:B------:R-:W-:Y:S01]  /*18b00*/  IMAD.MOV.U32 R246, RZ, RZ, R5 ;  /* 0x000000fffff67224 */ /* 0x000fe200078e0005 */
[----:B------:R-:W-:Y:S01]  /*18b10*/  MOV R247, RZ ;  /* 0x000000ff00f77202 */ /* 0x000fe20000000f00 */
[----:B------:R-:W-:Y:S01]  /*18b20*/  IMAD.MOV.U32 R3, RZ, RZ, 0x181f ;  /* 0x0000181fff037424 */ /* 0x000fe200078e00ff */
[----:B------:R-:W-:-:S02]  /*18b30*/  MOV R2, 0x18b50 ;  /* 0x00018b5000027802 */ /* 0x000fc40000000f00 */
[----:B-12---:R-:W-:Y:S05]  /*18b40*/  CALL.REL.NOINC `($__internal_1_$__cuda_sm70_shflsync_idx_p) ;  /* 0x000006d000007944 */ /* 0x006fea0003c00000 */
[----:B------:R-:W-:Y:S01]  /*18b50*/  MOV R2, R246 ;  /* 0x000000f600027202 */ /* 0x000fe20000000f00 */
[----:B------:R-:W-:Y:S05]  /*18b60*/  BRA `(.L_x_619) ;  /* 0xffffa4e000007947 */ /* 0x000fea000383ffff */
.L_x_576:
[----:B------:R-:W-:Y:S01]  /*18b70*/  IMAD.MOV.U32 R246, RZ, RZ, R4 ;  /* 0x000000fffff67224 */ /* 0x000fe200078e0004 */
[----:B------:R-:W-:Y:S01]  /*18b80*/  MOV R247, 0x1 ;  /* 0x0000000100f77802 */ /* 0x000fe20000000f00 */
[----:B-1----:R-:W-:Y:S01]  /*18b90*/  IMAD.MOV.U32 R3, RZ, RZ, 0x181f ;  /* 0x0000181fff037424 */ /* 0x002fe200078e00ff */
[----:B------:R-:W-:-:S02]  /*18ba0*/  MOV R2, 0x18bc0 ;  /* 0x00018bc000027802 */ /* 0x000fc40000000f00 */
[----:B---3--:R-:W-:Y:S05]  /*18bb0*/  CALL.REL.NOINC `($__internal_1_$__cuda_sm70_shflsync_idx_p) ;  /* 0x0000066000007944 */ /* 0x008fea0003c00000 */
        /* <DEDUP_REMOVED lines=8> */
.L_x_577:
[----:B------:R-:W-:Y:S01]  /*18c40*/  IMAD.MOV.U32 R246, RZ, RZ, R4 ;  /* 0x000000fffff67224 */ /* 0x000fe200078e0004 */
[----:B------:R-:W-:Y:S01]  /*18c50*/  MOV R247, 0x2 ;  /* 0x0000000200f77802 */ /* 0x000fe20000000f00 */
[----:B-1----:R-:W-:Y:S01]  /*18c60*/  IMAD.MOV.U32 R3, RZ, RZ, 0x181f ;  /* 0x0000181fff037424 */ /* 0x002fe200078e00ff */
[----:B------:R-:W-:Y:S02]  /*18c70*/  MOV R2, 0x18c90 ;  /* 0x00018c9000027802 */ /* 0x000fe40000000f00 */
[----:B--23--:R-:W-:Y:S05]  /*18c80*/  CALL.REL.NOINC `($__internal_1_$__cuda_sm70_shflsync_idx_p) ;  /* 0x0000059000007944 */ /* 0x00cfea0003c00000 */
[----:B------:R-:W-:Y:S01]  /*18c90*/  MOV R6, R246 ;  /* 0x000000f600067202 */ /* 0x000fe20000000f00 */
[----:B------:R-:W-:Y:S05]  /*18ca0*/  BRA `(.L_x_621) ;  /* 0xffffa52000007947 */ /* 0x000fea000383ffff */
.L_x_578:
[----:B------:R-:W-:Y:S01]  /*18cb0*/  IMAD.MOV.U32 R246, RZ, RZ, R5 ;  /* 0x000000fffff67224 */ /* 0x000fe200078e0005 */
[----:B------:R-:W-:Y:S01]  /*18cc0*/  MOV R247, 0x2 ;  /* 0x0000000200f77802 */ /* 0x000fe20000000f00 */
[----:B-1----:R-:W-:Y:S01]  /*18cd0*/  IMAD.MOV.U32 R3, RZ, RZ, 0x181f ;  /* 0x0000181fff037424 */ /* 0x002fe200078e00ff */
[----:B------:R-:W-:Y:S02]  /*18ce0*/  MOV R2, 0x18d00 ;  /* 0x00018d0000027802 */ /* 0x000fe40000000f00 */
[----:B--234-:R-:W-:Y:S05]  /*18cf0*/  CALL.REL.NOINC `($__internal_1_$__cuda_sm70_shflsync_idx_p) ;  /* 0x0000052000007944 */ /* 0x01cfea0003c00000 */
[----:B------:R-:W-:Y:S01]  /*18d00*/  MOV R2, R246 ;  /* 0x000000f600027202 */ /* 0x000fe20000000f00 */
[----:B------:R-:W-:Y:S05]  /*18d10*/  BRA `(.L_x_622) ;  /* 0xffffa4d000007947 */ /* 0x000fea000383ffff */
.L_x_579:
[----:B------:R-:W-:Y:S01]  /*18d20*/  IMAD.MOV.U32 R246, RZ, RZ, R4 ;  /* 0x000000fffff67224 */ /* 0x000fe200078e0004 */
[----:B------:R-:W-:Y:S01]  /*18d30*/  MOV R247, 0x3 ;  /* 0x0000000300f77802 */ /* 0x000fe20000000f00 */
[----:B--2---:R-:W-:Y:S01]  /*18d40*/  IMAD.MOV.U32 R3, RZ, RZ, 0x181f ;  /* 0x0000181fff037424 */ /* 0x004fe200078e00ff */
[----:B------:R-:W-:-:S02]  /*18d50*/  MOV R2, 0x18d70 ;  /* 0x00018d7000027802 */ /* 0x000fc40000000f00 */
[----:B-1-34-:R-:W-:Y:S05]  /*18d60*/  CALL.REL.NOINC `($__internal_1_$__cuda_sm70_shflsync_idx_p) ;  /* 0x000004b000007944 */ /* 0x01afea0003c00000 */
        /* <DEDUP_REMOVED lines=8> */
.L_x_580:
[----:B------:R-:W-:Y:S01]  /*18df0*/  IMAD.MOV.U32 R246, RZ, RZ, R4 ;  /* 0x000000fffff67224 */ /* 0x000fe200078e0004 */
[----:B------:R-:W-:Y:S01]  /*18e00*/  MOV R247, 0x4 ;  /* 0x0000000400f77802 */ /* 0x000fe20000000f00 */
[----:B--2---:R-:W-:Y:S01]  /*18e10*/  IMAD.MOV.U32 R3, RZ, RZ, 0x181f ;  /* 0x0000181fff037424 */ /* 0x004fe200078e00ff */
[----:B------:R-:W-:Y:S02]  /*18e20*/  MOV R2, 0x18e40 ;  /* 0x00018e4000027802 */ /* 0x000fe40000000f00 */
[----:B-1-34-:R-:W-:Y:S05]  /*18e30*/  CALL.REL.NOINC `($__internal_1_$__cuda_sm70_shflsync_idx_p) ;  /* 0x000003e000007944 */ /* 0x01afea0003c00000 */
[----:B------:R-:W-:Y:S01]  /*18e40*/  MOV R6, R246 ;  /* 0x000000f600067202 */ /* 0x000fe20000000f00 */
[----:B------:R-:W-:Y:S05]  /*18e50*/  BRA `(.L_x_624) ;  /* 0xffffa4a000007947 */ /* 0x000fea000383ffff */
.L_x_581:
[----:B------:R-:W-:Y:S01]  /*18e60*/  IMAD.MOV.U32 R246, RZ, RZ, R5 ;  /* 0x000000fffff67224 */ /* 0x000fe200078e0005 */
[----:B------:R-:W-:Y:S01]  /*18e70*/  MOV R247, 0x4 ;  /* 0x0000000400f77802 */ /* 0x000fe20000000f00 */
[----:B--2---:R-:W-:Y:S01]  /*18e80*/  IMAD.MOV.U32 R3, RZ, RZ, 0x181f ;  /* 0x0000181fff037424 */ /* 0x004fe200078e00ff */
[----:B------:R-:W-:Y:S02]  /*18e90*/  MOV R2, 0x18eb0 ;  /* 0x00018eb000027802 */ /* 0x000fe40000000f00 */
[----:B-1-34-:R-:W-:Y:S05]  /*18ea0*/  CALL.REL.NOINC `($__internal_1_$__cuda_sm70_shflsync_idx_p) ;  /* 0x0000037000007944 */ /* 0x01afea0003c00000 */
[----:B------:R-:W-:Y:S01]  /*18eb0*/  MOV R2, R246 ;  /* 0x000000f600027202 */ /* 0x000fe20000000f00 */
[----:B------:R-:W-:Y:S05]  /*18ec0*/  BRA `(.L_x_625) ;  /* 0xffffa45000007947 */ /* 0x000fea000383ffff */
.L_x_582:
[----:B------:R-:W-:Y:S01]  /*18ed0*/  IMAD.MOV.U32 R246, RZ, RZ, R4 ;  /* 0x000000fffff67224 */ /* 0x000fe200078e0004 */
[----:B------:R-:W-:Y:S01]  /*18ee0*/  MOV R247, 0x5 ;  /* 0x0000000500f77802 */ /* 0x000fe20000000f00 */
[----:B-1----:R-:W-:Y:S01]  /*18ef0*/  IMAD.MOV.U32 R3, RZ, RZ, 0x181f ;  /* 0x0000181fff037424 */ /* 0x002fe200078e00ff */
[----:B------:R-:W-:-:S02]  /*18f00*/  MOV R2, 0x18f20 ;  /* 0x00018f2000027802 */ /* 0x000fc40000000f00 */
[----:B--234-:R-:W-:Y:S05]  /*18f10*/  CALL.REL.NOINC `($__internal_1_$__cuda_sm70_shflsync_idx_p) ;  /* 0x0000030000007944 */ /* 0x01cfea0003c00000 */
        /* <DEDUP_REMOVED lines=8> */
.L_x_583:
[----:B------:R-:W-:Y:S01]  /*18fa0*/  IMAD.MOV.U32 R246, RZ, RZ, R4 ;  /* 0x000000fffff67224 */ /* 0x000fe200078e0004 */
[----:B------:R-:W-:Y:S01]  /*18fb0*/  MOV R247, 0x6 ;  /* 0x0000000600f77802 */ /* 0x000fe20000000f00 */
[----:B--2---:R-:W-:Y:S01]  /*18fc0*/  IMAD.MOV.U32 R3, RZ, RZ, 0x181f ;  /* 0x0000181fff037424 */ /* 0x004fe200078e00ff */
[----:B------:R-:W-:Y:S02]  /*18fd0*/  MOV R2, 0x18ff0 ;  /* 0x00018ff000027802 */ /* 0x000fe40000000f00 */
[----:B-1--4-:R-:W-:Y:S05]  /*18fe0*/  CALL.REL.NOINC `($__internal_1_$__cuda_sm70_shflsync_idx_p) ;  /* 0x0000023000007944 */ /* 0x012fea0003c00000 */
[----:B------:R-:W-:Y:S01]  /*18ff0*/  MOV R6, R246 ;  /* 0x000000f600067202 */ /* 0x000fe20000000f00 */
[----:B------:R-:W-:Y:S05]  /*19000*/  BRA `(.L_x_627) ;  /* 0xffffa42000007947 */ /* 0x000fea000383ffff */
.L_x_584:
[----:B------:R-:W-:Y:S01]  /*19010*/  IMAD.MOV.U32 R246, RZ, RZ, R5 ;  /* 0x000000fffff67224 */ /* 0x000fe200078e0005 */
[----:B------:R-:W-:Y:S01]  /*19020*/  MOV R247, 0x6 ;  /* 0x0000000600f77802 */ /* 0x000fe20000000f00 */
[----:B--2---:R-:W-:Y:S01]  /*19030*/  IMAD.MOV.U32 R3, RZ, RZ, 0x181f ;  /* 0x0000181fff037424 */ /* 0x004fe200078e00ff */
[----:B------:R-:W-:Y:S02]  /*19040*/  MOV R2, 0x19060 ;  /* 0x0001906000027802 */ /* 0x000fe40000000f00 */
[----:B-1-34-:R-:W-:Y:S05]  /*19050*/  CALL.REL.NOINC `($__internal_1_$__cuda_sm70_shflsync_idx_p) ;  /* 0x000001c000007944 */ /* 0x01afea0003c00000 */
[----:B------:R-:W-:Y:S01]  /*19060*/  MOV R2, R246 ;  /* 0x000000f600027202 */ /* 0x000fe20000000f00 */
[----:B------:R-:W-:Y:S05]  /*19070*/  BRA `(.L_x_628) ;  /* 0xffffa3d000007947 */ /* 0x000fea000383ffff */
.L_x_585:
[----:B------:R-:W-:Y:S01]  /*19080*/  IMAD.MOV.U32 R246, RZ, RZ, R4 ;  /* 0x000000fffff67224 */ /* 0x000fe200078e0004 */
[----:B------:R-:W-:Y:S01]  /*19090*/  MOV R247, 0x7 ;  /* 0x0000000700f77802 */ /* 0x000fe20000000f00 */
[----:B-1----:R-:W-:Y:S01]  /*190a0*/  IMAD.MOV.U32 R3, RZ, RZ, 0x181f ;  /* 0x0000181fff037424 */ /* 0x002fe200078e00ff */
[----:B------:R-:W-:-:S02]  /*190b0*/  MOV R2, 0x190d0 ;  /* 0x000190d000027802 */ /* 0x000fc40000000f00 */
[----:B--2-4-:R-:W-:Y:S05]  /*190c0*/  CALL.REL.NOINC `($__internal_1_$__cuda_sm70_shflsync_idx_p) ;  /* 0x0000015000007944 */ /* 0x014fea0003c00000 */
        /* <DEDUP_REMOVED lines=8> */
.L_x_587:
[----:B------:R-:W-:Y:S01]  /*19150*/  IMAD.MOV.U32 R246, RZ, RZ, R47 ;  /* 0x000000fffff67224 */ /* 0x000fe200078e002f */
[----:B------:R-:W-:Y:S01]  /*19160*/  MOV R247, RZ ;  /* 0x000000ff00f77202 */ /* 0x000fe20000000f00 */
[----:B-1----:R-:W-:Y:S01]  /*19170*/  IMAD.MOV.U32 R3, RZ, RZ, 0x1f ;  /* 0x0000001fff037424 */ /* 0x002fe200078e00ff */
[----:B------:R-:W-:Y:S02]  /*19180*/  MOV R2, 0x191a0 ;  /* 0x000191a000027802 */ /* 0x000fe40000000f00 */
[----:B--23--:R-:W-:Y:S05]  /*19190*/  CALL.REL.NOINC `($__internal_1_$__cuda_sm70_shflsync_idx_p) ;  /* 0x0000008000007944 */ /* 0x00cfea0003c00000 */
[----:B------:R-:W-:Y:S01]  /*191a0*/  MOV R0, R246 ;  /* 0x000000f600007202 */ /* 0x000fe20000000f00 */
[----:B------:R-:W-:Y:S05]  /*191b0*/  BRA `(.L_x_630) ;  /* 0xffffa43000007947 */ /* 0x000fea000383ffff */
        .weak           $__internal_0_$__cuda_sm70_shflsync_bfly_p
        .type           $__internal_0_$__cuda_sm70_shflsync_bfly_p,@function
        .size           $__internal_0_$__cuda_sm70_shflsync_bfly_p,($__internal_1_$__cuda_sm70_shflsync_idx_p - $__internal_0_$__cuda_sm70_shflsync_bfly_p)
$__internal_0_$__cuda_sm70_shflsync_bfly_p:
[----:B------:R-:W-:Y:S02]  /*191c0*/  MOV R208, 0xffffffff ;  /* 0xffffffff00d07802 */ /* 0x000fe40000000f00 */
[----:B------:R-:W-:Y:S02]  /*191d0*/  MOV R3, 0x1f ;  /* 0x0000001f00037802 */ /* 0x000fe40000000f00 */
[----:B------:R-:W-:Y:S04]  /*191e0*/  WARPSYNC R208 ;  /* 0x000000d000007348 */ /* 0x000fe80003800000 */
[----:B------:R1:W2:Y:S02]  /*191f0*/  SHFL.BFLY PT, R0, R116, R0, R3 ;  /* 0x0c00000074007389 */ /* 0x0002a400000e0003 */
[----:B-1----:R-:W-:-:S04]  /*19200*/  MOV R3, 0x0 ;  /* 0x0000000000037802 */ /* 0x002fc80000000f00 */
[----:B--2---:R-:W-:Y:S05]  /*19210*/  RET.REL.NODEC R2 `(_ZN7cutlass13device_kernelIN5flash19enable_sm80_to_sm89INS1_16FlashAttnFwdSm80INS1_25CollectiveMainloopFwdSm80ILi4ELi1ELb0EN4cute5tupleIJNS5_1CILi128EEENS7_ILi112EEENS7_ILi64EEEEEELi64ENS_10bfloat16_tEfNS_4arch4Sm80ELb1ELb0ELb0ELb0ELb1ELb0ELb1ELb0EEENS1_21CollectiveEpilogueFwdINS6_IJS8_SA_S9_EEENS6_IJNS7_ILi1EEESI_SI_EEESC_SE_Li128ELb0ELb1ELb0ELb0EEENS1_30DynamicPersistentTileSchedulerILi128ELi128ELb0ELb1ELb0EEEEEEEEEvNT_6ParamsE) ;  /* 0xfffe6de002007950 */ /* 0x004fea0003c3ffff */
        .weak           $__internal_1_$__cuda_sm70_shflsync_idx_p
        .type           $__internal_1_$__cuda_sm70_shflsync_idx_p,@function
        .size           $__internal_1_$__cuda_sm70_shflsync_idx_p,(.L_x_804 - $__internal_1_$__cuda_sm70_shflsync_idx_p)
$__internal_1_$__cuda_sm70_shflsync_idx_p:
[----:B------:R-:W-:-:S04]  /*19220*/  MOV R248, 0xffffffff ;  /* 0xffffffff00f87802 */ /* 0x000fc80000000f00 */
[----:B------:R-:W-:Y:S04]  /*19230*/  WARPSYNC R248 ;  /* 0x000000f800007348 */ /* 0x000fe80003800000 */
[----:B------:R1:W2:Y:S02]  /*19240*/  SHFL.IDX PT, R246, R246, R247, R3 ;  /* 0x000000f7f6f67389 */ /* 0x0002a400000e0003 */
[----:B-1----:R-:W-:-:S04]  /*19250*/  MOV R3, 0x0 ;  /* 0x0000000000037802 */ /* 0x002fc80000000f00 */
[----:B--2---:R-:W-:Y:S05]  /*19260*/  RET.REL.NODEC R2 `(_ZN7cutlass13device_kernelIN5flash19enable_sm80_to_sm89INS1_16FlashAttnFwdSm80INS1_25CollectiveMainloopFwdSm80ILi4ELi1ELb0EN4cute5tupleIJNS5_1CILi128EEENS7_ILi112EEENS7_ILi64EEEEEELi64ENS_10bfloat16_tEfNS_4arch4Sm80ELb1ELb0ELb0ELb0ELb1ELb0ELb1ELb0EEENS1_21CollectiveEpilogueFwdINS6_IJS8_SA_S9_EEENS6_IJNS7_ILi1EEESI_SI_EEESC_SE_Li128ELb0ELb1ELb0ELb0EEENS1_30DynamicPersistentTileSchedulerILi128ELi128ELb0ELb1ELb0EEEEEEEEEvNT_6ParamsE) ;  /* 0xfffe6d9002007950 */ /* 0x004fea0003c3ffff */
.L_x_631:
        /* <DEDUP_REMOVED lines=9> */
.L_x_804:


//--------------------- .text._ZN7cutlass13device_kernelIN5flash19enable_sm80_to_sm89INS1_16FlashAttnFwdSm80INS1_25CollectiveMainloopFwdSm80ILi4ELi1ELb0EN4cute5tupleIJNS5_1CILi128EEENS7_ILi112EEENS7_ILi64EEEEEELi64ENS_10bfloat16_tEfNS_4arch4Sm80ELb1ELb0ELb0ELb1ELb1ELb0ELb1ELb0EEENS1_21CollectiveEpilogueFwdINS6_IJS8_SA_S9_EEENS6_IJNS7_ILi1EEESI_SI_EEESC_SE_Li128ELb1ELb1ELb0ELb0EEENS1_19SingleTileSchedulerILb1ELb0ELb1ELi128EEEEEEEEEvNT_6ParamsE --------------------------
	.section	.text._ZN7cutlass13device_kernelIN5flash19enable_sm80_to_sm89INS1_16FlashAttnFwdSm80INS1_25CollectiveMainloopFwdSm80ILi4ELi1ELb0EN4cute5tupleIJNS5_1CILi128EEENS7_ILi112EEENS7_ILi64EEEEEELi64ENS_10bfloat16_tEfNS_4arch4Sm80ELb1ELb0ELb0ELb1ELb1ELb0ELb1ELb0EEENS1_21CollectiveEpilogueFwdINS6_IJS8_SA_S9_EEENS6_IJNS7_ILi1EEESI_SI_EEESC_SE_Li128ELb1ELb1ELb0ELb0EEENS1_19SingleTileSchedulerILb1ELb0ELb1ELi128EEEEEEEEEvNT_6ParamsE,"ax",@progbits
	.sectioninfo	@"SHI_REGISTERS=255"
	.align	128
.text._ZN7cutlass13device_kernelIN5flash19enable_sm80_to_sm89INS1_16FlashAttnFwdSm80INS1_25CollectiveMainloopFwdSm80ILi4ELi1ELb0EN4cute5tupleIJNS5_1CILi128EEENS7_ILi112EEENS7_ILi64EEEEEELi64ENS_10bfloat16_tEfNS_4arch4Sm80ELb1ELb0ELb0ELb1ELb1ELb0ELb1ELb0EEENS1_21CollectiveEpilogueFwdINS6_IJS8_SA_S9_EEENS6_IJNS7_ILi1EEESI_SI_EEESC_SE_Li128ELb1ELb1ELb0ELb0EEENS1_19SingleTileSchedulerILb1ELb0ELb1ELi128EEEEEEEEEvNT_6ParamsE:
        .type           _ZN7cutlass13device_kernelIN5flash19enable_sm80_to_sm89INS1_16FlashAttnFwdSm80INS1_25CollectiveMainloopFwdSm80ILi4ELi1ELb0EN4cute5tupleIJNS5_1CILi128EEENS7_ILi112EEENS7_ILi64EEEEEELi64ENS_10bfloat16_tEfNS_4arch4Sm80ELb1ELb0ELb0ELb1ELb1ELb0ELb1ELb0EEENS1_21CollectiveEpilogueFwdINS6_IJS8_SA_S9_EEENS6_IJNS7_ILi1EEESI_SI_EEESC_SE_Li128ELb1ELb1ELb0ELb0EEENS1_19SingleTileSchedulerILb1ELb0ELb1ELi128EEEEEEEEEvNT_6ParamsE,@function
        .size           _ZN7cutlass13device_kernelIN5flash19enable_sm80_to_sm89INS1_16FlashAttnFwdSm80INS1_25CollectiveMainloopFwdSm80ILi4ELi1ELb0EN4cute5tupleIJNS5_1CILi128EEENS7_ILi112EEENS7_ILi64EEEEEELi64ENS_10bfloat16_tEfNS_4arch4Sm80ELb1ELb0ELb0ELb1ELb1ELb0ELb1ELb0EEENS1_21CollectiveEpilogueFwdINS6_IJS8_SA_S9_EEENS6_IJNS7_ILi1EEESI_SI_EEESC_SE_Li128ELb1ELb1ELb0ELb0EEENS1_19SingleTileSchedulerILb1ELb0ELb1ELi128EEEEEEEEEvNT_6ParamsE,(.L_x_807 - _ZN7cutlass13device_kernelIN5flash19enable_sm80_to_sm89INS1_16FlashAttnFwdSm80INS1_25CollectiveMainloopFwdSm80ILi4ELi1ELb0EN4cute5tupleIJNS5_1CILi128EEENS7_ILi112EEENS7_ILi64EEEEEELi64ENS_10bfloat16_tEfNS_4arch4Sm80ELb1ELb0ELb0ELb1ELb1ELb0ELb1ELb0EEENS1_21CollectiveEpilogueFwdINS6_IJS8_SA_S9_EEENS6_IJNS7_ILi1EEESI_SI_EEESC_SE_Li128ELb1ELb1ELb0ELb0EEENS1_19SingleTileSchedulerILb1ELb0ELb1ELi128EEEEEEEEEvNT_6ParamsE)
        .other          _ZN7cutlass13device_kernelIN5flash19enable_sm80_to_sm89INS1_16FlashAttnFwdSm80INS1_25CollectiveMainloopFwdSm80ILi4ELi1ELb0EN4cute5tupleIJNS5_1CILi128EEENS7_ILi112EEENS7_ILi64EEEEEELi64ENS_10bfloat16_tEfNS_4arch4Sm80ELb1ELb0ELb0ELb1ELb1ELb0ELb1ELb0EEENS1_21CollectiveEpilogueFwdINS6_IJS8_SA_S9_EEENS6_IJNS7_ILi1EEESI_SI_EEESC_SE_Li128ELb1ELb1ELb0ELb0EEENS1_19SingleTileSchedulerILb1ELb0ELb1ELi128EEEEEEEEEvNT_6ParamsE,@"STO_CUDA_ENTRY STV_DEFAULT"
_ZN7cutlass13device_kernelIN5flash19enable_sm80_to_sm89INS1_16FlashAttnFwdSm80INS1_25CollectiveMainloopFwdSm80ILi4ELi1ELb0EN4cute5tupleIJNS5_1CILi128EEENS7_ILi112EEENS7_ILi64EEEEEELi64ENS_10bfloat16_tEfNS_4arch4Sm80ELb1ELb0ELb0ELb1ELb1ELb0ELb1ELb0EEENS1_21CollectiveEpilogueFwdINS6_IJS8_SA_S9_EEENS6_IJNS7_ILi1EEESI_SI_EEESC_SE_Li128ELb1ELb1ELb0ELb0EEENS1_19SingleTileSchedulerILb1ELb0ELb1ELi128EEEEEEEEEvNT_6ParamsE:
        /* <DEDUP_REMOVED lines=21> */
.L_x_633:
        /* <DEDUP_REMOVED lines=13> */
.L_x_635:
[----:B------:R-:W-:Y:S02]  /*0220*/  ULDC UR5, c[0x0][0x54c] ;  /* 0x0001530000057ab9 */ /* 0x000fe40000000800 */
.L_x_634:
[----:B------:R-:W-:Y:S02]  /*0230*/  ULDC UR4, c[0x0][0x548] ;  /* 0x0001520000047ab9 */ /* 0x000fe40000000800 */
[----:B------:R-:W-:-:S02]  /*0240*/  USHF.L.U32 UR10, UR10, 0x7, URZ ;  /* 0x000000070a0a7899 */ /* 0x000fc4000800063f */
[----:B------:R-:W-:-:S04]  /*0250*/  UIMAD UR4, UR5, UR4, URZ ;  /* 0x00000004050472a4 */ /* 0x000fc8000f8e023f */
[----:B------:R-:W-:-:S04]  /*0260*/  UISETP.GE.AND UP0, UPT, UR10, UR4, UPT ;  /* 0x000000040a00728c */ /* 0x000fc8000bf06270 */
[----:B------:R-:W-:Y:S01]  /*0270*/  USEL UR13, UR13, 0xffffffff, !UP0 ;  /* 0xffffffff0d0d7887 */ /* 0x000fe2000c000000 */
[----:B------:R-:W-:Y:S05]  /*0280*/  BRA `(.L_x_636) ;  /* 0x000001b000007947 */ /* 0x000fea0003800000 */
.L_x_632:
        /* <DEDUP_REMOVED lines=8> */
.L_x_637:
        /* <DEDUP_REMOVED lines=13> */
.L_x_639:
[----:B------:R-:W-:Y:S02]  /*03e0*/  ULDC UR5, c[0x0][0x54c] ;  /* 0x0001530000057ab9 */ /* 0x000fe40000000800 */
.L_x_638:
[----:B------:R-:W-:Y:S02]  /*03f0*/  ULDC UR4, c[0x0][0x548] ;  /* 0x0001520000047ab9 */ /* 0x000fe40000000800 */
[----:B------:R-:W-:-:S02]  /*0400*/  USHF.L.U32 UR10, UR10, 0x7, URZ ;  /* 0x000000070a0a7899 */ /* 0x000fc4000800063f */
[----:B------:R-:W-:-:S04]  /*0410*/  UIMAD UR4, UR5, UR4, URZ ;  /* 0x00000004050472a4 */ /* 0x000fc8000f8e023f */
[----:B------:R-:W-:-:S04]  /*0420*/  UISETP.GE.AND UP0, UPT, UR10, UR4, UPT ;  /* 0x000000040a00728c */ /* 0x000fc8000bf06270 */
[----:B------:R-:W-:-:S06]  /*0430*/  USEL UR13, UR13, 0xffffffff, !UP0 ;  /* 0xffffffff0d0d7887 */ /* 0x000fcc000c000000 */
.L_x_636:
        /* <DEDUP_REMOVED lines=42> */
[----:B------:R-:W2:Y:S04]  /*06e0*/  LDG.E R2, [R6.64] ;  /* 0x0000000e06027981 */ /* 0x000ea8000c1e1900 */
[----:B------:R-:W4:Y:S01]  /*06f0*/  LDG.E R0, [R6.64+0x4] ;  /* 0x0000040e06007981 */ /* 0x000f22000c1e1900 */
[----:B--23--:R-:W1:Y:S08]  /*0700*/  R2UR UR12, R2 ;  /* 0x00000000020c73c2 */ /* 0x00ce7000000e0000 */
[----:B----4-:R-:W1:Y:S02]  /*0710*/  R2UR UR4, R0 ;  /* 0x00000000000473c2 */ /* 0x010e6400000e0000 */
[----:B-1----:R-:W-:-:S06]  /*0720*/  UIADD3 UR12, -UR12, UR4, URZ ;  /* 0x000000040c0c7290 */ /* 0x002fcc000fffe13f */
.L_x_640:
        /* <DEDUP_REMOVED lines=10> */
.L_x_641:
        /* <DEDUP_REMOVED lines=12> */
.L_x_642:
[----:B------:R-:W-:Y:S01]  /*0890*/  ULDC UR4, c[0x0][0x2c4] ;  /* 0x0000b10000047ab9 */ /* 0x000fe20000000800 */
[----:B------:R-:W-:Y:S01]  /*08a0*/  PLOP3.LUT P4, PT, PT, PT, PT, 0x80, 0x0 ;  /* 0x000000000000781c */ /* 0x000fe20003f8f070 */
[----:B------:R-:W-:Y:S01]  /*08b0*/  UISETP.NE.AND UP1, UPT, UR4, 0x1, UPT ;  /* 0x000000010400788c */ /* 0x000fe2000bf25270 */
[----:B------:R-:W-:Y:S01]  /*08c0*/  CS2R R186, SRZ ;  /* 0x0000000000ba7805 */ /* 0x000fe2000001ff00 */
[----:B------:R-:W-:Y:S01]  /*08d0*/  UIADD3 UR7, -UR11, UR7, URZ ;  /* 0x000000070b077290 */ /* 0x000fe2000fffe13f */
[----:B------:R-:W-:Y:S01]  /*08e0*/  CS2R R184, SRZ ;  /* 0x0000000000b87805 */ /* 0x000fe2000001ff00 */
[----:B------:R-:W-:Y:S01]  /*08f0*/  ULDC.64 UR4, c[0x0][0x2c8] ;  /* 0x0000b20000047ab9 */ /* 0x000fe20000000a00 */
[----:B------:R-:W-:Y:S01]  /*0900*/  CS2R R130, SRZ ;  /* 0x0000000000827805 */ /* 0x000fe2000001ff00 */
[----:B------:R-:W-:Y:S01]  /*0910*/  CS2R R128, SRZ ;  /* 0x0000000000807805 */ /* 0x000fe2000001ff00 */
[----:B------:R-:W-:Y:S01]  /*0920*/  IMAD.MOV.U32 R15, RZ, RZ, RZ ;  /* 0x000000ffff0f7224 */ /* 0x000fe200078e00ff */
[----:B------:R-:W-:Y:S01]  /*0930*/  MOV R11, RZ ;  /* 0x000000ff000b7202 */ /* 0x000fe20000000f00 */
[----:B------:R-:W-:Y:S01]  /*0940*/  IMAD.MOV.U32 R126, RZ, RZ, RZ ;  /* 0x000000ffff7e7224 */ /* 0x000fe200078e00ff */
[----:B------:R-:W-:Y:S01]  /*0950*/  CS2R R16, SRZ ;  /* 0x0000000000107805 */ /* 0x000fe2000001ff00 */
[----:B------:R-:W-:Y:S01]  /*0960*/  @UP1 UIADD3 UR18, UR10, 0x7f, URZ ;  /* 0x0000007f0a121890 */ /* 0x000fe2000fffe03f */
[----:B------:R-:W-:Y:S01]  /*0970*/  IMAD.MOV.U32 R124, RZ, RZ, RZ ;  /* 0x000000ffff7c7224 */ /* 0x000fe200078e00ff */
[----:B------:R-:W-:Y:S01]  /*0980*/  MOV R122, RZ ;  /* 0x000000ff007a7202 */ /* 0x000fe20000000f00 */
[----:B------:R-:W-:Y:S01]  /*0990*/  IMAD.MOV.U32 R120, RZ, RZ, RZ ;  /* 0x000000ffff787224 */ /* 0x000fe200078e00ff */
[----:B------:R-:W-:Y:S01]  /*09a0*/  UIMAD.WIDE.U32 UR18, UR18, UR4, URZ ;  /* 0x00000004121272a5 */ /* 0x000fe2000f8e003f */
[----:B------:R-:W-:Y:S01]  /*09b0*/  CS2R R18, SRZ ;  /* 0x0000000000127805 */ /* 0x000fe2000001ff00 */
[----:B------:R-:W-:Y:S01]  /*09c0*/  UIADD3 UR4, UR10, 0x7f, URZ ;  /* 0x0000007f0a047890 */ /* 0x000fe2000fffe03f */
[----:B------:R-:W-:Y:S01]  /*09d0*/  MOV R182, RZ ;  /* 0x000000ff00b67202 */ /* 0x000fe20000000f00 */
[----:B------:R-:W-:Y:S01]  /*09e0*/  @UP1 USHF.R.U32.HI UR4, URZ, UR5, UR19 ;  /* 0x000000053f041299 */ /* 0x000fe20008011613 */
[----:B------:R-:W-:Y:S01]  /*09f0*/  CS2R R12, SRZ ;  /* 0x00000000000c7805 */ /* 0x000fe2000001ff00 */
[----:B---3--:R-:W-:Y:S01]  /*0a00*/  UIADD3 UR5, UR7, 0x70, -UR12 ;  /* 0x0000007007057890 */ /* 0x008fe2000fffe80c */
[----:B------:R-:W-:Y:S01]  /*0a10*/  IMAD.MOV.U32 R180, RZ, RZ, RZ ;  /* 0x000000ffffb47224 */ /* 0x000fe200078e00ff */
[----:B------:R-:W-:Y:S01]  /*0a20*/  UIADD3 UR19, UR7, 0x6f, URZ ;  /* 0x0000006f07137890 */ /* 0x000fe2000fffe03f */
[----:B------:R-:W-:Y:S01]  /*0a30*/  MOV R118, RZ ;  /* 0x000000ff00767202 */ /* 0x000fe20000000f00 */
[----:B------:R-:W-:Y:S01]  /*0a40*/  UIADD3 UR5, UR5, UR4, URZ ;  /* 0x0000000405057290 */ /* 0x000fe2000fffe03f */
[----:B------:R-:W-:Y:S01]  /*0a50*/  IMAD.MOV.U32 R116, RZ, RZ, RZ ;  /* 0x000000ffff747224 */ /* 0x000fe200078e00ff */
[----:B------:R-:W-:Y:S01]  /*0a60*/  UMOV UR18, URZ ;  /* 0x0000003f00127c82 */ /* 0x000fe20008000000 */
[----:B------:R-:W-:Y:S01]  /*0a70*/  CS2R R178, SRZ ;  /* 0x0000000000b27805 */ /* 0x000fe2000001ff00 */
[----:B------:R-:W-:Y:S01]  /*0a80*/  UMOV UR4, URZ ;  /* 0x0000003f00047c82 */ /* 0x000fe20008000000 */
[----:B------:R-:W-:Y:S01]  /*0a90*/  CS2R R22, SRZ ;  /* 0x0000000000167805 */ /* 0x000fe2000001ff00 */
[----:B------:R-:W-:Y:S01]  /*0aa0*/  UIMAD.WIDE UR18, UR19, -0x6db6db6d, UR18 ;  /* 0x92492493131278a5 */ /* 0x000fe2000f8e0212 */
[----:B------:R-:W-:Y:S01]  /*0ab0*/  MOV R176, RZ ;  /* 0x000000ff00b07202 */ /* 0x000fe20000000f00 */
[----:B------:R-:W-:Y:S01]  /*0ac0*/  UIMAD.WIDE UR4, UR5, -0x6db6db6d, UR4 ;  /* 0x92492493050478a5 */ /* 0x000fe2000f8e0204 */
[----:B------:R-:W-:Y:S01]  /*0ad0*/  IMAD.MOV.U32 R174, RZ, RZ, RZ ;  /* 0x000000ffffae7224 */ /* 0x000fe200078e00ff */
[----:B------:R-:W-:Y:S01]  /*0ae0*/  USHF.R.U32.HI UR6, URZ, 0x1f, UR19 ;  /* 0x0000001f3f067899 */ /* 0x000fe20008011613 */
[----:B------:R-:W-:Y:S01]  /*0af0*/  CS2R R24, SRZ ;  /* 0x0000000000187805 */ /* 0x000fe2000001ff00 */
[----:B------:R-:W-:Y:S01]  /*0b00*/  USHF.R.U32.HI UR4, URZ, 0x1f, UR5 ;  /* 0x0000001f3f047899 */ /* 0x000fe20008011605 */
[----:B------:R-:W-:Y:S01]  /*0b10*/  MOV R172, RZ ;  /* 0x000000ff00ac7202 */ /* 0x000fe20000000f00 */
[----:B------:R-:W-:Y:S01]  /*0b20*/  ULEA.HI.SX32 UR6, UR19, UR6, 0x1a ;  /* 0x0000000613067291 */ /* 0x000fe2000f8fd23f */
[----:B------:R-:W-:Y:S01]  /*0b30*/  CS2R R166, SRZ ;  /* 0x0000000000a67805 */ /* 0x000fe2000001ff00 */
[----:B------:R-:W-:Y:S01]  /*0b40*/  ULEA.HI.SX32 UR4, UR5, UR4, 0x1a ;  /* 0x0000000405047291 */ /* 0x000fe2000f8fd23f */
[----:B------:R-:W-:Y:S01]  /*0b50*/  IMAD.MOV.U32 R164, RZ, RZ, RZ ;  /* 0x000000ffffa47224 */ /* 0x000fe200078e00ff */
[----:B------:R-:W-:Y:S01]  /*0b60*/  CS2R R20, SRZ ;  /* 0x0000000000147805 */ /* 0x000fe2000001ff00 */
[----:B------:R-:W-:Y:S01]  /*0b70*/  MOV R170, RZ ;  /* 0x000000ff00aa7202 */ /* 0x000fe20000000f00 */
[----:B------:R-:W-:Y:S01]  /*0b80*/  UISETP.LT.AND UP0, UPT, UR6, UR4, UPT ;  /* 0x000000040600728c */ /* 0x000fe2000bf01270 */
[----:B------:R-:W-:Y:S01]  /*0b90*/  IMAD.MOV.U32 R168, RZ, RZ, RZ ;  /* 0x000000ffffa87224 */ /* 0x000fe200078e00ff */
[----:B------:R-:W-:Y:S01]  /*0ba0*/  CS2R R162, SRZ ;  /* 0x0000000000a27805 */ /* 0x000fe2000001ff00 */
[----:B------:R-:W-:Y:S01]  /*0bb0*/  CS2R R28, SRZ ;  /* 0x00000000001c7805 */ /* 0x000fe2000001ff00 */
[----:B------:R-:W-:Y:S01]  /*0bc0*/  USEL UR6, UR6, UR4, UP0 ;  /* 0x0000000406067287 */ /* 0x000fe20008000000 */
[----:B------:R-:W-:Y:S01]  /*0bd0*/  MOV R160, RZ ;  /* 0x000000ff00a07202 */ /* 0x000fe20000000f00 */
[----:B------:R-:W-:Y:S01]  /*0be0*/  IMAD.MOV.U32 R158, RZ, RZ, RZ ;  /* 0x000000ffff9e7224 */ /* 0x000fe200078e00ff */
[----:B------:R-:W-:Y:S01]  /*0bf0*/  CS2R R30, SRZ ;  /* 0x00000000001e7805 */ /* 0x000fe2000001ff00 */
[----:B------:R-:W-:Y:S01]  /*0c00*/  UISETP.GE.AND UP0, UPT, UR6, 0x1, UPT ;  /* 0x000000010600788c */ /* 0x000fe2000bf06270 */
[----:B------:R-:W-:Y:S01]  /*0c10*/  MOV R156, RZ ;  /* 0x000000ff009c7202 */ /* 0x000fe20000000f00 */
[----:B------:R-:W-:Y:S01]  /*0c20*/  CS2R R150, SRZ ;  /* 0x0000000000967805 */ /* 0x000fe2000001ff00 */
[----:B------:R-:W-:Y:S01]  /*0c30*/  CS2R R32, SRZ ;  /* 0x0000000000207805 */ /* 0x000fe2000001ff00 */
[----:B------:R-:W-:Y:S01]  /*0c40*/  IMAD.MOV.U32 R148, RZ, RZ, RZ ;  /* 0x000000ffff947224 */ /* 0x000fe200078e00ff */
[----:B------:R-:W-:Y:S01]  /*0c50*/  MOV R154, RZ ;  /* 0x000000ff009a7202 */ /* 0x000fe20000000f00 */
[----:B------:R-:W-:Y:S01]  /*0c60*/  CS2R R26, SRZ ;  /* 0x00000000001a7805 */ /* 0x000fe2000001ff00 */
[----:B------:R-:W-:Y:S01]  /*0c70*/  PLOP3.LUT P0, PT, PT, PT, UP0, 0x80, 0x0 ;  /* 0x000000000000781c */ /* 0x000fe20003f0f008 */
[----:B------:R-:W-:Y:S01]  /*0c80*/  IMAD.MOV.U32 R152, RZ, RZ, RZ ;  /* 0x000000ffff987224 */ /* 0x000fe200078e00ff */
[----:B------:R-:W-:Y:S01]  /*0c90*/  CS2R R146, SRZ ;  /* 0x0000000000927805 */ /* 0x000fe2000001ff00 */
[----:B------:R-:W-:Y:S01]  /*0ca0*/  MOV R144, RZ ;  /* 0x000000ff00907202 */ /* 0x000fe20000000f00 */
[----:B------:R-:W-:Y:S01]  /*0cb0*/  IMAD.MOV.U32 R142, RZ, RZ, RZ ;  /* 0x000000ffff8e7224 */ /* 0x000fe200078e00ff */
[----:B------:R-:W-:Y:S01]  /*0cc0*/  CS2R R140, SRZ ;  /* 0x00000000008c7805 */ /* 0x000fe2000001ff00 */
[----:B------:R-:W-:Y:S01]  /*0cd0*/  CS2R R38, SRZ ;  /* 0x0000000000267805 */ /* 0x000fe2000001ff00 */
[----:B------:R-:W-:-:S06]  /*0ce0*/  CS2R R36, SRZ ;  /* 0x0000000000247805 */ /* 0x000fcc000001ff00 */
        /* <DEDUP_REMOVED lines=13> */
[----:B------:R-:W-:Y:S01]  /*0dc0*/  UIMAD UR17, UR17, UR4, URZ ;  /* 0x00000004111172a4 */ /* 0x000fe2000f8e023f */
[----:B------:R-:W-:Y:S01]  /*0dd0*/  PLOP3.LUT P2, PT, PT, PT, UP1, 0x80, 0x0 ;  /* 0x000000000000781c */ /* 0x000fe20003f4f018 */
[----:B------:R-:W-:Y:S01]  /*0de0*/  UIMAD.WIDE.U32 UR18, UR16, UR4, URZ ;  /* 0x00000004101272a5 */ /* 0x000fe2000f8e003f */
[----:B------:R-:W-:Y:S01]  /*0df0*/  PLOP3.LUT P0, PT, PT, PT, UP1, 0x80, 0x0 ;  /* 0x000000000000781c */ /* 0x000fe20003f0f018 */
[----:B------:R-:W-:Y:S01]  /*0e00*/  UIMAD UR17, UR16, UR5, UR17 ;  /* 0x00000005101172a4 */ /* 0x000fe2000f8e0211 */
[----:B------:R-:W-:Y:S01]  /*0e10*/  LEA.HI R20, R224, R225, RZ, 0x4 ;  /* 0x000000e1e0147211 */ /* 0x000fe200078f20ff */
[----:B------:R-:W-:Y:S01]  /*0e20*/  BSSY B0, `(.L_x_644) ;  /* 0x0000052000007945 */ /* 0x000fe20003800000 */
[----:B------:R-:W-:-:S02]  /*0e30*/  ULDC.64 UR4, c[0x0][0x1b8] ;  /* 0x00006e0000047ab9 */ /* 0x000fc40000000a00 */
[----:B------:R-:W-:Y:S02]  /*0e40*/  UIADD3 UR19, UR19, UR17, URZ ;  /* 0x0000001113137290 */ /* 0x000fe4000fffe03f */
[----:B------:R-:W-:Y:S02]  /*0e50*/  USHF.R.S32.HI UR17, URZ, 0x1f, UR13 ;  /* 0x0000001f3f117899 */ /* 0x000fe4000801140d */
[----:B------:R-:W-:Y:S02]  /*0e60*/  UIMAD UR16, UR8, UR4, URZ ;  /* 0x00000004081072a4 */ /* 0x000fe4000f8e023f */
[----:B------:R-:W-:Y:S02]  /*0e70*/  USEL UR17, UR17, URZ, !UP2 ;  /* 0x0000003f11117287 */ /* 0x000fe4000d000000 */
[----:B------:R-:W-:Y:S02]  /*0e80*/  UIMAD UR16, UR9, UR5, UR16 ;  /* 0x00000005091072a4 */ /* 0x000fe4000f8e0210 */
[----:B------:R-:W-:-:S02]  /*0e90*/  UIMAD.WIDE.U32 UR20, UR9, UR4, UR18 ;  /* 0x00000004091472a5 */ /* 0x000fc4000f8e0012 */
[----:B------:R-:W-:Y:S02]  /*0ea0*/  USEL UR18, UR13, URZ, !UP2 ;  /* 0x0000003f0d127287 */ /* 0x000fe4000d000000 */
[----:B------:R-:W-:Y:S01]  /*0eb0*/  ULDC.64 UR4, c[0x0][0x1c0] ;  /* 0x0000700000047ab9 */ /* 0x000fe20000000a00 */
[----:B-1----:R-:W-:Y:S01]  /*0ec0*/  LEA.HI R2, R224, R225, RZ, 0x3 ;  /* 0x000000e1e0027211 */ /* 0x002fe200078f18ff */
[----:B------:R-:W-:Y:S02]  /*0ed0*/  UIMAD UR17, UR17, UR4, URZ ;  /* 0x00000004111172a4 */ /* 0x000fe4000f8e023f */
[----:B------:R-:W-:Y:S01]  /*0ee0*/  UIADD3 UR21, UR21, UR16, URZ ;  /* 0x0000001015157290 */ /* 0x000fe2000fffe03f */
[----:B------:R-:W-:Y:S01]  /*0ef0*/  LOP3.LUT R0, R2, 0xfffffff8, RZ, 0xc0, !PT ;  /* 0xfffffff802007812 */ /* 0x000fe200078ec0ff */
[----:B------:R-:W-:Y:S01]  /*0f00*/  UIMAD UR5, UR18, UR5, UR17 ;  /* 0x00000005120572a4 */ /* 0x000fe2000f8e0211 */
[----:B------:R-:W-:Y:S01]  /*0f10*/  SHF.R.S32.HI R17, RZ, 0x3, R2 ;  /* 0x00000003ff117819 */ /* 0x000fe20000011402 */
[----:B------:R-:W-:-:S02]  /*0f20*/  UIMAD.WIDE.U32 UR18, UR18, UR4, UR20 ;  /* 0x00000004121272a5 */ /* 0x000fc4000f8e0014 */
[----:B------:R-:W-:Y:S01]  /*0f30*/  IMAD.IADD R6, R225, 0x1, -R0 ;  /* 0x00000001e1067824 */ /* 0x000fe200078e0a00 */
[----:B------:R-:W-:Y:S02]  /*0f40*/  ULDC UR17, c[0x0][0x2c4] ;  /* 0x0000b10000117ab9 */ /* 0x000fe40000000800 */
[----:B------:R-:W-:Y:S01]  /*0f50*/  UIADD3 UR5, UR19, UR5, URZ ;  /* 0x0000000513057290 */ /* 0x000fe2000fffe03f */
[C---:B------:R-:W-:Y:S01]  /*0f60*/  IMAD R226, R6.reuse, 0x10, R17 ;  /* 0x0000001006e27824 */ /* 0x040fe200078e0211 */
[----:B------:R-:W-:Y:S01]  /*0f70*/  UIMAD UR17, UR12, UR17, URZ ;  /* 0x000000110c1172a4 */ /* 0x000fe2000f8e023f */
[----:B------:R-:W-:Y:S02]  /*0f80*/  IMAD.U32 R3, RZ, RZ, UR19 ;  /* 0x00000013ff037e24 */ /* 0x000fe4000f8e00ff */
[----:B------:R-:W-:Y:S01]  /*0f90*/  IMAD.SHL.U32 R6, R6, 0x8, RZ ;  /* 0x0000000806067824 */ /* 0x000fe200078e00ff */
[----:B------:R-:W-:Y:S01]  /*0fa0*/  IADD3 R4, R226, UR10, RZ ;  /* 0x0000000ae2047c10 */ /* 0x000fe2000fffe0ff */
[----:B------:R-:W-:Y:S01]  /*0fb0*/  IMAD.U32 R3, RZ, RZ, UR5 ;  /* 0x00000005ff037e24 */ /* 0x000fe2000f8e00ff */
[----:B------:R1:W-:Y:S03]  /*0fc0*/  STL [R1], R226 ;  /* 0x000000e201007387 */ /* 0x0003e60000100800 */
[----:B------:R-:W-:-:S04]  /*0fd0*/  @P2 IMAD.HI.U32 R2, R4, c[0x0][0x2c8], RZ ;  /* 0x0000b20004022a27 */ /* 0x000fc800078e00ff */
[----:B------:R-:W-:Y:S01]  /*0fe0*/  IMAD.MOV.U32 R0, RZ, RZ, R4 ;  /* 0x000000ffff007224 */ /* 0x000fe200078e0004 */
[----:B------:R-:W-:Y:S01]  /*0ff0*/  @P0 SHF.R.U32.HI R0, RZ, c[0x0][0x2cc], R2 ;  /* 0x0000b300ff000a19 */ /* 0x000fe20000011602 */
[----:B------:R-:W-:Y:S01]  /*1000*/  IMAD.U32 R2, RZ, RZ, UR18 ;  /* 0x00000012ff027e24 */ /* 0x000fe2000f8e00ff */
[----:B------:R-:W-:Y:S02]  /*1010*/  ISETP.GE.AND P0, PT, R6, c[0x0][0x198], PT ;  /* 0x0000660006007a0c */ /* 0x000fe40003f06270 */
        /* <DEDUP_REMOVED lines=19> */
[----:B------:R1:W3:Y:S02]  /*1150*/  SHFL.IDX PT, R6, R8, RZ, 0x181f ;  /* 0x00181fff08067589 */ /* 0x0002e400000e0000 */
[----:B------:R-:W-:Y:S02]  /*1160*/  LEA.HI.X R9, R2, c[0x0][0x164], R3, 0x1, P2 ;  /* 0x0000590002097a11 */ /* 0x000fe400010f0c03 */
[----:B------:R-:W-:-:S02]  /*1170*/  SHF.R.S32.HI R3, RZ, 0x1f, R0 ;  /* 0x0000001fff037819 */ /* 0x000fc40000011400 */
[----:B------:R-:W-:Y:S01]  /*1180*/  LOP3.LUT R4, R5, R4, RZ, 0x3c, !PT ;  /* 0x0000000405047212 */ /* 0x000fe200078e3cff */
[----:B------:R1:W4:Y:S01]  /*1190*/  SHFL.IDX PT, R7, R9, RZ, 0x181f ;  /* 0x00181fff09077589 */ /* 0x00032200000e0000 */
[----:B------:R-:W-:Y:S02]  /*11a0*/  LEA.HI R19, R3, R0, RZ, 0x3 ;  /* 0x0000000003137211 */ /* 0x000fe400078f18ff */
[----:B------:R-:W-:Y:S02]  /*11b0*/  IADD3 R5, R17, UR10, RZ ;  /* 0x0000000a11057c10 */ /* 0x000fe4000fffe0ff */
[----:B------:R-:W-:Y:S02]  /*11c0*/  LEA.HI R2, R224, R225, RZ, 0x3 ;  /* 0x000000e1e0027211 */ /* 0x000fe400078f18ff */
[----:B------:R-:W-:Y:S02]  /*11d0*/  LOP3.LUT R3, R19, 0xfffffff8, RZ, 0xc0, !PT ;  /* 0xfffffff813037812 */ /* 0x000fe400078ec0ff */
[----:B------:R-:W-:-:S02]  /*11e0*/  ISETP.GE.AND P3, PT, R5, UR17, PT ;  /* 0x0000001105007c0c */ /* 0x000fc4000bf66270 */
[----:B------:R-:W-:Y:S01]  /*11f0*/  LOP3.LUT R2, R2, 0xfffffff8, RZ, 0xc0, !PT ;  /* 0xfffffff802027812 */ /* 0x000fe200078ec0ff */
[----:B------:R-:W-:Y:S02]  /*1200*/  IMAD.IADD R18, R0, 0x1, -R3 ;  /* 0x0000000100127824 */ /* 0x000fe400078e0a03 */
[----:B------:R-:W-:Y:S02]  /*1210*/  IMAD.MOV.U32 R3, RZ, RZ, 0x20 ;  /* 0x00000020ff037424 */ /* 0x000fe400078e00ff */
[----:B------:R-:W-:Y:S02]  /*1220*/  IMAD.IADD R37, R225, 0x1, -R2 ;  /* 0x00000001e1257824 */ /* 0x000fe400078e0a02 */
[----:B------:R-:W-:Y:S02]  /*1230*/  IMAD.MOV.U32 R2, RZ, RZ, 0x10 ;  /* 0x00000010ff027424 */ /* 0x000fe400078e00ff */
[----:B------:R-:W-:-:S05]  /*1240*/  IMAD.SHL.U32 R36, R37, 0x8, RZ ;  /* 0x0000000825247824 */ /* 0x000fca00078e00ff */
[----:B------:R-:W-:Y:S01]  /*1250*/  SHF.R.S32.HI R246, RZ, 0x1f, R36 ;  /* 0x0000001ffff67819 */ /* 0x000fe20000011424 */
[----:B--2---:R2:W5:Y:S01]  /*1260*/  @P1 R2UR UR21, R10 ;  /* 0x000000000a1513c2 */ /* 0x00456200000e0000 */
[----:B------:R-:W-:Y:S01]  /*1270*/  R2P PR, R18, 0x6 ;  /* 0x0000000612007804 */ /* 0x000fe20000000000 */
[----:B-----5:R-:W-:-:S04]  /*1280*/  @!UP0 UMOV UR21, UR13 ;  /* 0x0000000d00158c82 */ /* 0x020fc80008000000 */
[----:B------:R-:W-:Y:S02]  /*1290*/  SEL R2, R2, 0xfffffff0, !P1 ;  /* 0xfffffff002027807 */ /* 0x000fe40004800000 */
[----:B--2---:R-:W-:-:S05]  /*12a0*/  LEA.HI R10, R224, R225, RZ, 0x6 ;  /* 0x000000e1e00a7211 */ /* 0x004fca00078f30ff */
[----:B------:R-:W-:-:S05]  /*12b0*/  IMAD.SHL.U32 R0, R10, 0x8, RZ ;  /* 0x000000080a007824 */ /* 0x000fca00078e00ff */
[----:B------:R-:W-:Y:S02]  /*12c0*/  LOP3.LUT R10, R4, 0xfffffe00, R0, 0xf8, !PT ;  /* 0xfffffe00040a7812 */ /* 0x000fe400078ef800 */
[----:B------:R-:W-:Y:S01]  /*12d0*/  SEL R4, R3, 0xffffffe0, !P2 ;  /* 0xffffffe003047807 */ /* 0x000fe20005000000 */
[----:B------:R-:W-:Y:S05]  /*12e0*/  @P3 BRA `(.L_x_645) ;  /* 0x0000005000003947 */ /* 0x000fea0003800000 */
[----:B-1-34-:R-:W-:Y:S01]  /*12f0*/  LEA R6, P1, R36, R6, 0x1 ;  /* 0x0000000624067211 */ /* 0x01afe200078208ff */
[----:B------:R-:W-:-:S03]  /*1300*/  IMAD.SHL.U32 R0, R10, 0x2, RZ ;  /* 0x000000020a007824 */ /* 0x000fc600078e00ff */
[----:B------:R-:W-:-:S05]  /*1310*/  LEA.HI.X R7, R36, R7, R246, 0x1, P1 ;  /* 0x0000000724077211 */ /* 0x000fca00008f0cf6 */
[----:B------:R-:W-:Y:S01]  /*1320*/  @!PT LDS RZ, [RZ] ;  /* 0x00000000fffff984 */ /* 0x000fe20000000800 */
[----:B------:R1:W-:Y:S04]  /*1330*/  LDGSTS.E.BYPASS.LTC128B.128 [R0+0x7100], [R6.64], !P0 ;  /* 0x0710000006007fae */ /* 0x0003e8000c101d4e */
.L_x_645:
[----:B-1-34-:R-:W-:Y:S05]  /*1340*/  BSYNC B0 ;  /* 0x0000000000007941 */ /* 0x01afea0003800000 */
.L_x_644:
        /* <DEDUP_REMOVED lines=11> */
.L_x_647:
[----:B------:R-:W-:Y:S05]  /*1400*/  BSYNC B0 ;  /* 0x0000000000007941 */ /* 0x000fea0003800000 */
.L_x_646:
        /* <DEDUP_REMOVED lines=11> */
.L_x_649:
[----:B------:R-:W-:Y:S05]  /*14c0*/  BSYNC B0 ;  /* 0x0000000000007941 */ /* 0x000fea0003800000 */
.L_x_648:
        /* <DEDUP_REMOVED lines=11> */
.L_x_651:
[----:B------:R-:W-:Y:S05]  /*1580*/  BSYNC B0 ;  /* 0x0000000000007941 */ /* 0x000fea0003800000 */
.L_x_650:
        /* <DEDUP_REMOVED lines=11> */
.L_x_653:
[----:B------:R-:W-:Y:S05]  /*1640*/  BSYNC B0 ;  /* 0x0000000000007941 */ /* 0x000fea0003800000 */
.L_x_652:
        /* <DEDUP_REMOVED lines=11> */
.L_x_655:
[----:B------:R-:W-:Y:S05]  /*1700*/  BSYNC B0 ;  /* 0x0000000000007941 */ /* 0x000fea0003800000 */
.L_x_654:
        /* <DEDUP_REMOVED lines=11> */
.L_x_657:
[----:B------:R-:W-:Y:S05]  /*17c0*/  BSYNC B0 ;  /* 0x0000000000007941 */ /* 0x000fea0003800000 */
.L_x_656:
[----:B-123--:R-:W1:Y:S01]  /*17d0*/  SHFL.IDX PT, R8, R8, 0x7, 0x181f ;  /* 0x00f81f0008087f89 */ /* 0x00ee6200000e0000 */
[----:B----4-:R-:W-:Y:S01]  /*17e0*/  IADD3 R3, R5, 0x70, RZ ;  /* 0x0000007005037810 */ /* 0x010fe20007ffe0ff */
[----:B------:R-:W-:Y:S01]  /*17f0*/  UMOV UR16, 0x70 ;  /* 0x0000007000107882 */ /* 0x000fe20000000000 */
[----:B------:R-:W-:Y:S01]  /*1800*/  IMAD.MOV.U32 R0, RZ, RZ, c[0x0][0x2b8] ;  /* 0x0000ae00ff007624 */ /* 0x000fe200078e00ff */
        /* <DEDUP_REMOVED lines=37> */
[----:B------:R-:W-:Y:S01]  /*1a60*/  ISETP.GE.AND P6, PT, R36, c[0x0][0x1d4], PT ;  /* 0x0000750024007a0c */ /* 0x000fe20003fc6270 */
[----:B------:R-:W-:Y:S01]  /*1a70*/  UIADD3 UR21, UR6, -0x1, URZ ;  /* 0xffffffff06157890 */ /* 0x000fe2000fffe03f */
[----:B------:R-:W-:Y:S01]  /*1a80*/  IMAD R5, R249, c[0x0][0x1e0], RZ ;  /* 0x00007800f9057a24 */ /* 0x000fe200078e02ff */
[----:B------:R-:W-:Y:S01]  /*1a90*/  SHF.R.S32.HI R39, RZ, 0x1f, R249 ;  /* 0x0000001fff277819 */ /* 0x000fe200000114f9 */
[----:B------:R-:W-:Y:S01]  /*1aa0*/  UIADD3 UR20, UR23, UR20, URZ ;  /* 0x0000001417147290 */ /* 0x000fe2000fffe03f */
[----:B------:R-:W-:Y:S01]  /*1ab0*/  SHF.R.S32.HI R16, RZ, 0x4, R20 ;  /* 0x00000004ff107819 */ /* 0x000fe20000011414 */
[----:B------:R-:W-:Y:S01]  /*1ac0*/  UIMAD UR21, UR21, -0x70, UR7 ;  /* 0xffffff90151578a4 */ /* 0x000fe2000f8e0207 */
[----:B------:R-:W-:Y:S01]  /*1ad0*/  LEA.HI R223, R224, R225, RZ, 0x5 ;  /* 0x000000e1e0df7211 */ /* 0x000fe200078f28ff */
[----:B------:R-:W-:Y:S01]  /*1ae0*/  IMAD R0, R39, c[0x0][0x1e0], RZ ;  /* 0x0000780027007a24 */ /* 0x000fe200078e02ff */
[----:B------:R-:W-:Y:S01]  /*1af0*/  ULDC.64 UR4, c[0x0][0x210] ;  /* 0x0000840000047ab9 */ /* 0x000fe20000000a00 */
[----:B------:R-:W-:Y:S01]  /*1b00*/  IMAD.SHL.U32 R247, R36, 0x2, RZ ;  /* 0x0000000224f77824 */ /* 0x000fe200078e00ff */
[----:B------:R-:W-:Y:S01]  /*1b10*/  SHF.R.S32.HI R222, RZ, 0x5, R223 ;  /* 0x00000005ffde7819 */ /* 0x000fe200000114df */
[----:B------:R-:W-:Y:S01]  /*1b20*/  IMAD R0, R249, c[0x0][0x1e4], R0 ;  /* 0x00007900f9007a24 */ /* 0x000fe200078e0200 */
[----:B------:R-:W-:Y:S01]  /*1b30*/  IADD3 R38, -R17, UR21, RZ ;  /* 0x0000001511267c10 */ /* 0x000fe2000fffe1ff */
[----:B------:R-:W-:-:S02]  /*1b40*/  UIMAD UR8, UR8, UR4, URZ ;  /* 0x00000004080872a4 */ /* 0x000fc4000f8e023f */
[----:B------:R-:W-:Y:S01]  /*1b50*/  UIMAD.WIDE.U32 UR24, UR9, UR4, URZ ;  /* 0x00000004091872a5 */ /* 0x000fe2000f8e003f */
[C---:B------:R-:W-:Y:S01]  /*1b60*/  ISETP.GE.AND P3, PT, R38.reuse, 0x1, PT ;  /* 0x000000012600780c */ /* 0x040fe20003f66270 */
[----:B--2---:R-:W-:Y:S01]  /*1b70*/  IMAD.WIDE.U32 R6, R249, c[0x0][0x1e0], RZ ;  /* 0x00007800f9067a25 */ /* 0x004fe200078e00ff */
[----:B------:R-:W-:Y:S01]  /*1b80*/  ISETP.GE.AND P2, PT, R38, 0x11, PT ;  /* 0x000000112600780c */ /* 0x000fe20003f46270 */
[----:B------:R-:W-:Y:S02]  /*1b90*/  UIMAD UR8, UR9, UR5, UR8 ;  /* 0x00000005090872a4 */ /* 0x000fe4000f8e0208 */
[----:B------:R-:W-:Y:S01]  /*1ba0*/  IMAD.IADD R7, R7, 0x1, R0 ;  /* 0x0000000107077824 */ /* 0x000fe200078e0200 */
[----:B------:R-:W-:Y:S02]  /*1bb0*/  UISETP.GE.AND UP0, UPT, UR6, 0x2, UPT ;  /* 0x000000020600788c */ /* 0x000fe4000bf06270 */
[----:B------:R-:W-:Y:S01]  /*1bc0*/  UIADD3 UR8, UR25, UR8, URZ ;  /* 0x0000000819087290 */ /* 0x000fe2000fffe03f */
        /* <DEDUP_REMOVED lines=11> */
[----:B-1----:R-:W1:Y:S01]  /*1c80*/  SHFL.IDX PT, R8, R3, 0x1, 0x181f ;  /* 0x00381f0003087f89 */ /* 0x002e6200000e0000 */
[----:B------:R-:W-:-:S03]  /*1c90*/  ISETP.GE.AND P0, PT, R38, 0x21, PT ;  /* 0x000000212600780c */ /* 0x000fc60003f06270 */
[----:B------:R-:W2:Y:S04]  /*1ca0*/  SHFL.IDX PT, R6, R3, RZ, 0x181f ;  /* 0x00181fff03067589 */ /* 0x000ea800000e0000 */
[----:B------:R-:W3:Y:S04]  /*1cb0*/  SHFL.IDX PT, R7, R0, RZ, 0x181f ;  /* 0x00181fff00077589 */ /* 0x000ee800000e0000 */
[----:B------:R-:W4:Y:S04]  /*1cc0*/  SHFL.IDX PT, R9, R3, 0x2, 0x181f ;  /* 0x00581f0003097f89 */ /* 0x000f2800000e0000 */
[----:B------:R-:W5:Y:S04]  /*1cd0*/  SHFL.IDX PT, R14, R0, 0x1, 0x181f ;  /* 0x00381f00000e7f89 */ /* 0x000f6800000e0000 */
[----:B------:R-:W4:Y:S04]  /*1ce0*/  SHFL.IDX PT, R13, R0, 0x2, 0x181f ;  /* 0x00581f00000d7f89 */ /* 0x000f2800000e0000 */
[----:B------:R-:W4:Y:S01]  /*1cf0*/  SHFL.IDX PT, R11, R3, 0x3, 0x181f ;  /* 0x00781f00030b7f89 */ /* 0x000f2200000e0000 */
[----:B-1----:R-:W-:-:S02]  /*1d00*/  @P2 LEA R8, P4, R36, R8, 0x1 ;  /* 0x0000000824082211 */ /* 0x002fc400078808ff */
[C---:B--2---:R-:W-:Y:S01]  /*1d10*/  @P3 LEA R6, P1, R36.reuse, R6, 0x1 ;  /* 0x0000000624063211 */ /* 0x044fe200078208ff */
[----:B------:R-:W1:Y:S03]  /*1d20*/  SHFL.IDX PT, R12, R0, 0x3, 0x181f ;  /* 0x00781f00000c7f89 */ /* 0x000e6600000e0000 */
[----:B---3--:R-:W-:Y:S01]  /*1d30*/  @P3 LEA.HI.X R7, R36, R7, R246, 0x1, P1 ;  /* 0x0000000724073211 */ /* 0x008fe200008f0cf6 */
[----:B------:R-:W2:Y:S01]  /*1d40*/  SHFL.IDX PT, R10, R3, 0x4, 0x181f ;  /* 0x00981f00030a7f89 */ /* 0x000ea200000e0000 */
[----:B------:R-:W-:-:S03]  /*1d50*/  ISETP.GE.AND P1, PT, R38, 0x31, PT ;  /* 0x000000312600780c */ /* 0x000fc60003f26270 */
[----:B------:R4:W-:Y:S04]  /*1d60*/  @P3 LDGSTS.E.BYPASS.LTC128B.128 [R250+0x3900], [R6.64], !P6 ;  /* 0x0390000006fa3fae */ /* 0x0009e8000f101d4e */
[----:B------:R-:W-:Y:S04]  /*1d70*/  SHFL.IDX PT, R15, R5, 0x6, 0x181f ;  /* 0x00d81f00050f7f89 */ /* 0x000fe800000e0000 */
[----:B------:R-:W3:Y:S04]  /*1d80*/  SHFL.IDX PT, R3, R3, 0x5, 0x181f ;  /* 0x00b81f0003037f89 */ /* 0x000ee800000e0000 */
[----:B------:R-:W1:Y:S01]  /*1d90*/  SHFL.IDX PT, R5, R0, 0x4, 0x181f ;  /* 0x00981f0000057f89 */ /* 0x000e6200000e0000 */
[----:B----4-:R-:W-:-:S02]  /*1da0*/  @P0 LEA R6, P3, R36, R9, 0x1 ;  /* 0x0000000924060211 */ /* 0x010fc400078608ff */
[C-C-:B-----5:R-:W-:Y:S02]  /*1db0*/  @P2 LEA.HI.X R9, R36.reuse, R14, R246.reuse, 0x1, P4 ;  /* 0x0000000e24092211 */ /* 0x160fe400020f0cf6 */
[----:B------:R-:W4:Y:S01]  /*1dc0*/  SHFL.IDX PT, R14, R0, 0x5, 0x181f ;  /* 0x00b81f00000e7f89 */ /* 0x000f2200000e0000 */
[----:B------:R-:W-:Y:S02]  /*1dd0*/  @P0 LEA.HI.X R7, R36, R13, R246, 0x1, P3 ;  /* 0x0000000d24070211 */ /* 0x000fe400018f0cf6 */
[C---:B------:R-:W-:Y:S01]  /*1de0*/  ISETP.GE.AND P4, PT, R38.reuse, 0x41, PT ;  /* 0x000000412600780c */ /* 0x040fe20003f86270 */
[----:B------:R5:W1:Y:S01]  /*1df0*/  SHFL.IDX PT, R13, R0, 0x6, 0x181f ;  /* 0x00d81f00000d7f89 */ /* 0x000a6200000e0000 */
[----:B------:R-:W-:-:S03]  /*1e00*/  ISETP.GE.AND P3, PT, R38, 0x51, PT ;  /* 0x000000512600780c */ /* 0x000fc60003f66270 */
[----:B------:R3:W-:Y:S01]  /*1e10*/  @P2 LDGSTS.E.BYPASS.LTC128B.128 [R250+0x4100], [R8.64], !P6 ;  /* 0x0410000008fa2fae */ /* 0x0007e2000f101d4e */
[----:B------:R-:W-:-:S03]  /*1e20*/  ISETP.GE.AND P2, PT, R38, 0x61, PT ;  /* 0x000000612600780c */ /* 0x000fc60003f46270 */
[----:B------:R1:W-:Y:S01]  /*1e30*/  @P0 LDGSTS.E.BYPASS.LTC128B.128 [R250+0x4900], [R6.64], !P6 ;  /* 0x0490000006fa0fae */ /* 0x0003e2000f101d4e */
[----:B-----5:R-:W-:-:S04]  /*1e40*/  LEA.HI R0, R20, R16, RZ, 0x1 ;  /* 0x0000001014007211 */ /* 0x020fc800078f08ff */
[----:B------:R-:W-:Y:S02]  /*1e50*/  LOP3.LUT R0, R0, 0xfffffffe, RZ, 0xc0, !PT ;  /* 0xfffffffe00007812 */ /* 0x000fe400078ec0ff */
[----:B-1----:R-:W-:-:S04]  /*1e60*/  @P1 LEA R6, P0, R36, R11, 0x1 ;  /* 0x0000000b24061211 */ /* 0x002fc800078008ff */
[----:B------:R-:W-:Y:S01]  /*1e70*/  @P1 LEA.HI.X R7, R36, R12, R246, 0x1, P0 ;  /* 0x0000000c24071211 */ /* 0x000fe200000f0cf6 */
[----:B------:R-:W-:Y:S01]  /*1e80*/  IMAD.IADD R12, R16, 0x1, -R0 ;  /* 0x00000001100c7824 */ /* 0x000fe200078e0a00 */
[C---:B--2---:R-:W-:Y:S01]  /*1e90*/  @P4 LEA R10, P0, R36.reuse, R10, 0x1 ;  /* 0x0000000a240a4211 */ /* 0x044fe200078008ff */
[----:B------:R-:W-:Y:S02]  /*1ea0*/  IMAD.SHL.U32 R0, R37, 0x40, RZ ;  /* 0x0000004025007824 */ /* 0x000fe400078e00ff */
[----:B------:R1:W-:Y:S01]  /*1eb0*/  @P1 LDGSTS.E.BYPASS.LTC128B.128 [R250+0x5100], [R6.64], !P6 ;  /* 0x0510000006fa1fae */ /* 0x0003e2000f101d4e */
[----:B---3--:R-:W-:Y:S01]  /*1ec0*/  @P3 LEA R8, P1, R36, R3, 0x1 ;  /* 0x0000000324083211 */ /* 0x008fe200078208ff */
[----:B------:R-:W-:Y:S01]  /*1ed0*/  IMAD.SHL.U32 R3, R18, 0x40, RZ ;  /* 0x0000004012037824 */ /* 0x000fe200078e00ff */
[C-C-:B------:R-:W-:Y:S01]  /*1ee0*/  @P4 LEA.HI.X R11, R36.reuse, R5, R246.reuse, 0x1, P0 ;  /* 0x00000005240b4211 */ /* 0x140fe200000f0cf6 */
[----:B------:R-:W-:Y:S01]  /*1ef0*/  IMAD.SHL.U32 R5, R19, 0x40, RZ ;  /* 0x0000004013057824 */ /* 0x000fe200078e00ff */
[----:B----4-:R-:W-:-:S02]  /*1f00*/  @P3 LEA.HI.X R9, R36, R14, R246, 0x1, P1 ;  /* 0x0000000e24093211 */ /* 0x010fc400008f0cf6 */
[----:B------:R-:W-:Y:S01]  /*1f10*/  LOP3.LUT R0, R0, 0x1c0, RZ, 0xc0, !PT ;  /* 0x000001c000007812 */ /* 0x000fe200078ec0ff */
[----:B------:R2:W-:Y:S01]  /*1f20*/  @P4 LDGSTS.E.BYPASS.LTC128B.128 [R250+0x5900], [R10.64], !P6 ;  /* 0x059000000afa4fae */ /* 0x0005e2000f101d4e */
[----:B------:R-:W-:Y:S02]  /*1f30*/  LOP3.LUT R3, R3, 0x1c0, RZ, 0xc0, !PT ;  /* 0x000001c003037812 */ /* 0x000fe400078ec0ff */
[----:B------:R-:W-:Y:S01]  /*1f40*/  LOP3.LUT R221, R5, 0xfffffe00, RZ, 0xc0, !PT ;  /* 0xfffffe0005dd7812 */ /* 0x000fe200078ec0ff */
[----:B------:R2:W-:Y:S01]  /*1f50*/  @P3 LDGSTS.E.BYPASS.LTC128B.128 [R250+0x6100], [R8.64], !P6 ;  /* 0x0610000008fa3fae */ /* 0x0005e2000f101d4e */
[----:B-1----:R-:W-:-:S04]  /*1f60*/  @P2 LEA R6, P0, R36, R15, 0x1 ;  /* 0x0000000f24062211 */ /* 0x002fc800078008ff */
[C-C-:B------:R-:W-:Y:S02]  /*1f70*/  @P2 LEA.HI.X R7, R36.reuse, R13, R246.reuse, 0x1, P0 ;  /* 0x0000000d24072211 */ /* 0x140fe400000f0cf6 */
[----:B------:R-:W-:Y:S02]  /*1f80*/  LOP3.LUT P0, RZ, R37, 0x2, RZ, 0xc0, !PT ;  /* 0x0000000225ff7812 */ /* 0x000fe4000780c0ff */
[C---:B------:R-:W-:Y:S01]  /*1f90*/  SHF.L.U64.HI R246, R36.reuse, 0x1, R246 ;  /* 0x0000000124f67819 */ /* 0x040fe200000102f6 */
[----:B------:R1:W-:Y:S01]  /*1fa0*/  @P2 LDGSTS.E.BYPASS.LTC128B.128 [R250+0x6900], [R6.64], !P6 ;  /* 0x0690000006fa2fae */ /* 0x0003e2000f101d4e */
[----:B------:R-:W-:-:S03]  /*1fb0*/  ISETP.GE.AND P2, PT, R36, c[0x0][0x1d4], PT ;  /* 0x0000750024007a0c */ /* 0x000fc60003f46270 */
[----:B------:R-:W0:Y:S01]  /*1fc0*/  LDGDEPBAR ;  /* 0x00000000000079af */ /* 0x000e220000000000 */
[C---:B------:R-:W-:Y:S02]  /*1fd0*/  ISETP.LT.OR P4, PT, R38.reuse, 0x1, P2 ;  /* 0x000000012600780c */ /* 0x040fe40001781670 */
[----:B------:R-:W-:Y:S01]  /*1fe0*/  ISETP.LT.OR P1, PT, R38, 0x11, P2 ;  /* 0x000000112600780c */ /* 0x000fe20001721670 */
[----:B-1----:R-:W-:Y:S01]  /*1ff0*/  IMAD.SHL.U32 R7, R17, 0x8, RZ ;  /* 0x0000000811077824 */ /* 0x002fe200078e00ff */
[----:B------:R-:W-:-:S04]  /*2000*/  DEPBAR.LE SB0, 0x1 ;  /* 0x000080400000791a */ /* 0x000fc80000000000 */
[----:B------:R-:W-:-:S04]  /*2010*/  DEPBAR.LE SB0, 0x0 ;  /* 0x000080000000791a */ /* 0x000fc80000000000 */
[----:B------:R-:W-:Y:S01]  /*2020*/  IMAD.SHL.U32 R6, R12, 0x8, RZ ;  /* 0x000000080c067824 */ /* 0x000fe200078e00ff */
[----:B------:R-:W-:Y:S02]  /*2030*/  LOP3.LUT R7, R0, 0x8, R7, 0xf8, !PT ;  /* 0x0000000800077812 */ /* 0x000fe400078ef807 */
[----:B------:R-:W-:Y:S02]  /*2040*/  SHF.R.U32.HI R0, RZ, 0x3, R0 ;  /* 0x00000003ff007819 */ /* 0x000fe40000011600 */
[----:B------:R-:W-:Y:S02]  /*2050*/  LOP3.LUT R5, R3, 0x8, R6, 0xf8, !PT ;  /* 0x0000000803057812 */ /* 0x000fe400078ef806 */
[----:B------:R-:W-:Y:S02]  /*2060*/  SHF.R.U32.HI R3, RZ, 0x3, R3 ;  /* 0x00000003ff037819 */ /* 0x000fe40000011603 */
[----:B------:R-:W-:Y:S01]  /*2070*/  LOP3.LUT R0, R7, R0, RZ, 0x3c, !PT ;  /* 0x0000000007007212 */ /* 0x000fe200078e3cff */
[----:B------:R-:W-:Y:S01]  /*2080*/  IMAD.WIDE.U32 R6, R249, c[0x0][0x208], RZ ;  /* 0x00008200f9067a25 */ /* 0x000fe200078e00ff */
[----:B------:R-:W-:-:S03]  /*2090*/  LOP3.LUT R220, R5, R3, RZ, 0x3c, !PT ;  /* 0x0000000305dc7212 */ /* 0x000fc600078e3cff */
[----:B------:R-:W-:Y:S02]  /*20a0*/  IMAD R3, R222, 0x400, R221 ;  /* 0x00000400de037824 */ /* 0x000fe400078e02dd */
[----:B------:R-:W-:Y:S02]  /*20b0*/  IMAD R0, R12, 0x200, R0 ;  /* 0x000002000c007824 */ /* 0x000fe400078e0200 */
[----:B------:R-:W-:Y:S02]  /*20c0*/  IMAD.IADD R3, R220, 0x1, R3 ;  /* 0x00000001dc037824 */ /* 0x000fe400078e0203 */
        /* <DEDUP_REMOVED lines=11> */
[----:B------:R-:W-:Y:S01]  /*2180*/  IADD3 R245, R239, 0x800, RZ ;  /* 0x00000800eff57810 */ /* 0x000fe20007ffe0ff */
[----:B------:R-:W-:Y:S01]  /*2190*/  IMAD R0, R249, c[0x0][0x20c], R0 ;  /* 0x00008300f9007a24 */ /* 0x000fe200078e0200 */
[C---:B------:R-:W-:Y:S01]  /*21a0*/  IADD3 R244, R239.reuse, 0x1000, RZ ;  /* 0x00001000eff47810 */ /* 0x040fe20007ffe0ff */
[----:B------:R-:W-:Y:S01]  /*21b0*/  IMAD R237, R2, 0x2, R236 ;  /* 0x0000000202ed7824 */ /* 0x000fe200078e02ec */
[----:B------:R-:W-:Y:S01]  /*21c0*/  IADD3 R243, R239, 0x1800, RZ ;  /* 0x00001800eff37810 */ /* 0x000fe20007ffe0ff */
        /* <DEDUP_REMOVED lines=22> */
[----:B------:R-:W-:Y:S01]  /*2330*/  LDSM.16.M88.4 R76, [R239+0x1000] ;  /* 0x00100000ef4c783b */ /* 0x000fe20000000200 */
[C---:B--2---:R-:W-:Y:S03]  /*2340*/  HMMA.16816.F32.BF16 R60, R8.reuse, R24, RZ ;  /* 0x00000018083c723c */ /* 0x044fe600000418ff */
[----:B------:R-:W-:Y:S04]  /*2350*/  LDSM.16.M88.4 R48, [R239+0x1800] ;  /* 0x00180000ef30783b */ /* 0x000fe80000000200 */
[----:B------:R-:W-:Y:S01]  /*2360*/  LDSM.16.M88.4 R80, [R239+0x800] ;  /* 0x00080000ef50783b */ /* 0x000fe20000000200 */
[C---:B---3--:R-:W-:Y:S03]  /*2370*/  HMMA.16816.F32.BF16 R64, R8.reuse, R20, RZ ;  /* 0x000000140840723c */ /* 0x048fe600000418ff */
[----:B------:R-:W-:Y:S05]  /*2380*/  LDSM.16.M88.4 R84, [R239] ;  /* 0x00000000ef54783b */ /* 0x000fea0000000200 */
        /* <DEDUP_REMOVED lines=18> */
[C---:B------:R-:W-:Y:S01]  /*24b0*/  HMMA.16816.F32.BF16 R180, R12.reuse, R24, RZ ;  /* 0x000000180cb4723c */ /* 0x040fe200000418ff */
[----:B------:R-:W-:Y:S07]  /*24c0*/  SHFL.IDX PT, R25, R0, 0x4, 0x181f ;  /* 0x00981f0000197f89 */ /* 0x000fee00000e0000 */
[C---:B------:R-:W-:Y:S01]  /*24d0*/  HMMA.16816.F32.BF16 R212, R12.reuse, R26, RZ ;  /* 0x0000001a0cd4723c */ /* 0x040fe200000418ff */
[----:B------:R-:W-:Y:S07]  /*24e0*/  SHFL.IDX PT, R26, R0, 0x5, 0x181f ;  /* 0x00b81f00001a7f89 */ /* 0x000fee00000e0000 */
        /* <DEDUP_REMOVED lines=14> */
[C---:B------:R-:W-:Y:S08]  /*25d0*/  HMMA.16816.F32.BF16 R148, R12.reuse, R40, RZ ;  /* 0x000000280c94723c */ /* 0x040ff000000418ff */
[C---:B------:R-:W-:Y:S01]  /*25e0*/  HMMA.16816.F32.BF16 R176, R12.reuse, R42, RZ ;  /* 0x0000002a0cb0723c */ /* 0x040fe200000418ff */
[----:B------:R-:W-:Y:S07]  /*25f0*/  LDSM.16.M88.4 R40, [R239+0x2000] ;  /* 0x00200000ef28783b */ /* 0x000fee0000000200 */
[C---:B------:R-:W-:Y:S08]  /*2600*/  HMMA.16816.F32.BF16 R140, R12.reuse, R44, RZ ;  /* 0x0000002c0c8c723c */ /* 0x040ff000000418ff */
[----:B------:R-:W-:Y:S01]  /*2610*/  HMMA.16816.F32.BF16 R144, R12, R46, RZ ;  /* 0x0000002e0c90723c */ /* 0x000fe200000418ff */
[----:B------:R-:W2:Y:S06]  /*2620*/  SHFL.IDX PT, R13, R0, 0x2, 0x181f ;  /* 0x00581f00000d7f89 */ /* 0x000eac00000e0000 */
        /* <DEDUP_REMOVED lines=8> */
[--C-:B------:R-:W-:Y:S01]  /*26b0*/  IMAD.X R23, R26, 0x1, R246.reuse, P0 ;  /* 0x000000011a177824 */ /* 0x100fe200000e06f6 */
[C---:B------:R-:W-:Y:S01]  /*26c0*/  ISETP.LT.OR P0, PT, R38.reuse, 0x31, P2 ;  /* 0x000000312600780c */ /* 0x040fe20001701670 */
[--C-:B--2---:R-:W-:Y:S01]  /*26d0*/  IMAD.X R13, R13, 0x1, R246.reuse, P3 ;  /* 0x000000010d0d7824 */ /* 0x104fe200018e06f6 */
        /* <DEDUP_REMOVED lines=29> */
[----:B----4-:R-:W-:-:S02]  /*28b0*/  IADD3 R6, P0, R3, R247, RZ ;  /* 0x000000f703067210 */ /* 0x010fc40007f1e0ff */
[----:B------:R-:W-:-:S03]  /*28c0*/  IADD3 R3, R250, 0x100, RZ ;  /* 0x00000100fa037810 */ /* 0x000fc60007ffe0ff */
        /* <DEDUP_REMOVED lines=39> */
[----:B------:R-:W-:Y:S03]  /*2b40*/  LDSM.16.M88.4 R28, [R233+0x2800] ;  /* 0x00280000e91c783b */ /* 0x000fe60000000200 */
        /* <DEDUP_REMOVED lines=41> */
[C---:B----4-:R-:W-:Y:S08]  /*2de0*/  HMMA.16816.F32.BF16 R160, R8.reuse, R44, R160 ;  /* 0x0000002c08a0723c */ /* 0x050ff000000418a0 */
        /* <DEDUP_REMOVED lines=81> */
.L_x_658:
[----:B---3--:R-:W-:Y:S01]  /*3300*/  LOP3.LUT R3, R223, 0xffffffe0, RZ, 0xc0, !PT ;  /* 0xffffffe0df037812 */ /* 0x008fe200078ec0ff */
[----:B------:R-:W-:Y:S01]  /*3310*/  STL [R1+0x28], R234 ;  /* 0x000028ea01007387 */ /* 0x000fe20000100800 */
[----:B-1----:R-:W-:Y:S01]  /*3320*/  LEA.HI R6, R224, R225, RZ, 0x2 ;  /* 0x000000e1e0067211 */ /* 0x002fe200078f10ff */
[----:B------:R-:W-:Y:S01]  /*3330*/  IMAD.SHL.U32 R229, R0, 0x2, RZ ;  /* 0x0000000200e57824 */ /* 0x000fe200078e00ff */
[----:B------:R-:W-:Y:S01]  /*3340*/  SHF.R.S32.HI R7, RZ, 0x1f, R222 ;  /* 0x0000001fff077819 */ /* 0x000fe200000114de */
[----:B------:R-:W-:Y:S01]  /*3350*/  IMAD.IADD R5, R225, 0x1, -R3 ;  /* 0x00000001e1057824 */ /* 0x000fe200078e0a03 */
[----:B------:R-:W-:Y:S01]  /*3360*/  LOP3.LUT R3, R6, 0xfffffffc, RZ, 0xc0, !PT ;  /* 0xfffffffc06037812 */ /* 0x000fe200078ec0ff */
[----:B------:R-:W-:Y:S01]  /*3370*/  STL [R1+0x24], R233 ;  /* 0x000024e901007387 */ /* 0x000fe20000100800 */
[----:B------:R-:W-:Y:S01]  /*3380*/  LEA.HI R7, R7, R222, RZ, 0x2 ;  /* 0x000000de07077211 */ /* 0x000fe200078f10ff */
[----:B------:R-:W-:Y:S01]  /*3390*/  IMAD R230, R4, 0x2, R229 ;  /* 0x0000000204e67824 */ /* 0x000fe200078e02e5 */
[----:B------:R-:W-:Y:S01]  /*33a0*/  SHF.R.S32.HI R9, RZ, 0x1f, R5 ;  /* 0x0000001fff097819 */ /* 0x000fe20000011405 */
[----:B------:R-:W-:Y:S01]  /*33b0*/  IMAD.IADD R6, R225, 0x1, -R3 ;  /* 0x00000001e1067824 */ /* 0x000fe200078e0a03 */
[----:B------:R-:W-:Y:S01]  /*33c0*/  LOP3.LUT R8, R7, 0xffffffc, RZ, 0xc0, !PT ;  /* 0x0ffffffc07087812 */ /* 0x000fe200078ec0ff */
[----:B------:R-:W-:Y:S01]  /*33d0*/  STL [R1+0x20], R228 ;  /* 0x000020e401007387 */ /* 0x000fe20000100800 */
[----:B------:R-:W-:Y:S01]  /*33e0*/  LEA.HI R7, R9, R5, RZ, 0x2 ;  /* 0x0000000509077211 */ /* 0x000fe200078f10ff */
[----:B------:R-:W-:Y:S01]  /*33f0*/  IMAD R232, R2, 0x2, R229 ;  /* 0x0000000202e87824 */ /* 0x000fe200078e02e5 */
[----:B------:R-:W-:Y:S01]  /*3400*/  LEA.HI R3, R6, R6, RZ, 0x1 ;  /* 0x0000000606037211 */ /* 0x000fe200078f08ff */
[----:B------:R-:W-:Y:S01]  /*3410*/  IMAD.IADD R9, R222, 0x1, -R8 ;  /* 0x00000001de097824 */ /* 0x000fe200078e0a08 */
[----:B------:R-:W-:Y:S01]  /*3420*/  LEA.HI.SX32 R8, R7, UR10, 0x1e ;  /* 0x0000000a07087c11 */ /* 0x000fe2000f8ff2ff */
[----:B------:R-:W-:Y:S01]  /*3430*/  IMAD R231, R2, 0x2, R230 ;  /* 0x0000000202e77824 */ /* 0x000fe200078e02e6 */
[----:B------:R-:W-:Y:S01]  /*3440*/  PLOP3.LUT P1, PT, PT, PT, UP1, 0x80, 0x0 ;  /* 0x000000000000781c */ /* 0x000fe20003f2f018 */
[C---:B------:R-:W-:Y:S01]  /*3450*/  IMAD.SHL.U32 R10, R3.reuse, 0x20, RZ ;  /* 0x00000020030a7824 */ /* 0x040fe200078e00ff */
[----:B------:R-:W-:Y:S01]  /*3460*/  LOP3.LUT R3, R3, 0x1ffffffe, RZ, 0xc0, !PT ;  /* 0x1ffffffe03037812 */ /* 0x000fe200078ec0ff */
[----:B------:R-:W-:Y:S01]  /*3470*/  IMAD R9, R9, 0x10, R8 ;  /* 0x0000001009097824 */ /* 0x000fe200078e0208 */
[----:B------:R-:W-:Y:S01]  /*3480*/  PLOP3.LUT P0, PT, PT, PT, UP1, 0x80, 0x0 ;  /* 0x000000000000781c */ /* 0x000fe20003f0f018 */
[----:B------:R-:W-:Y:S01]  /*3490*/  ULDC.64 UR4, c[0x0][0x2c8] ;  /* 0x0000b20000047ab9 */ /* 0x000fe20000000a00 */
[----:B------:R-:W-:Y:S01]  /*34a0*/  LOP3.LUT R8, R10, 0xffffffc0, RZ, 0xc0, !PT ;  /* 0xffffffc00a087812 */ /* 0x000fe200078ec0ff */
[----:B------:R-:W-:Y:S01]  /*34b0*/  IMAD.IADD R6, R6, 0x1, -R3 ;  /* 0x0000000106067824 */ /* 0x000fe200078e0a03 */
[----:B------:R-:W-:Y:S01]  /*34c0*/  UIADD3 UR6, UR6, -0x2, URZ ;  /* 0xfffffffe06067890 */ /* 0x000fe2000fffe03f */
[----:B------:R-:W0:Y:S02]  /*34d0*/  LDGDEPBAR ;  /* 0x00000000000079af */ /* 0x000e240000000000 */
[----:B------:R-:W-:-:S04]  /*34e0*/  IMAD.IADD R3, R8, 0x1, R9 ;  /* 0x0000000108037824 */ /* 0x000fc800078e0209 */
[----:B------:R-:W-:-:S04]  /*34f0*/  IMAD R11, R6, 0x8, R3 ;  /* 0x00000008060b7824 */ /* 0x000fc800078e0203 */
[----:B------:R-:W-:Y:S01]  /*3500*/  @P1 IMAD.HI.U32 R6, R11, c[0x0][0x2c8], RZ ;  /* 0x0000b2000b061a27 */ /* 0x000fe200078e00ff */
[----:B------:R-:W-:Y:S03]  /*3510*/  STL [R1+0x18], R11 ;  /* 0x0000180b01007387 */ /* 0x000fe60000100800 */
[----:B------:R-:W-:Y:S01]  /*3520*/  IMAD.MOV.U32 R3, RZ, RZ, R11 ;  /* 0x000000ffff037224 */ /* 0x000fe200078e000b */
[----:B------:R-:W-:-:S05]  /*3530*/  @P0 SHF.R.U32.HI R3, RZ, c[0x0][0x2cc], R6 ;  /* 0x0000b300ff030a19 */ /* 0x000fca0000011606 */
[----:B------:R-:W-:Y:S04]  /*3540*/  SHFL.IDX PT, R6, R3, RZ, 0x1c1f ;  /* 0x001c1fff03067589 */ /* 0x000fe800000e0000 */
[----:B------:R-:W1:Y:S04]  /*3550*/  SHFL.IDX PT, R9, R3, 0x1, 0x1c1f ;  /* 0x003c1f0003097f89 */ /* 0x000e6800000e0000 */
[----:B------:R-:W2:Y:S04]  /*3560*/  SHFL.IDX PT, R11, R3, 0x2, 0x1c1f ;  /* 0x005c1f00030b7f89 */ /* 0x000ea800000e0000 */
[----:B------:R3:W4:Y:S02]  /*3570*/  SHFL.IDX PT, R10, R3, 0x3, 0x1c1f ;  /* 0x007c1f00030a7f89 */ /* 0x00072400000e0000 */
[----:B---3--:R-:W-:-:S05]  /*3580*/  LOP3.LUT R3, R7, 0x7ffffffc, RZ, 0xc0, !PT ;  /* 0x7ffffffc07037812 */ /* 0x008fca00078ec0ff */
[----:B------:R-:W-:Y:S02]  /*3590*/  IMAD.IADD R5, R5, 0x1, -R3 ;  /* 0x0000000105057824 */ /* 0x000fe400078e0a03 */
[----:B------:R-:W-:Y:S02]  /*35a0*/  IMAD.U32 R3, RZ, RZ, UR21 ;  /* 0x00000015ff037e24 */ /* 0x000fe4000f8e00ff */
[----:B------:R-:W-:-:S05]  /*35b0*/  IMAD.SHL.U32 R8, R5, 0x2, RZ ;  /* 0x0000000205087824 */ /* 0x000fca00078e00ff */
[----:B------:R-:W-:Y:S01]  /*35c0*/  IADD3 R3, -R8, 0x1, R3 ;  /* 0x0000000108037810 */ /* 0x000fe20007ffe103 */
[----:B------:R3:W-:Y:S03]  /*35d0*/  STL [R1+0x1c], R8 ;  /* 0x00001c0801007387 */ /* 0x0007e60000100800 */
[----:B------:R-:W-:-:S05]  /*35e0*/  IADD3 R3, R3, -UR12, RZ ;  /* 0x8000000c03037c10 */ /* 0x000fca000fffe0ff */
[C---:B-1----:R-:W-:Y:S02]  /*35f0*/  IMAD.IADD R7, R3.reuse, 0x1, R9 ;  /* 0x0000000103077824 */ /* 0x042fe400078e0209 */
[C---:B------:R-:W-:Y:S02]  /*3600*/  IMAD.IADD R6, R3.reuse, 0x1, R6 ;  /* 0x0000000103067824 */ /* 0x040fe400078e0206 */
[C---:B--2---:R-:W-:Y:S02]  /*3610*/  IMAD.IADD R5, R3.reuse, 0x1, R11 ;  /* 0x0000000103057824 */ /* 0x044fe400078e020b */
[----:B----4-:R-:W-:Y:S01]  /*3620*/  IMAD.IADD R3, R3, 0x1, R10 ;  /* 0x0000000103037824 */ /* 0x010fe200078e020a */
[----:B---3--:R-:W-:-:S04]  /*3630*/  IADD3 R8, -R8, UR21, RZ ;  /* 0x0000001508087c10 */ /* 0x008fc8000fffe1ff */
[C---:B------:R-:W-:Y:S02]  /*3640*/  IMNMX R7, R8.reuse, R7, PT ;  /* 0x0000000708077217 */ /* 0x040fe40003800200 */
[----:B------:R-:W-:Y:S02]  /*3650*/  IMNMX R6, R8, R6, PT ;  /* 0x0000000608067217 */ /* 0x000fe40003800200 */
[----:B------:R-:W-:Y:S02]  /*3660*/  ISETP.GT.AND P1, PT, R7, 0x1, PT ;  /* 0x000000010700780c */ /* 0x000fe40003f24270 */
[C---:B------:R-:W-:Y:S02]  /*3670*/  ISETP.GT.AND P0, PT, R6.reuse, RZ, PT ;  /* 0x000000ff0600720c */ /* 0x040fe40003f04270 */
[----:B------:R-:W-:Y:S02]  /*3680*/  FSEL R30, R103, -INF , P1 ;  /* 0xff800000671e7808 */ /* 0x000fe40000800000 */
[----:B------:R-:W-:-:S02]  /*3690*/  ISETP.GT.AND P1, PT, R6, 0x9, PT ;  /* 0x000000090600780c */ /* 0x000fc40003f24270 */
[----:B------:R-:W-:Y:S02]  /*36a0*/  FSEL R11, R100, -INF , P0 ;  /* 0xff800000640b7808 */ /* 0x000fe40000000000 */
[----:B------:R-:W-:Y:S02]  /*36b0*/  FSEL R14, R97, -INF , P1 ;  /* 0xff800000610e7808 */ /* 0x000fe40000800000 */
[C---:B------:R-:W-:Y:S02]  /*36c0*/  ISETP.GT.AND P1, PT, R6.reuse, 0x10, PT ;  /* 0x000000100600780c */ /* 0x040fe40003f24270 */
[----:B------:R-:W-:Y:S02]  /*36d0*/  ISETP.GT.AND P0, PT, R6, 0x8, PT ;  /* 0x000000080600780c */ /* 0x000fe40003f04270 */
[----:B------:R-:W-:Y:S02]  /*36e0*/  FSEL R15, R92, -INF , P1 ;  /* 0xff8000005c0f7808 */ /* 0x000fe40000800000 */
[----:B------:R-:W-:-:S02]  /*36f0*/  ISETP.GT.AND P1, PT, R7, 0x11, PT ;  /* 0x000000110700780c */ /* 0x000fc40003f24270 */
[----:B------:R-:W-:Y:S02]  /*3700*/  FSEL R13, R96, -INF , P0 ;  /* 0xff800000600d7808 */ /* 0x000fe40000000000 */
[----:B------:R-:W-:Y:S02]  /*3710*/  FSEL R97, R95, -INF , P1 ;  /* 0xff8000005f617808 */ /* 0x000fe40000800000 */
[C---:B------:R-:W-:Y:S02]  /*3720*/  ISETP.GT.AND P2, PT, R7.reuse, RZ, PT ;  /* 0x000000ff0700720c */ /* 0x040fe40003f44270 */
[----:B------:R-:W-:Y:S02]  /*3730*/  ISETP.GT.AND P0, PT, R7, 0x9, PT ;  /* 0x000000090700780c */ /* 0x000fe40003f04270 */
[----:B------:R-:W-:Y:S02]  /*3740*/  ISETP.GT.AND P1, PT, R6, 0x19, PT ;  /* 0x000000190600780c */ /* 0x000fe40003f24270 */
[----:B------:R-:W-:-:S02]  /*3750*/  FSEL R29, R102, -INF , P2 ;  /* 0xff800000661d7808 */ /* 0x000fc40001000000 */
[----:B------:R-:W-:Y:S02]  /*3760*/  FSEL R40, R99, -INF , P0 ;  /* 0xff80000063287808 */ /* 0x000fe40000000000 */
[----:B------:R-:W-:Y:S02]  /*3770*/  FSEL R28, R85, -INF , P1 ;  /* 0xff800000551c7808 */ /* 0x000fe40000800000 */
[----:B------:R-:W-:Y:S02]  /*3780*/  ISETP.GT.AND P2, PT, R7, 0x8, PT ;  /* 0x000000080700780c */ /* 0x000fe40003f44270 */
[C---:B------:R-:W-:Y:S02]  /*3790*/  ISETP.GT.AND P0, PT, R6.reuse, 0x11, PT ;  /* 0x000000110600780c */ /* 0x040fe40003f04270 */
[----:B------:R-:W-:Y:S02]  /*37a0*/  ISETP.GT.AND P1, PT, R6, 0x20, PT ;  /* 0x000000200600780c */ /* 0x000fe40003f24270 */
[----:B------:R-:W-:-:S02]  /*37b0*/  FSEL R31, R98, -INF , P2 ;  /* 0xff800000621f7808 */ /* 0x000fc40001000000 */
[----:B------:R-:W-:Y:S02]  /*37c0*/  FSEL R26, R93, -INF , P0 ;  /* 0xff8000005d1a7808 */ /* 0x000fe40000000000 */
[----:B------:R-:W-:Y:S02]  /*37d0*/  FSEL R117, R80, -INF , P1 ;  /* 0xff80000050757808 */ /* 0x000fe40000800000 */
[C---:B------:R-:W-:Y:S02]  /*37e0*/  ISETP.GT.AND P2, PT, R7.reuse, 0x10, PT ;  /* 0x000000100700780c */ /* 0x040fe40003f44270 */
        /* <DEDUP_REMOVED lines=18> */
[----:B------:R-:W-:Y:S02]  /*3910*/  ISETP.GT.AND P2, PT, R6, 0x29, PT ;  /* 0x000000290600780c */ /* 0x000fe40003f44270 */
[----:B------:R-:W-:Y:S02]  /*3920*/  ISETP.GT.AND P1, PT, R7, 0x38, PT ;  /* 0x000000380700780c */ /* 0x000fe40003f24270 */
[----:B------:R-:W-:-:S02]  /*3930*/  IMNMX R3, R8, R3, PT ;  /* 0x0000000308037217 */ /* 0x000fc40003800200 */
[----:B------:R-:W-:Y:S02]  /*3940*/  FSEL R118, R76, -INF , P0 ;  /* 0xff8000004c767808 */ /* 0x000fe40000000000 */
[----:B------:R-:W-:Y:S02]  /*3950*/  FSEL R119, R77, -INF , P2 ;  /* 0xff8000004d777808 */ /* 0x000fe40001000000 */
[----:B------:R-:W-:Y:S02]  /*3960*/  FSEL R180, R70, -INF , P1 ;  /* 0xff80000046b47808 */ /* 0x000fe40000800000 */
[----:B------:R-:W-:Y:S02]  /*3970*/  ISETP.GT.AND P0, PT, R7, 0x29, PT ;  /* 0x000000290700780c */ /* 0x000fe40003f04270 */
[----:B------:R-:W-:Y:S02]  /*3980*/  ISETP.GT.AND P2, PT, R6, 0x30, PT ;  /* 0x000000300600780c */ /* 0x000fe40003f44270 */
[----:B------:R-:W-:-:S02]  /*3990*/  ISETP.GT.AND P1, PT, R3, RZ, PT ;  /* 0x000000ff0300720c */ /* 0x000fc40003f24270 */
[----:B------:R-:W-:Y:S02]  /*39a0*/  IMNMX R5, R8, R5, PT ;  /* 0x0000000508057217 */ /* 0x000fe40003800200 */
[----:B------:R-:W-:Y:S02]  /*39b0*/  FSEL R123, R79, -INF , P0 ;  /* 0xff8000004f7b7808 */ /* 0x000fe40000000000 */
[----:B------:R-:W-:Y:S02]  /*39c0*/  FSEL R124, R72, -INF , P2 ;  /* 0xff800000487c7808 */ /* 0x000fe40001000000 */
[----:B------:R-:W-:Y:S02]  /*39d0*/  FSEL R20, R170, -INF , P1 ;  /* 0xff800000aa147808 */ /* 0x000fe40000800000 */
[----:B------:R-:W-:Y:S02]  /*39e0*/  ISETP.GT.AND P0, PT, R6, 0x31, PT ;  /* 0x000000310600780c */ /* 0x000fe40003f04270 */
[----:B------:R-:W-:-:S02]  /*39f0*/  ISETP.GT.AND P2, PT, R7, 0x31, PT ;  /* 0x000000310700780c */ /* 0x000fc40003f44270 */
[----:B------:R-:W-:Y:S02]  /*3a00*/  ISETP.GT.AND P1, PT, R5, 0x9, PT ;  /* 0x000000090500780c */ /* 0x000fe40003f24270 */
[----:B------:R-:W-:Y:S02]  /*3a10*/  FSEL R125, R73, -INF , P0 ;  /* 0xff800000497d7808 */ /* 0x000fe40000000000 */
[----:B------:R-:W-:Y:S02]  /*3a20*/  FSEL R175, R75, -INF , P2 ;  /* 0xff8000004baf7808 */ /* 0x000fe40001000000 */
[----:B------:R-:W-:Y:S02]  /*3a30*/  FSEL R19, R133, -INF , P1 ;  /* 0xff80000085137808 */ /* 0x000fe40000800000 */
[----:B------:R-:W-:Y:S02]  /*3a40*/  ISETP.GT.AND P3, PT, R6, 0x1, PT ;  /* 0x000000010600780c */ /* 0x000fe40003f64270 */
[----:B------:R-:W-:-:S02]  /*3a50*/  ISETP.GT.AND P0, PT, R7, 0x30, PT ;  /* 0x000000300700780c */ /* 0x000fc40003f04270 */
[C---:B------:R-:W-:Y:S02]  /*3a60*/  ISETP.GT.AND P2, PT, R5.reuse, RZ, PT ;  /* 0x000000ff0500720c */ /* 0x040fe40003f44270 */
[----:B------:R-:W-:Y:S02]  /*3a70*/  ISETP.GT.AND P1, PT, R5, 0x10, PT ;  /* 0x000000100500780c */ /* 0x000fe40003f24270 */
[----:B------:R-:W-:Y:S02]  /*3a80*/  FSEL R12, R101, -INF , P3 ;  /* 0xff800000650c7808 */ /* 0x000fe40001800000 */
[----:B------:R-:W-:Y:S02]  /*3a90*/  FSEL R174, R74, -INF , P0 ;  /* 0xff8000004aae7808 */ /* 0x000fe40000000000 */
[----:B------:R-:W-:Y:S02]  /*3aa0*/  FSEL R16, R168, -INF , P2 ;  /* 0xff800000a8107808 */ /* 0x000fe40001000000 */
[----:B------:R-:W-:-:S02]  /*3ab0*/  FSEL R41, R160, -INF , P1 ;  /* 0xff800000a0297808 */ /* 0x000fc40000800000 */
[----:B------:R-:W-:Y:S02]  /*3ac0*/  ISETP.GT.AND P0, PT, R7, 0x39, PT ;  /* 0x000000390700780c */ /* 0x000fe40003f04270 */
[----:B------:R-:W-:Y:S02]  /*3ad0*/  ISETP.GT.AND P2, PT, R5, 0x8, PT ;  /* 0x000000080500780c */ /* 0x000fe40003f44270 */
[----:B------:R-:W-:Y:S02]  /*3ae0*/  ISETP.GT.AND P1, PT, R3, 0x11, PT ;  /* 0x000000110300780c */ /* 0x000fe40003f24270 */
[----:B------:R-:W-:Y:S02]  /*3af0*/  FMNMX.FTZ R8, R11, R12, !PT ;  /* 0x0000000c0b087209 */ /* 0x000fe40007810000 */
[----:B------:R-:W-:Y:S02]  /*3b00*/  FSEL R181, R71, -INF , P0 ;  /* 0xff80000047b57808 */ /* 0x000fe40000000000 */
[----:B------:R-:W-:-:S02]  /*3b10*/  FSEL R18, R132, -INF , P2 ;  /* 0xff80000084127808 */ /* 0x000fc40001000000 */
[----:B------:R-:W-:Y:S02]  /*3b20*/  FSEL R68, R163, -INF , P1 ;  /* 0xff800000a3447808 */ /* 0x000fe40000800000 */
[C---:B------:R-:W-:Y:S02]  /*3b30*/  ISETP.GT.AND P0, PT, R3.reuse, 0x1, PT ;  /* 0x000000010300780c */ /* 0x040fe40003f04270 */
[----:B------:R-:W-:Y:S02]  /*3b40*/  ISETP.GT.AND P2, PT, R3, 0x9, PT ;  /* 0x000000090300780c */ /* 0x000fe40003f44270 */
[----:B------:R-:W-:Y:S02]  /*3b50*/  ISETP.GT.AND P1, PT, R5, 0x19, PT ;  /* 0x000000190500780c */ /* 0x000fe40003f24270 */
[----:B------:R-:W-:Y:S02]  /*3b60*/  FMNMX.FTZ R8, R13, R8, !PT ;  /* 0x000000080d087209 */ /* 0x000fe40007810000 */
        /* <DEDUP_REMOVED lines=10> */
[----:B------:R-:W-:Y:S02]  /*3c10*/  ISETP.GT.AND P0, PT, R3, 0x10, PT ;  /* 0x000000100300780c */ /* 0x000fe40003f04270 */
[----:B------:R-:W-:Y:S02]  /*3c20*/  ISETP.GT.AND P2, PT, R5, 0x18, PT ;  /* 0x000000180500780c */ /* 0x000fe40003f44270 */
[----:B------:R-:W-:-:S02]  /*3c30*/  ISETP.GT.AND P1, PT, R3, 0x21, PT ;  /* 0x000000210300780c */ /* 0x000fc40003f24270 */
[----:B------:R-:W-:Y:S02]  /*3c40*/  FMNMX.FTZ R8, R15, R8, !PT ;  /* 0x000000080f087209 */ /* 0x000fe40007810000 */
[----:B------:R-:W-:Y:S02]  /*3c50*/  ISETP.GT.AND P3, PT, R6, 0x39, PT ;  /* 0x000000390600780c */ /* 0x000fe40003f64270 */
[----:B------:R-:W-:Y:S02]  /*3c60*/  FSEL R45, R162, -INF , P0 ;  /* 0xff800000a22d7808 */ /* 0x000fe40000000000 */
[----:B------:R-:W-:Y:S02]  /*3c70*/  FSEL R43, R128, -INF , P2 ;  /* 0xff800000802b7808 */ /* 0x000fe40001000000 */
[----:B------:R-:W-:Y:S02]  /*3c80*/  FSEL R113, R159, -INF , P1 ;  /* 0xff8000009f717808 */ /* 0x000fe40000800000 */
[----:B------:R-:W-:-:S02]  /*3c90*/  FMNMX.FTZ R8, R26, R8, !PT ;  /* 0x000000081a087209 */ /* 0x000fc40007810000 */
[C---:B------:R-:W-:Y:S02]  /*3ca0*/  ISETP.GT.AND P0, PT, R3.reuse, 0x18, PT ;  /* 0x000000180300780c */ /* 0x040fe40003f04270 */
[----:B------:R-:W-:Y:S02]  /*3cb0*/  ISETP.GT.AND P2, PT, R3, 0x19, PT ;  /* 0x000000190300780c */ /* 0x000fe40003f44270 */
[----:B------:R-:W-:Y:S02]  /*3cc0*/  ISETP.GT.AND P1, PT, R5, 0x29, PT ;  /* 0x000000290500780c */ /* 0x000fe40003f24270 */
[----:B------:R-:W-:Y:S02]  /*3cd0*/  FSEL R172, R69, -INF , P3 ;  /* 0xff80000045ac7808 */ /* 0x000fe40001800000 */
[----:B------:R-:W-:Y:S02]  /*3ce0*/  FMNMX.FTZ R8, R27, R8, !PT ;  /* 0x000000081b087209 */ /* 0x000fe40007810000 */
[----:B------:R-:W-:-:S02]  /*3cf0*/  FSEL R69, R130, -INF , P0 ;  /* 0xff80000082457808 */ /* 0x000fc40000000000 */
[----:B------:R-:W-:Y:S02]  /*3d00*/  FSEL R71, R131, -INF , P2 ;  /* 0xff80000083477808 */ /* 0x000fe40001000000 */
[----:B------:R-:W-:Y:S02]  /*3d10*/  FSEL R111, R89, -INF , P1 ;  /* 0xff800000596f7808 */ /* 0x000fe40000800000 */
[----:B------:R-:W-:Y:S02]  /*3d20*/  ISETP.GT.AND P2, PT, R5, 0x21, PT ;  /* 0x000000210500780c */ /* 0x000fe40003f44270 */
[----:B------:R-:W-:Y:S02]  /*3d30*/  ISETP.GT.AND P0, PT, R3, 0x20, PT ;  /* 0x000000200300780c */ /* 0x000fe40003f04270 */
[----:B------:R-:W-:Y:S02]  /*3d40*/  ISETP.GT.AND P1, PT, R5, 0x30, PT ;  /* 0x000000300500780c */ /* 0x000fe40003f24270 */
[----:B------:R-:W-:-:S02]  /*3d50*/  FMNMX.FTZ R8, R28, R8, !PT ;  /* 0x000000081c087209 */ /* 0x000fc40007810000 */
[----:B------:R-:W-:Y:S02]  /*3d60*/  FSEL R109, R157, -INF , P2 ;  /* 0xff8000009d6d7808 */ /* 0x000fe40001000000 */
[----:B------:R-:W-:Y:S02]  /*3d70*/  FSEL R112, R158, -INF , P0 ;  /* 0xff8000009e707808 */ /* 0x000fe40000000000 */
[----:B------:R-:W-:Y:S02]  /*3d80*/  FSEL R126, R148, -INF , P1 ;  /* 0xff800000947e7808 */ /* 0x000fe40000800000 */
[----:B------:R-:W-:Y:S02]  /*3d90*/  ISETP.GT.AND P2, PT, R5, 0x28, PT ;  /* 0x000000280500780c */ /* 0x000fe40003f44270 */
[C---:B------:R-:W-:Y:S02]  /*3da0*/  ISETP.GT.AND P0, PT, R3.reuse, 0x28, PT ;  /* 0x000000280300780c */ /* 0x040fe40003f04270 */
[----:B------:R-:W-:-:S02]  /*3db0*/  ISETP.GT.AND P1, PT, R3, 0x31, PT ;  /* 0x000000310300780c */ /* 0x000fc40003f24270 */
[----:B------:R-:W-:Y:S02]  /*3dc0*/  FMNMX.FTZ R8, R117, R8, !PT ;  /* 0x0000000875087209 */ /* 0x000fe40007810000 */
[----:B------:R-:W-:Y:S02]  /*3dd0*/  FSEL R110, R88, -INF , P2 ;  /* 0xff800000586e7808 */ /* 0x000fe40001000000 */
[----:B------:R-:W-:Y:S02]  /*3de0*/  FSEL R114, R90, -INF , P0 ;  /* 0xff8000005a727808 */ /* 0x000fe40000000000 */
[----:B------:R-:W-:Y:S02]  /*3df0*/  FSEL R132, R151, -INF , P1 ;  /* 0xff80000097847808 */ /* 0x000fe40000800000 */
[C---:B------:R-:W-:Y:S02]  /*3e00*/  ISETP.GT.AND P2, PT, R3.reuse, 0x29, PT ;  /* 0x000000290300780c */ /* 0x040fe40003f44270 */
[----:B------:R-:W-:-:S02]  /*3e10*/  ISETP.GT.AND P0, PT, R3, 0x30, PT ;  /* 0x000000300300780c */ /* 0x000fc40003f04270 */
[----:B------:R-:W-:Y:S02]  /*3e20*/  ISETP.GT.AND P1, PT, R3, 0x38, PT ;  /* 0x000000380300780c */ /* 0x000fe40003f24270 */
[----:B------:R-:W-:Y:S02]  /*3e30*/  FMNMX.FTZ R8, R116, R8, !PT ;  /* 0x0000000874087209 */ /* 0x000fe40007810000 */
[----:B------:R-:W-:Y:S02]  /*3e40*/  FSEL R115, R91, -INF , P2 ;  /* 0xff8000005b737808 */ /* 0x000fe40001000000 */
[----:B------:R-:W-:Y:S02]  /*3e50*/  FSEL R130, R150, -INF , P0 ;  /* 0xff80000096827808 */ /* 0x000fe40000000000 */
[----:B------:R-:W-:Y:S02]  /*3e60*/  FSEL R131, R154, -INF , P1 ;  /* 0xff8000009a837808 */ /* 0x000fe40000800000 */
[----:B------:R-:W-:-:S02]  /*3e70*/  FMNMX.FTZ R8, R118, R8, !PT ;  /* 0x0000000876087209 */ /* 0x000fc40007810000 */
[C---:B------:R-:W-:Y:S02]  /*3e80*/  ISETP.GT.AND P2, PT, R5.reuse, 0x31, PT ;  /* 0x000000310500780c */ /* 0x040fe40003f44270 */
[----:B------:R-:W-:Y:S02]  /*3e90*/  ISETP.GT.AND P0, PT, R5, 0x38, PT ;  /* 0x000000380500780c */ /* 0x000fe40003f04270 */
[----:B------:R-:W-:Y:S02]  /*3ea0*/  ISETP.GT.AND P1, PT, R3, 0x40, PT ;  /* 0x000000400300780c */ /* 0x000fe40003f24270 */
[----:B------:R-:W-:Y:S02]  /*3eb0*/  FMNMX.FTZ R8, R119, R8, !PT ;  /* 0x0000000877087209 */ /* 0x000fe40007810000 */
[----:B------:R-:W-:Y:S02]  /*3ec0*/  FSEL R127, R149, -INF , P2 ;  /* 0xff800000957f7808 */ /* 0x000fe40001000000 */
[----:B------:R-:W-:-:S02]  /*3ed0*/  FSEL R128, R152, -INF , P0 ;  /* 0xff80000098807808 */ /* 0x000fc40000000000 */
[----:B------:R-:W-:Y:S02]  /*3ee0*/  FSEL R168, R146, -INF , P1 ;  /* 0xff80000092a87808 */ /* 0x000fe40000800000 */
[----:B------:R-:W-:Y:S02]  /*3ef0*/  ISETP.GT.AND P2, PT, R5, 0x39, PT ;  /* 0x000000390500780c */ /* 0x000fe40003f44270 */
[----:B------:R-:W-:Y:S02]  /*3f00*/  ISETP.GT.AND P0, PT, R3, 0x39, PT ;  /* 0x000000390300780c */ /* 0x000fe40003f04270 */
[----:B------:R-:W-:Y:S02]  /*3f10*/  ISETP.GT.AND P1, PT, R6, 0x41, PT ;  /* 0x000000410600780c */ /* 0x000fe40003f24270 */
[----:B------:R-:W-:Y:S02]  /*3f20*/  FMNMX.FTZ R8, R124, R8, !PT ;  /* 0x000000087c087209 */ /* 0x000fe40007810000 */
[----:B------:R-:W-:-:S02]  /*3f30*/  FSEL R129, R153, -INF , P2 ;  /* 0xff80000099817808 */ /* 0x000fc40001000000 */
[----:B------:R-:W-:Y:S02]  /*3f40*/  FSEL R133, R155, -INF , P0 ;  /* 0xff8000009b857808 */ /* 0x000fe40000000000 */
[----:B------:R-:W-:Y:S02]  /*3f50*/  FSEL R138, R65, -INF , P1 ;  /* 0xff800000418a7808 */ /* 0x000fe40000800000 */
[C---:B------:R-:W-:Y:S02]  /*3f60*/  ISETP.GT.AND P0, PT, R5.reuse, 0x40, PT ;  /* 0x000000400500780c */ /* 0x040fe40003f04270 */
[----:B------:R-:W-:Y:S02]  /*3f70*/  ISETP.GT.AND P2, PT, R5, 0x41, PT ;  /* 0x000000410500780c */ /* 0x000fe40003f44270 */
[----:B------:R-:W-:Y:S02]  /*3f80*/  ISETP.GT.AND P1, PT, R6, 0x50, PT ;  /* 0x000000500600780c */ /* 0x000fe40003f24270 */
[----:B------:R-:W-:-:S02]  /*3f90*/  FMNMX.FTZ R8, R125, R8, !PT ;  /* 0x000000087d087209 */ /* 0x000fc40007810000 */
[----:B------:R-:W-:Y:S02]  /*3fa0*/  ISETP.GT.AND P3, PT, R5, 0x1, PT ;  /* 0x000000010500780c */ /* 0x000fe40003f64270 */
[----:B------:R-:W-:Y:S02]  /*3fb0*/  FSEL R156, R144, -INF , P0 ;  /* 0xff800000909c7808 */ /* 0x000fe40000000000 */
[----:B------:R-:W-:Y:S02]  /*3fc0*/  FSEL R157, R145, -INF , P2 ;  /* 0xff800000919d7808 */ /* 0x000fe40001000000 */
[----:B------:R-:W-:Y:S02]  /*3fd0*/  FSEL R160, R56, -INF , P1 ;  /* 0xff80000038a07808 */ /* 0x000fe40000800000 */
[----:B------:R-:W-:Y:S02]  /*3fe0*/  ISETP.GT.AND P0, PT, R3, 0x41, PT ;  /* 0x000000410300780c */ /* 0x000fe40003f04270 */
[----:B------:R-:W-:-:S02]  /*3ff0*/  ISETP.GT.AND P2, PT, R6, 0x40, PT ;  /* 0x000000400600780c */ /* 0x000fc40003f44270 */
[----:B------:R-:W-:Y:S02]  /*4000*/  ISETP.GT.AND P1, PT, R6, 0x59, PT ;  /* 0x000000590600780c */ /* 0x000fe40003f24270 */
[----:B------:R-:W-:Y:S02]  /*4010*/  FMNMX.FTZ R8, R173, R8, !PT ;  /* 0x00000008ad087209 */ /* 0x000fe40007810000 */
[----:B------:R-:W-:Y:S02]  /*4020*/  FSEL R17, R169, -INF , P3 ;  /* 0xff800000a9117808 */ /* 0x000fe40001800000 */
[----:B------:R-:W-:Y:S02]  /*4030*/  FSEL R169, R147, -INF , P0 ;  /* 0xff80000093a97808 */ /* 0x000fe40000000000 */
[----:B------:R-:W-:Y:S02]  /*4040*/  FSEL R134, R64, -INF , P2 ;  /* 0xff80000040867808 */ /* 0x000fe40001000000 */
[----:B------:R-:W-:-:S02]  /*4050*/  FSEL R195, R53, -INF , P1 ;  /* 0xff80000035c37808 */ /* 0x000fc40000800000 */
[----:B------:R-:W-:Y:S02]  /*4060*/  FMNMX.FTZ R8, R172, R8, !PT ;  /* 0x00000008ac087209 */ /* 0x000fe40007810000 */
[C---:B------:R-:W-:Y:S02]  /*4070*/  ISETP.GT.AND P0, PT, R6.reuse, 0x48, PT ;  /* 0x000000480600780c */ /* 0x040fe40003f04270 */
[----:B------:R-:W-:Y:S02]  /*4080*/  ISETP.GT.AND P2, PT, R6, 0x49, PT ;  /* 0x000000490600780c */ /* 0x000fe40003f44270 */
[----:B------:R-:W-:Y:S02]  /*4090*/  ISETP.GT.AND P1, PT, R5, 0x48, PT ;  /* 0x000000480500780c */ /* 0x000fe40003f24270 */
[----:B------:R-:W-:Y:S02]  /*40a0*/  FMNMX.FTZ R9, R16, R17, !PT ;  /* 0x0000001110097209 */ /* 0x000fe40007810000 */
        /* <DEDUP_REMOVED lines=11> */
[----:B------:R-:W-:Y:S01]  /*4160*/  FSEL R159, R166, -INF , P1 ;  /* 0xff800000a69f7808 */ /* 0x000fe20000800000 */
[----:B------:R-:W-:Y:S01]  /*4170*/  IMAD.MOV.U32 R164, RZ, RZ, R22 ;  /* 0x000000ffffa47224 */ /* 0x000fe200078e0016 */
        /* <DEDUP_REMOVED lines=20> */
[----:B------:R-:W-:Y:S02]  /*42c0*/  ISETP.GT.AND P0, PT, R5, 0x49, PT ;  /* 0x000000490500780c */ /* 0x000fe40003f04270 */
[----:B------:R-:W-:Y:S02]  /*42d0*/  FMNMX.FTZ R9, R45, R9, !PT ;  /* 0x000000092d097209 */ /* 0x000fe40007810000 */
[----:B------:R-:W-:Y:S02]  /*42e0*/  FMNMX.FTZ R8, R109, R8, !PT ;  /* 0x000000086d087209 */ /* 0x000fe40007810000 */
[----:B------:R-:W-:Y:S02]  /*42f0*/  FSEL R193, R37, -INF , P3 ;  /* 0xff80000025c17808 */ /* 0x000fe40001800000 */
[----:B------:R-:W-:-:S02]  /*4300*/  FMNMX.FTZ R6, R192, R6, !PT ;  /* 0x00000006c0067209 */ /* 0x000fc40007810000 */
[----:B------:R-:W-:Y:S02]  /*4310*/  FSEL R155, R165, -INF , P0 ;  /* 0xff800000a59b7808 */ /* 0x000fe40000000000 */
[----:B------:R-:W-:Y:S02]  /*4320*/  FMNMX.FTZ R9, R68, R9, !PT ;  /* 0x0000000944097209 */ /* 0x000fe40007810000 */
[----:B------:R-:W-:Y:S02]  /*4330*/  ISETP.GT.AND P0, PT, R3, 0x49, PT ;  /* 0x000000490300780c */ /* 0x000fe40003f04270 */
[----:B------:R-:W-:Y:S02]  /*4340*/  FMNMX.FTZ R8, R110, R8, !PT ;  /* 0x000000086e087209 */ /* 0x000fe40007810000 */
[----:B------:R-:W-:Y:S02]  /*4350*/  FSEL R166, R32, -INF , P2 ;  /* 0xff80000020a67808 */ /* 0x000fe40001000000 */
[----:B------:R-:W-:-:S02]  /*4360*/  FMNMX.FTZ R6, R193, R6, !PT ;  /* 0x00000006c1067209 */ /* 0x000fc40007810000 */
[----:B------:R-:W-:Y:S02]  /*4370*/  FMNMX.FTZ R9, R69, R9, !PT ;  /* 0x0000000945097209 */ /* 0x000fe40007810000 */
[----:B------:R-:W-:Y:S02]  /*4380*/  FSEL R158, R167, -INF , P0 ;  /* 0xff800000a79e7808 */ /* 0x000fe40000000000 */
[----:B------:R-:W-:Y:S02]  /*4390*/  FMNMX.FTZ R8, R111, R8, !PT ;  /* 0x000000086f087209 */ /* 0x000fe40007810000 */
[----:B------:R-:W-:Y:S02]  /*43a0*/  FSEL R167, R33, -INF , P1 ;  /* 0xff80000021a77808 */ /* 0x000fe40000800000 */
[----:B------:R-:W-:Y:S02]  /*43b0*/  FMNMX.FTZ R6, R166, R6, !PT ;  /* 0x00000006a6067209 */ /* 0x000fe40007810000 */
[----:B------:R-:W-:-:S02]  /*43c0*/  FMNMX.FTZ R9, R71, R9, !PT ;  /* 0x0000000947097209 */ /* 0x000fc40007810000 */
[----:B------:R-:W-:Y:S02]  /*43d0*/  FMNMX.FTZ R8, R126, R8, !PT ;  /* 0x000000087e087209 */ /* 0x000fe40007810000 */
[----:B------:R-:W-:Y:S02]  /*43e0*/  FMNMX.FTZ R6, R167, R6, !PT ;  /* 0x00000006a7067209 */ /* 0x000fe40007810000 */
[----:B------:R-:W-:Y:S02]  /*43f0*/  FMNMX.FTZ R9, R112, R9, !PT ;  /* 0x0000000970097209 */ /* 0x000fe40007810000 */
[----:B------:R-:W-:Y:S01]  /*4400*/  FMNMX.FTZ R8, R127, R8, !PT ;  /* 0x000000087f087209 */ /* 0x000fe20007810000 */
[----:B------:R-:W1:Y:S01]  /*4410*/  SHFL.BFLY PT, R10, R6, 0x2, 0x1f ;  /* 0x0c401f00060a7f89 */ /* 0x000e6200000e0000 */
[----:B------:R-:W-:Y:S02]  /*4420*/  ISETP.GT.AND P0, PT, R5, 0x50, PT ;  /* 0x000000500500780c */ /* 0x000fe40003f04270 */
[----:B------:R-:W-:-:S02]  /*4430*/  FMNMX.FTZ R9, R113, R9, !PT ;  /* 0x0000000971097209 */ /* 0x000fc40007810000 */
[----:B------:R-:W-:Y:S02]  /*4440*/  FMNMX.FTZ R8, R128, R8, !PT ;  /* 0x0000000880087209 */ /* 0x000fe40007810000 */
[----:B------:R-:W-:Y:S02]  /*4450*/  FSEL R204, R140, -INF , P0 ;  /* 0xff8000008ccc7808 */ /* 0x000fe40000000000 */
[----:B------:R-:W-:Y:S02]  /*4460*/  FMNMX.FTZ R9, R114, R9, !PT ;  /* 0x0000000972097209 */ /* 0x000fe40007810000 */
[----:B------:R-:W-:Y:S02]  /*4470*/  ISETP.GT.AND P0, PT, R3, 0x51, PT ;  /* 0x000000510300780c */ /* 0x000fe40003f04270 */
[----:B------:R-:W-:Y:S02]  /*4480*/  FMNMX.FTZ R8, R129, R8, !PT ;  /* 0x0000000881087209 */ /* 0x000fe40007810000 */
[----:B------:R-:W-:-:S02]  /*4490*/  FMNMX.FTZ R9, R115, R9, !PT ;  /* 0x0000000973097209 */ /* 0x000fc40007810000 */
[----:B------:R-:W-:Y:S02]  /*44a0*/  FSEL R212, R143, -INF , P0 ;  /* 0xff8000008fd47808 */ /* 0x000fe40000000000 */
[----:B------:R-:W-:Y:S02]  /*44b0*/  FMNMX.FTZ R8, R156, R8, !PT ;  /* 0x000000089c087209 */ /* 0x000fe40007810000 */
[----:B------:R-:W-:Y:S02]  /*44c0*/  ISETP.GT.AND P1, PT, R3, 0x50, PT ;  /* 0x000000500300780c */ /* 0x000fe40003f24270 */
[----:B------:R-:W-:Y:S02]  /*44d0*/  ISETP.GT.AND P0, PT, R5, 0x60, PT ;  /* 0x000000600500780c */ /* 0x000fe40003f04270 */
[----:B------:R-:W-:Y:S02]  /*44e0*/  FMNMX.FTZ R9, R130, R9, !PT ;  /* 0x0000000982097209 */ /* 0x000fe40007810000 */
[----:B------:R-:W-:-:S02]  /*44f0*/  FMNMX.FTZ R8, R157, R8, !PT ;  /* 0x000000089d087209 */ /* 0x000fc40007810000 */
[----:B------:R-:W-:Y:S02]  /*4500*/  FSEL R210, R142, -INF , P1 ;  /* 0xff8000008ed27808 */ /* 0x000fe40000800000 */
[----:B------:R-:W-:Y:S02]  /*4510*/  FSEL R198, R184, -INF , P0 ;  /* 0xff800000b8c67808 */ /* 0x000fe40000000000 */
[C---:B------:R-:W-:Y:S02]  /*4520*/  ISETP.GT.AND P2, PT, R5.reuse, 0x51, PT ;  /* 0x000000510500780c */ /* 0x040fe40003f44270 */
[----:B------:R-:W-:Y:S02]  /*4530*/  ISETP.GT.AND P1, PT, R5, 0x59, PT ;  /* 0x000000590500780c */ /* 0x000fe40003f24270 */
[----:B------:R-:W-:Y:S02]  /*4540*/  ISETP.GT.AND P0, PT, R3, 0x58, PT ;  /* 0x000000580300780c */ /* 0x000fe40003f04270 */
[----:B------:R-:W-:-:S02]  /*4550*/  FMNMX.FTZ R9, R132, R9, !PT ;  /* 0x0000000984097209 */ /* 0x000fc40007810000 */
[----:B------:R-:W-:Y:S02]  /*4560*/  FMNMX.FTZ R8, R154, R8, !PT ;  /* 0x000000089a087209 */ /* 0x000fe40007810000 */
        /* <DEDUP_REMOVED lines=10> */
[----:B-1----:R-:W-:-:S02]  /*4610*/  FMNMX.FTZ R10, R10, R6, !PT ;  /* 0x000000060a0a7209 */ /* 0x002fc40007810000 */
[----:B------:R-:W-:Y:S02]  /*4620*/  FMNMX.FTZ R6, R133, R9, !PT ;  /* 0x0000000985067209 */ /* 0x000fe40007810000 */
[----:B------:R-:W-:Y:S01]  /*4630*/  FMNMX.FTZ R5, R204, R5, !PT ;  /* 0x00000005cc057209 */ /* 0x000fe20007810000 */
[----:B------:R-:W1:Y:S01]  /*4640*/  SHFL.BFLY PT, R137, R10, 0x1, 0x1f ;  /* 0x0c201f000a897f89 */ /* 0x000e6200000e0000 */
        /* <DEDUP_REMOVED lines=12> */
[----:B------:R-:W-:Y:S02]  /*4710*/  FSEL R201, R185, -INF , P3 ;  /* 0xff800000b9c97808 */ /* 0x000fe40001800000 */
[----:B------:R-:W-:Y:S02]  /*4720*/  FMNMX.FTZ R135, R198, R135, !PT ;  /* 0x00000087c6877209 */ /* 0x000fe40007810000 */
[----:B------:R-:W-:Y:S02]  /*4730*/  FMNMX.FTZ R8, R104, R8, !PT ;  /* 0x0000000868087209 */ /* 0x000fe40007810000 */
[----:B------:R-:W-:-:S02]  /*4740*/  FMNMX.FTZ R5, R210, R5, !PT ;  /* 0x00000005d2057209 */ /* 0x000fc40007810000 */
[----:B------:R-:W-:Y:S02]  /*4750*/  FSEL R200, R188, -INF , P1 ;  /* 0xff800000bcc87808 */ /* 0x000fe40000800000 */
[----:B------:R-:W-:Y:S02]  /*4760*/  FMNMX.FTZ R135, R201, R135, !PT ;  /* 0x00000087c9877209 */ /* 0x000fe40007810000 */
[----:B------:R-:W-:Y:S02]  /*4770*/  FMNMX.FTZ R8, R105, R8, !PT ;  /* 0x0000000869087209 */ /* 0x000fe40007810000 */
[----:B------:R-:W-:Y:S02]  /*4780*/  FMNMX.FTZ R5, R212, R5, !PT ;  /* 0x00000005d4057209 */ /* 0x000fe40007810000 */
[----:B------:R-:W-:Y:S02]  /*4790*/  ISETP.GT.AND P2, PT, R3, 0x59, PT ;  /* 0x000000590300780c */ /* 0x000fe40003f44270 */
[----:B------:R-:W-:-:S02]  /*47a0*/  FSEL R251, R189, -INF , P0 ;  /* 0xff800000bdfb7808 */ /* 0x000fc40000000000 */
[----:B------:R-:W-:Y:S02]  /*47b0*/  FMNMX.FTZ R135, R200, R135, !PT ;  /* 0x00000087c8877209 */ /* 0x000fe40007810000 */
[----:B------:R-:W-:Y:S02]  /*47c0*/  FMNMX.FTZ R8, R120, R8, !PT ;  /* 0x0000000878087209 */ /* 0x000fe40007810000 */
[----:B------:R-:W-:Y:S02]  /*47d0*/  FMNMX.FTZ R6, R206, R5, !PT ;  /* 0x00000005ce067209 */ /* 0x000fe40007810000 */
[----:B------:R-:W-:Y:S02]  /*47e0*/  FSEL R208, R179, -INF , P2 ;  /* 0xff800000b3d07808 */ /* 0x000fe40001000000 */
[----:B------:R-:W-:Y:S02]  /*47f0*/  FMNMX.FTZ R135, R251, R135, !PT ;  /* 0x00000087fb877209 */ /* 0x000fe40007810000 */
[----:B------:R-:W-:-:S02]  /*4800*/  FMNMX.FTZ R5, R121, R8, !PT ;  /* 0x0000000879057209 */ /* 0x000fc40007810000 */
[C---:B------:R-:W-:Y:S02]  /*4810*/  ISETP.GT.AND P3, PT, R3.reuse, 0x60, PT ;  /* 0x000000600300780c */ /* 0x040fe40003f64270 */
[C---:B------:R-:W-:Y:S02]  /*4820*/  ISETP.GT.AND P2, PT, R3.reuse, 0x61, PT ;  /* 0x000000610300780c */ /* 0x040fe40003f44270 */
[C---:B------:R-:W-:Y:S02]  /*4830*/  ISETP.GT.AND P1, PT, R3.reuse, 0x68, PT ;  /* 0x000000680300780c */ /* 0x040fe40003f24270 */
[----:B------:R-:W-:Y:S02]  /*4840*/  ISETP.GT.AND P0, PT, R3, 0x69, PT ;  /* 0x000000690300780c */ /* 0x000fe40003f04270 */
[----:B------:R-:W-:Y:S02]  /*4850*/  FMNMX.FTZ R3, R208, R6, !PT ;  /* 0x00000006d0037209 */ /* 0x000fe40007810000 */
[----:B------:R-:W2:Y:S01]  /*4860*/  SHFL.BFLY PT, R6, R135, 0x2, 0x1f ;  /* 0x0c401f0087067f89 */ /* 0x000ea200000e0000 */
[----:B------:R-:W-:-:S02]  /*4870*/  FMNMX.FTZ R5, R122, R5, !PT ;  /* 0x000000057a057209 */ /* 0x000fc40007810000 */
[----:B------:R-:W-:Y:S02]  /*4880*/  FSEL R225, R186, -INF , P3 ;  /* 0xff800000bae17808 */ /* 0x000fe40001800000 */
[----:B------:R-:W-:Y:S02]  /*4890*/  FMNMX.FTZ R5, R123, R5, !PT ;  /* 0x000000057b057209 */ /* 0x000fe40007810000 */
[----:B------:R-:W-:Y:S02]  /*48a0*/  FSEL R223, R187, -INF , P2 ;  /* 0xff800000bbdf7808 */ /* 0x000fe40001000000 */
[----:B------:R-:W-:Y:S02]  /*48b0*/  FMNMX.FTZ R5, R174, R5, !PT ;  /* 0x00000005ae057209 */ /* 0x000fe40007810000 */
[----:B------:R-:W-:Y:S02]  /*48c0*/  FMNMX.FTZ R3, R225, R3, !PT ;  /* 0x00000003e1037209 */ /* 0x000fe40007810000 */
[----:B------:R-:W-:-:S02]  /*48d0*/  FMNMX.FTZ R5, R175, R5, !PT ;  /* 0x00000005af057209 */ /* 0x000fc40007810000 */
[----:B------:R-:W-:Y:S02]  /*48e0*/  FSEL R252, R190, -INF , P1 ;  /* 0xff800000befc7808 */ /* 0x000fe40000800000 */
[----:B------:R-:W-:Y:S01]  /*48f0*/  FSEL R151, R191, -INF , P0 ;  /* 0xff800000bf977808 */ /* 0x000fe20000000000 */
[----:B------:R-:W-:Y:S01]  /*4900*/  IMAD.MOV.U32 R191, RZ, RZ, R106 ;  /* 0x000000ffffbf7224 */ /* 0x000fe200078e006a */
[----:B------:R-:W-:Y:S02]  /*4910*/  FMNMX.FTZ R3, R223, R3, !PT ;  /* 0x00000003df037209 */ /* 0x000fe40007810000 */
[C---:B------:R-:W-:Y:S02]  /*4920*/  ISETP.GT.AND P1, PT, R7.reuse, 0x40, PT ;  /* 0x000000400700780c */ /* 0x040fe40003f24270 */
[----:B------:R-:W-:Y:S02]  /*4930*/  ISETP.GT.AND P0, PT, R7, 0x41, PT ;  /* 0x000000410700780c */ /* 0x000fe40003f04270 */
[----:B------:R-:W-:-:S02]  /*4940*/  FMNMX.FTZ R5, R180, R5, !PT ;  /* 0x00000005b4057209 */ /* 0x000fc40007810000 */
[----:B------:R-:W-:Y:S02]  /*4950*/  FMNMX.FTZ R3, R252, R3, !PT ;  /* 0x00000003fc037209 */ /* 0x000fe40007810000 */
[----:B------:R-:W-:Y:S02]  /*4960*/  FSEL R139, R66, -INF , P1 ;  /* 0xff800000428b7808 */ /* 0x000fe40000800000 */
[----:B------:R-:W-:Y:S02]  /*4970*/  FSEL R140, R67, -INF , P0 ;  /* 0xff800000438c7808 */ /* 0x000fe40000000000 */
[----:B-1----:R-:W-:Y:S02]  /*4980*/  FMNMX.FTZ R137, R10, R137, !PT ;  /* 0x000000890a897209 */ /* 0x002fe40007810000 */
[----:B------:R-:W-:Y:S02]  /*4990*/  FMNMX.FTZ R5, R181, R5, !PT ;  /* 0x00000005b5057209 */ /* 0x000fe40007810000 */
[----:B------:R-:W-:-:S02]  /*49a0*/  ISETP.GT.AND P0, PT, R7, 0x49, PT ;  /* 0x000000490700780c */ /* 0x000fc40003f04270 */
[----:B------:R-:W-:Y:S02]  /*49b0*/  FMNMX.FTZ R3, R151, R3, !PT ;  /* 0x0000000397037209 */ /* 0x000fe40007810000 */
[----:B------:R-:W-:Y:S02]  /*49c0*/  ISETP.GT.AND P1, PT, R7, 0x48, PT ;  /* 0x000000480700780c */ /* 0x000fe40003f24270 */
[----:B--2---:R-:W-:Y:S01]  /*49d0*/  FMNMX.FTZ R135, R135, R6, !PT ;  /* 0x0000000687877209 */ /* 0x004fe20007810000 */
[----:B------:R-:W-:Y:S01]  /*49e0*/  FMUL.FTZ R6, R137, c[0x0][0x2d0] ;  /* 0x0000b40089067a20 */ /* 0x000fe20000410000 */
[----:B------:R-:W-:Y:S01]  /*49f0*/  FMNMX.FTZ R5, R139, R5, !PT ;  /* 0x000000058b057209 */ /* 0x000fe20007810000 */
[----:B------:R-:W1:Y:S01]  /*4a00*/  SHFL.BFLY PT, R9, R3, 0x2, 0x1f ;  /* 0x0c401f0003097f89 */ /* 0x000e6200000e0000 */
[----:B------:R-:W-:Y:S02]  /*4a10*/  FSEL R142, R63, -INF , P0 ;  /* 0xff8000003f8e7808 */ /* 0x000fe40000000000 */
[----:B------:R-:W-:Y:S01]  /*4a20*/  FSETP.NEU.FTZ.AND P0, PT, R137, -INF , PT ;  /* 0xff8000008900780b */ /* 0x000fe20003f1d000 */
[----:B------:R-:W2:Y:S01]  /*4a30*/  SHFL.BFLY PT, R10, R135, 0x1, 0x1f ;  /* 0x0c201f00870a7f89 */ /* 0x000ea200000e0000 */
[----:B------:R-:W-:-:S02]  /*4a40*/  FSEL R141, R62, -INF , P1 ;  /* 0xff8000003e8d7808 */ /* 0x000fc40000800000 */
[----:B------:R-:W-:Y:S02]  /*4a50*/  FMNMX.FTZ R5, R140, R5, !PT ;  /* 0x000000058c057209 */ /* 0x000fe40007810000 */
[----:B------:R-:W-:Y:S02]  /*4a60*/  FSEL R6, R6, RZ, P0 ;  /* 0x000000ff06067208 */ /* 0x000fe40000000000 */
[----:B------:R-:W-:Y:S02]  /*4a70*/  ISETP.GT.AND P2, PT, R7, 0x50, PT ;  /* 0x000000500700780c */ /* 0x000fe40003f44270 */
[----:B------:R-:W-:Y:S01]  /*4a80*/  FMNMX.FTZ R5, R141, R5, !PT ;  /* 0x000000058d057209 */ /* 0x000fe20007810000 */
[----:B------:R-:W-:Y:S01]  /*4a90*/  FFMA.FTZ R8, R11, c[0x0][0x2d0], -R6 ;  /* 0x0000b4000b087a23 */ /* 0x000fe20000010806 */
[----:B------:R-:W-:Y:S02]  /*4aa0*/  ISETP.GT.AND P1, PT, R7, 0x51, PT ;  /* 0x000000510700780c */ /* 0x000fe40003f24270 */
[----:B------:R-:W-:Y:S01]  /*4ab0*/  FSEL R170, R58, -INF , P2 ;  /* 0xff8000003aaa7808 */ /* 0x000fe20001000000 */
[----:B------:R3:W-:Y:S01]  /*4ac0*/  MUFU.EX2 R163, R8 ;  /* 0x0000000800a37308 */ /* 0x0007e20000000800 */
[----:B------:R-:W-:-:S02]  /*4ad0*/  FMNMX.FTZ R5, R142, R5, !PT ;  /* 0x000000058e057209 */ /* 0x000fc40007810000 */
[----:B------:R-:W-:Y:S02]  /*4ae0*/  FSEL R182, R59, -INF , P1 ;  /* 0xff8000003bb67808 */ /* 0x000fe40000800000 */
[C---:B------:R-:W-:Y:S02]  /*4af0*/  ISETP.GT.AND P1, PT, R7.reuse, 0x58, PT ;  /* 0x000000580700780c */ /* 0x040fe40003f24270 */
[----:B------:R-:W-:Y:S02]  /*4b00*/  ISETP.GT.AND P0, PT, R7, 0x59, PT ;  /* 0x000000590700780c */ /* 0x000fe40003f04270 */
[----:B------:R-:W-:Y:S02]  /*4b10*/  FSEL R183, R54, -INF , P1 ;  /* 0xff80000036b77808 */ /* 0x000fe40000800000 */
[----:B------:R-:W-:Y:S02]  /*4b20*/  FSEL R184, R55, -INF , P0 ;  /* 0xff80000037b87808 */ /* 0x000fe40000000000 */
[----:B------:R-:W-:-:S02]  /*4b30*/  ISETP.GT.AND P1, PT, R7, 0x60, PT ;  /* 0x000000600700780c */ /* 0x000fc40003f24270 */
[----:B------:R-:W-:Y:S02]  /*4b40*/  ISETP.GT.AND P0, PT, R7, 0x61, PT ;  /* 0x000000610700780c */ /* 0x000fe40003f04270 */
[----:B---3--:R-:W-:Y:S01]  /*4b50*/  FMNMX.FTZ R8, R170, R5, !PT ;  /* 0x00000005aa087209 */ /* 0x008fe20007810000 */
[----:B------:R-:W-:Y:S01]  /*4b60*/  FFMA.FTZ R5, R12, c[0x0][0x2d0], -R6 ;  /* 0x0000b4000c057a23 */ /* 0x000fe20000010806 */
[----:B------:R-:W-:Y:S02]  /*4b70*/  FSEL R227, R38, -INF , P1 ;  /* 0xff80000026e37808 */ /* 0x000fe40000800000 */
[----:B------:R-:W-:Y:S01]  /*4b80*/  FMNMX.FTZ R8, R182, R8, !PT ;  /* 0x00000008b6087209 */ /* 0x000fe20007810000 */
[----:B------:R3:W4:Y:S01]  /*4b90*/  MUFU.EX2 R162, R5 ;  /* 0x0000000500a27308 */ /* 0x0007220000000800 */
[----:B-1----:R-:W-:Y:S02]  /*4ba0*/  FMNMX.FTZ R3, R3, R9, !PT ;  /* 0x0000000903037209 */ /* 0x002fe40007810000 */
[----:B------:R-:W-:-:S02]  /*4bb0*/  FSEL R226, R39, -INF , P0 ;  /* 0xff80000027e27808 */ /* 0x000fc40000000000 */
[C---:B------:R-:W-:Y:S01]  /*4bc0*/  ISETP.GT.AND P0, PT, R7.reuse, 0x68, PT ;  /* 0x000000680700780c */ /* 0x040fe20003f04270 */
[----:B------:R-:W1:Y:S01]  /*4bd0*/  SHFL.BFLY PT, R70, R3, 0x1, 0x1f ;  /* 0x0c201f0003467f89 */ /* 0x000e6200000e0000 */
[----:B------:R-:W-:Y:S02]  /*4be0*/  ISETP.GT.AND P1, PT, R7, 0x69, PT ;  /* 0x000000690700780c */ /* 0x000fe40003f24270 */
[----:B------:R-:W-:Y:S01]  /*4bf0*/  FSEL R217, R34, -INF , P0 ;  /* 0xff80000022d97808 */ /* 0x000fe20000000000 */
[----:B------:R-:W-:Y:S01]  /*4c00*/  LDSM.16.MT88.4 R36, [R231+0x100] ;  /* 0x00010000e724783b */ /* 0x000fe20000004200 */
[----:B--2---:R-:W-:Y:S02]  /*4c10*/  FMNMX.FTZ R135, R135, R10, !PT ;  /* 0x0000000a87877209 */ /* 0x004fe40007810000 */
[----:B------:R-:W-:Y:S02]  /*4c20*/  FSEL R187, R35, -INF , P1 ;  /* 0xff80000023bb7808 */ /* 0x000fe40000800000 */
[C---:B------:R-:W-:Y:S01]  /*4c30*/  FSETP.NEU.FTZ.AND P0, PT, R135.reuse, -INF , PT ;  /* 0xff8000008700780b */ /* 0x040fe20003f1d000 */
[----:B------:R-:W-:Y:S01]  /*4c40*/  FMUL.FTZ R9, R135, c[0x0][0x2d0] ;  /* 0x0000b40087097a20 */ /* 0x000fe20000410000 */
[----:B---3--:R-:W-:Y:S01]  /*4c50*/  FMNMX.FTZ R5, R183, R8, !PT ;  /* 0x00000008b7057209 */ /* 0x008fe20007810000 */
[----:B------:R-:W-:Y:S01]  /*4c60*/  FFMA.FTZ R8, R13, c[0x0][0x2d0], -R6 ;  /* 0x0000b4000d087a23 */ /* 0x000fe20000010806 */
[----:B------:R-:W-:Y:S01]  /*4c70*/  LDSM.16.MT88.4 R32, [R230+0x100] ;  /* 0x00010000e620783b */ /* 0x000fe20000004200 */
[----:B----4-:R-:W-:-:S02]  /*4c80*/  F2FP.BF16.PACK_AB R12, R162, R163 ;  /* 0x000000a3a20c723e */ /* 0x010fc400000010ff */
[----:B------:R-:W-:Y:S01]  /*4c90*/  FMNMX.FTZ R5, R184, R5, !PT ;  /* 0x00000005b8057209 */ /* 0x000fe20007810000 */
[----:B------:R2:W-:Y:S01]  /*4ca0*/  MUFU.EX2 R199, R8 ;  /* 0x0000000800c77308 */ /* 0x0005e20000000800 */
[----:B-1----:R-:W-:Y:S02]  /*4cb0*/  FMNMX.FTZ R70, R70, R3, !PT ;  /* 0x0000000346467209 */ /* 0x002fe40007810000 */
[----:B--2---:R-:W-:Y:S01]  /*4cc0*/  FMNMX.FTZ R8, R227, R5, !PT ;  /* 0x00000005e3087209 */ /* 0x004fe20007810000 */
[----:B------:R-:W-:-:S03]  /*4cd0*/  FFMA.FTZ R5, R14, c[0x0][0x2d0], -R6 ;  /* 0x0000b4000e057a23 */ /* 0x000fc60000010806 */
[----:B------:R-:W-:Y:S01]  /*4ce0*/  FMNMX.FTZ R7, R226, R8, !PT ;  /* 0x00000008e2077209 */ /* 0x000fe20007810000 */
[----:B------:R1:W2:Y:S03]  /*4cf0*/  MUFU.EX2 R228, R5 ;  /* 0x0000000500e47308 */ /* 0x0002a60000000800 */
[----:B------:R-:W-:Y:S01]  /*4d00*/  FMNMX.FTZ R8, R217, R7, !PT ;  /* 0x00000007d9087209 */ /* 0x000fe20007810000 */
[----:B------:R-:W-:-:S04]  /*4d10*/  FFMA.FTZ R7, R15, c[0x0][0x2d0], -R6 ;  /* 0x0000b4000f077a23 */ /* 0x000fc80000010806 */
[----:B------:R3:W-:Y:S01]  /*4d20*/  MUFU.EX2 R190, R7 ;  /* 0x0000000700be7308 */ /* 0x0007e20000000800 */
[----:B-1----:R-:W-:Y:S02]  /*4d30*/  FSEL R5, R9, RZ, P0 ;  /* 0x000000ff09057208 */ /* 0x002fe40000000000 */
[----:B------:R-:W-:Y:S02]  /*4d40*/  FSETP.NEU.FTZ.AND P0, PT, R70, -INF , PT ;  /* 0xff8000004600780b */ /* 0x000fe40003f1d000 */
[----:B--2---:R-:W-:Y:S01]  /*4d50*/  F2FP.BF16.PACK_AB R14, R228, R199 ;  /* 0x000000c7e40e723e */ /* 0x004fe200000010ff */
[--C-:B------:R-:W-:Y:S01]  /*4d60*/  FFMA.FTZ R3, R17, c[0x0][0x2d0], -R5.reuse ;  /* 0x0000b40011037a23 */ /* 0x100fe20000010805 */
[----:B---3--:R-:W-:Y:S01]  /*4d70*/  FMNMX.FTZ R7, R187, R8, !PT ;  /* 0x00000008bb077209 */ /* 0x008fe20007810000 */
[----:B------:R-:W-:Y:S02]  /*4d80*/  FFMA.FTZ R8, R16, c[0x0][0x2d0], -R5 ;  /* 0x0000b40010087a23 */ /* 0x000fe40000010805 */
[----:B------:R1:W-:Y:S02]  /*4d90*/  MUFU.EX2 R150, R3 ;  /* 0x0000000300967308 */ /* 0x0003e40000000800 */
[----:B------:R-:W2:Y:S06]  /*4da0*/  SHFL.BFLY PT, R9, R7, 0x2, 0x1f ;  /* 0x0c401f0007097f89 */ /* 0x000eac00000e0000 */
[----:B------:R3:W-:Y:S01]  /*4db0*/  MUFU.EX2 R46, R8 ;  /* 0x00000008002e7308 */ /* 0x0007e20000000800 */
[----:B-1----:R-:W-:-:S05]  /*4dc0*/  FMUL.FTZ R3, R70, c[0x0][0x2d0] ;  /* 0x0000b40046037a20 */ /* 0x002fca0000410000 */
[----:B------:R-:W-:Y:S01]  /*4dd0*/  FSEL R3, R3, RZ, P0 ;  /* 0x000000ff03037208 */ /* 0x000fe20000000000 */
[----:B---3--:R-:W-:-:S04]  /*4de0*/  FFMA.FTZ R8, R18, c[0x0][0x2d0], -R5 ;  /* 0x0000b40012087a23 */ /* 0x008fc80000010805 */
[----:B------:R-:W-:Y:S01]  /*4df0*/  FFMA.FTZ R0, R21, c[0x0][0x2d0], -R3 ;  /* 0x0000b40015007a23 */ /* 0x000fe20000010803 */
[----:B--2---:R-:W-:Y:S01]  /*4e00*/  FMNMX.FTZ R7, R7, R9, !PT ;  /* 0x0000000907077209 */ /* 0x004fe20007810000 */
[----:B------:R1:W-:Y:S08]  /*4e10*/  MUFU.EX2 R234, R8 ;  /* 0x0000000800ea7308 */ /* 0x0003f00000000800 */
[----:B------:R2:W-:Y:S01]  /*4e20*/  MUFU.EX2 R148, R0 ;  /* 0x0000000000947308 */ /* 0x0005e20000000800 */
[----:B-1----:R-:W-:-:S02]  /*4e30*/  FFMA.FTZ R8, R19, c[0x0][0x2d0], -R5 ;  /* 0x0000b40013087a23 */ /* 0x002fc40000010805 */
[----:B------:R-:W-:Y:S05]  /*4e40*/  LDSM.16.MT88.4 R16, [R232+0x100] ;  /* 0x00010000e810783b */ /* 0x000fea0000004200 */
[----:B------:R1:W3:Y:S01]  /*4e50*/  MUFU.EX2 R189, R8 ;  /* 0x0000000800bd7308 */ /* 0x0002e20000000800 */
[----:B--2---:R-:W-:-:S07]  /*4e60*/  FFMA.FTZ R0, R24, c[0x0][0x2d0], -R3 ;  /* 0x0000b40018007a23 */ /* 0x004fce0000010803 */
[----:B------:R2:W-:Y:S01]  /*4e70*/  MUFU.EX2 R165, R0 ;  /* 0x0000000000a57308 */ /* 0x0005e20000000800 */
[--C-:B-1----:R-:W-:Y:S01]  /*4e80*/  FFMA.FTZ R8, R20, c[0x0][0x2d0], -R3.reuse ;  /* 0x0000b40014087a23 */ /* 0x102fe20000010803 */
[----:B---3--:R-:W-:Y:S01]  /*4e90*/  F2FP.BF16.PACK_AB R10, R189, R234 ;  /* 0x000000eabd0a723e */ /* 0x008fe200000010ff */
[----:B------:R-:W-:Y:S05]  /*4ea0*/  LDSM.16.MT88.4 R20, [R229+0x100] ;  /* 0x00010000e514783b */ /* 0x000fea0000004200 */
[----:B------:R1:W3:Y:S01]  /*4eb0*/  MUFU.EX2 R194, R8 ;  /* 0x0000000800c27308 */ /* 0x0002e20000000800 */
[----:B--2---:R-:W-:-:S07]  /*4ec0*/  FFMA.FTZ R0, R25, c[0x0][0x2d0], -R3 ;  /* 0x0000b40019007a23 */ /* 0x004fce0000010803 */
[----:B------:R2:W4:Y:S01]  /*4ed0*/  MUFU.EX2 R197, R0 ;  /* 0x0000000000c57308 */ /* 0x0005220000000800 */
[----:B-1----:R-:W1:Y:S01]  /*4ee0*/  SHFL.BFLY PT, R8, R7, 0x1, 0x1f ;  /* 0x0c201f0007087f89 */ /* 0x002e6200000e0000 */
[----:B---3--:R-:W-:Y:S01]  /*4ef0*/  F2FP.BF16.PACK_AB R9, R148, R194 ;  /* 0x000000c29409723e */ /* 0x008fe200000010ff */
[----:B--2---:R-:W-:Y:S01]  /*4f00*/  FFMA.FTZ R0, R26, c[0x0][0x2d0], -R6 ;  /* 0x0000b4001a007a23 */ /* 0x004fe20000010806 */
[----:B----4-:R-:W-:-:S04]  /*4f10*/  F2FP.BF16.PACK_AB R11, R197, R165 ;  /* 0x000000a5c50b723e */ /* 0x010fc800000010ff */
[----:B------:R2:W-:Y:S01]  /*4f20*/  MUFU.EX2 R196, R0 ;  /* 0x0000000000c47308 */ /* 0x0005e20000000800 */
[----:B-1----:R-:W-:Y:S01]  /*4f30*/  FMNMX.FTZ R136, R7, R8, !PT ;  /* 0x0000000807887209 */ /* 0x002fe20007810000 */
[----:B------:R-:W-:Y:S02]  /*4f40*/  IMAD.MOV.U32 R7, RZ, RZ, R46 ;  /* 0x000000ffff077224 */ /* 0x000fe400078e002e */
[--C-:B--2---:R-:W-:Y:S01]  /*4f50*/  FFMA.FTZ R0, R27, c[0x0][0x2d0], -R6.reuse ;  /* 0x0000b4001b007a23 */ /* 0x104fe20000010806 */
[C---:B------:R-:W-:Y:S01]  /*4f60*/  FSETP.NEU.FTZ.AND P0, PT, R136.reuse, -INF , PT ;  /* 0xff8000008800780b */ /* 0x040fe20003f1d000 */
[----:B------:R-:W-:Y:S01]  /*4f70*/  FMUL.FTZ R2, R136, c[0x0][0x2d0] ;  /* 0x0000b40088027a20 */ /* 0x000fe20000410000 */
[----:B------:R-:W-:Y:S01]  /*4f80*/  F2FP.BF16.PACK_AB R8, R150, R7 ;  /* 0x000000079608723e */ /* 0x000fe200000010ff */
[----:B------:R1:W-:Y:S06]  /*4f90*/  MUFU.EX2 R188, R0 ;  /* 0x0000000000bc7308 */ /* 0x0003ec0000000800 */
[C---:B------:R-:W-:Y:S08]  /*4fa0*/  HMMA.16816.F32.BF16 R80, R8.reuse, R20, RZ ;  /* 0x000000140850723c */ /* 0x040ff000000418ff */
[----:B------:R-:W-:Y:S01]  /*4fb0*/  HMMA.16816.F32.BF16 R76, R8, R16, RZ ;  /* 0x00000010084c723c */ /* 0x000fe200000418ff */
[----:B-1----:R-:W-:Y:S01]  /*4fc0*/  FSEL R0, R2, RZ, P0 ;  /* 0x000000ff02007208 */ /* 0x002fe20000000000 */
[----:B------:R-:W-:-:S04]  /*4fd0*/  FFMA.FTZ R2, R28, c[0x0][0x2d0], -R6 ;  /* 0x0000b4001c027a23 */ /* 0x000fc80000010806 */
[----:B------:R1:W-:Y:S02]  /*4fe0*/  MUFU.EX2 R4, R2 ;  /* 0x0000000200047308 */ /* 0x0003e40000000800 */
[C---:B------:R-:W-:Y:S08]  /*4ff0*/  HMMA.16816.F32.BF16 R72, R8.reuse, R32, RZ ;  /* 0x000000200848723c */ /* 0x040ff000000418ff */
[----:B------:R-:W-:Y:S01]  /*5000*/  HMMA.16816.F32.BF16 R64, R8, R36, RZ ;  /* 0x000000240840723c */ /* 0x000fe200000418ff */
[----:B-1----:R-:W-:-:S07]  /*5010*/  FFMA.FTZ R2, R29, c[0x0][0x2d0], -R0 ;  /* 0x0000b4001d027a23 */ /* 0x002fce0000010800 */
[C---:B------:R-:W-:Y:S01]  /*5020*/  HMMA.16816.F32.BF16 R60, R8.reuse, R22, RZ ;  /* 0x00000016083c723c */ /* 0x040fe200000418ff */
[----:B------:R1:W-:Y:S07]  /*5030*/  MUFU.EX2 R186, R2 ;  /* 0x0000000200ba7308 */ /* 0x0003ee0000000800 */
[C---:B------:R-:W-:Y:S08]  /*5040*/  HMMA.16816.F32.BF16 R56, R8.reuse, R18, RZ ;  /* 0x000000120838723c */ /* 0x040ff000000418ff */
[----:B------:R-:W-:Y:S01]  /*5050*/  HMMA.16816.F32.BF16 R52, R8, R34, RZ ;  /* 0x000000220834723c */ /* 0x000fe200000418ff */
[----:B-1----:R-:W-:-:S04]  /*5060*/  FFMA.FTZ R2, R30, c[0x0][0x2d0], -R0 ;  /* 0x0000b4001e027a23 */ /* 0x002fc80000010800 */
[----:B------:R1:W2:Y:S03]  /*5070*/  MUFU.EX2 R185, R2 ;  /* 0x0000000200b97308 */ /* 0x0002a60000000800 */
[----:B------:R-:W-:Y:S01]  /*5080*/  HMMA.16816.F32.BF16 R48, R8, R38, RZ ;  /* 0x000000260830723c */ /* 0x000fe200000418ff */
[--C-:B-1----:R-:W-:Y:S01]  /*5090*/  FFMA.FTZ R2, R31, c[0x0][0x2d0], -R0.reuse ;  /* 0x0000b4001f027a23 */ /* 0x102fe20000010800 */
[----:B--2---:R-:W-:Y:S01]  /*50a0*/  F2FP.BF16.PACK_AB R13, R185, R186 ;  /* 0x000000bab90d723e */ /* 0x004fe200000010ff */
[----:B------:R-:W1:Y:S02]  /*50b0*/  LDSM.16.MT88.4 R28, [R229+0x900] ;  /* 0x00090000e51c783b */ /* 0x000e640000004200 */
[----:B------:R2:W-:Y:S02]  /*50c0*/  MUFU.EX2 R222, R2 ;  /* 0x0000000200de7308 */ /* 0x0005e40000000800 */
[----:B--2---:R-:W-:-:S06]  /*50d0*/  FFMA.FTZ R2, R40, c[0x0][0x2d0], -R0 ;  /* 0x0000b40028027a23 */ /* 0x004fcc0000010800 */
[----:B------:R2:W3:Y:S02]  /*50e0*/  MUFU.EX2 R224, R2 ;  /* 0x0000000200e07308 */ /* 0x0004e40000000800 */
[----:B--2---:R-:W-:Y:S01]  /*50f0*/  FFMA.FTZ R2, R41, c[0x0][0x2d0], -R5 ;  /* 0x0000b40029027a23 */ /* 0x004fe20000010805 */
[----:B---3--:R-:W-:-:S05]  /*5100*/  F2FP.BF16.PACK_AB R15, R224, R222 ;  /* 0x000000dee00f723e */ /* 0x008fca00000010ff */
[----:B------:R2:W-:Y:S02]  /*5110*/  MUFU.EX2 R176, R2 ;  /* 0x0000000200b07308 */ /* 0x0005e40000000800 */
[C---:B------:R-:W-:Y:S08]  /*5120*/  HMMA.16816.F32.BF16 R84, R12.reuse, R20, RZ ;  /* 0x000000140c54723c */ /* 0x040ff000000418ff */
[----:B------:R-:W-:Y:S01]  /*5130*/  HMMA.16816.F32.BF16 R88, R12, R22, RZ ;  /* 0x000000160c58723c */ /* 0x000fe200000418ff */
[----:B------:R-:W-:Y:S01]  /*5140*/  LDSM.16.MT88.4 R20, [R230+0x900] ;  /* 0x00090000e614783b */ /* 0x000fe20000004200 */
[----:B--2---:R-:W-:-:S04]  /*5150*/  FFMA.FTZ R2, R42, c[0x0][0x2d0], -R5 ;  /* 0x0000b4002a027a23 */ /* 0x004fc80000010805 */
[----:B------:R2:W3:Y:S02]  /*5160*/  MUFU.EX2 R24, R2 ;  /* 0x0000000200187308 */ /* 0x0004e40000000800 */
[C---:B------:R-:W-:Y:S08]  /*5170*/  HMMA.16816.F32.BF16 R92, R12.reuse, R18, RZ ;  /* 0x000000120c5c723c */ /* 0x040ff000000418ff */
[----:B------:R-:W-:Y:S01]  /*5180*/  HMMA.16816.F32.BF16 R100, R12, R34, RZ ;  /* 0x000000220c64723c */ /* 0x000fe200000418ff */
[----:B--2---:R-:W-:-:S07]  /*5190*/  FFMA.FTZ R2, R43, c[0x0][0x2d0], -R5 ;  /* 0x0000b4002b027a23 */ /* 0x004fce0000010805 */
[C---:B------:R-:W-:Y:S01]  /*51a0*/  HMMA.16816.F32.BF16 R40, R12.reuse, R32, RZ ;  /* 0x000000200c28723c */ /* 0x040fe200000418ff */
[----:B------:R2:W4:Y:S07]  /*51b0*/  MUFU.EX2 R98, R2 ;  /* 0x0000000200627308 */ /* 0x00052e0000000800 */
[----:B------:R-:W-:Y:S01]  /*51c0*/  HMMA.16816.F32.BF16 R32, R12, R36, RZ ;  /* 0x000000240c20723c */ /* 0x000fe200000418ff */
[----:B--2---:R-:W-:-:S04]  /*51d0*/  FFMA.FTZ R2, R44, c[0x0][0x2d0], -R5 ;  /* 0x0000b4002c027a23 */ /* 0x004fc80000010805 */
[----:B------:R2:W1:Y:S02]  /*51e0*/  MUFU.EX2 R149, R2 ;  /* 0x0000000200957308 */ /* 0x0004640000000800 */
[--C-:B--2---:R-:W-:Y:S02]  /*51f0*/  FFMA.FTZ R2, R45, c[0x0][0x2d0], -R3.reuse ;  /* 0x0000b4002d027a23 */ /* 0x104fe40000010803 */
[----:B------:R-:W-:Y:S01]  /*5200*/  HMMA.16816.F32.BF16 R44, R12, R16, RZ ;  /* 0x000000100c2c723c */ /* 0x000fe200000418ff */
[----:B------:R-:W2:Y:S03]  /*5210*/  LDSM.16.MT88.4 R16, [R231+0x900] ;  /* 0x00090000e710783b */ /* 0x000ea60000004200 */
[----:B------:R1:W-:Y:S02]  /*5220*/  MUFU.EX2 R233, R2 ;  /* 0x0000000200e97308 */ /* 0x0003e40000000800 */
[----:B-1----:R-:W-:-:S02]  /*5230*/  FFMA.FTZ R2, R68, c[0x0][0x2d0], -R3 ;  /* 0x0000b40044027a23 */ /* 0x002fc40000010803 */
[----:B---3--:R-:W-:-:S04]  /*5240*/  IMAD.MOV.U32 R68, RZ, RZ, R24 ;  /* 0x000000ffff447224 */ /* 0x008fc800078e0018 */
[----:B------:R1:W3:Y:S01]  /*5250*/  MUFU.EX2 R8, R2 ;  /* 0x0000000200087308 */ /* 0x0002e20000000800 */
[----:B------:R-:W2:Y:S01]  /*5260*/  LDSM.16.MT88.4 R24, [R232+0x900] ;  /* 0x00090000e818783b */ /* 0x000ea20000004200 */
[----:B-1----:R-:W-:Y:S02]  /*5270*/  FFMA.FTZ R2, R69, c[0x0][0x2d0], -R3 ;  /* 0x0000b40045027a23 */ /* 0x002fe40000010803 */
[----:B----4-:R-:W-:-:S04]  /*5280*/  IMAD.MOV.U32 R69, RZ, RZ, R98 ;  /* 0x000000ffff457224 */ /* 0x010fc800078e0062 */
[----:B------:R1:W-:Y:S01]  /*5290*/  MUFU.EX2 R177, R2 ;  /* 0x0000000200b17308 */ /* 0x0003e20000000800 */
[----:B------:R-:W-:Y:S01]  /*52a0*/  F2FP.BF16.PACK_AB R10, R149, R69 ;  /* 0x00000045950a723e */ /* 0x000fe200000010ff */
[----:B-1----:R-:W-:Y:S02]  /*52b0*/  FFMA.FTZ R2, R71, c[0x0][0x2d0], -R3 ;  /* 0x0000b40047027a23 */ /* 0x002fe40000010803 */
[----:B---3--:R-:W-:Y:S01]  /*52c0*/  IMAD.MOV.U32 R71, RZ, RZ, R8 ;  /* 0x000000ffff477224 */ /* 0x008fe200078e0008 */
[----:B------:R-:W-:-:S03]  /*52d0*/  F2FP.BF16.PACK_AB R8, R68, R176 ;  /* 0x000000b04408723e */ /* 0x000fc600000010ff */
[----:B------:R1:W3:Y:S01]  /*52e0*/  MUFU.EX2 R161, R2 ;  /* 0x0000000200a17308 */ /* 0x0002e20000000800 */
[----:B------:R-:W-:Y:S01]  /*52f0*/  F2FP.BF16.PACK_AB R9, R71, R233 ;  /* 0x000000e94709723e */ /* 0x000fe200000010ff */
[----:B-1----:R-:W-:Y:S01]  /*5300*/  FFMA.FTZ R2, R96, c[0x0][0x2d0], -R0 ;  /* 0x0000b40060027a23 */ /* 0x002fe20000010800 */
[----:B---3--:R-:W-:-:S05]  /*5310*/  F2FP.BF16.PACK_AB R11, R161, R177 ;  /* 0x000000b1a10b723e */ /* 0x008fca00000010ff */
[----:B------:R1:W-:Y:S02]  /*5320*/  MUFU.EX2 R220, R2 ;  /* 0x0000000200dc7308 */ /* 0x0003e40000000800 */
[C---:B------:R-:W-:Y:S08]  /*5330*/  HMMA.16816.F32.BF16 R144, R8.reuse, R28, R80 ;  /* 0x0000001c0890723c */ /* 0x040ff00000041850 */
[----:B--2---:R-:W-:Y:S01]  /*5340*/  HMMA.16816.F32.BF16 R48, R8, R18, R48 ;  /* 0x000000120830723c */ /* 0x004fe20000041830 */
[----:B-1----:R-:W-:-:S04]  /*5350*/  FFMA.FTZ R2, R97, c[0x0][0x2d0], -R0 ;  /* 0x0000b40061027a23 */ /* 0x002fc80000010800 */
[----:B------:R1:W2:Y:S03]  /*5360*/  MUFU.EX2 R219, R2 ;  /* 0x0000000200db7308 */ /* 0x0002a60000000800 */
[----:B------:R-:W-:Y:S01]  /*5370*/  HMMA.16816.F32.BF16 R96, R12, R38, RZ ;  /* 0x000000260c60723c */ /* 0x000fe200000418ff */
[----:B------:R-:W3:Y:S01]  /*5380*/  LDSM.16.MT88.4 R12, [R229+0x1100] ;  /* 0x00110000e50c783b */ /* 0x000ee20000004200 */
[----:B-1----:R-:W-:-:S04]  /*5390*/  FFMA.FTZ R2, R104, c[0x0][0x2d0], -R0 ;  /* 0x0000b40068027a23 */ /* 0x002fc80000010800 */
[----:B------:R1:W-:Y:S02]  /*53a0*/  MUFU.EX2 R221, R2 ;  /* 0x0000000200dd7308 */ /* 0x0003e40000000800 */
[----:B-1----:R-:W-:Y:S02]  /*53b0*/  FFMA.FTZ R2, R105, c[0x0][0x2d0], -R0 ;  /* 0x0000b40069027a23 */ /* 0x002fe40000010800 */
[C---:B------:R-:W-:Y:S04]  /*53c0*/  HMMA.16816.F32.BF16 R104, R8.reuse, R24, R76 ;  /* 0x000000180868723c */ /* 0x040fe8000004184c */
[----:B------:R1:W4:Y:S04]  /*53d0*/  MUFU.EX2 R218, R2 ;  /* 0x0000000200da7308 */ /* 0x0003280000000800 */
[C---:B------:R-:W-:Y:S08]  /*53e0*/  HMMA.16816.F32.BF16 R76, R8.reuse, R20, R72 ;  /* 0x00000014084c723c */ /* 0x040ff00000041848 */
[----:B------:R-:W-:Y:S01]  /*53f0*/  HMMA.16816.F32.BF16 R72, R8, R16, R64 ;  /* 0x000000100848723c */ /* 0x000fe20000041840 */
[----:B-1----:R-:W-:-:S04]  /*5400*/  FFMA.FTZ R2, R108, c[0x0][0x2d0], -R5 ;  /* 0x0000b4006c027a23 */ /* 0x002fc80000010805 */
[----:B------:R1:W-:Y:S03]  /*5410*/  MUFU.EX2 R216, R2 ;  /* 0x0000000200d87308 */ /* 0x0003e60000000800 */
[C---:B------:R-:W-:Y:S08]  /*5420*/  HMMA.16816.F32.BF16 R64, R8.reuse, R30, R60 ;  /* 0x0000001e0840723c */ /* 0x040ff0000004183c */
[----:B------:R-:W-:Y:S01]  /*5430*/  HMMA.16816.F32.BF16 R60, R8, R26, R56 ;  /* 0x0000001a083c723c */ /* 0x000fe20000041838 */
[----:B-1----:R-:W-:-:S07]  /*5440*/  FFMA.FTZ R2, R109, c[0x0][0x2d0], -R5 ;  /* 0x0000b4006d027a23 */ /* 0x002fce0000010805 */
[----:B------:R-:W-:Y:S01]  /*5450*/  HMMA.16816.F32.BF16 R56, R8, R22, R52 ;  /* 0x000000160838723c */ /* 0x000fe20000041834 */
[----:B------:R1:W1:Y:S06]  /*5460*/  MUFU.EX2 R215, R2 ;  /* 0x0000000200d77308 */ /* 0x00026c0000000800 */
[----:B------:R-:W-:Y:S02]  /*5470*/  F2FP.BF16.PACK_AB R8, R196, R190 ;  /* 0x000000bec408723e */ /* 0x000fe400000010ff */
[----:B--2---:R-:W-:Y:S02]  /*5480*/  F2FP.BF16.PACK_AB R9, R219, R220 ;  /* 0x000000dcdb09723e */ /* 0x004fe400000010ff */
[----:B------:R-:W-:-:S02]  /*5490*/  F2FP.BF16.PACK_AB R10, R4, R188 ;  /* 0x000000bc040a723e */ /* 0x000fc400000010ff */
[----:B----4-:R-:W-:Y:S01]  /*54a0*/  F2FP.BF16.PACK_AB R11, R218, R221 ;  /* 0x000000ddda0b723e */ /* 0x010fe200000010ff */
[----:B-1----:R-:W-:-:S06]  /*54b0*/  FFMA.FTZ R2, R110, c[0x0][0x2d0], -R5 ;  /* 0x0000b4006e027a23 */ /* 0x002fcc0000010805 */
[C---:B------:R-:W-:Y:S01]  /*54c0*/  HMMA.16816.F32.BF16 R36, R8.reuse, R30, R88 ;  /* 0x0000001e0824723c */ /* 0x040fe20000041858 */
[----:B------:R1:W-:Y:S06]  /*54d0*/  MUFU.EX2 R214, R2 ;  /* 0x0000000200d67308 */ /* 0x0003ec0000000800 */
[----:B------:R-:W-:Y:S01]  /*54e0*/  IMAD.MOV.U32 R91, RZ, RZ, R199 ;  /* 0x000000ffff5b7224 */ /* 0x000fe200078e00c7 */
[C---:B------:R-:W-:Y:S08]  /*54f0*/  HMMA.16816.F32.BF16 R44, R8.reuse, R24, R44 ;  /* 0x00000018082c723c */ /* 0x040ff0000004182c */
[----:B------:R-:W-:Y:S01]  /*5500*/  HMMA.16816.F32.BF16 R80, R8, R20, R40 ;  /* 0x000000140850723c */ /* 0x000fe20000041828 */
[----:B-1----:R-:W-:-:S04]  /*5510*/  FFMA.FTZ R2, R111, c[0x0][0x2d0], -R5 ;  /* 0x0000b4006f027a23 */ /* 0x002fc80000010805 */
[----:B------:R1:W2:Y:S03]  /*5520*/  MUFU.EX2 R213, R2 ;  /* 0x0000000200d57308 */ /* 0x0002a60000000800 */
[C---:B------:R-:W-:Y:S07]  /*5530*/  HMMA.16816.F32.BF16 R108, R8.reuse, R16, R32 ;  /* 0x00000010086c723c */ /* 0x040fee0000041820 */
[----:B------:R-:W-:Y:S01]  /*5540*/  IMAD.MOV.U32 R16, RZ, RZ, R4 ;  /* 0x000000ffff107224 */ /* 0x000fe200078e0004 */
[----:B------:R-:W-:Y:S01]  /*5550*/  HMMA.16816.F32.BF16 R32, R8, R26, R92 ;  /* 0x0000001a0820723c */ /* 0x000fe2000004185c */
[----:B------:R-:W-:Y:S01]  /*5560*/  IMAD.MOV.U32 R4, RZ, RZ, R200 ;  /* 0x000000ffff047224 */ /* 0x000fe200078e00c8 */
[----:B------:R-:W-:Y:S01]  /*5570*/  LDSM.16.MT88.4 R24, [R230+0x1100] ;  /* 0x00110000e618783b */ /* 0x000fe20000004200 */
[----:B------:R-:W-:-:S02]  /*5580*/  IMAD.MOV.U32 R17, RZ, RZ, R177 ;  /* 0x000000ffff117224 */ /* 0x000fc400078e00b1 */
[----:B-1----:R-:W-:Y:S02]  /*5590*/  FFMA.FTZ R2, R112, c[0x0][0x2d0], -R3 ;  /* 0x0000b40070027a23 */ /* 0x002fe40000010803 */
[----:B------:R-:W-:Y:S01]  /*55a0*/  IMAD.MOV.U32 R112, RZ, RZ, R201 ;  /* 0x000000ffff707224 */ /* 0x000fe200078e00c9 */
[C---:B------:R-:W-:Y:S01]  /*55b0*/  HMMA.16816.F32.BF16 R40, R8.reuse, R22, R100 ;  /* 0x000000160828723c */ /* 0x040fe20000041864 */
[----:B------:R1:W-:Y:S01]  /*55c0*/  MUFU.EX2 R211, R2 ;  /* 0x0000000200d37308 */ /* 0x0003e20000000800 */
[----:B------:R-:W-:Y:S01]  /*55d0*/  LDSM.16.MT88.4 R20, [R231+0x1100] ;  /* 0x00110000e714783b */ /* 0x000fe20000004200 */
[----:B------:R-:W-:Y:S02]  /*55e0*/  IMAD.MOV.U32 R95, RZ, RZ, R193 ;  /* 0x000000ffff5f7224 */ /* 0x000fe400078e00c1 */
[----:B------:R-:W-:Y:S02]  /*55f0*/  IMAD.MOV.U32 R94, RZ, RZ, R112 ;  /* 0x000000ffff5e7224 */ /* 0x000fe400078e0070 */
[----:B------:R-:W-:Y:S01]  /*5600*/  IMAD.MOV.U32 R100, RZ, RZ, R197 ;  /* 0x000000ffff647224 */ /* 0x000fe200078e00c5 */
[----:B------:R-:W-:Y:S01]  /*5610*/  HMMA.16816.F32.BF16 R52, R8, R28, R84 ;  /* 0x0000001c0834723c */ /* 0x000fe20000041854 */
[----:B------:R-:W4:Y:S01]  /*5620*/  LDSM.16.MT88.4 R28, [R232+0x1100] ;  /* 0x00110000e81c783b */ /* 0x000f220000004200 */
[----:B------:R-:W-:-:S02]  /*5630*/  IMAD.MOV.U32 R103, RZ, RZ, R191 ;  /* 0x000000ffff677224 */ /* 0x000fc400078e00bf */
[----:B------:R-:W-:Y:S02]  /*5640*/  IMAD.MOV.U32 R102, RZ, RZ, R190 ;  /* 0x000000ffff667224 */ /* 0x000fe400078e00be */
[----:B------:R-:W-:Y:S02]  /*5650*/  IMAD.MOV.U32 R101, RZ, RZ, R189 ;  /* 0x000000ffff657224 */ /* 0x000fe400078e00bd */
[----:B------:R-:W-:Y:S01]  /*5660*/  HMMA.16816.F32.BF16 R84, R8, R18, R96 ;  /* 0x000000120854723c */ /* 0x000fe20000041860 */
[----:B-1----:R-:W-:Y:S02]  /*5670*/  FFMA.FTZ R2, R113, c[0x0][0x2d0], -R3 ;  /* 0x0000b40071027a23 */ /* 0x002fe40000010803 */
[----:B------:R-:W-:Y:S02]  /*5680*/  IMAD.MOV.U32 R93, RZ, RZ, R16 ;  /* 0x000000ffff5d7224 */ /* 0x000fe400078e0010 */
[----:B------:R1:W1:Y:S01]  /*5690*/  MUFU.EX2 R209, R2 ;  /* 0x0000000200d17308 */ /* 0x0002620000000800 */
[----:B------:R-:W-:Y:S01]  /*56a0*/  IMAD.MOV.U32 R92, RZ, RZ, R17 ;  /* 0x000000ffff5c7224 */ /* 0x000fe200078e0011 */
[----:B------:R-:W-:Y:S01]  /*56b0*/  F2FP.BF16.PACK_AB R8, R215, R216 ;  /* 0x000000d8d708723e */ /* 0x000fe200000010ff */
[----:B------:R-:W-:Y:S01]  /*56c0*/  IMAD.MOV.U32 R98, RZ, RZ, R195 ;  /* 0x000000ffff627224 */ /* 0x000fe200078e00c3 */
[----:B--2---:R-:W-:Y:S01]  /*56d0*/  F2FP.BF16.PACK_AB R10, R213, R214 ;  /* 0x000000d6d50a723e */ /* 0x004fe200000010ff */
[----:B------:R-:W-:Y:S01]  /*56e0*/  IMAD.MOV.U32 R97, RZ, RZ, R194 ;  /* 0x000000ffff617224 */ /* 0x000fe200078e00c2 */
[----:B------:R-:W2:Y:S01]  /*56f0*/  LDSM.16.MT88.4 R16, [R229+0x1900] ;  /* 0x00190000e510783b */ /* 0x000ea20000004200 */
[----:B------:R-:W-:-:S02]  /*5700*/  IMAD.MOV.U32 R99, RZ, RZ, R188 ;  /* 0x000000ffff637224 */ /* 0x000fc400078e00bc */
[----:B------:R-:W-:Y:S02]  /*5710*/  IMAD.MOV.U32 R96, RZ, RZ, R149 ;  /* 0x000000ffff607224 */ /* 0x000fe400078e0095 */
[----:B-1----:R-:W-:Y:S01]  /*5720*/  FFMA.FTZ R2, R114, c[0x0][0x2d0], -R3 ;  /* 0x0000b40072027a23 */ /* 0x002fe20000010803 */
[----:B------:R-:W-:-:S03]  /*5730*/  F2FP.BF16.PACK_AB R9, R209, R211 ;  /* 0x000000d3d109723e */ /* 0x000fc600000010ff */
[----:B------:R1:W-:Y:S02]  /*5740*/  MUFU.EX2 R207, R2 ;  /* 0x0000000200cf7308 */ /* 0x0003e40000000800 */
[----:B-1----:R-:W-:-:S06]  /*5750*/  FFMA.FTZ R2, R115, c[0x0][0x2d0], -R3 ;  /* 0x0000b40073027a23 */ /* 0x002fcc0000010803 */
[----:B------:R1:W1:Y:S02]  /*5760*/  MUFU.EX2 R205, R2 ;  /* 0x0000000200cd7308 */ /* 0x0002640000000800 */
[----:B-1----:R-:W-:Y:S01]  /*5770*/  FFMA.FTZ R2, R117, c[0x0][0x2d0], -R6 ;  /* 0x0000b40075027a23 */ /* 0x002fe20000010806 */
[----:B------:R-:W-:Y:S01]  /*5780*/  F2FP.BF16.PACK_AB R11, R205, R207 ;  /* 0x000000cfcd0b723e */ /* 0x000fe200000010ff */
[----:B------:R-:W-:-:S04]  /*5790*/  IMAD.MOV.U32 R117, RZ, RZ, R196 ;  /* 0x000000ffff757224 */ /* 0x000fc800078e00c4 */
[----:B------:R1:W-:Y:S02]  /*57a0*/  MUFU.EX2 R202, R2 ;  /* 0x0000000200ca7308 */ /* 0x0003e40000000800 */
[C---:B---3--:R-:W-:Y:S08]  /*57b0*/  HMMA.16816.F32.BF16 R144, R8.reuse, R12, R144 ;  /* 0x0000000c0890723c */ /* 0x048ff00000041890 */
[----:B----4-:R-:W-:Y:S01]  /*57c0*/  HMMA.16816.F32.BF16 R104, R8, R28, R104 ;  /* 0x0000001c0868723c */ /* 0x010fe20000041868 */
[----:B-1----:R-:W-:-:S02]  /*57d0*/  FFMA.FTZ R2, R116, c[0x0][0x2d0], -R6 ;  /* 0x0000b40074027a23 */ /* 0x002fc40000010806 */
[----:B------:R-:W-:Y:S02]  /*57e0*/  IMAD.MOV.U32 R116, RZ, RZ, R198 ;  /* 0x000000ffff747224 */ /* 0x000fe400078e00c6 */
[----:B------:R1:W3:Y:S02]  /*57f0*/  MUFU.EX2 R201, R2 ;  /* 0x0000000200c97308 */ /* 0x0002e40000000800 */
[----:B-1----:R-:W-:Y:S02]  /*5800*/  FFMA.FTZ R2, R118, c[0x0][0x2d0], -R6 ;  /* 0x0000b40076027a23 */ /* 0x002fe40000010806 */
[----:B------:R-:W-:-:S04]  /*5810*/  IMAD.MOV.U32 R118, RZ, RZ, R176 ;  /* 0x000000ffff767224 */ /* 0x000fc800078e00b0 */
[----:B------:R1:W-:Y:S01]  /*5820*/  MUFU.EX2 R200, R2 ;  /* 0x0000000200c87308 */ /* 0x0003e20000000800 */
[C---:B------:R-:W-:Y:S08]  /*5830*/  HMMA.16816.F32.BF16 R176, R8.reuse, R24, R76 ;  /* 0x0000001808b0723c */ /* 0x040ff0000004184c */
[----:B------:R-:W-:Y:S01]  /*5840*/  HMMA.16816.F32.BF16 R76, R8, R14, R64 ;  /* 0x0000000e084c723c */ /* 0x000fe20000041840 */
[----:B-1----:R-:W-:-:S07]  /*5850*/  FFMA.FTZ R2, R119, c[0x0][0x2d0], -R6 ;  /* 0x0000b40077027a23 */ /* 0x002fce0000010806 */
[C---:B------:R-:W-:Y:S01]  /*5860*/  HMMA.16816.F32.BF16 R64, R8.reuse, R26, R56 ;  /* 0x0000001a0840723c */ /* 0x040fe20000041838 */
[----:B------:R-:W-:Y:S01]  /*5870*/  IMAD.MOV.U32 R119, RZ, RZ, R192 ;  /* 0x000000ffff777224 */ /* 0x000fe200078e00c0 */
[----:B------:R1:W-:Y:S06]  /*5880*/  MUFU.EX2 R199, R2 ;  /* 0x0000000200c77308 */ /* 0x0003ec0000000800 */
[----:B------:R-:W-:Y:S01]  /*5890*/  HMMA.16816.F32.BF16 R56, R8, R22, R48 ;  /* 0x000000160838723c */ /* 0x000fe20000041830 */
[----:B-1----:R-:W-:Y:S02]  /*58a0*/  FFMA.FTZ R2, R120, c[0x0][0x2d0], -R0 ;  /* 0x0000b40078027a23 */ /* 0x002fe40000010800 */
[----:B------:R-:W-:-:S02]  /*58b0*/  IMAD.MOV.U32 R120, RZ, RZ, R151 ;  /* 0x000000ffff787224 */ /* 0x000fc400078e0097 */
[----:B------:R1:W-:Y:S02]  /*58c0*/  MUFU.EX2 R198, R2 ;  /* 0x0000000200c67308 */ /* 0x0003e40000000800 */
[----:B-1----:R-:W-:Y:S02]  /*58d0*/  FFMA.FTZ R2, R121, c[0x0][0x2d0], -R0 ;  /* 0x0000b40079027a23 */ /* 0x002fe40000010800 */
[----:B------:R-:W-:-:S04]  /*58e0*/  IMAD.MOV.U32 R121, RZ, RZ, R91 ;  /* 0x000000ffff797224 */ /* 0x000fc800078e005b */
[----:B------:R1:W4:Y:S01]  /*58f0*/  MUFU.EX2 R197, R2 ;  /* 0x0000000200c57308 */ /* 0x0003220000000800 */
[C---:B------:R-:W-:Y:S08]  /*5900*/  HMMA.16816.F32.BF16 R88, R8.reuse, R20, R72 ;  /* 0x000000140858723c */ /* 0x040ff00000041848 */
[----:B------:R-:W-:Y:S01]  /*5910*/  HMMA.16816.F32.BF16 R72, R8, R30, R60 ;  /* 0x0000001e0848723c */ /* 0x000fe2000004183c */
[----:B-1----:R-:W-:-:S06]  /*5920*/  FFMA.FTZ R2, R122, c[0x0][0x2d0], -R0 ;  /* 0x0000b4007a027a23 */ /* 0x002fcc0000010800 */
[----:B---3--:R-:W-:Y:S01]  /*5930*/  F2FP.BF16.PACK_AB R8, R201, R202 ;  /* 0x000000cac908723e */ /* 0x008fe200000010ff */
[----:B------:R-:W-:Y:S01]  /*5940*/  IMAD.MOV.U32 R122, RZ, RZ, R150 ;  /* 0x000000ffff7a7224 */ /* 0x000fe200078e0096 */
[----:B----4-:R-:W-:Y:S01]  /*5950*/  F2FP.BF16.PACK_AB R9, R197, R198 ;  /* 0x000000c6c509723e */ /* 0x010fe200000010ff */
[----:B------:R1:W-:Y:S01]  /*5960*/  MUFU.EX2 R196, R2 ;  /* 0x0000000200c47308 */ /* 0x0003e20000000800 */
[----:B------:R-:W-:Y:S01]  /*5970*/  F2FP.BF16.PACK_AB R10, R199, R200 ;  /* 0x000000c8c70a723e */ /* 0x000fe200000010ff */
[----:B-1----:R-:W-:Y:S02]  /*5980*/  FFMA.FTZ R2, R123, c[0x0][0x2d0], -R0 ;  /* 0x0000b4007b027a23 */ /* 0x002fe40000010800 */
[----:B------:R-:W-:-:S04]  /*5990*/  IMAD.MOV.U32 R123, RZ, RZ, R148 ;  /* 0x000000ffff7b7224 */ /* 0x000fc800078e0094 */
[----:B------:R1:W3:Y:S02]  /*59a0*/  MUFU.EX2 R195, R2 ;  /* 0x0000000200c37308 */ /* 0x0002e40000000800 */
[----:B-1----:R-:W-:Y:S01]  /*59b0*/  FFMA.FTZ R2, R124, c[0x0][0x2d0], -R6 ;  /* 0x0000b4007c027a23 */ /* 0x002fe20000010806 */
[----:B---3--:R-:W-:Y:S01]  /*59c0*/  F2FP.BF16.PACK_AB R11, R195, R196 ;  /* 0x000000c4c30b723e */ /* 0x008fe200000010ff */
[----:B------:R-:W-:-:S04]  /*59d0*/  IMAD.MOV.U32 R124, RZ, RZ, R100 ;  /* 0x000000ffff7c7224 */ /* 0x000fc800078e0064 */
[----:B------:R1:W-:Y:S01]  /*59e0*/  MUFU.EX2 R194, R2 ;  /* 0x0000000200c27308 */ /* 0x0003e20000000800 */
[----:B------:R-:W-:Y:S02]  /*59f0*/  IMAD.MOV.U32 R100, RZ, RZ, R92 ;  /* 0x000000ffff647224 */ /* 0x000fe400078e005c */
[----:B------:R-:W-:Y:S01]  /*5a00*/  IMAD.MOV.U32 R92, RZ, RZ, R4 ;  /* 0x000000ffff5c7224 */ /* 0x000fe200078e0004 */
[----:B------:R-:W-:Y:S01]  /*5a10*/  HMMA.16816.F32.BF16 R52, R8, R12, R52 ;  /* 0x0000000c0834723c */ /* 0x000fe20000041834 */
[----:B------:R-:W-:-:S07]  /*5a20*/  IMAD.MOV.U32 R4, RZ, RZ, R166 ;  /* 0x000000ffff047224 */ /* 0x000fce00078e00a6 */
[C---:B------:R-:W-:Y:S01]  /*5a30*/  HMMA.16816.F32.BF16 R48, R8.reuse, R14, R36 ;  /* 0x0000000e0830723c */ /* 0x040fe20000041824 */
[----:B------:R-:W-:Y:S01]  /*5a40*/  LDSM.16.MT88.4 R12, [R232+0x1900] ;  /* 0x00190000e80c783b */ /* 0x000fe20000004200 */
[----:B-1----:R-:W-:Y:S02]  /*5a50*/  FFMA.FTZ R2, R125, c[0x0][0x2d0], -R6 ;  /* 0x0000b4007d027a23 */ /* 0x002fe40000010806 */
[----:B------:R-:W-:Y:S02]  /*5a60*/  IMAD.MOV.U32 R125, RZ, RZ, R101 ;  /* 0x000000ffff7d7224 */ /* 0x000fe400078e0065 */
[----:B------:R1:W-:Y:S02]  /*5a70*/  MUFU.EX2 R193, R2 ;  /* 0x0000000200c17308 */ /* 0x0003e40000000800 */
[----:B------:R-:W-:Y:S01]  /*5a80*/  HMMA.16816.F32.BF16 R60, R8, R20, R108 ;  /* 0x00000014083c723c */ /* 0x000fe2000004186c */
[----:B------:R-:W-:Y:S02]  /*5a90*/  IMAD.MOV.U32 R101, RZ, RZ, R93 ;  /* 0x000000ffff657224 */ /* 0x000fe400078e005d */
[----:B------:R-:W-:-:S05]  /*5aa0*/  IMAD.MOV.U32 R93, RZ, RZ, R164 ;  /* 0x000000ffff5d7224 */ /* 0x000fca00078e00a4 */
[----:B------:R-:W-:Y:S01]  /*5ab0*/  HMMA.16816.F32.BF16 R44, R8, R28, R44 ;  /* 0x0000001c082c723c */ /* 0x000fe2000004182c */
[----:B-1----:R-:W-:-:S07]  /*5ac0*/  FFMA.FTZ R2, R126, c[0x0][0x2d0], -R5 ;  /* 0x0000b4007e027a23 */ /* 0x002fce0000010805 */
[C---:B------:R-:W-:Y:S01]  /*5ad0*/  HMMA.16816.F32.BF16 R28, R8.reuse, R30, R32 ;  /* 0x0000001e081c723c */ /* 0x040fe20000041820 */
[----:B------:R-:W-:Y:S01]  /*5ae0*/  IMAD.MOV.U32 R126, RZ, RZ, R102 ;  /* 0x000000ffff7e7224 */ /* 0x000fe200078e0066 */
[----:B------:R-:W-:Y:S01]  /*5af0*/  LDSM.16.MT88.4 R32, [R231+0x1900] ;  /* 0x00190000e720783b */ /* 0x000fe20000004200 */
[----:B------:R1:W-:Y:S01]  /*5b00*/  MUFU.EX2 R192, R2 ;  /* 0x0000000200c07308 */ /* 0x0003e20000000800 */
[----:B------:R-:W-:Y:S02]  /*5b10*/  IMAD.MOV.U32 R102, RZ, RZ, R94 ;  /* 0x000000ffff667224 */ /* 0x000fe400078e005e */
[----:B------:R-:W-:Y:S02]  /*5b20*/  IMAD.MOV.U32 R94, RZ, RZ, R165 ;  /* 0x000000ffff5e7224 */ /* 0x000fe400078e00a5 */
[C---:B------:R-:W-:Y:S08]  /*5b30*/  HMMA.16816.F32.BF16 R36, R8.reuse, R24, R80 ;  /* 0x000000180824723c */ /* 0x040ff00000041850 */
[----:B------:R-:W-:Y:S01]  /*5b40*/  HMMA.16816.F32.BF16 R40, R8, R26, R40 ;  /* 0x0000001a0828723c */ /* 0x000fe20000041828 */
[----:B------:R-:W3:Y:S01]  /*5b50*/  LDSM.16.MT88.4 R24, [R230+0x1900] ;  /* 0x00190000e618783b */ /* 0x000ee20000004200 */
[----:B-1----:R-:W-:-:S02]  /*5b60*/  FFMA.FTZ R2, R127, c[0x0][0x2d0], -R5 ;  /* 0x0000b4007f027a23 */ /* 0x002fc40000010805 */
[----:B------:R-:W-:Y:S02]  /*5b70*/  IMAD.MOV.U32 R127, RZ, RZ, R119 ;  /* 0x000000ffff7f7224 */ /* 0x000fe400078e0077 */
[----:B------:R1:W4:Y:S02]  /*5b80*/  MUFU.EX2 R191, R2 ;  /* 0x0000000200bf7308 */ /* 0x0003240000000800 */
[----:B------:R-:W-:Y:S01]  /*5b90*/  HMMA.16816.F32.BF16 R84, R8, R22, R84 ;  /* 0x000000160854723c */ /* 0x000fe20000041854 */
[----:B------:R-:W-:Y:S01]  /*5ba0*/  IMAD.MOV.U32 R119, RZ, RZ, R161 ;  /* 0x000000ffff777224 */ /* 0x000fe200078e00a1 */
[----:B------:R-:W2:Y:S01]  /*5bb0*/  LDSM.16.MT88.4 R20, [R229+0x2100] ;  /* 0x00210000e514783b */ /* 0x000ea20000004200 */
[----:B-1----:R-:W-:-:S04]  /*5bc0*/  FFMA.FTZ R2, R128, c[0x0][0x2d0], -R5 ;  /* 0x0000b40080027a23 */ /* 0x002fc80000010805 */
[----:B----4-:R-:W-:Y:S01]  /*5bd0*/  F2FP.BF16.PACK_AB R8, R191, R192 ;  /* 0x000000c0bf08723e */ /* 0x010fe200000010ff */
[----:B------:R-:W-:Y:S01]  /*5be0*/  IMAD.MOV.U32 R128, RZ, RZ, R120 ;  /* 0x000000ffff807224 */ /* 0x000fe200078e0078 */
[----:B------:R1:W-:Y:S01]  /*5bf0*/  MUFU.EX2 R190, R2 ;  /* 0x0000000200be7308 */ /* 0x0003e20000000800 */
[----:B------:R-:W-:Y:S02]  /*5c00*/  IMAD.MOV.U32 R120, RZ, RZ, R162 ;  /* 0x000000ffff787224 */ /* 0x000fe400078e00a2 */
[----:B-1----:R-:W-:Y:S02]  /*5c10*/  FFMA.FTZ R2, R129, c[0x0][0x2d0], -R5 ;  /* 0x0000b40081027a23 */ /* 0x002fe40000010805 */
[----:B------:R-:W-:-:S03]  /*5c20*/  IMAD.MOV.U32 R129, RZ, RZ, R122 ;  /* 0x000000ffff817224 */ /* 0x000fc600078e007a */
[----:B------:R1:W4:Y:S01]  /*5c30*/  MUFU.EX2 R189, R2 ;  /* 0x0000000200bd7308 */ /* 0x0003220000000800 */
[----:B------:R-:W-:Y:S02]  /*5c40*/  IMAD.MOV.U32 R122, RZ, RZ, R163 ;  /* 0x000000ffff7a7224 */ /* 0x000fe400078e00a3 */
[----:B-1----:R-:W-:Y:S01]  /*5c50*/  FFMA.FTZ R2, R130, c[0x0][0x2d0], -R3 ;  /* 0x0000b40082027a23 */ /* 0x002fe20000010803 */
[----:B----4-:R-:W-:Y:S01]  /*5c60*/  F2FP.BF16.PACK_AB R10, R189, R190 ;  /* 0x000000bebd0a723e */ /* 0x010fe200000010ff */
[----:B------:R-:W-:-:S03]  /*5c70*/  IMAD.MOV.U32 R130, RZ, RZ, R120 ;  /* 0x000000ffff827224 */ /* 0x000fc600078e0078 */
[----:B------:R1:W-:Y:S02]  /*5c80*/  MUFU.EX2 R188, R2 ;  /* 0x0000000200bc7308 */ /* 0x0003e40000000800 */
[----:B-1----:R-:W-:-:S06]  /*5c90*/  FFMA.FTZ R2, R132, c[0x0][0x2d0], -R3 ;  /* 0x0000b40084027a23 */ /* 0x002fcc0000010803 */
[----:B------:R1:W4:Y:S02]  /*5ca0*/  MUFU.EX2 R132, R2 ;  /* 0x0000000200847308 */ /* 0x0003240000000800 */
[----:B-1----:R-:W-:Y:S01]  /*5cb0*/  FFMA.FTZ R2, R131, c[0x0][0x2d0], -R3 ;  /* 0x0000b40083027a23 */ /* 0x002fe20000010803 */
[----:B----4-:R-:W-:Y:S01]  /*5cc0*/  F2FP.BF16.PACK_AB R9, R132, R188 ;  /* 0x000000bc8409723e */ /* 0x010fe200000010ff */
[----:B------:R-:W-:-:S04]  /*5cd0*/  IMAD.MOV.U32 R131, RZ, RZ, R101 ;  /* 0x000000ffff837224 */ /* 0x000fc800078e0065 */
[----:B------:R1:W-:Y:S02]  /*5ce0*/  MUFU.EX2 R114, R2 ;  /* 0x0000000200727308 */ /* 0x0003e40000000800 */
[----:B-1----:R-:W-:Y:S02]  /*5cf0*/  FFMA.FTZ R2, R133, c[0x0][0x2d0], -R3 ;  /* 0x0000b40085027a23 */ /* 0x002fe40000010803 */
[----:B------:R-:W-:-:S04]  /*5d00*/  IMAD.MOV.U32 R133, RZ, RZ, R122 ;  /* 0x000000ffff857224 */ /* 0x000fc800078e007a */
[----:B------:R1:W4:Y:S01]  /*5d10*/  MUFU.EX2 R115, R2 ;  /* 0x0000000200737308 */ /* 0x0003220000000800 */
[----:B------:R-:W-:Y:S02]  /*5d20*/  IMAD.MOV.U32 R122, RZ, RZ, R92 ;  /* 0x000000ffff7a7224 */ /* 0x000fe400078e005c */
[----:B-1----:R-:W-:Y:S01]  /*5d30*/  FFMA.FTZ R2, R173, c[0x0][0x2d0], -R6 ;  /* 0x0000b400ad027a23 */ /* 0x002fe20000010806 */
[----:B----4-:R-:W-:-:S04]  /*5d40*/  F2FP.BF16.PACK_AB R11, R115, R114 ;  /* 0x00000072730b723e */ /* 0x010fc800000010ff */
[----:B------:R1:W-:Y:S03]  /*5d50*/  MUFU.EX2 R113, R2 ;  /* 0x0000000200717308 */ /* 0x0003e60000000800 */
[C---:B--2---:R-:W-:Y:S08]  /*5d60*/  HMMA.16816.F32.BF16 R148, R8.reuse, R18, R76 ;  /* 0x000000120894723c */ /* 0x044ff0000004184c */
[----:B------:R-:W-:Y:S01]  /*5d70*/  HMMA.16816.F32.BF16 R144, R8, R16, R144 ;  /* 0x000000100890723c */ /* 0x000fe20000041890 */
[----:B-1----:R-:W-:-:S02]  /*5d80*/  FFMA.FTZ R2, R172, c[0x0][0x2d0], -R6 ;  /* 0x0000b400ac027a23 */ /* 0x002fc40000010806 */
[----:B------:R-:W-:Y:S02]  /*5d90*/  IMAD.MOV.U32 R172, RZ, RZ, R127 ;  /* 0x000000ffffac7224 */ /* 0x000fe400078e007f */
[----:B------:R1:W-:Y:S01]  /*5da0*/  MUFU.EX2 R112, R2 ;  /* 0x0000000200707308 */ /* 0x0003e20000000800 */
[----:B------:R-:W-:Y:S02]  /*5db0*/  IMAD.MOV.U32 R127, RZ, RZ, R100 ;  /* 0x000000ffff7f7224 */ /* 0x000fe400078e0064 */
[C---:B---3--:R-:W-:Y:S08]  /*5dc0*/  HMMA.16816.F32.BF16 R176, R8.reuse, R24, R176 ;  /* 0x0000001808b0723c */ /* 0x048ff000000418b0 */
[----:B------:R-:W-:Y:S01]  /*5dd0*/  HMMA.16816.F32.BF16 R80, R8, R26, R64 ;  /* 0x0000001a0850723c */ /* 0x000fe20000041840 */
[----:B-1----:R-:W-:-:S02]  /*5de0*/  FFMA.FTZ R2, R134, c[0x0][0x2d0], -R6 ;  /* 0x0000b40086027a23 */ /* 0x002fc40000010806 */
[----:B------:R-:W-:-:S05]  /*5df0*/  IMAD.MOV.U32 R134, RZ, RZ, R128 ;  /* 0x000000ffff867224 */ /* 0x000fca00078e0080 */
[----:B------:R-:W-:Y:S01]  /*5e00*/  HMMA.16816.F32.BF16 R76, R8, R32, R88 ;  /* 0x00000020084c723c */ /* 0x000fe20000041858 */
[----:B------:R1:W-:Y:S01]  /*5e10*/  MUFU.EX2 R111, R2 ;  /* 0x00000002006f7308 */ /* 0x0003e20000000800 */
[----:B------:R-:W-:Y:S02]  /*5e20*/  IMAD.MOV.U32 R128, RZ, RZ, R119 ;  /* 0x000000ffff807224 */ /* 0x000fe400078e0077 */
[----:B------:R-:W-:Y:S02]  /*5e30*/  IMAD.MOV.U32 R119, RZ, RZ, R94 ;  /* 0x000000ffff777224 */ /* 0x000fe400078e005e */
[----:B-1----:R-:W-:Y:S02]  /*5e40*/  FFMA.FTZ R2, R138, c[0x0][0x2d0], -R6 ;  /* 0x0000b4008a027a23 */ /* 0x002fe40000010806 */
[----:B------:R-:W-:Y:S02]  /*5e50*/  IMAD.MOV.U32 R138, RZ, RZ, R102 ;  /* 0x000000ffff8a7224 */ /* 0x000fe400078e0066 */
[----:B------:R1:W-:Y:S02]  /*5e60*/  MUFU.EX2 R110, R2 ;  /* 0x00000002006e7308 */ /* 0x0003e40000000800 */
[----:B-1----:R-:W-:-:S02]  /*5e70*/  FFMA.FTZ R2, R174, c[0x0][0x2d0], -R0 ;  /* 0x0000b400ae027a23 */ /* 0x002fc40000010800 */
[----:B------:R-:W-:-:S04]  /*5e80*/  IMAD.MOV.U32 R174, RZ, RZ, R123 ;  /* 0x000000ffffae7224 */ /* 0x000fc800078e007b */
[----:B------:R1:W-:Y:S01]  /*5e90*/  MUFU.EX2 R108, R2 ;  /* 0x00000002006c7308 */ /* 0x0003e20000000800 */
[----:B------:R-:W-:Y:S02]  /*5ea0*/  IMAD.MOV.U32 R123, RZ, RZ, R95 ;  /* 0x000000ffff7b7224 */ /* 0x000fe400078e005f */
[----:B------:R-:W-:Y:S02]  /*5eb0*/  IMAD.MOV.U32 R95, RZ, RZ, R160 ;  /* 0x000000ffff5f7224 */ /* 0x000fe400078e00a0 */
[----:B------:R-:W-:Y:S01]  /*5ec0*/  HMMA.16816.F32.BF16 R160, R8, R12, R104 ;  /* 0x0000000c08a0723c */ /* 0x000fe20000041868 */
[----:B------:R-:W-:Y:S02]  /*5ed0*/  IMAD.MOV.U32 R173, RZ, RZ, R123 ;  /* 0x000000ffffad7224 */ /* 0x000fe400078e007b */
[----:B-1----:R-:W-:Y:S02]  /*5ee0*/  FFMA.FTZ R2, R175, c[0x0][0x2d0], -R0 ;  /* 0x0000b400af027a23 */ /* 0x002fe40000010800 */
[----:B------:R-:W-:-:S02]  /*5ef0*/  IMAD.MOV.U32 R175, RZ, RZ, R97 ;  /* 0x000000ffffaf7224 */ /* 0x000fc400078e0061 */
[----:B------:R1:W2:Y:S01]  /*5f00*/  MUFU.EX2 R107, R2 ;  /* 0x00000002006b7308 */ /* 0x0002a20000000800 */
[----:B------:R-:W-:Y:S02]  /*5f10*/  IMAD.MOV.U32 R97, RZ, RZ, R98 ;  /* 0x000000ffff617224 */ /* 0x000fe400078e0062 */
[----:B------:R-:W-:Y:S02]  /*5f20*/  IMAD.MOV.U32 R98, RZ, RZ, R99 ;  /* 0x000000ffff627224 */ /* 0x000fe400078e0063 */
[----:B------:R-:W-:Y:S02]  /*5f30*/  IMAD.MOV.U32 R99, RZ, RZ, R117 ;  /* 0x000000ffff637224 */ /* 0x000fe400078e0075 */
[----:B------:R-:W-:Y:S02]  /*5f40*/  IMAD.MOV.U32 R117, RZ, RZ, R103 ;  /* 0x000000ffff757224 */ /* 0x000fe400078e0067 */
[----:B------:R-:W-:Y:S02]  /*5f50*/  IMAD.MOV.U32 R103, RZ, RZ, R7 ;  /* 0x000000ffff677224 */ /* 0x000fe400078e0007 */
[----:B------:R-:W-:-:S02]  /*5f60*/  IMAD.MOV.U32 R123, RZ, RZ, R99 ;  /* 0x000000ffff7b7224 */ /* 0x000fc400078e0063 */
[----:B------:R-:W-:Y:S02]  /*5f70*/  IMAD.MOV.U32 R120, RZ, RZ, R98 ;  /* 0x000000ffff787224 */ /* 0x000fe400078e0062 */
[----:B------:R-:W-:Y:S02]  /*5f80*/  IMAD.MOV.U32 R7, RZ, RZ, R167 ;  /* 0x000000ffff077224 */ /* 0x000fe400078e00a7 */
[----:B-1----:R-:W-:Y:S01]  /*5f90*/  FFMA.FTZ R2, R180, c[0x0][0x2d0], -R0 ;  /* 0x0000b400b4027a23 */ /* 0x002fe20000010800 */
[----:B------:R-:W-:Y:S01]  /*5fa0*/  HMMA.16816.F32.BF16 R164, R8, R14, R72 ;  /* 0x0000000e08a4723c */ /* 0x000fe20000041848 */
[----:B------:R-:W-:Y:S02]  /*5fb0*/  IMAD.MOV.U32 R180, RZ, RZ, R129 ;  /* 0x000000ffffb47224 */ /* 0x000fe400078e0081 */
[----:B------:R1:W-:Y:S01]  /*5fc0*/  MUFU.EX2 R105, R2 ;  /* 0x0000000200697308 */ /* 0x0003e20000000800 */
[----:B------:R-:W-:-:S04]  /*5fd0*/  IMAD.MOV.U32 R129, RZ, RZ, R96 ;  /* 0x000000ffff817224 */ /* 0x000fc800078e0060 */
[----:B------:R-:W-:Y:S07]  /*5fe0*/  HMMA.16816.F32.BF16 R72, R8, R34, R56 ;  /* 0x000000220848723c */ /* 0x000fee0000041838 */
[----:B------:R-:W-:Y:S02]  /*5ff0*/  F2FP.BF16.PACK_AB R8, R193, R194 ;  /* 0x000000c2c108723e */ /* 0x000fe400000010ff */
[----:B--2---:R-:W-:Y:S01]  /*6000*/  F2FP.BF16.PACK_AB R9, R107, R108 ;  /* 0x0000006c6b09723e */ /* 0x004fe200000010ff */
[----:B-1----:R-:W-:Y:S01]  /*6010*/  FFMA.FTZ R2, R181, c[0x0][0x2d0], -R0 ;  /* 0x0000b400b5027a23 */ /* 0x002fe20000010800 */
[----:B------:R-:W-:Y:S01]  /*6020*/  F2FP.BF16.PACK_AB R10, R112, R113 ;  /* 0x00000071700a723e */ /* 0x000fe200000010ff */
[----:B------:R-:W-:-:S02]  /*6030*/  IMAD.MOV.U32 R181, RZ, RZ, R97 ;  /* 0x000000ffffb57224 */ /* 0x000fc400078e0061 */
[----:B------:R1:W2:Y:S02]  /*6040*/  MUFU.EX2 R104, R2 ;  /* 0x0000000200687308 */ /* 0x0002a40000000800 */
[----:B-1----:R-:W-:Y:S01]  /*6050*/  FFMA.FTZ R2, R152, c[0x0][0x2d0], -R6 ;  /* 0x0000b40098027a23 */ /* 0x002fe20000010806 */
[----:B--2---:R-:W-:Y:S01]  /*6060*/  F2FP.BF16.PACK_AB R11, R104, R105 ;  /* 0x00000069680b723e */ /* 0x004fe200000010ff */
[----:B------:R-:W-:-:S04]  /*6070*/  IMAD.MOV.U32 R152, RZ, RZ, R117 ;  /* 0x000000ffff987224 */ /* 0x000fc800078e0075 */
[----:B------:R1:W-:Y:S01]  /*6080*/  MUFU.EX2 R109, R2 ;  /* 0x00000002006d7308 */ /* 0x0003e20000000800 */
[----:B------:R-:W-:Y:S01]  /*6090*/  IMAD.MOV.U32 R117, RZ, RZ, R103 ;  /* 0x000000ffff757224 */ /* 0x000fe200078e0067 */
        /* <DEDUP_REMOVED lines=8> */
[----:B------:R-:W3:Y:S04]  /*6120*/  LDSM.16.MT88.4 R12, [R230+0x2100] ;  /* 0x00210000e60c783b */ /* 0x000ee80000004200 */
[----:B------:R-:W4:Y:S01]  /*6130*/  LDSM.16.MT88.4 R28, [R231+0x2100] ;  /* 0x00210000e71c783b */ /* 0x000f220000004200 */
[----:B-1----:R-:W-:-:S02]  /*6140*/  FFMA.FTZ R2, R156, c[0x0][0x2d0], -R5 ;  /* 0x0000b4009c027a23 */ /* 0x002fc40000010805 */
[C---:B------:R-:W-:Y:S01]  /*6150*/  HMMA.16816.F32.BF16 R44, R8.reuse, R32, R60 ;  /* 0x00000020082c723c */ /* 0x040fe2000004183c */
[----:B------:R-:W-:Y:S01]  /*6160*/  IMAD.MOV.U32 R156, RZ, RZ, R95 ;  /* 0x000000ffff9c7224 */ /* 0x000fe200078e005f */
[----:B------:R1:W-:Y:S06]  /*6170*/  MUFU.EX2 R103, R2 ;  /* 0x0000000200677308 */ /* 0x0003ec0000000800 */
[C---:B------:R-:W-:Y:S08]  /*6180*/  HMMA.16816.F32.BF16 R32, R8.reuse, R34, R84 ;  /* 0x000000220820723c */ /* 0x040ff00000041854 */
[----:B------:R-:W-:Y:S01]  /*6190*/  HMMA.16816.F32.BF16 R36, R8, R24, R36 ;  /* 0x000000180824723c */ /* 0x000fe20000041824 */
[----:B-1----:R-:W-:-:S02]  /*61a0*/  FFMA.FTZ R2, R157, c[0x0][0x2d0], -R5 ;  /* 0x0000b4009d027a23 */ /* 0x002fc40000010805 */
[----:B------:R-:W-:Y:S02]  /*61b0*/  IMAD.MOV.U32 R157, RZ, RZ, R153 ;  /* 0x000000ffff9d7224 */ /* 0x000fe400078e0099 */
[----:B------:R1:W1:Y:S03]  /*61c0*/  MUFU.EX2 R102, R2 ;  /* 0x0000000200667308 */ /* 0x0002660000000800 */
[----:B------:R-:W-:Y:S01]  /*61d0*/  HMMA.16816.F32.BF16 R40, R8, R26, R40 ;  /* 0x0000001a0828723c */ /* 0x000fe20000041828 */
[----:B------:R-:W-:Y:S01]  /*61e0*/  IMAD.MOV.U32 R153, RZ, RZ, R181 ;  /* 0x000000ffff997224 */ /* 0x000fe200078e00b5 */
[----:B------:R-:W2:Y:S01]  /*61f0*/  LDSM.16.MT88.4 R24, [R229+0x2900] ;  /* 0x00290000e518783b */ /* 0x000ea20000004200 */
[----:B------:R-:W-:Y:S02]  /*6200*/  IMAD.MOV.U32 R181, RZ, RZ, R175 ;  /* 0x000000ffffb57224 */ /* 0x000fe400078e00af */
[----:B------:R-:W-:-:S02]  /*6210*/  IMAD.MOV.U32 R175, RZ, RZ, R121 ;  /* 0x000000ffffaf7224 */ /* 0x000fc400078e0079 */
[----:B------:R-:W-:Y:S02]  /*6220*/  IMAD.MOV.U32 R121, RZ, RZ, R116 ;  /* 0x000000ffff797224 */ /* 0x000fe400078e0074 */
[----:B------:R-:W-:Y:S02]  /*6230*/  IMAD.MOV.U32 R116, RZ, RZ, R71 ;  /* 0x000000ffff747224 */ /* 0x000fe400078e0047 */
[----:B-1----:R-:W-:Y:S01]  /*6240*/  FFMA.FTZ R2, R154, c[0x0][0x2d0], -R5 ;  /* 0x0000b4009a027a23 */ /* 0x002fe20000010805 */
[----:B------:R-:W-:-:S03]  /*6250*/  F2FP.BF16.PACK_AB R8, R102, R103 ;  /* 0x000000676608723e */ /* 0x000fc600000010ff */
[----:B------:R1:W-:Y:S02]  /*6260*/  MUFU.EX2 R101, R2 ;  /* 0x0000000200657308 */ /* 0x0003e40000000800 */
[----:B-1----:R-:W-:-:S06]  /*6270*/  FFMA.FTZ R2, R155, c[0x0][0x2d0], -R5 ;  /* 0x0000b4009b027a23 */ /* 0x002fcc0000010805 */
[----:B------:R1:W1:Y:S02]  /*6280*/  MUFU.EX2 R100, R2 ;  /* 0x0000000200647308 */ /* 0x0002640000000800 */
[----:B-1----:R-:W-:Y:S01]  /*6290*/  FFMA.FTZ R2, R168, c[0x0][0x2d0], -R3 ;  /* 0x0000b400a8027a23 */ /* 0x002fe20000010803 */
[----:B------:R-:W-:-:S05]  /*62a0*/  F2FP.BF16.PACK_AB R10, R100, R101 ;  /* 0x00000065640a723e */ /* 0x000fca00000010ff */
        /* <DEDUP_REMOVED lines=11> */
[C---:B------:R-:W-:Y:S08]  /*6360*/  HMMA.16816.F32.BF16 R144, R8.reuse, R20, R144 ;  /* 0x000000140890723c */ /* 0x040ff00000041890 */
[----:B------:R-:W-:Y:S01]  /*6370*/  HMMA.16816.F32.BF16 R148, R8, R22, R148 ;  /* 0x000000160894723c */ /* 0x000fe20000041894 */
[----:B-1----:R-:W-:-:S04]  /*6380*/  FFMA.FTZ R2, R140, c[0x0][0x2d0], -R0 ;  /* 0x0000b4008c027a23 */ /* 0x002fc80000010800 */
[----:B------:R1:W1:Y:S03]  /*6390*/  MUFU.EX2 R94, R2 ;  /* 0x00000002005e7308 */ /* 0x0002660000000800 */
[C---:B--2---:R-:W-:Y:S08]  /*63a0*/  HMMA.16816.F32.BF16 R160, R8.reuse, R16, R160 ;  /* 0x0000001008a0723c */ /* 0x044ff000000418a0 */
[----:B------:R-:W-:Y:S01]  /*63b0*/  HMMA.16816.F32.BF16 R164, R8, R18, R164 ;  /* 0x0000001208a4723c */ /* 0x000fe200000418a4 */
[----:B-1----:R-:W-:-:S07]  /*63c0*/  FFMA.FTZ R2, R141, c[0x0][0x2d0], -R0 ;  /* 0x0000b4008d027a23 */ /* 0x002fce0000010800 */
[C---:B---3--:R-:W-:Y:S01]  /*63d0*/  HMMA.16816.F32.BF16 R176, R8.reuse, R12, R176 ;  /* 0x0000000c08b0723c */ /* 0x048fe200000418b0 */
[----:B------:R1:W-:Y:S07]  /*63e0*/  MUFU.EX2 R93, R2 ;  /* 0x00000002005d7308 */ /* 0x0003ee0000000800 */
[C---:B------:R-:W-:Y:S08]  /*63f0*/  HMMA.16816.F32.BF16 R80, R8.reuse, R14, R80 ;  /* 0x0000000e0850723c */ /* 0x040ff00000041850 */
[----:B----4-:R-:W-:Y:S01]  /*6400*/  HMMA.16816.F32.BF16 R76, R8, R28, R76 ;  /* 0x0000001c084c723c */ /* 0x010fe2000004184c */
[----:B-1----:R-:W-:-:S04]  /*6410*/  FFMA.FTZ R2, R142, c[0x0][0x2d0], -R0 ;  /* 0x0000b4008e027a23 */ /* 0x002fc80000010800 */
[----:B------:R1:W2:Y:S03]  /*6420*/  MUFU.EX2 R92, R2 ;  /* 0x00000002005c7308 */ /* 0x0002a60000000800 */
[----:B------:R-:W-:Y:S07]  /*6430*/  HMMA.16816.F32.BF16 R72, R8, R30, R72 ;  /* 0x0000001e0848723c */ /* 0x000fee0000041848 */
[----:B------:R-:W-:-:S02]  /*6440*/  F2FP.BF16.PACK_AB R8, R110, R111 ;  /* 0x0000006f6e08723e */ /* 0x000fc400000010ff */
[----:B------:R-:W-:Y:S02]  /*6450*/  F2FP.BF16.PACK_AB R9, R94, R95 ;  /* 0x0000005f5e09723e */ /* 0x000fe400000010ff */
        /* <DEDUP_REMOVED lines=29> */
[----:B-1----:R-:W-:Y:S02]  /*6630*/  FFMA.FTZ R2, R156, c[0x0][0x2d0], -R6 ;  /* 0x0000b4009c027a23 */ /* 0x002fe40000010806 */
[----:B------:R-:W-:Y:S02]  /*6640*/  IMAD.MOV.U32 R156, RZ, RZ, R152 ;  /* 0x000000ffff9c7224 */ /* 0x000fe400078e0098 */
[----:B------:R-:W-:Y:S02]  /*6650*/  IMAD.MOV.U32 R152, RZ, RZ, R180 ;  /* 0x000000ffff987224 */ /* 0x000fe400078e00b4 */
[----:B------:R1:W-:Y:S01]  /*6660*/  MUFU.EX2 R71, R2 ;  /* 0x0000000200477308 */ /* 0x0003e20000000800 */
[----:B------:R-:W-:Y:S01]  /*6670*/  IMAD.MOV.U32 R180, RZ, RZ, R174 ;  /* 0x000000ffffb47224 */ /* 0x000fe200078e00ae */
[----:B---3--:R-:W-:Y:S01]  /*6680*/  F2FP.BF16.PACK_AB R8, R90, R91 ;  /* 0x0000005b5a08723e */ /* 0x008fe200000010ff */
[----:B------:R-:W-:Y:S01]  /*6690*/  IMAD.MOV.U32 R174, RZ, RZ, R118 ;  /* 0x000000ffffae7224 */ /* 0x000fe200078e0076 */
[----:B------:R-:W-:Y:S01]  /*66a0*/  F2FP.BF16.PACK_AB R9, R86, R87 ;  /* 0x000000575609723e */ /* 0x000fe200000010ff */
[----:B------:R-:W-:Y:S01]  /*66b0*/  FFMA.FTZ R4, R4, c[0x0][0x2d0], -R6 ;  /* 0x0000b40004047a23 */ /* 0x000fe20000010806 */
[----:B------:R-:W-:Y:S01]  /*66c0*/  F2FP.BF16.PACK_AB R10, R88, R89 ;  /* 0x00000059580a723e */ /* 0x000fe200000010ff */
[----:B------:R-:W-:-:S02]  /*66d0*/  IMAD.MOV.U32 R118, RZ, RZ, R234 ;  /* 0x000000ffff767224 */ /* 0x000fc400078e00ea */
[----:B-1----:R-:W-:Y:S01]  /*66e0*/  FFMA.FTZ R2, R157, c[0x0][0x2d0], -R6 ;  /* 0x0000b4009d027a23 */ /* 0x002fe20000010806 */
[----:B------:R-:W-:Y:S01]  /*66f0*/  F2FP.BF16.PACK_AB R11, R85, R84 ;  /* 0x00000054550b723e */ /* 0x000fe200000010ff */
[----:B------:R-:W-:Y:S01]  /*6700*/  IMAD.MOV.U32 R157, RZ, RZ, R156 ;  /* 0x000000ffff9d7224 */ /* 0x000fe200078e009c */
[----:B------:R-:W-:Y:S01]  /*6710*/  UIMAD.WIDE.U32 UR26, UR10, UR4, URZ ;  /* 0x000000040a1a72a5 */ /* 0x000fe2000f8e003f */
[----:B------:R-:W-:Y:S01]  /*6720*/  IMAD.MOV.U32 R156, RZ, RZ, R153 ;  /* 0x000000ffff9c7224 */ /* 0x000fe200078e0099 */
[----:B------:R1:W5:Y:S01]  /*6730*/  LDL.LU R234, [R1+0x28] ;  /* 0x0000280001ea7983 */ /* 0x0003620000300800 */
[----:B------:R-:W-:Y:S02]  /*6740*/  IMAD.MOV.U32 R153, RZ, RZ, R181 ;  /* 0x000000ffff997224 */ /* 0x000fe400078e00b5 */
[----:B------:R-:W-:Y:S01]  /*6750*/  IMAD.MOV.U32 R181, RZ, RZ, R180 ;  /* 0x000000ffffb57224 */ /* 0x000fe200078e00b4 */
[----:B------:R-:W-:Y:S01]  /*6760*/  HMMA.16816.F32.BF16 R144, R8, R24, R144 ;  /* 0x000000180890723c */ /* 0x000fe20000041890 */
[----:B------:R-:W-:-:S02]  /*6770*/  IMAD.MOV.U32 R180, RZ, RZ, R121 ;  /* 0x000000ffffb47224 */ /* 0x000fc400078e0079 */
[----:B------:R-:W-:Y:S02]  /*6780*/  IMAD.MOV.U32 R121, RZ, RZ, R69 ;  /* 0x000000ffff797224 */ /* 0x000fe400078e0045 */
[----:B------:R3:W1:Y:S02]  /*6790*/  MUFU.EX2 R69, R2 ;  /* 0x0000000200457308 */ /* 0x0006640000000800 */
[----:B---3--:R-:W-:Y:S02]  /*67a0*/  FFMA.FTZ R2, R157, c[0x0][0x2d0], -R6 ;  /* 0x0000b4009d027a23 */ /* 0x008fe40000010806 */
[----:B------:R-:W-:Y:S02]  /*67b0*/  IMAD.MOV.U32 R157, RZ, RZ, R156 ;  /* 0x000000ffff9d7224 */ /* 0x000fe400078e009c */
[----:B------:R-:W-:Y:S02]  /*67c0*/  IMAD.MOV.U32 R156, RZ, RZ, R181 ;  /* 0x000000ffff9c7224 */ /* 0x000fe400078e00b5 */
[----:B------:R-:W-:-:S02]  /*67d0*/  IMAD.MOV.U32 R181, RZ, RZ, R180 ;  /* 0x000000ffffb57224 */ /* 0x000fc400078e00b4 */
[----:B------:R-:W-:Y:S02]  /*67e0*/  IMAD.MOV.U32 R180, RZ, RZ, R138 ;  /* 0x000000ffffb47224 */ /* 0x000fe400078e008a */
[----:B------:R-:W-:Y:S02]  /*67f0*/  IMAD.MOV.U32 R138, RZ, RZ, R122 ;  /* 0x000000ffff8a7224 */ /* 0x000fe400078e007a */
[----:B------:R-:W-:Y:S02]  /*6800*/  IMAD.MOV.U32 R122, RZ, RZ, R68 ;  /* 0x000000ffff7a7224 */ /* 0x000fe400078e0044 */
[----:B------:R3:W-:Y:S01]  /*6810*/  MUFU.EX2 R68, R2 ;  /* 0x0000000200447308 */ /* 0x0007e20000000800 */
[----:B------:R-:W-:Y:S02]  /*6820*/  IMAD.MOV.U32 R155, RZ, RZ, R181 ;  /* 0x000000ffff9b7224 */ /* 0x000fe400078e00b5 */
[----:B------:R-:W-:Y:S02]  /*6830*/  IMAD.MOV.U32 R154, RZ, RZ, R180 ;  /* 0x000000ffff9a7224 */ /* 0x000fe400078e00b4 */
[----:B---3--:R-:W-:-:S02]  /*6840*/  FFMA.FTZ R2, R157, c[0x0][0x2d0], -R6 ;  /* 0x0000b4009d027a23 */ /* 0x008fc40000010806 */
[----:B------:R-:W-:Y:S02]  /*6850*/  IMAD.MOV.U32 R157, RZ, RZ, R138 ;  /* 0x000000ffff9d7224 */ /* 0x000fe400078e008a */
[----:B------:R3:W-:Y:S01]  /*6860*/  MUFU.EX2 R63, R2 ;  /* 0x00000002003f7308 */ /* 0x0007e20000000800 */
[----:B------:R-:W-:Y:S01]  /*6870*/  HMMA.16816.F32.BF16 R148, R8, R26, R148 ;  /* 0x0000001a0894723c */ /* 0x000fe20000041894 */
[----:B------:R-:W-:-:S07]  /*6880*/  IMAD.MOV.U32 R138, RZ, RZ, R233 ;  /* 0x000000ffff8a7224 */ /* 0x000fce00078e00e9 */
[----:B--2---:R-:W-:Y:S01]  /*6890*/  HMMA.16816.F32.BF16 R160, R8, R20, R160 ;  /* 0x0000001408a0723c */ /* 0x004fe200000418a0 */
[----:B---3--:R-:W-:-:S07]  /*68a0*/  FFMA.FTZ R2, R170, c[0x0][0x2d0], -R0 ;  /* 0x0000b400aa027a23 */ /* 0x008fce0000010800 */
[C---:B------:R-:W-:Y:S08]  /*68b0*/  HMMA.16816.F32.BF16 R164, R8.reuse, R22, R164 ;  /* 0x0000001608a4723c */ /* 0x040ff000000418a4 */
[C---:B----4-:R-:W-:Y:S01]  /*68c0*/  HMMA.16816.F32.BF16 R176, R8.reuse, R16, R176 ;  /* 0x0000001008b0723c */ /* 0x050fe200000418b0 */
[----:B------:R2:W-:Y:S07]  /*68d0*/  MUFU.EX2 R62, R2 ;  /* 0x00000002003e7308 */ /* 0x0005ee0000000800 */
[C---:B------:R-:W-:Y:S08]  /*68e0*/  HMMA.16816.F32.BF16 R76, R8.reuse, R12, R76 ;  /* 0x0000000c084c723c */ /* 0x040ff0000004184c */
[----:B------:R-:W-:Y:S01]  /*68f0*/  HMMA.16816.F32.BF16 R72, R8, R14, R72 ;  /* 0x0000000e0848723c */ /* 0x000fe20000041848 */
[----:B--2---:R-:W-:-:S02]  /*6900*/  FFMA.FTZ R2, R182, c[0x0][0x2d0], -R0 ;  /* 0x0000b400b6027a23 */ /* 0x004fc40000010800 */
[----:B------:R-:W-:Y:S02]  /*6910*/  IMAD.MOV.U32 R208, RZ, RZ, R125 ;  /* 0x000000ffffd07224 */ /* 0x000fe400078e007d */
[----:B------:R-:W-:Y:S01]  /*6920*/  IMAD.MOV.U32 R206, RZ, RZ, R124 ;  /* 0x000000ffffce7224 */ /* 0x000fe200078e007c */
[----:B------:R2:W3:Y:S01]  /*6930*/  MUFU.EX2 R61, R2 ;  /* 0x00000002003d7308 */ /* 0x0004e20000000800 */
[----:B------:R-:W-:Y:S02]  /*6940*/  IMAD.MOV.U32 R212, RZ, RZ, R126 ;  /* 0x000000ffffd47224 */ /* 0x000fe400078e007e */
[----:B------:R-:W-:Y:S01]  /*6950*/  IMAD.MOV.U32 R210, RZ, RZ, R174 ;  /* 0x000000ffffd27224 */ /* 0x000fe200078e00ae */
[----:B------:R-:W-:Y:S01]  /*6960*/  @UP1 UMOV UR21, UR27 ;  /* 0x0000001b00151c82 */ /* 0x000fe20008000000 */
[----:B------:R-:W-:Y:S01]  /*6970*/  IMAD.MOV.U32 R203, RZ, RZ, R138 ;  /* 0x000000ffffcb7224 */ /* 0x000fe200078e008a */
[----:B------:R-:W-:Y:S01]  /*6980*/  LDSM.16.MT88.4 R168, [R232+0x3100] ;  /* 0x00310000e8a8783b */ /* 0x000fe20000004200 */
[----:B------:R-:W-:-:S03]  /*6990*/  UMOV UR4, URZ ;  /* 0x0000003f00047c82 */ /* 0x000fc60008000000 */
[----:B------:R4:W5:Y:S01]  /*69a0*/  LDL.LU R233, [R1+0x24] ;  /* 0x0000240001e97983 */ /* 0x0009620000300800 */
[--C-:B--2---:R-:W-:Y:S02]  /*69b0*/  FFMA.FTZ R2, R183, c[0x0][0x2d0], -R0.reuse ;  /* 0x0000b400b7027a23 */ /* 0x104fe40000010800 */
[----:B------:R-:W-:Y:S02]  /*69c0*/  HMMA.16816.F32.BF16 R180, R8, R18, R80 ;  /* 0x0000001208b4723c */ /* 0x000fe40000041850 */
[----:B------:R2:W-:Y:S02]  /*69d0*/  MUFU.EX2 R60, R2 ;  /* 0x00000002003c7308 */ /* 0x0005e40000000800 */
[----:B--2---:R-:W-:-:S06]  /*69e0*/  FFMA.FTZ R2, R184, c[0x0][0x2d0], -R0 ;  /* 0x0000b400b8027a23 */ /* 0x004fcc0000010800 */
[----:B------:R2:W2:Y:S01]  /*69f0*/  MUFU.EX2 R31, R2 ;  /* 0x00000002001f7308 */ /* 0x0004a20000000800 */
[----:B-1----:R-:W-:Y:S02]  /*6a00*/  F2FP.BF16.PACK_AB R8, R69, R71 ;  /* 0x000000474508723e */ /* 0x002fe400000010ff */
[----:B---3--:R-:W-:Y:S02]  /*6a10*/  F2FP.BF16.PACK_AB R9, R61, R62 ;  /* 0x0000003e3d09723e */ /* 0x008fe400000010ff */
[----:B------:R-:W-:Y:S01]  /*6a20*/  F2FP.BF16.PACK_AB R10, R63, R68 ;  /* 0x000000443f0a723e */ /* 0x000fe200000010ff */
[----:B--2---:R-:W-:Y:S02]  /*6a30*/  FFMA.FTZ R2, R155, c[0x0][0x2d0], -R5 ;  /* 0x0000b4009b027a23 */ /* 0x004fe40000010805 */
[----:B------:R-:W-:Y:S02]  /*6a40*/  IMAD.MOV.U32 R155, RZ, RZ, R154 ;  /* 0x000000ffff9b7224 */ /* 0x000fe400078e009a */
[----:B------:R1:W-:Y:S01]  /*6a50*/  MUFU.EX2 R29, R2 ;  /* 0x00000002001d7308 */ /* 0x0003e20000000800 */
[----:B------:R-:W-:Y:S01]  /*6a60*/  IMAD.MOV.U32 R154, RZ, RZ, R157 ;  /* 0x000000ffff9a7224 */ /* 0x000fe200078e009d */
[----:B------:R-:W-:Y:S01]  /*6a70*/  F2FP.BF16.PACK_AB R11, R31, R60 ;  /* 0x0000003c1f0b723e */ /* 0x000fe200000010ff */
[----:B------:R-:W-:-:S02]  /*6a80*/  IMAD.MOV.U32 R157, RZ, RZ, R156 ;  /* 0x000000ffff9d7224 */ /* 0x000fc400078e009c */
[----:B------:R-:W-:Y:S02]  /*6a90*/  IMAD.MOV.U32 R156, RZ, RZ, R153 ;  /* 0x000000ffff9c7224 */ /* 0x000fe400078e0099 */
[----:B------:R-:W-:Y:S02]  /*6aa0*/  IMAD.MOV.U32 R153, RZ, RZ, R152 ;  /* 0x000000ffff997224 */ /* 0x000fe400078e0098 */
[----:B-1----:R-:W-:Y:S01]  /*6ab0*/  FFMA.FTZ R2, R155, c[0x0][0x2d0], -R5 ;  /* 0x0000b4009b027a23 */ /* 0x002fe20000010805 */
[----:B------:R-:W-:Y:S01]  /*6ac0*/  HMMA.16816.F32.BF16 R56, R8, R26, R56 ;  /* 0x0000001a0838723c */ /* 0x000fe20000041838 */
[----:B------:R-:W-:Y:S02]  /*6ad0*/  IMAD.MOV.U32 R152, RZ, RZ, R134 ;  /* 0x000000ffff987224 */ /* 0x000fe400078e0086 */
[----:B------:R1:W2:Y:S01]  /*6ae0*/  MUFU.EX2 R30, R2 ;  /* 0x00000002001e7308 */ /* 0x0002a20000000800 */
[----:B------:R-:W-:-:S04]  /*6af0*/  IMAD.MOV.U32 R134, RZ, RZ, R172 ;  /* 0x000000ffff867224 */ /* 0x000fc800078e00ac */
[C---:B------:R-:W-:Y:S01]  /*6b00*/  HMMA.16816.F32.BF16 R64, R8.reuse, R24, R64 ;  /* 0x000000180840723c */ /* 0x040fe20000041840 */
[----:B-1----:R-:W-:Y:S02]  /*6b10*/  FFMA.FTZ R2, R154, c[0x0][0x2d0], -R5 ;  /* 0x0000b4009a027a23 */ /* 0x002fe40000010805 */
[----:B------:R-:W-:Y:S02]  /*6b20*/  IMAD.MOV.U32 R142, RZ, RZ, R152 ;  /* 0x000000ffff8e7224 */ /* 0x000fe400078e0098 */
[----:B------:R1:W-:Y:S01]  /*6b30*/  MUFU.EX2 R28, R2 ;  /* 0x00000002001c7308 */ /* 0x0003e20000000800 */
[----:B------:R-:W-:Y:S02]  /*6b40*/  IMAD.MOV.U32 R172, RZ, RZ, R173 ;  /* 0x000000ffffac7224 */ /* 0x000fe400078e00ad */
[----:B------:R-:W-:Y:S01]  /*6b50*/  IMAD.MOV.U32 R141, RZ, RZ, R134 ;  /* 0x000000ffff8d7224 */ /* 0x000fe200078e0086 */
[----:B------:R-:W-:Y:S01]  /*6b60*/  HMMA.16816.F32.BF16 R48, R8, R22, R48 ;  /* 0x000000160830723c */ /* 0x000fe20000041830 */
[----:B------:R-:W-:-:S02]  /*6b70*/  IMAD.MOV.U32 R173, RZ, RZ, R133 ;  /* 0x000000ffffad7224 */ /* 0x000fc400078e0085 */
[----:B------:R-:W-:Y:S02]  /*6b80*/  IMAD.MOV.U32 R133, RZ, RZ, R130 ;  /* 0x000000ffff857224 */ /* 0x000fe400078e0082 */
[----:B-1----:R-:W-:-:S03]  /*6b90*/  FFMA.FTZ R2, R251, c[0x0][0x2d0], -R5 ;  /* 0x0000b400fb027a23 */ /* 0x002fc60000010805 */
[----:B------:R-:W-:Y:S01]  /*6ba0*/  HMMA.16816.F32.BF16 R52, R8, R20, R52 ;  /* 0x000000140834723c */ /* 0x000fe20000041834 */
[----:B------:R-:W-:Y:S01]  /*6bb0*/  IMAD.MOV.U32 R140, RZ, RZ, R172 ;  /* 0x000000ffff8c7224 */ /* 0x000fe200078e00ac */
[----:B------:R1:W-:Y:S01]  /*6bc0*/  MUFU.EX2 R26, R2 ;  /* 0x00000002001a7308 */ /* 0x0003e20000000800 */
[----:B------:R-:W-:Y:S02]  /*6bd0*/  IMAD.MOV.U32 R158, RZ, RZ, R173 ;  /* 0x000000ffff9e7224 */ /* 0x000fe400078e00ad */
[----:B------:R-:W-:-:S03]  /*6be0*/  IMAD.MOV.U32 R159, RZ, RZ, R153 ;  /* 0x000000ffff9f7224 */ /* 0x000fc600078e0099 */
[C---:B------:R-:W-:Y:S01]  /*6bf0*/  HMMA.16816.F32.BF16 R44, R8.reuse, R12, R44 ;  /* 0x0000000c082c723c */ /* 0x040fe2000004182c */
[----:B------:R-:W-:Y:S01]  /*6c00*/  IMAD.MOV.U32 R134, RZ, RZ, R118 ;  /* 0x000000ffff867224 */ /* 0x000fe200078e0076 */
[----:B------:R-:W-:Y:S01]  /*6c10*/  @UP1 USHF.R.U32.HI UR10, URZ, UR5, UR21 ;  /* 0x000000053f0a1299 */ /* 0x000fe20008011615 */
[----:B------:R-:W-:Y:S01]  /*6c20*/  IMAD.MOV.U32 R130, RZ, RZ, R228 ;  /* 0x000000ffff827224 */ /* 0x000fe200078e00e4 */
[----:B------:R-:W3:Y:S01]  /*6c30*/  LDSM.16.MT88.4 R152, [R229+0x3100] ;  /* 0x00310000e598783b */ /* 0x000ee20000004200 */
[----:B-1----:R-:W-:Y:S02]  /*6c40*/  FFMA.FTZ R2, R225, c[0x0][0x2d0], -R3 ;  /* 0x0000b400e1027a23 */ /* 0x002fe40000010803 */
[----:B------:R-:W-:Y:S01]  /*6c50*/  IMAD.MOV.U32 R139, RZ, RZ, R133 ;  /* 0x000000ffff8b7224 */ /* 0x000fe200078e0085 */
[----:B------:R-:W-:Y:S01]  /*6c60*/  HMMA.16816.F32.BF16 R36, R8, R16, R36 ;  /* 0x000000100824723c */ /* 0x000fe20000041824 */
[----:B------:R1:W-:Y:S01]  /*6c70*/  MUFU.EX2 R25, R2 ;  /* 0x0000000200197308 */ /* 0x0003e20000000800 */
[----:B------:R-:W-:-:S02]  /*6c80*/  FFMA.FTZ R5, R226, c[0x0][0x2d0], -R0 ;  /* 0x0000b400e2057a23 */ /* 0x000fc40000010800 */
[----:B------:R-:W-:Y:S02]  /*6c90*/  IMAD.MOV.U32 R172, RZ, RZ, R119 ;  /* 0x000000ffffac7224 */ /* 0x000fe400078e0077 */
[----:B------:R-:W-:Y:S02]  /*6ca0*/  FADD.FTZ R13, R186, R185 ;  /* 0x000000b9ba0d7221 */ /* 0x000fe40000010000 */
[----:B------:R-:W-:Y:S01]  /*6cb0*/  HMMA.16816.F32.BF16 R40, R8, R18, R40 ;  /* 0x000000120828723c */ /* 0x000fe20000041828 */
[----:B------:R-:W-:-:S07]  /*6cc0*/  IMAD.MOV.U32 R133, RZ, RZ, R127 ;  /* 0x000000ffff857224 */ /* 0x000fce00078e007f */
[----:B------:R-:W-:Y:S01]  /*6cd0*/  HMMA.16816.F32.BF16 R32, R8, R14, R32 ;  /* 0x0000000e0820723c */ /* 0x000fe20000041820 */
[----:B-1----:R-:W-:Y:S02]  /*6ce0*/  FFMA.FTZ R2, R223, c[0x0][0x2d0], -R3 ;  /* 0x0000b400df027a23 */ /* 0x002fe40000010803 */
[----:B------:R-:W-:Y:S02]  /*6cf0*/  IMAD.MOV.U32 R173, RZ, RZ, R121 ;  /* 0x000000ffffad7224 */ /* 0x000fe400078e0079 */
[----:B------:R-:W-:Y:S01]  /*6d00*/  IMAD.MOV.U32 R138, RZ, RZ, R131 ;  /* 0x000000ffff8a7224 */ /* 0x000fe200078e0083 */
[----:B------:R1:W1:Y:S01]  /*6d10*/  MUFU.EX2 R24, R2 ;  /* 0x0000000200187308 */ /* 0x0002620000000800 */
[----:B------:R-:W-:Y:S01]  /*6d20*/  IMAD.MOV.U32 R127, RZ, RZ, R117 ;  /* 0x000000ffff7f7224 */ /* 0x000fe200078e0075 */
[----:B------:R-:W-:Y:S01]  /*6d30*/  UIADD3 UR5, UR10, UR7, -UR12 ;  /* 0x000000070a057290 */ /* 0x000fe2000fffe80c */
[----:B------:R-:W-:Y:S01]  /*6d40*/  FADD.FTZ R12, R158, R139 ;  /* 0x0000008b9e0c7221 */ /* 0x000fe20000010000 */
[----:B------:R-:W-:Y:S04]  /*6d50*/  LDSM.16.MT88.4 R16, [R231+0x3100] ;  /* 0x00310000e710783b */ /* 0x000fe80000004200 */
[----:B------:R4:W5:Y:S01]  /*6d60*/  LDL.LU R228, [R1+0x20] ;  /* 0x0000200001e47983 */ /* 0x0009620000300800 */
[----:B------:R3:W-:Y:S01]  /*6d70*/  MUFU.EX2 R15, R4 ;  /* 0x00000004000f7308 */ /* 0x0007e20000000800 */
[----:B------:R-:W-:Y:S01]  /*6d80*/  IMAD.MOV.U32 R121, RZ, RZ, R116 ;  /* 0x000000ffff797224 */ /* 0x000fe200078e0074 */
[----:B------:R-:W-:Y:S01]  /*6d90*/  UIMAD.WIDE UR4, UR5, -0x6db6db6d, UR4 ;  /* 0x92492493050478a5 */ /* 0x000fe2000f8e0204 */
[----:B------:R-:W-:Y:S01]  /*6da0*/  IMAD.MOV.U32 R204, RZ, RZ, R173 ;  /* 0x000000ffffcc7224 */ /* 0x000fe200078e00ad */
[----:B------:R-:W4:Y:S01]  /*6db0*/  LDSM.16.MT88.4 R116, [R230+0x3100] ;  /* 0x00310000e674783b */ /* 0x000f220000004200 */
[----:B------:R-:W-:Y:S01]  /*6dc0*/  IMAD.MOV.U32 R139, RZ, RZ, R133 ;  /* 0x000000ffff8b7224 */ /* 0x000fe200078e0085 */
[----:B------:R-:W-:Y:S01]  /*6dd0*/  USHF.R.U32.HI UR4, URZ, 0x1f, UR5 ;  /* 0x0000001f3f047899 */ /* 0x000fe20008011605 */
[--C-:B-1----:R-:W-:Y:S01]  /*6de0*/  FFMA.FTZ R2, R252, c[0x0][0x2d0], -R3.reuse ;  /* 0x0000b400fc027a23 */ /* 0x102fe20000010803 */
[----:B------:R-:W-:Y:S01]  /*6df0*/  MUFU.EX2 R9, R5 ;  /* 0x0000000500097308 */ /* 0x000fe20000000800 */
[----:B------:R-:W-:Y:S01]  /*6e00*/  FFMA.FTZ R3, R142, c[0x0][0x2d0], -R3 ;  /* 0x0000b4008e037a23 */ /* 0x000fe20000010803 */
[----:B------:R-:W-:Y:S01]  /*6e10*/  ULEA.HI.SX32 UR4, UR5, UR4, 0x1a ;  /* 0x0000000405047291 */ /* 0x000fe2000f8fd23f */
[----:B------:R-:W-:Y:S01]  /*6e20*/  IMAD.MOV.U32 R133, RZ, RZ, R128 ;  /* 0x000000ffff857224 */ /* 0x000fe200078e0080 */
[----:B--2---:R-:W-:-:S02]  /*6e30*/  F2FP.BF16.PACK_AB R184, R30, R29 ;  /* 0x0000001d1eb8723e */ /* 0x004fc400000010ff */
[----:B------:R-:W-:Y:S01]  /*6e40*/  UISETP.LT.AND UP0, UPT, URZ, UR4, UPT ;  /* 0x000000043f00728c */ /* 0x000fe2000bf01270 */
[----:B------:R-:W-:Y:S01]  /*6e50*/  F2FP.BF16.PACK_AB R185, R24, R25 ;  /* 0x0000001918b9723e */ /* 0x000fe200000010ff */
[----:B------:R1:W-:Y:S01]  /*6e60*/  MUFU.EX2 R22, R3 ;  /* 0x0000000300167308 */ /* 0x0003e20000000800 */
[----:B---3--:R-:W-:Y:S01]  /*6e70*/  FADD.FTZ R4, R127, R159 ;  /* 0x0000009f7f047221 */ /* 0x008fe20000010000 */
[----:B------:R-:W-:Y:S01]  /*6e80*/  USEL UR4, URZ, UR4, !UP0 ;  /* 0x000000043f047287 */ /* 0x000fe2000c000000 */
[----:B------:R-:W-:-:S03]  /*6e90*/  F2FP.BF16.PACK_AB R186, R26, R28 ;  /* 0x0000001c1aba723e */ /* 0x000fc600000010ff */
[----:B------:R-:W-:Y:S02]  /*6ea0*/  UISETP.GE.AND UP0, UPT, UR6, UR4, UPT ;  /* 0x000000040600728c */ /* 0x000fe4000bf06270 */
[----:B------:R2:W3:Y:S04]  /*6eb0*/  MUFU.EX2 R23, R2 ;  /* 0x0000000200177308 */ /* 0x0004e80000000800 */
[----:B------:R-:W-:Y:S01]  /*6ec0*/  PLOP3.LUT P0, PT, PT, PT, UP0, 0x80, 0x0 ;  /* 0x000000000000781c */ /* 0x000fe20003f0f008 */
[----:B-1----:R-:W-:-:S04]  /*6ed0*/  FFMA.FTZ R3, R141, c[0x0][0x2d0], -R6 ;  /* 0x0000b4008d037a23 */ /* 0x002fc80000010806 */
[----:B------:R1:W-:Y:S01]  /*6ee0*/  MUFU.EX2 R21, R3 ;  /* 0x0000000300157308 */ /* 0x0003e20000000800 */
[--C-:B--2---:R-:W-:Y:S02]  /*6ef0*/  FFMA.FTZ R2, R140, c[0x0][0x2d0], -R6.reuse ;  /* 0x0000b4008c027a23 */ /* 0x104fe40000010806 */
[----:B------:R-:W-:Y:S02]  /*6f00*/  FFMA.FTZ R6, R7, c[0x0][0x2d0], -R6 ;  /* 0x0000b40007067a23 */ /* 0x000fe40000010806 */
[----:B------:R-:W-:-:S03]  /*6f10*/  FFMA.FTZ R7, R217, c[0x0][0x2d0], -R0 ;  /* 0x0000b400d9077a23 */ /* 0x000fc60000010800 */
[----:B------:R2:W2:Y:S01]  /*6f20*/  MUFU.EX2 R20, R2 ;  /* 0x0000000200147308 */ /* 0x0004a20000000800 */
[----:B-1----:R-:W-:-:S07]  /*6f30*/  FFMA.FTZ R3, R227, c[0x0][0x2d0], -R0 ;  /* 0x0000b400e3037a23 */ /* 0x002fce0000010800 */
[----:B------:R-:W1:Y:S01]  /*6f40*/  MUFU.EX2 R14, R6 ;  /* 0x00000006000e7308 */ /* 0x000e620000000800 */
[----:B------:R-:W-:Y:S01]  /*6f50*/  FFMA.FTZ R0, R187, c[0x0][0x2d0], -R0 ;  /* 0x0000b400bb007a23 */ /* 0x000fe20000010800 */
[----:B---3--:R-:W-:-:S06]  /*6f60*/  F2FP.BF16.PACK_AB R187, R22, R23 ;  /* 0x0000001716bb723e */ /* 0x008fcc00000010ff */
[----:B------:R3:W-:Y:S01]  /*6f70*/  MUFU.EX2 R8, R3 ;  /* 0x0000000300087308 */ /* 0x0007e20000000800 */
[----:B--2---:R-:W-:Y:S01]  /*6f80*/  FADD.FTZ R2, R175, R12 ;  /* 0x0000000caf027221 */ /* 0x004fe20000010000 */
[----:B------:R-:W-:Y:S01]  /*6f90*/  F2FP.BF16.PACK_AB R128, R20, R21 ;  /* 0x000000151480723e */ /* 0x000fe200000010ff */
[----:B------:R-:W-:Y:S02]  /*6fa0*/  HMMA.16816.F32.BF16 R144, R184, R152, R144 ;  /* 0x00000098b890723c */ /* 0x000fe40000041890 */
[----:B------:R-:W-:-:S03]  /*6fb0*/  FADD.FTZ R5, R130, R2 ;  /* 0x0000000282057221 */ /* 0x000fc60000010000 */
[----:B------:R2:W-:Y:S01]  /*6fc0*/  MUFU.EX2 R10, R7 ;  /* 0x00000007000a7308 */ /* 0x0005e20000000800 */
[----:B-1----:R-:W-:Y:S02]  /*6fd0*/  F2FP.BF16.PACK_AB R130, R14, R15 ;  /* 0x0000000f0e82723e */ /* 0x002fe400000010ff */
[----:B------:R-:W-:Y:S01]  /*6fe0*/  HMMA.16816.F32.BF16 R148, R184, R154, R148 ;  /* 0x0000009ab894723c */ /* 0x000fe20000041894 */
[----:B---3--:R-:W-:-:S04]  /*6ff0*/  FADD.FTZ R3, R156, R157 ;  /* 0x0000009d9c037221 */ /* 0x008fc80000010000 */
[----:B------:R-:W1:Y:S03]  /*7000*/  MUFU.EX2 R11, R0 ;  /* 0x00000000000b7308 */ /* 0x000e660000000800 */
[----:B------:R-:W-:Y:S01]  /*7010*/  HMMA.16816.F32.BF16 R160, R184, R168, R160 ;  /* 0x000000a8b8a0723c */ /* 0x000fe200000418a0 */
[----:B------:R-:W-:Y:S02]  /*7020*/  FADD.FTZ R6, R172, R3 ;  /* 0x00000003ac067221 */ /* 0x000fe40000010000 */
[----:B--2---:R-:W-:Y:S02]  /*7030*/  FADD.FTZ R7, R134, R4 ;  /* 0x0000000486077221 */ /* 0x004fe40000010000 */
[----:B------:R-:W-:-:S03]  /*7040*/  FADD.FTZ R2, R206, R6 ;  /* 0x00000006ce027221 */ /* 0x000fc60000010000 */
[C---:B------:R-:W-:Y:S01]  /*7050*/  HMMA.16816.F32.BF16 R164, R184.reuse, R170, R164 ;  /* 0x000000aab8a4723c */ /* 0x040fe200000418a4 */
[----:B------:R-:W-:Y:S02]  /*7060*/  FADD.FTZ R3, R208, R7 ;  /* 0x00000007d0037221 */ /* 0x000fe40000010000 */
[----:B------:R-:W-:Y:S02]  /*7070*/  FADD.FTZ R2, R203, R2 ;  /* 0x00000002cb027221 */ /* 0x000fe40000010000 */
[----:B------:R-:W-:Y:S01]  /*7080*/  FADD.FTZ R3, R210, R3 ;  /* 0x00000003d2037221 */ /* 0x000fe20000010000 */
[----:B-1----:R-:W-:Y:S01]  /*7090*/  F2FP.BF16.PACK_AB R131, R11, R10 ;  /* 0x0000000a0b83723e */ /* 0x002fe200000010ff */
[----:B------:R-:W-:Y:S01]  /*70a0*/  FADD.FTZ R0, R222, R13 ;  /* 0x0000000dde007221 */ /* 0x000fe20000010000 */
[----:B----4-:R-:W-:Y:S01]  /*70b0*/  HMMA.16816.F32.BF16 R176, R184, R116, R176 ;  /* 0x00000074b8b0723c */ /* 0x010fe200000418b0 */
        /* <DEDUP_REMOVED lines=15> */
[----:B------:R-:W-:Y:S01]  /*71b0*/  IMAD.MOV.U32 R134, RZ, RZ, R129 ;  /* 0x000000ffff867224 */ /* 0x000fe200078e0081 */
[----:B------:R-:W-:Y:S01]  /*71c0*/  F2FP.BF16.PACK_AB R129, R9, R8 ;  /* 0x000000080981723e */ /* 0x000fe200000010ff */
        /* <DEDUP_REMOVED lines=89> */
[----:B------:R-:W-:-:S02]  /*7760*/  FADD.FTZ R5, R11, R2 ;  /* 0x000000020b057221 */ /* 0x000fc40000010000 */
[----:B------:R-:W-:-:S03]  /*7770*/  FADD.FTZ R2, R26, R3 ;  /* 0x000000031a027221 */ /* 0x000fc60000010000 */
[----:B------:R2:W-:Y:S01]  /*7780*/  STL [R1+0x8], R5 ;  /* 0x0000080501007387 */ /* 0x0005e20000100800 */
[----:B-1----:R-:W-:-:S05]  /*7790*/  FADD.FTZ R0, R22, R4 ;  /* 0x0000000416007221 */ /* 0x002fca0000010000 */
[----:B------:R2:W-:Y:S04]  /*77a0*/  STL [R1+0xc], R0 ;  /* 0x00000c0001007387 */ /* 0x0005e80000100800 */
[----:B------:R2:W-:Y:S01]  /*77b0*/  STL [R1+0x10], R2 ;  /* 0x0000100201007387 */ /* 0x0005e20000100800 */
[----:B------:R-:W-:Y:S05]  /*77c0*/  @!P0 BRA `(.L_x_659) ;  /* 0x0000573000008947 */ /* 0x000fea0003800000 */
[----:B------:R-:W3:Y:S01]  /*77d0*/  LDL R133, [R1+0x18] ;  /* 0x0000180001857983 */ /* 0x000ee20000100800 */
[----:B------:R-:W-:Y:S01]  /*77e0*/  PLOP3.LUT P1, PT, PT, PT, UP1, 0x80, 0x0 ;  /* 0x000000000000781c */ /* 0x000fe20003f2f018 */
[----:B------:R-:W-:Y:S01]  /*77f0*/  IMAD.MOV.U32 R132, RZ, RZ, R136 ;  /* 0x000000ffff847224 */ /* 0x000fe200078e0088 */
[----:B------:R-:W-:Y:S01]  /*7800*/  PLOP3.LUT P0, PT, PT, PT, UP1, 0x80, 0x0 ;  /* 0x000000000000781c */ /* 0x000fe20003f0f018 */
[----:B------:R-:W-:Y:S01]  /*7810*/  IMAD.MOV.U32 R3, RZ, RZ, R137 ;  /* 0x000000ffff037224 */ /* 0x000fe200078e0089 */
[----:B------:R-:W-:-:S09]  /*7820*/  MOV R134, R70 ;  /* 0x0000004600867202 */ /* 0x000fd20000000f00 */
[----:B--23--:R-:W-:-:S04]  /*7830*/  @P1 IMAD.HI.U32 R0, R133, c[0x0][0x2c8], RZ ;  /* 0x0000b20085001a27 */ /* 0x00cfc800078e00ff */
[----:B------:R-:W-:Y:S01]  /*7840*/  IMAD.MOV.U32 R133, RZ, RZ, R135 ;  /* 0x000000ffff857224 */ /* 0x000fe200078e0087 */
[----:B------:R-:W-:-:S05]  /*7850*/  @P0 SHF.R.U32.HI R0, RZ, c[0x0][0x2cc], R0 ;  /* 0x0000b300ff000a19 */ /* 0x000fca0000011600 */
[----:B------:R1:W-:Y:S02]  /*7860*/  @P0 STL [R1+0x14], R0 ;  /* 0x0000140001000387 */ /* 0x0003e40000100800 */
.L_x_662:
[----:B------:R-:W-:Y:S04]  /*7870*/  DEPBAR.LE SB0, 0x0 ;  /* 0x000080000000791a */ /* 0x000fe80000000000 */
[----:B------:R-:W-:Y:S01]  /*7880*/  BAR.SYNC.DEFER_BLOCKING 0x0 ;  /* 0x0000000000007b1d */ /* 0x000fe20000010000 */
[----:B------:R-:W-:Y:S05]  /*7890*/  ISETP.LE.AND P0, PT, RZ, UR6, PT ;  /* 0x00000006ff007c0c */ /* 0x000fea000bf03270 */
[----:B---3-5:R2:W3:Y:S04]  /*78a0*/  LDSM.16.M88.4 R112, [R235+0x7100] ;  /* 0x00710000eb70783b */ /* 0x0284e80000000200 */
[----:B------:R2:W4:Y:S04]  /*78b0*/  LDSM.16.M88.4 R108, [R235+0x9100] ;  /* 0x00910000eb6c783b */ /* 0x0005280000000200 */
[----:B-----5:R2:W1:Y:S04]  /*78c0*/  LDSM.16.M88.4 R16, [R228+0x3900] ;  /* 0x00390000e410783b */ /* 0x0204680000000200 */
        /* <DEDUP_REMOVED lines=16> */
[----:B-1-34-:R-:W-:Y:S01]  /*79d0*/  SHF.R.S32.HI R0, RZ, 0x1f, R249 ;  /* 0x0000001fff007819 */ /* 0x01afe200000114f9 */
[C---:B------:R-:W-:Y:S01]  /*79e0*/  IMAD.WIDE.U32 R4, R249.reuse, c[0x0][0x208], RZ ;  /* 0x00008200f9047a25 */ /* 0x040fe200078e00ff */
[----:B------:R-:W-:Y:S02]  /*79f0*/  SHF.R.S32.HI R2, RZ, 0x1f, R248 ;  /* 0x0000001fff027819 */ /* 0x000fe400000114f8 */
[----:B------:R-:W-:Y:S01]  /*7a00*/  IADD3 R21, R250, 0x100, RZ ;  /* 0x00000100fa157810 */ /* 0x000fe20007ffe0ff */
[----:B------:R-:W-:Y:S02]  /*7a10*/  IMAD R0, R0, c[0x0][0x208], RZ ;  /* 0x0000820000007a24 */ /* 0x000fe400078e02ff */
[----:B------:R-:W-:Y:S02]  /*7a20*/  IMAD R2, R2, c[0x0][0x218], RZ ;  /* 0x0000860002027a24 */ /* 0x000fe400078e02ff */
[----:B------:R-:W-:Y:S04]  /*7a30*/  IMAD R0, R249, c[0x0][0x20c], R0 ;  /* 0x00008300f9007a24 */ /* 0x000fe800078e0200 */
[----:B------:R-:W-:Y:S04]  /*7a40*/  IMAD.IADD R5, R5, 0x1, R0 ;  /* 0x0000000105057824 */ /* 0x000fe800078e0200 */
[----:B------:R-:W-:Y:S05]  /*7a50*/  IMAD.WIDE.U32 R4, R248, c[0x0][0x218], R4 ;  /* 0x00008600f8047a25 */ /* 0x000fea00078e0004 */
[----:B------:R-:W-:Y:S01]  /*7a60*/  IADD3 R0, P1, R4, UR24, RZ ;  /* 0x0000001804007c10 */ /* 0x000fe2000ff3e0ff */
[----:B------:R-:W-:Y:S03]  /*7a70*/  IMAD R4, R248, c[0x0][0x21c], R2 ;  /* 0x00008700f8047a24 */ /* 0x000fe600078e0202 */
[C---:B------:R-:W-:Y:S02]  /*7a80*/  LEA R2, P0, R0.reuse, c[0x0][0x1f8], 0x1 ;  /* 0x00007e0000027a11 */ /* 0x040fe400078008ff */
[----:B------:R-:W-:Y:S03]  /*7a90*/  IADD3.X R4, R5, UR8, R4, P1, !PT ;  /* 0x0000000805047c10 */ /* 0x000fe60008ffe404 */
[----:B------:R-:W1:Y:S01]  /*7aa0*/  SHFL.IDX PT, R6, R2, RZ, 0x181f ;  /* 0x00181fff02067589 */ /* 0x000e6200000e0000 */
[----:B------:R-:W-:Y:S03]  /*7ab0*/  LEA.HI.X R0, R0, c[0x0][0x1fc], R4, 0x1, P0 ;  /* 0x00007f0000007a11 */ /* 0x000fe600000f0c04 */
[----:B------:R-:W3:Y:S04]  /*7ac0*/  SHFL.IDX PT, R4, R2, 0x1, 0x181f ;  /* 0x00381f0002047f89 */ /* 0x000ee800000e0000 */
[----:B------:R-:W-:Y:S04]  /*7ad0*/  SHFL.IDX PT, R7, R0, RZ, 0x181f ;  /* 0x00181fff00077589 */ /* 0x000fe800000e0000 */
[----:B------:R-:W-:Y:S04]  /*7ae0*/  SHFL.IDX PT, R5, R0, 0x1, 0x181f ;  /* 0x00381f0000057f89 */ /* 0x000fe800000e0000 */
[----:B------:R-:W-:Y:S04]  /*7af0*/  SHFL.IDX PT, R12, R2, 0x2, 0x181f ;  /* 0x00581f00020c7f89 */ /* 0x000fe800000e0000 */
[----:B------:R-:W4:Y:S04]  /*7b00*/  SHFL.IDX PT, R10, R2, 0x3, 0x181f ;  /* 0x00781f00020a7f89 */ /* 0x000f2800000e0000 */
[----:B------:R-:W-:Y:S04]  /*7b10*/  SHFL.IDX PT, R9, R0, 0x2, 0x181f ;  /* 0x00581f0000097f89 */ /* 0x000fe800000e0000 */
[----:B------:R-:W5:Y:S04]  /*7b20*/  SHFL.IDX PT, R8, R2, 0x4, 0x181f ;  /* 0x00981f0002087f89 */ /* 0x000f6800000e0000 */
[----:B------:R-:W-:Y:S04]  /*7b30*/  SHFL.IDX PT, R11, R2, 0x5, 0x181f ;  /* 0x00b81f00020b7f89 */ /* 0x000fe800000e0000 */
[----:B------:R-:W-:Y:S04]  /*7b40*/  SHFL.IDX PT, R20, R0, 0x3, 0x181f ;  /* 0x00781f0000147f89 */ /* 0x000fe800000e0000 */
[----:B------:R-:W2:Y:S04]  /*7b50*/  SHFL.IDX PT, R15, R0, 0x4, 0x181f ;  /* 0x00981f00000f7f89 */ /* 0x000ea800000e0000 */
[----:B------:R-:W2:Y:S04]  /*7b60*/  SHFL.IDX PT, R2, R2, 0x6, 0x181f ;  /* 0x00d81f0002027f89 */ /* 0x000ea800000e0000 */
[----:B------:R-:W2:Y:S04]  /*7b70*/  SHFL.IDX PT, R14, R0, 0x5, 0x181f ;  /* 0x00b81f00000e7f89 */ /* 0x000ea800000e0000 */
[----:B------:R-:W2:Y:S01]  /*7b80*/  SHFL.IDX PT, R0, R0, 0x6, 0x181f ;  /* 0x00d81f0000007f89 */ /* 0x000ea200000e0000 */
[-C--:B-1----:R-:W-:Y:S02]  /*7b90*/  IADD3 R6, P1, R6, R247.reuse, RZ ;  /* 0x000000f706067210 */ /* 0x082fe40007f3e0ff */
[-C--:B---3--:R-:W-:Y:S02]  /*7ba0*/  IADD3 R4, P0, R4, R247.reuse, RZ ;  /* 0x000000f704047210 */ /* 0x088fe40007f1e0ff */
[-C--:B----4-:R-:W-:Y:S01]  /*7bb0*/  IADD3 R10, P3, R10, R247.reuse, RZ ;  /* 0x000000f70a0a7210 */ /* 0x090fe20007f7e0ff */
[--C-:B------:R-:W-:Y:S01]  /*7bc0*/  IMAD.X R7, R7, 0x1, R246.reuse, P1 ;  /* 0x0000000107077824 */ /* 0x100fe200008e06f6 */
[-C--:B-----5:R-:W-:Y:S01]  /*7bd0*/  IADD3 R8, P2, R8, R247.reuse, RZ ;  /* 0x000000f708087210 */ /* 0x0a0fe20007f5e0ff */
[--C-:B------:R-:W-:Y:S01]  /*7be0*/  IMAD.X R5, R5, 0x1, R246.reuse, P0 ;  /* 0x0000000105057824 */ /* 0x100fe200000e06f6 */
[-C--:B------:R-:W-:Y:S02]  /*7bf0*/  IADD3 R12, P0, R12, R247.reuse, RZ ;  /* 0x000000f70c0c7210 */ /* 0x080fe40007f1e0ff */
[----:B------:R1:W-:Y:S03]  /*7c00*/  LDGSTS.E.BYPASS.LTC128B.128 [R21], [R6.64], !P6 ;  /* 0x0000000006157fae */ /* 0x0003e6000f101d4e */
[--C-:B------:R-:W-:Y:S01]  /*7c10*/  IMAD.X R13, R9, 0x1, R246.reuse, P0 ;  /* 0x00000001090d7824 */ /* 0x100fe200000e06f6 */
[----:B------:R3:W-:Y:S01]  /*7c20*/  LDGSTS.E.BYPASS.LTC128B.128 [R21+0x800], [R4.64], !P6 ;  /* 0x0080000004157fae */ /* 0x0007e2000f101d4e */
[--C-:B--2---:R-:W-:Y:S03]  /*7c30*/  IMAD.X R9, R15, 0x1, R246.reuse, P2 ;  /* 0x000000010f097824 */ /* 0x104fe600010e06f6 */
        /* <DEDUP_REMOVED lines=8> */
[----:B------:R2:W-:Y:S04]  /*7cc0*/  LDGSTS.E.BYPASS.LTC128B.128 [R21+0x2800], [R6.64], !P6 ;  /* 0x0280000006157fae */ /* 0x0005e8000f101d4e */
[----:B------:R2:W-:Y:S02]  /*7cd0*/  LDGSTS.E.BYPASS.LTC128B.128 [R21+0x3000], [R4.64], !P6 ;  /* 0x0300000004157fae */ /* 0x0005e4000f101d4e */
.L_x_660:
[-C--:B-1234-:R-:W-:Y:S01]  /*7ce0*/  HMMA.16816.F32.BF16 R4, R112, R16.reuse, RZ ;  /* 0x000000107004723c */ /* 0x09efe200000418ff */
[----:B------:R-:W0:Y:S01]  /*7cf0*/  LDGDEPBAR ;  /* 0x00000000000079af */ /* 0x000e220000000000 */
[----:B------:R-:W-:Y:S06]  /*7d00*/  UISETP.GE.AND UP0, UPT, UR6, 0x1, UPT ;  /* 0x000000010600788c */ /* 0x000fec000bf06270 */
[C---:B------:R-:W-:Y:S01]  /*7d10*/  HMMA.16816.F32.BF16 R8, R108.reuse, R16, RZ ;  /* 0x000000106c08723c */ /* 0x040fe200000418ff */
[----:B------:R-:W-:Y:S07]  /*7d20*/  PLOP3.LUT P0, PT, PT, PT, UP0, 0x80, 0x0 ;  /* 0x000000000000781c */ /* 0x000fee0003f0f008 */
        /* <DEDUP_REMOVED lines=98> */
[----:B------:R-:W5:Y:S07]  /*8350*/  LDSM.16.M88.4 R136, [R233+0x2800] ;  /* 0x00280000e988783b */ /* 0x000f6e0000000200 */
        /* <DEDUP_REMOVED lines=30> */
[----:B------:R-:W-:Y:S01]  /*8540*/  HMMA.16816.F32.BF16 R112, R196, R194, R112 ;  /* 0x000000c2c470723c */ /* 0x000fe20000041870 */
[----:B------:R-:W-:-:S07]  /*8550*/  @!P0 BRA `(.L_x_661) ;  /* 0x000003f000008947 */ /* 0x000fce0003800000 */
[----:B------:R-:W2:Y:S01]  /*8560*/  LDL R0, [R1] ;  /* 0x0000000001007983 */ /* 0x000ea20000100800 */
        /* <DEDUP_REMOVED lines=61> */
[----:B------:R2:W-:Y:S02]  /*8940*/  LDGSTS.E.BYPASS.LTC128B.128 [R250+0x6900], [R136.64], !P6 ;  /* 0x0690000088fa7fae */ /* 0x0005e4000f101d4e */
.L_x_661:
[----:B------:R-:W3:Y:S01]  /*8950*/  LDL R2, [R1+0x14] ;  /* 0x0000140001027983 */ /* 0x000ee20000100800 */
[----:B------:R-:W-:Y:S01]  /*8960*/  PLOP3.LUT P0, PT, PT, PT, UP1, 0x80, 0x0 ;  /* 0x000000000000781c */ /* 0x000fe20003f0f018 */
[----:B------:R-:W-:Y:S01]  /*8970*/  UIMAD UR5, UR6, -0x70, URZ ;  /* 0xffffff90060578a4 */ /* 0x000fe2000f8e023f */
[----:B--2---:R-:W-:Y:S01]  /*8980*/  IMAD.U32 R136, RZ, RZ, UR12 ;  /* 0x0000000cff887e24 */ /* 0x004fe2000f8e00ff */
[----:B------:R-:W2:Y:S01]  /*8990*/  LDL R139, [R1+0x1c] ;  /* 0x00001c00018b7983 */ /* 0x000ea20000100800 */
[----:B------:R-:W-:Y:S02]  /*89a0*/  UISETP.GT.AND UP0, UPT, UR6, UR4, UPT ;  /* 0x000000040600728c */ /* 0x000fe4000bf04270 */
[----:B------:R-:W-:Y:S01]  /*89b0*/  UIADD3 UR6, UR6, -0x1, URZ ;  /* 0xffffffff06067890 */ /* 0x000fe2000fffe03f */
[----:B------:R-:W-:Y:S04]  /*89c0*/  STL [R1+0x60], R248 ;  /* 0x000060f801007387 */ /* 0x000fe80000100800 */
        /* <DEDUP_REMOVED lines=16> */
[----:B------:R1:W3:Y:S04]  /*8ad0*/  LDL R0, [R1+0x18] ;  /* 0x0000180001007983 */ /* 0x0002e80000100800 */
[----:B------:R-:W0:Y:S01]  /*8ae0*/  LDGDEPBAR ;  /* 0x00000000000079af */ /* 0x000e220000000000 */
[----:B---3--:R-:W-:Y:S07]  /*8af0*/  @P0 IMAD.MOV.U32 R0, RZ, RZ, R2 ;  /* 0x000000ffff000224 */ /* 0x008fee00078e0002 */
[----:B------:R-:W-:Y:S08]  /*8b00*/  SHFL.IDX PT, R138, R0, 0x2, 0x1c1f ;  /* 0x005c1f00008a7f89 */ /* 0x000ff000000e0000 */
[----:B------:R-:W-:Y:S08]  /*8b10*/  SHFL.IDX PT, R135, R0, RZ, 0x1c1f ;  /* 0x001c1fff00877589 */ /* 0x000ff000000e0000 */
[----:B------:R-:W3:Y:S08]  /*8b20*/  SHFL.IDX PT, R2, R0, 0x1, 0x1c1f ;  /* 0x003c1f0000027f89 */ /* 0x000ef000000e0000 */
[----:B------:R4:W1:Y:S02]  /*8b30*/  SHFL.IDX PT, R137, R0, 0x3, 0x1c1f ;  /* 0x007c1f0000897f89 */ /* 0x00086400000e0000 */
[----:B----4-:R-:W-:Y:S05]  /*8b40*/  IMAD.U32 R0, RZ, RZ, UR5 ;  /* 0x00000005ff007e24 */ /* 0x010fea000f8e00ff */
[----:B--2---:R-:W-:Y:S04]  /*8b50*/  IADD3 R0, -R139, 0x1, R0 ;  /* 0x000000018b007810 */ /* 0x004fe80007ffe100 */
[----:B------:R-:W-:Y:S05]  /*8b60*/  IADD3 R136, -R136, UR7, R0 ;  /* 0x0000000788887c10 */ /* 0x000fea000fffe100 */
[C---:B---3--:R-:W-:Y:S02]  /*8b70*/  IMAD.IADD R2, R136.reuse, 0x1, R2 ;  /* 0x0000000188027824 */ /* 0x048fe400078e0202 */
[C---:B------:R-:W-:Y:S02]  /*8b80*/  IMAD.IADD R135, R136.reuse, 0x1, R135 ;  /* 0x0000000188877824 */ /* 0x040fe400078e0287 */
[----:B------:R-:W-:Y:S01]  /*8b90*/  IMAD.IADD R0, R136, 0x1, R138 ;  /* 0x0000000188007824 */ /* 0x000fe200078e028a */
[----:B------:R-:W-:Y:S01]  /*8ba0*/  ISETP.GT.AND P1, PT, R2, RZ, PT ;  /* 0x000000ff0200720c */ /* 0x000fe20003f24270 */
[----:B-1----:R-:W-:Y:S01]  /*8bb0*/  IMAD.IADD R136, R136, 0x1, R137 ;  /* 0x0000000188887824 */ /* 0x002fe200078e0289 */
[----:B------:R-:W-:Y:S02]  /*8bc0*/  ISETP.GT.AND P0, PT, R2, 0x1, PT ;  /* 0x000000010200780c */ /* 0x000fe40003f04270 */
[----:B------:R-:W-:Y:S02]  /*8bd0*/  FSEL R188, R6, -INF , P1 ;  /* 0xff80000006bc7808 */ /* 0x000fe40000800000 */
[----:B------:R-:W-:Y:S02]  /*8be0*/  FSEL R7, R7, -INF , P0 ;  /* 0xff80000007077808 */ /* 0x000fe40000000000 */
[----:B------:R-:W-:Y:S02]  /*8bf0*/  ISETP.GT.AND P2, PT, R135, 0x1, PT ;  /* 0x000000018700780c */ /* 0x000fe40003f44270 */
[C---:B------:R-:W-:Y:S02]  /*8c00*/  ISETP.GT.AND P1, PT, R2.reuse, 0x8, PT ;  /* 0x000000080200780c */ /* 0x040fe40003f24270 */
        /* <DEDUP_REMOVED lines=34> */
[C---:B------:R-:W-:Y:S02]  /*8e30*/  ISETP.GT.AND P2, PT, R135.reuse, 0x31, PT ;  /* 0x000000318700780c */ /* 0x040fe40003f44270 */
[----:B------:R-:W-:Y:S02]  /*8e40*/  ISETP.GT.AND P3, PT, R135, RZ, PT ;  /* 0x000000ff8700720c */ /* 0x000fe40003f64270 */
[C---:B------:R-:W-:Y:S02]  /*8e50*/  ISETP.GT.AND P1, PT, R136.reuse, RZ, PT ;  /* 0x000000ff8800720c */ /* 0x040fe40003f24270 */
[----:B------:R-:W-:Y:S02]  /*8e60*/  ISETP.GT.AND P0, PT, R136, 0x1, PT ;  /* 0x000000018800780c */ /* 0x000fe40003f04270 */
[----:B------:R-:W-:Y:S02]  /*8e70*/  FSEL R190, R53, -INF , P2 ;  /* 0xff80000035be7808 */ /* 0x000fe40001000000 */
[----:B------:R-:W-:Y:S02]  /*8e80*/  FSEL R138, R4, -INF , P3 ;  /* 0xff800000048a7808 */ /* 0x000fe40001800000 */
[----:B------:R-:W-:Y:S02]  /*8e90*/  ISETP.GT.AND P3, PT, R135, 0x8, PT ;  /* 0x000000088700780c */ /* 0x000fe40003f64270 */
[----:B------:R-:W-:Y:S02]  /*8ea0*/  FSEL R11, R11, -INF , P0 ;  /* 0xff8000000b0b7808 */ /* 0x000fe40000000000 */
[----:B------:R-:W-:Y:S02]  /*8eb0*/  ISETP.GT.AND P0, PT, R2, 0x39, PT ;  /* 0x000000390200780c */ /* 0x000fe40003f04270 */
[----:B------:R-:W-:Y:S02]  /*8ec0*/  ISETP.GT.AND P2, PT, R0, 0x1, PT ;  /* 0x000000010000780c */ /* 0x000fe40003f44270 */
[----:B------:R-:W-:Y:S02]  /*8ed0*/  FSEL R10, R10, -INF , P1 ;  /* 0xff8000000a0a7808 */ /* 0x000fe40000800000 */
[----:B------:R-:W-:Y:S02]  /*8ee0*/  ISETP.GT.AND P1, PT, R2, 0x38, PT ;  /* 0x000000380200780c */ /* 0x000fe40003f24270 */
        /* <DEDUP_REMOVED lines=8> */
[----:B------:R-:W-:Y:S02]  /*8f70*/  FMNMX.FTZ R137, R138, R3, !PT ;  /* 0x000000038a897209 */ /* 0x000fe40007810000 */
[----:B------:R-:W-:Y:S02]  /*8f80*/  FSEL R20, R20, -INF , P3 ;  /* 0xff80000014147808 */ /* 0x000fe40001800000 */
[----:B------:R-:W-:Y:S02]  /*8f90*/  FSEL R194, R65, -INF , P2 ;  /* 0xff80000041c27808 */ /* 0x000fe40001000000 */
[----:B------:R-:W-:Y:S02]  /*8fa0*/  ISETP.GT.AND P3, PT, R135, 0x18, PT ;  /* 0x000000188700780c */ /* 0x000fe40003f64270 */
[----:B------:R-:W-:Y:S02]  /*8fb0*/  FSEL R14, R14, -INF , P1 ;  /* 0xff8000000e0e7808 */ /* 0x000fe40000800000 */
[----:B------:R-:W-:Y:S02]  /*8fc0*/  FSEL R15, R15, -INF , P0 ;  /* 0xff8000000f0f7808 */ /* 0x000fe40000000000 */
[C---:B------:R-:W-:Y:S02]  /*8fd0*/  ISETP.GT.AND P1, PT, R2.reuse, 0x40, PT ;  /* 0x000000400200780c */ /* 0x040fe40003f24270 */
[----:B------:R-:W-:Y:S02]  /*8fe0*/  ISETP.GT.AND P0, PT, R2, 0x41, PT ;  /* 0x000000410200780c */ /* 0x000fe40003f04270 */
[----:B------:R-:W-:Y:S02]  /*8ff0*/  FMNMX.FTZ R137, R139, R137, !PT ;  /* 0x000000898b897209 */ /* 0x000fe40007810000 */
[----:B------:R-:W-:Y:S02]  /*9000*/  ISETP.GT.AND P2, PT, R0, 0x9, PT ;  /* 0x000000090000780c */ /* 0x000fe40003f44270 */
[----:B------:R-:W-:Y:S02]  /*9010*/  FSEL R32, R32, -INF , P3 ;  /* 0xff80000020207808 */ /* 0x000fe40001800000 */
[----:B------:R-:W-:Y:S02]  /*9020*/  ISETP.GT.AND P3, PT, R135, 0x20, PT ;  /* 0x000000208700780c */ /* 0x000fe40003f64270 */
[----:B------:R-:W-:Y:S02]  /*9030*/  FSEL R13, R13, -INF , P2 ;  /* 0xff8000000d0d7808 */ /* 0x000fe40001000000 */
[----:B------:R-:W-:Y:S02]  /*9040*/  ISETP.GT.AND P2, PT, R135, 0x41, PT ;  /* 0x000000418700780c */ /* 0x000fe40003f44270 */
[----:B------:R-:W-:Y:S02]  /*9050*/  FSEL R204, R70, -INF , P1 ;  /* 0xff80000046cc7808 */ /* 0x000fe40000800000 */
[----:B------:R-:W-:Y:S02]  /*9060*/  FSEL R207, R71, -INF , P0 ;  /* 0xff80000047cf7808 */ /* 0x000fe40000000000 */
[C---:B------:R-:W-:Y:S02]  /*9070*/  ISETP.GT.AND P1, PT, R136.reuse, 0x10, PT ;  /* 0x000000108800780c */ /* 0x040fe40003f24270 */
[----:B------:R-:W-:Y:S02]  /*9080*/  ISETP.GT.AND P0, PT, R136, 0x11, PT ;  /* 0x000000118800780c */ /* 0x000fe40003f04270 */
[----:B------:R-:W-:Y:S02]  /*9090*/  FMNMX.FTZ R137, R16, R137, !PT ;  /* 0x0000008910897209 */ /* 0x000fe40007810000 */
[----:B------:R-:W-:Y:S02]  /*90a0*/  FSEL R36, R36, -INF , P3 ;  /* 0xff80000024247808 */ /* 0x000fe40001800000 */
[----:B------:R-:W-:Y:S02]  /*90b0*/  FSEL R201, R69, -INF , P2 ;  /* 0xff80000045c97808 */ /* 0x000fe40001000000 */
[----:B------:R-:W-:Y:S02]  /*90c0*/  FMNMX.FTZ R137, R17, R137, !PT ;  /* 0x0000008911897209 */ /* 0x000fe40007810000 */
[----:B------:R-:W-:Y:S02]  /*90d0*/  ISETP.GT.AND P3, PT, R135, 0x28, PT ;  /* 0x000000288700780c */ /* 0x000fe40003f64270 */
[----:B------:R-:W-:Y:S02]  /*90e0*/  FSEL R26, R26, -INF , P1 ;  /* 0xff8000001a1a7808 */ /* 0x000fe40000800000 */
[----:B------:R-:W-:Y:S02]  /*90f0*/  FSEL R27, R27, -INF , P0 ;  /* 0xff8000001b1b7808 */ /* 0x000fe40000000000 */
[C---:B------:R-:W-:Y:S02]  /*9100*/  ISETP.GT.AND P1, PT, R2.reuse, 0x48, PT ;  /* 0x000000480200780c */ /* 0x040fe40003f24270 */
[----:B------:R-:W-:Y:S02]  /*9110*/  ISETP.GT.AND P0, PT, R2, 0x49, PT ;  /* 0x000000490200780c */ /* 0x000fe40003f04270 */
[----:B------:R-:W-:Y:S02]  /*9120*/  ISETP.GT.AND P2, PT, R0, 0x11, PT ;  /* 0x000000110000780c */ /* 0x000fe40003f44270 */
[----:B------:R-:W-:Y:S02]  /*9130*/  FMNMX.FTZ R137, R20, R137, !PT ;  /* 0x0000008914897209 */ /* 0x000fe40007810000 */
[----:B------:R-:W-:Y:S02]  /*9140*/  FSEL R48, R48, -INF , P3 ;  /* 0xff80000030307808 */ /* 0x000fe40001800000 */
[----:B------:R-:W-:Y:S02]  /*9150*/  FSEL R216, R82, -INF , P1 ;  /* 0xff80000052d87808 */ /* 0x000fe40000800000 */
[----:B------:R-:W-:Y:S02]  /*9160*/  FSEL R217, R83, -INF , P0 ;  /* 0xff80000053d97808 */ /* 0x000fe40000000000 */
[----:B------:R-:W-:Y:S02]  /*9170*/  ISETP.GT.AND P3, PT, R135, 0x30, PT ;  /* 0x000000308700780c */ /* 0x000fe40003f64270 */
        /* <DEDUP_REMOVED lines=9> */
[----:B------:R-:W-:Y:S02]  /*9210*/  ISETP.GT.AND P0, PT, R2, 0x51, PT ;  /* 0x000000510200780c */ /* 0x000fe40003f04270 */
[----:B------:R-:W-:Y:S02]  /*9220*/  ISETP.GT.AND P3, PT, R0, RZ, PT ;  /* 0x000000ff0000720c */ /* 0x000fe40003f64270 */
[----:B------:R-:W-:Y:S02]  /*9230*/  FSEL R30, R30, -INF , P1 ;  /* 0xff8000001e1e7808 */ /* 0x000fe40000800000 */
[----:B------:R-:W-:Y:S02]  /*9240*/  ISETP.GT.AND P1, PT, R2, 0x50, PT ;  /* 0x000000500200780c */ /* 0x000fe40003f24270 */
        /* <DEDUP_REMOVED lines=11> */
[----:B------:R-:W-:Y:S02]  /*9300*/  FMNMX.FTZ R137, R33, R137, !PT ;  /* 0x0000008921897209 */ /* 0x000fe40007810000 */
[C---:B------:R-:W-:Y:S02]  /*9310*/  ISETP.GT.AND P2, PT, R0.reuse, 0x21, PT ;  /* 0x000000210000780c */ /* 0x040fe40003f44270 */
[----:B------:R-:W-:Y:S02]  /*9320*/  ISETP.GT.AND P3, PT, R0, 0x8, PT ;  /* 0x000000080000780c */ /* 0x000fe40003f64270 */
        /* <DEDUP_REMOVED lines=14> */
[----:B------:R-:W-:Y:S02]  /*9410*/  FMNMX.FTZ R137, R37, R137, !PT ;  /* 0x0000008925897209 */ /* 0x000fe40007810000 */
        /* <DEDUP_REMOVED lines=8> */
[----:B------:R-:W-:Y:S02]  /*94a0*/  FSEL R24, R24, -INF , P3 ;  /* 0xff80000018187808 */ /* 0x000fe40001800000 */
[----:B------:R-:W-:Y:S02]  /*94b0*/  ISETP.GT.AND P3, PT, R135, 0x48, PT ;  /* 0x000000488700780c */ /* 0x000fe40003f64270 */
[----:B------:R-:W-:Y:S02]  /*94c0*/  FSEL R45, R45, -INF , P2 ;  /* 0xff8000002d2d7808 */ /* 0x000fe40001000000 */
[----:B------:R-:W-:Y:S02]  /*94d0*/  ISETP.GT.AND P2, PT, R135, 0x61, PT ;  /* 0x000000618700780c */ /* 0x000fe40003f44270 */
[----:B------:R-:W-:Y:S02]  /*94e0*/  FSEL R221, R102, -INF , P1 ;  /* 0xff80000066dd7808 */ /* 0x000fe40000800000 */
[C---:B------:R-:W-:Y:S02]  /*94f0*/  ISETP.GT.AND P1, PT, R136.reuse, 0x30, PT ;  /* 0x000000308800780c */ /* 0x040fe40003f24270 */
[----:B------:R-:W-:Y:S02]  /*9500*/  ISETP.GT.AND P0, PT, R136, 0x31, PT ;  /* 0x000000318800780c */ /* 0x000fe40003f04270 */
[----:B------:R-:W-:Y:S02]  /*9510*/  FMNMX.FTZ R137, R48, R137, !PT ;  /* 0x0000008930897209 */ /* 0x000fe40007810000 */
[----:B------:R-:W-:Y:S02]  /*9520*/  FSEL R206, R80, -INF , P3 ;  /* 0xff80000050ce7808 */ /* 0x000fe40001800000 */
[----:B------:R-:W-:Y:S02]  /*9530*/  FSEL R80, R101, -INF , P2 ;  /* 0xff80000065507808 */ /* 0x000fe40001000000 */
[----:B------:R-:W-:Y:S02]  /*9540*/  FSEL R101, R58, -INF , P1 ;  /* 0xff8000003a657808 */ /* 0x000fe40000800000 */
[----:B------:R-:W-:Y:S02]  /*9550*/  FSEL R103, R59, -INF , P0 ;  /* 0xff8000003b677808 */ /* 0x000fe40000000000 */
[C---:B------:R-:W-:Y:S02]  /*9560*/  ISETP.GT.AND P1, PT, R2.reuse, 0x68, PT ;  /* 0x000000680200780c */ /* 0x040fe40003f24270 */
        /* <DEDUP_REMOVED lines=13> */
[----:B------:R-:W-:Y:S02]  /*9640*/  ISETP.GT.AND P3, PT, R0, 0x18, PT ;  /* 0x000000180000780c */ /* 0x000fe40003f64270 */
[----:B------:R-:W-:Y:S02]  /*9650*/  FMNMX.FTZ R2, R34, R2, !PT ;  /* 0x0000000222027209 */ /* 0x000fe40007810000 */
[----:B------:R-:W-:Y:S02]  /*9660*/  FMNMX.FTZ R137, R201, R137, !PT ;  /* 0x00000089c9897209 */ /* 0x000fe40007810000 */
[----:B------:R-:W-:Y:S02]  /*9670*/  FMNMX.FTZ R4, R8, R133, !PT ;  /* 0x0000008508047209 */ /* 0x000fe40007810000 */
[----:B------:R-:W-:Y:S02]  /*9680*/  FMNMX.FTZ R2, R35, R2, !PT ;  /* 0x0000000223027209 */ /* 0x000fe40007810000 */
[----:B------:R-:W-:Y:S02]  /*9690*/  FSEL R28, R28, -INF , P3 ;  /* 0xff8000001c1c7808 */ /* 0x000fe40001800000 */
[----:B------:R-:W-:Y:S02]  /*96a0*/  ISETP.GT.AND P3, PT, R135, 0x50, PT ;  /* 0x000000508700780c */ /* 0x000fe40003f64270 */
[----:B------:R-:W-:Y:S02]  /*96b0*/  FMNMX.FTZ R137, R206, R137, !PT ;  /* 0x00000089ce897209 */ /* 0x000fe40007810000 */
[----:B------:R-:W-:Y:S02]  /*96c0*/  FMNMX.FTZ R4, R9, R4, !PT ;  /* 0x0000000409047209 */ /* 0x000fe40007810000 */
[----:B------:R-:W-:Y:S02]  /*96d0*/  FSEL R84, R84, -INF , P3 ;  /* 0xff80000054547808 */ /* 0x000fe40001800000 */
[----:B------:R-:W-:Y:S02]  /*96e0*/  FMNMX.FTZ R2, R38, R2, !PT ;  /* 0x0000000226027209 */ /* 0x000fe40007810000 */
[----:B------:R-:W-:Y:S02]  /*96f0*/  FMNMX.FTZ R137, R213, R137, !PT ;  /* 0x00000089d5897209 */ /* 0x000fe40007810000 */
[----:B------:R-:W-:Y:S02]  /*9700*/  ISETP.GT.AND P3, PT, R0, 0x20, PT ;  /* 0x000000200000780c */ /* 0x000fe40003f64270 */
[----:B------:R-:W-:Y:S02]  /*9710*/  FMNMX.FTZ R4, R12, R4, !PT ;  /* 0x000000040c047209 */ /* 0x000fe40007810000 */
[----:B------:R-:W-:Y:S02]  /*9720*/  FMNMX.FTZ R137, R84, R137, !PT ;  /* 0x0000008954897209 */ /* 0x000fe40007810000 */
[----:B------:R-:W-:Y:S02]  /*9730*/  FMNMX.FTZ R2, R39, R2, !PT ;  /* 0x0000000227027209 */ /* 0x000fe40007810000 */
[----:B------:R-:W-:Y:S02]  /*9740*/  FSEL R40, R40, -INF , P3 ;  /* 0xff80000028287808 */ /* 0x000fe40001800000 */
[----:B------:R-:W-:Y:S02]  /*9750*/  ISETP.GT.AND P3, PT, R135, 0x58, PT ;  /* 0x000000588700780c */ /* 0x000fe40003f64270 */
[----:B------:R-:W-:Y:S02]  /*9760*/  FMNMX.FTZ R4, R13, R4, !PT ;  /* 0x000000040d047209 */ /* 0x000fe40007810000 */
[----:B------:R-:W-:Y:S02]  /*9770*/  FSEL R83, R96, -INF , P3 ;  /* 0xff80000060537808 */ /* 0x000fe40001800000 */
        /* <DEDUP_REMOVED lines=18> */
[----:B------:R-:W-:Y:S02]  /*98a0*/  ISETP.GT.AND P2, PT, R0, 0x31, PT ;  /* 0x000000310000780c */ /* 0x000fe40003f44270 */
[----:B------:R-:W-:Y:S02]  /*98b0*/  FMNMX.FTZ R2, R192, R2, !PT ;  /* 0x00000002c0027209 */ /* 0x000fe40007810000 */
[----:B------:R-:W-:Y:S02]  /*98c0*/  FMNMX.FTZ R5, R11, R5, !PT ;  /* 0x000000050b057209 */ /* 0x000fe40007810000 */
[----:B------:R-:W-:Y:S02]  /*98d0*/  FMNMX.FTZ R4, R29, R4, !PT ;  /* 0x000000041d047209 */ /* 0x000fe40007810000 */
[----:B------:R-:W-:Y:S02]  /*98e0*/  FMNMX.FTZ R137, R80, R137, !PT ;  /* 0x0000008950897209 */ /* 0x000fe40007810000 */
[----:B------:R-:W-:Y:S02]  /*98f0*/  FSEL R251, R112, -INF , P3 ;  /* 0xff80000070fb7808 */ /* 0x000fe40001800000 */
[----:B------:R-:W-:Y:S02]  /*9900*/  FSEL R100, R57, -INF , P2 ;  /* 0xff80000039647808 */ /* 0x000fe40001000000 */
[----:B------:R-:W-:Y:S02]  /*9910*/  ISETP.GT.AND P2, PT, R135, 0x69, PT ;  /* 0x000000698700780c */ /* 0x000fe40003f44270 */
[----:B------:R-:W-:Y:S02]  /*9920*/  FMNMX.FTZ R2, R195, R2, !PT ;  /* 0x00000002c3027209 */ /* 0x000fe40007810000 */
[----:B------:R-:W-:Y:S02]  /*9930*/  FMNMX.FTZ R5, R14, R5, !PT ;  /* 0x000000050e057209 */ /* 0x000fe40007810000 */
[----:B------:R-:W-:Y:S02]  /*9940*/  FSEL R114, R114, -INF , P1 ;  /* 0xff80000072727808 */ /* 0x000fe40000800000 */
[----:B------:R-:W-:Y:S02]  /*9950*/  ISETP.GT.AND P1, PT, R136, 0x38, PT ;  /* 0x000000388800780c */ /* 0x000fe40003f24270 */
[----:B------:R-:W-:Y:S02]  /*9960*/  FMNMX.FTZ R4, R40, R4, !PT ;  /* 0x0000000428047209 */ /* 0x000fe40007810000 */
[----:B------:R-:W-:Y:S02]  /*9970*/  FSEL R227, R113, -INF , P2 ;  /* 0xff80000071e37808 */ /* 0x000fe40001000000 */
[----:B------:R-:W-:Y:S02]  /*9980*/  FMNMX.FTZ R137, R251, R137, !PT ;  /* 0x00000089fb897209 */ /* 0x000fe40007810000 */
[----:B------:R-:W-:Y:S02]  /*9990*/  FMNMX.FTZ R2, R196, R2, !PT ;  /* 0x00000002c4027209 */ /* 0x000fe40007810000 */
[----:B------:R-:W-:Y:S02]  /*99a0*/  FMNMX.FTZ R5, R15, R5, !PT ;  /* 0x000000050f057209 */ /* 0x000fe40007810000 */
[----:B------:R-:W-:Y:S02]  /*99b0*/  FSEL R113, R62, -INF , P1 ;  /* 0xff8000003e717808 */ /* 0x000fe40000800000 */
[----:B------:R-:W-:Y:S02]  /*99c0*/  ISETP.GT.AND P1, PT, R136, 0x40, PT ;  /* 0x000000408800780c */ /* 0x000fe40003f24270 */
[----:B------:R-:W-:Y:S02]  /*99d0*/  FMNMX.FTZ R4, R41, R4, !PT ;  /* 0x0000000429047209 */ /* 0x000fe40007810000 */
[----:B------:R-:W-:Y:S02]  /*99e0*/  FMNMX.FTZ R137, R227, R137, !PT ;  /* 0x00000089e3897209 */ /* 0x000fe40007810000 */
[----:B------:R-:W-:Y:S02]  /*99f0*/  FMNMX.FTZ R2, R204, R2, !PT ;  /* 0x00000002cc027209 */ /* 0x000fe40007810000 */
[----:B------:R-:W-:Y:S01]  /*9a00*/  FMNMX.FTZ R5, R26, R5, !PT ;  /* 0x000000051a057209 */ /* 0x000fe20007810000 */
[----:B------:R-:W1:Y:S01]  /*9a10*/  SHFL.BFLY PT, R6, R137, 0x2, 0x1f ;  /* 0x0c401f0089067f89 */ /* 0x000e6200000e0000 */
[----:B------:R-:W-:Y:S02]  /*9a20*/  FSEL R199, R74, -INF , P1 ;  /* 0xff8000004ac77808 */ /* 0x000fe40000800000 */
        /* <DEDUP_REMOVED lines=9> */
[----:B------:R-:W-:Y:S01]  /*9ac0*/  FSEL R52, R90, -INF , P1 ;  /* 0xff8000005a347808 */ /* 0x000fe20000800000 */
[----:B------:R-:W-:Y:S01]  /*9ad0*/  IMAD.MOV.U32 R90, RZ, RZ, R200 ;  /* 0x000000ffff5a7224 */ /* 0x000fe200078e00c8 */
[----:B------:R-:W-:Y:S02]  /*9ae0*/  FMNMX.FTZ R4, R99, R4, !PT ;  /* 0x0000000463047209 */ /* 0x000fe40007810000 */
[C---:B------:R-:W-:Y:S02]  /*9af0*/  ISETP.GT.AND P3, PT, R0.reuse, 0x38, PT ;  /* 0x000000380000780c */ /* 0x040fe40003f64270 */
[----:B------:R-:W-:Y:S02]  /*9b00*/  FMNMX.FTZ R2, R217, R2, !PT ;  /* 0x00000002d9027209 */ /* 0x000fe40007810000 */
[----:B------:R-:W-:Y:S02]  /*9b10*/  FMNMX.FTZ R5, R31, R5, !PT ;  /* 0x000000051f057209 */ /* 0x000fe40007810000 */
[----:B------:R-:W-:Y:S02]  /*9b20*/  ISETP.GT.AND P2, PT, R0, 0x39, PT ;  /* 0x000000390000780c */ /* 0x000fe40003f44270 */
[----:B------:R-:W-:Y:S02]  /*9b30*/  FSEL R102, R60, -INF , P3 ;  /* 0xff8000003c667808 */ /* 0x000fe40001800000 */
[----:B------:R-:W-:Y:S02]  /*9b40*/  FMNMX.FTZ R4, R100, R4, !PT ;  /* 0x0000000464047209 */ /* 0x000fe40007810000 */
[----:B------:R-:W-:Y:S02]  /*9b50*/  FMNMX.FTZ R2, R90, R2, !PT ;  /* 0x000000025a027209 */ /* 0x000fe40007810000 */
[----:B------:R-:W-:Y:S02]  /*9b60*/  FMNMX.FTZ R5, R42, R5, !PT ;  /* 0x000000052a057209 */ /* 0x000fe40007810000 */
[----:B------:R-:W-:Y:S02]  /*9b70*/  FSEL R115, R115, -INF , P0 ;  /* 0xff80000073737808 */ /* 0x000fe40000000000 */
[----:B------:R-:W-:Y:S01]  /*9b80*/  FSEL R112, R61, -INF , P2 ;  /* 0xff8000003d707808 */ /* 0x000fe20001000000 */
[----:B------:R-:W-:Y:S01]  /*9b90*/  IMAD.MOV.U32 R61, RZ, RZ, R114 ;  /* 0x000000ffff3d7224 */ /* 0x000fe200078e0072 */
[----:B------:R-:W-:Y:S01]  /*9ba0*/  ISETP.GT.AND P3, PT, R0, 0x40, PT ;  /* 0x000000400000780c */ /* 0x000fe20003f64270 */
[----:B------:R-:W-:Y:S01]  /*9bb0*/  IMAD.MOV.U32 R62, RZ, RZ, R115 ;  /* 0x000000ffff3e7224 */ /* 0x000fe200078e0073 */
        /* <DEDUP_REMOVED lines=12> */
[----:B------:R-:W-:Y:S02]  /*9c80*/  ISETP.GT.AND P0, PT, R136, 0x39, PT ;  /* 0x000000398800780c */ /* 0x000fe40003f04270 */
[----:B------:R-:W-:Y:S02]  /*9c90*/  FMNMX.FTZ R5, R47, R5, !PT ;  /* 0x000000052f057209 */ /* 0x000fe40007810000 */
[----:B-1----:R-:W-:Y:S02]  /*9ca0*/  FMNMX.FTZ R137, R6, R137, !PT ;  /* 0x0000008906897209 */ /* 0x002fe40007810000 */
[----:B------:R-:W-:Y:S02]  /*9cb0*/  FSEL R208, R76, -INF , P3 ;  /* 0xff8000004cd07808 */ /* 0x000fe40001800000 */
[----:B------:R-:W-:Y:S01]  /*9cc0*/  FMNMX.FTZ R4, R198, R4, !PT ;  /* 0x00000004c6047209 */ /* 0x000fe20007810000 */
[----:B------:R-:W1:Y:S01]  /*9cd0*/  SHFL.BFLY PT, R6, R137, 0x1, 0x1f ;  /* 0x0c201f0089067f89 */ /* 0x000e6200000e0000 */
[----:B------:R-:W-:Y:S02]  /*9ce0*/  ISETP.GT.AND P2, PT, R0, 0x49, PT ;  /* 0x000000490000780c */ /* 0x000fe40003f44270 */
[----:B------:R-:W-:Y:S02]  /*9cf0*/  FMNMX.FTZ R2, R221, R2, !PT ;  /* 0x00000002dd027209 */ /* 0x000fe40007810000 */
[----:B------:R-:W-:Y:S02]  /*9d00*/  FSEL R114, R63, -INF , P0 ;  /* 0xff8000003f727808 */ /* 0x000fe40000000000 */
[----:B------:R-:W-:Y:S02]  /*9d10*/  ISETP.GT.AND P0, PT, R136, 0x41, PT ;  /* 0x000000418800780c */ /* 0x000fe40003f04270 */
        /* <DEDUP_REMOVED lines=8> */
[----:B------:R-:W-:Y:S02]  /*9da0*/  ISETP.GT.AND P2, PT, R0, 0x51, PT ;  /* 0x000000510000780c */ /* 0x000fe40003f44270 */
[----:B------:R-:W-:Y:S02]  /*9db0*/  FSEL R220, R88, -INF , P3 ;  /* 0xff80000058dc7808 */ /* 0x000fe40001800000 */
[----:B------:R-:W-:Y:S02]  /*9dc0*/  FMNMX.FTZ R4, R210, R4, !PT ;  /* 0x00000004d2047209 */ /* 0x000fe40007810000 */
[----:B------:R-:W-:Y:S02]  /*9dd0*/  FMNMX.FTZ R2, R61, R2, !PT ;  /* 0x000000023d027209 */ /* 0x000fe40007810000 */
[----:B------:R-:W-:Y:S02]  /*9de0*/  FMNMX.FTZ R5, R113, R5, !PT ;  /* 0x0000000571057209 */ /* 0x000fe40007810000 */
[----:B------:R-:W-:Y:S02]  /*9df0*/  FSEL R214, R79, -INF , P0 ;  /* 0xff8000004fd67808 */ /* 0x000fe40000000000 */
[----:B------:R-:W-:Y:S02]  /*9e00*/  ISETP.GT.AND P0, PT, R136, 0x51, PT ;  /* 0x000000518800780c */ /* 0x000fe40003f04270 */
[----:B------:R-:W-:Y:S02]  /*9e10*/  FSEL R219, R89, -INF , P2 ;  /* 0xff80000059db7808 */ /* 0x000fe40001000000 */
[C---:B------:R-:W-:Y:S02]  /*9e20*/  ISETP.GT.AND P3, PT, R0.reuse, 0x58, PT ;  /* 0x000000580000780c */ /* 0x040fe40003f64270 */
[----:B------:R-:W-:Y:S02]  /*9e30*/  ISETP.GT.AND P2, PT, R0, 0x59, PT ;  /* 0x000000590000780c */ /* 0x000fe40003f44270 */
[----:B------:R-:W-:Y:S02]  /*9e40*/  FMNMX.FTZ R4, R220, R4, !PT ;  /* 0x00000004dc047209 */ /* 0x000fe40007810000 */
[----:B------:R-:W-:Y:S02]  /*9e50*/  FMNMX.FTZ R2, R62, R2, !PT ;  /* 0x000000023e027209 */ /* 0x000fe40007810000 */
[----:B------:R-:W-:Y:S02]  /*9e60*/  FSEL R91, R91, -INF , P0 ;  /* 0xff8000005b5b7808 */ /* 0x000fe40000000000 */
[C---:B------:R-:W-:Y:S02]  /*9e70*/  ISETP.GT.AND P1, PT, R0.reuse, 0x60, PT ;  /* 0x000000600000780c */ /* 0x040fe40003f24270 */
[----:B------:R-:W-:Y:S02]  /*9e80*/  ISETP.GT.AND P0, PT, R0, 0x61, PT ;  /* 0x000000610000780c */ /* 0x000fe40003f04270 */
[----:B------:R-:W-:Y:S02]  /*9e90*/  FSEL R212, R92, -INF , P3 ;  /* 0xff8000005cd47808 */ /* 0x000fe40001800000 */
[----:B------:R-:W-:Y:S02]  /*9ea0*/  FSEL R209, R93, -INF , P2 ;  /* 0xff8000005dd17808 */ /* 0x000fe40001000000 */
[C---:B------:R-:W-:Y:S02]  /*9eb0*/  ISETP.GT.AND P2, PT, R0.reuse, 0x69, PT ;  /* 0x000000690000780c */ /* 0x040fe40003f44270 */
[----:B------:R-:W-:Y:S02]  /*9ec0*/  ISETP.GT.AND P3, PT, R0, 0x68, PT ;  /* 0x000000680000780c */ /* 0x000fe40003f64270 */
[----:B------:R-:W-:Y:S02]  /*9ed0*/  FMNMX.FTZ R0, R114, R5, !PT ;  /* 0x0000000572007209 */ /* 0x000fe40007810000 */
[----:B------:R-:W-:Y:S02]  /*9ee0*/  FMNMX.FTZ R135, R219, R4, !PT ;  /* 0x00000004db877209 */ /* 0x000fe40007810000 */
[----:B------:R-:W2:Y:S01]  /*9ef0*/  SHFL.BFLY PT, R4, R2, 0x2, 0x1f ;  /* 0x0c401f0002047f89 */ /* 0x000ea200000e0000 */
[----:B------:R-:W-:Y:S02]  /*9f00*/  FMNMX.FTZ R0, R199, R0, !PT ;  /* 0x00000000c7007209 */ /* 0x000fe40007810000 */
[----:B-1----:R-:W-:Y:S02]  /*9f10*/  FMNMX.FTZ R137, R137, R6, !PT ;  /* 0x0000000689897209 */ /* 0x002fe40007810000 */
[----:B------:R-:W-:Y:S02]  /*9f20*/  FMNMX.FTZ R0, R205, R0, !PT ;  /* 0x00000000cd007209 */ /* 0x000fe40007810000 */
[----:B------:R-:W-:Y:S01]  /*9f30*/  FSEL R203, R104, -INF , P1 ;  /* 0xff80000068cb7808 */ /* 0x000fe20000800000 */
[----:B------:R-:W-:Y:S01]  /*9f40*/  IMAD.MOV.U32 R104, RZ, RZ, R52 ;  /* 0x000000ffff687224 */ /* 0x000fe200078e0034 */
[----:B------:R-:W-:Y:S01]  /*9f50*/  FMNMX.FTZ R0, R211, R0, !PT ;  /* 0x00000000d3007209 */ /* 0x000fe20007810000 */
[----:B------:R-:W-:Y:S01]  /*9f60*/  FMUL.FTZ R92, R137, c[0x0][0x2d0] ;  /* 0x0000b400895c7a20 */ /* 0x000fe20000410000 */
[----:B------:R-:W-:Y:S02]  /*9f70*/  FSEL R109, R109, -INF , P2 ;  /* 0xff8000006d6d7808 */ /* 0x000fe40001000000 */
[----:B------:R-:W-:Y:S02]  /*9f80*/  FMNMX.FTZ R0, R214, R0, !PT ;  /* 0x00000000d6007209 */ /* 0x000fe40007810000 */
[----:B------:R-:W-:Y:S02]  /*9f90*/  FSETP.NEU.FTZ.AND P2, PT, R137, -INF , PT ;  /* 0xff8000008900780b */ /* 0x000fe40003f5d000 */
[----:B------:R-:W-:Y:S02]  /*9fa0*/  FMNMX.FTZ R0, R104, R0, !PT ;  /* 0x0000000068007209 */ /* 0x000fe40007810000 */
[----:B------:R-:W-:Y:S02]  /*9fb0*/  ISETP.GT.AND P1, PT, R136, 0x58, PT ;  /* 0x000000588800780c */ /* 0x000fe40003f24270 */
[----:B------:R-:W-:Y:S02]  /*9fc0*/  FSEL R92, R92, RZ, P2 ;  /* 0x000000ff5c5c7208 */ /* 0x000fe40001000000 */
[----:B------:R-:W-:Y:S02]  /*9fd0*/  FMNMX.FTZ R0, R91, R0, !PT ;  /* 0x000000005b007209 */ /* 0x000fe40007810000 */
[----:B------:R-:W-:Y:S02]  /*9fe0*/  FSEL R63, R94, -INF , P1 ;  /* 0xff8000005e3f7808 */ /* 0x000fe40000800000 */
[----:B--2---:R-:W-:Y:S02]  /*9ff0*/  FMNMX.FTZ R2, R2, R4, !PT ;  /* 0x0000000402027209 */ /* 0x004fe40007810000 */
[----:B------:R-:W-:Y:S01]  /*a000*/  FMNMX.FTZ R4, R63, R0, !PT ;  /* 0x000000003f047209 */ /* 0x000fe20007810000 */
[--C-:B------:R-:W-:Y:S01]  /*a010*/  FFMA.FTZ R0, R138, c[0x0][0x2d0], -R92.reuse ;  /* 0x0000b4008a007a23 */ /* 0x100fe2000001085c */
[----:B------:R-:W-:Y:S01]  /*a020*/  FSEL R202, R105, -INF , P0 ;  /* 0xff80000069ca7808 */ /* 0x000fe20000000000 */
[----:B------:R-:W1:Y:S01]  /*a030*/  SHFL.BFLY PT, R6, R2, 0x1, 0x1f ;  /* 0x0c201f0002067f89 */ /* 0x000e6200000e0000 */
[C---:B------:R-:W-:Y:S01]  /*a040*/  ISETP.GT.AND P0, PT, R136.reuse, 0x59, PT ;  /* 0x000000598800780c */ /* 0x040fe20003f04270 */
[----:B------:R2:W-:Y:S01]  /*a050*/  MUFU.EX2 R52, R0 ;  /* 0x0000000000347308 */ /* 0x0005e20000000800 */
[----:B------:R-:W-:Y:S02]  /*a060*/  ISETP.GT.AND P1, PT, R136, 0x60, PT ;  /* 0x000000608800780c */ /* 0x000fe40003f24270 */
[----:B------:R-:W-:Y:S02]  /*a070*/  FSEL R89, R95, -INF , P0 ;  /* 0xff8000005f597808 */ /* 0x000fe40000000000 */
[----:B------:R-:W-:Y:S01]  /*a080*/  FSEL R88, R106, -INF , P1 ;  /* 0xff8000006a587808 */ /* 0x000fe20000800000 */
[----:B------:R-:W-:Y:S01]  /*a090*/  IMAD.MOV.U32 R106, RZ, RZ, R221 ;  /* 0x000000ffff6a7224 */ /* 0x000fe200078e00dd */
[----:B------:R-:W-:Y:S02]  /*a0a0*/  FMNMX.FTZ R4, R89, R4, !PT ;  /* 0x0000000459047209 */ /* 0x000fe40007810000 */
[----:B------:R-:W-:Y:S02]  /*a0b0*/  ISETP.GT.AND P0, PT, R136, 0x61, PT ;  /* 0x000000618800780c */ /* 0x000fe40003f04270 */
[----:B------:R-:W-:Y:S02]  /*a0c0*/  FMNMX.FTZ R4, R88, R4, !PT ;  /* 0x0000000458047209 */ /* 0x000fe40007810000 */
[----:B------:R-:W-:Y:S02]  /*a0d0*/  ISETP.GT.AND P1, PT, R136, 0x68, PT ;  /* 0x000000688800780c */ /* 0x000fe40003f24270 */
[----:B------:R-:W-:Y:S02]  /*a0e0*/  FSEL R252, R107, -INF , P0 ;  /* 0xff8000006bfc7808 */ /* 0x000fe40000000000 */
[----:B------:R-:W-:Y:S02]  /*a0f0*/  FMNMX.FTZ R135, R212, R135, !PT ;  /* 0x00000087d4877209 */ /* 0x000fe40007810000 */
[----:B------:R-:W-:Y:S02]  /*a100*/  FMNMX.FTZ R4, R252, R4, !PT ;  /* 0x00000004fc047209 */ /* 0x000fe40007810000 */
[----:B------:R-:W-:Y:S02]  /*a110*/  ISETP.GT.AND P0, PT, R136, 0x69, PT ;  /* 0x000000698800780c */ /* 0x000fe40003f04270 */
[----:B------:R-:W-:Y:S01]  /*a120*/  FSEL R225, R110, -INF , P1 ;  /* 0xff8000006ee17808 */ /* 0x000fe20000800000 */
[--C-:B--2---:R-:W-:Y:S01]  /*a130*/  FFMA.FTZ R0, R139, c[0x0][0x2d0], -R92.reuse ;  /* 0x0000b4008b007a23 */ /* 0x104fe2000001085c */
[----:B------:R-:W-:Y:S01]  /*a140*/  FSEL R71, R111, -INF , P0 ;  /* 0xff8000006f477808 */ /* 0x000fe20000000000 */
[----:B------:R-:W-:Y:S01]  /*a150*/  IMAD.MOV.U32 R139, RZ, RZ, R63 ;  /* 0x000000ffff8b7224 */ /* 0x000fe200078e003f */
[----:B-1----:R-:W-:Y:S01]  /*a160*/  FMNMX.FTZ R136, R2, R6, !PT ;  /* 0x0000000602887209 */ /* 0x002fe20007810000 */
[----:B------:R1:W-:Y:S01]  /*a170*/  MUFU.EX2 R248, R0 ;  /* 0x0000000000f87308 */ /* 0x0003e20000000800 */
[----:B------:R-:W-:Y:S01]  /*a180*/  FMNMX.FTZ R135, R209, R135, !PT ;  /* 0x00000087d1877209 */ /* 0x000fe20007810000 */
[----:B------:R-:W-:Y:S01]  /*a190*/  FFMA.FTZ R6, R21, c[0x0][0x2d0], -R92 ;  /* 0x0000b40015067a23 */ /* 0x000fe2000001085c */
[----:B------:R-:W-:Y:S01]  /*a1a0*/  FSEL R200, R108, -INF , P3 ;  /* 0xff8000006cc87808 */ /* 0x000fe20001800000 */
[C---:B------:R-:W-:Y:S01]  /*a1b0*/  FMUL.FTZ R96, R136.reuse, c[0x0][0x2d0] ;  /* 0x0000b40088607a20 */ /* 0x040fe20000410000 */
[----:B------:R-:W-:Y:S02]  /*a1c0*/  FMNMX.FTZ R135, R203, R135, !PT ;  /* 0x00000087cb877209 */ /* 0x000fe40007810000 */
[----:B------:R-:W-:Y:S02]  /*a1d0*/  FSETP.NEU.FTZ.AND P1, PT, R136, -INF , PT ;  /* 0xff8000008800780b */ /* 0x000fe40003f3d000 */
[----:B------:R-:W-:Y:S01]  /*a1e0*/  FMNMX.FTZ R135, R202, R135, !PT ;  /* 0x00000087ca877209 */ /* 0x000fe20007810000 */
[----:B------:R-:W-:Y:S01]  /*a1f0*/  MUFU.EX2 R234, R6 ;  /* 0x0000000600ea7308 */ /* 0x000fe20000000800 */
[----:B------:R-:W-:Y:S02]  /*a200*/  FSEL R96, R96, RZ, P1 ;  /* 0x000000ff60607208 */ /* 0x000fe40000800000 */
[----:B------:R-:W-:Y:S03]  /*a210*/  FMNMX.FTZ R135, R200, R135, !PT ;  /* 0x00000087c8877209 */ /* 0x000fe60007810000 */
[----:B------:R-:W-:Y:S01]  /*a220*/  FFMA.FTZ R106, R106, c[0x0][0x2d0], -R96 ;  /* 0x0000b4006a6a7a23 */ /* 0x000fe20000010860 */
[----:B------:R-:W-:Y:S05]  /*a230*/  FMNMX.FTZ R135, R109, R135, !PT ;  /* 0x000000876d877209 */ /* 0x000fea0007810000 */
[----:B------:R-:W2:Y:S01]  /*a240*/  SHFL.BFLY PT, R5, R135, 0x2, 0x1f ;  /* 0x0c401f0087057f89 */ /* 0x000ea200000e0000 */
[----:B-1----:R-:W-:Y:S01]  /*a250*/  FMNMX.FTZ R0, R225, R4, !PT ;  /* 0x00000004e1007209 */ /* 0x002fe20007810000 */
[--C-:B------:R-:W-:Y:S03]  /*a260*/  FFMA.FTZ R4, R16, c[0x0][0x2d0], -R92.reuse ;  /* 0x0000b40010047a23 */ /* 0x100fe6000001085c */
[----:B------:R-:W-:Y:S01]  /*a270*/  FMNMX.FTZ R0, R71, R0, !PT ;  /* 0x0000000047007209 */ /* 0x000fe20007810000 */
[----:B------:R1:W-:Y:S04]  /*a280*/  MUFU.EX2 R246, R4 ;  /* 0x0000000400f67308 */ /* 0x0003e80000000800 */
[----:B------:R-:W3:Y:S01]  /*a290*/  SHFL.BFLY PT, R2, R0, 0x2, 0x1f ;  /* 0x0c401f0000027f89 */ /* 0x000ee200000e0000 */
[----:B--2---:R-:W-:Y:S07]  /*a2a0*/  FMNMX.FTZ R135, R135, R5, !PT ;  /* 0x0000000587877209 */ /* 0x004fee0007810000 */
[----:B------:R-:W2:Y:S01]  /*a2b0*/  SHFL.BFLY PT, R5, R135, 0x1, 0x1f ;  /* 0x0c201f0087057f89 */ /* 0x000ea200000e0000 */
[----:B-1----:R-:W-:Y:S04]  /*a2c0*/  FFMA.FTZ R4, R17, c[0x0][0x2d0], -R92 ;  /* 0x0000b40011047a23 */ /* 0x002fe8000001085c */
[----:B------:R-:W1:Y:S01]  /*a2d0*/  MUFU.EX2 R242, R4 ;  /* 0x0000000400f27308 */ /* 0x000e620000000800 */
[----:B---3--:R-:W-:Y:S01]  /*a2e0*/  FMNMX.FTZ R0, R0, R2, !PT ;  /* 0x0000000200007209 */ /* 0x008fe20007810000 */
[----:B------:R-:W-:Y:S08]  /*a2f0*/  FFMA.FTZ R2, R18, c[0x0][0x2d0], -R96 ;  /* 0x0000b40012027a23 */ /* 0x000ff00000010860 */
[----:B------:R3:W-:Y:S01]  /*a300*/  MUFU.EX2 R245, R2 ;  /* 0x0000000200f57308 */ /* 0x0007e20000000800 */
[----:B--2---:R-:W-:Y:S01]  /*a310*/  FMNMX.FTZ R135, R135, R5, !PT ;  /* 0x0000000587877209 */ /* 0x004fe20007810000 */
[----:B------:R-:W-:Y:S03]  /*a320*/  FFMA.FTZ R5, R32, c[0x0][0x2d0], -R92 ;  /* 0x0000b40020057a23 */ /* 0x000fe6000001085c */
[C---:B------:R-:W-:Y:S05]  /*a330*/  FSETP.NEU.FTZ.AND P0, PT, R135.reuse, -INF , PT ;  /* 0xff8000008700780b */ /* 0x040fea0003f1d000 */
[----:B------:R2:W-:Y:S01]  /*a340*/  MUFU.EX2 R77, R5 ;  /* 0x00000005004d7308 */ /* 0x0005e20000000800 */
[----:B------:R-:W-:Y:S01]  /*a350*/  FMUL.FTZ R97, R135, c[0x0][0x2d0] ;  /* 0x0000b40087617a20 */ /* 0x000fe20000410000 */
[----:B-1----:R-:W-:Y:S01]  /*a360*/  F2FP.BF16.PACK_AB R74, R242, R246 ;  /* 0x000000f6f24a723e */ /* 0x002fe200000010ff */
[----:B------:R-:W-:Y:S02]  /*a370*/  FFMA.FTZ R4, R188, c[0x0][0x2d0], -R96 ;  /* 0x0000b400bc047a23 */ /* 0x000fe40000010860 */
[----:B------:R-:W-:Y:S01]  /*a380*/  IMAD.MOV.U32 R188, RZ, RZ, R89 ;  /* 0x000000ffffbc7224 */ /* 0x000fe200078e0059 */
[----:B------:R-:W-:Y:S04]  /*a390*/  FSEL R97, R97, RZ, P0 ;  /* 0x000000ff61617208 */ /* 0x000fe80000000000 */
[----:B------:R1:W-:Y:S01]  /*a3a0*/  MUFU.EX2 R223, R4 ;  /* 0x0000000400df7308 */ /* 0x0003e20000000800 */
[----:B---3--:R-:W3:Y:S01]  /*a3b0*/  SHFL.BFLY PT, R2, R0, 0x1, 0x1f ;  /* 0x0c201f0000027f89 */ /* 0x008ee200000e0000 */
[----:B--2---:R-:W-:Y:S08]  /*a3c0*/  FFMA.FTZ R5, R36, c[0x0][0x2d0], -R92 ;  /* 0x0000b40024057a23 */ /* 0x004ff0000001085c */
[----:B------:R-:W-:Y:S01]  /*a3d0*/  MUFU.EX2 R108, R5 ;  /* 0x00000005006c7308 */ /* 0x000fe20000000800 */
[--C-:B-1----:R-:W-:Y:S01]  /*a3e0*/  FFMA.FTZ R4, R7, c[0x0][0x2d0], -R96.reuse ;  /* 0x0000b40007047a23 */ /* 0x102fe20000010860 */
[----:B---3--:R-:W-:Y:S01]  /*a3f0*/  FMNMX.FTZ R70, R2, R0, !PT ;  /* 0x0000000002467209 */ /* 0x008fe20007810000 */
[--C-:B------:R-:W-:Y:S07]  /*a400*/  FFMA.FTZ R0, R12, c[0x0][0x2d0], -R97.reuse ;  /* 0x0000b4000c007a23 */ /* 0x100fee0000010861 */
[----:B------:R1:W2:Y:S01]  /*a410*/  MUFU.EX2 R226, R4 ;  /* 0x0000000400e27308 */ /* 0x0002a20000000800 */
[----:B------:R-:W-:Y:S01]  /*a420*/  FFMA.FTZ R2, R22, c[0x0][0x2d0], -R96 ;  /* 0x0000b40016027a23 */ /* 0x000fe20000010860 */
[----:B------:R-:W-:Y:S01]  /*a430*/  FSETP.NEU.FTZ.AND P3, PT, R70, -INF , PT ;  /* 0xff8000004600780b */ /* 0x000fe20003f7d000 */
[----:B------:R-:W-:Y:S02]  /*a440*/  FFMA.FTZ R7, R20, c[0x0][0x2d0], -R92 ;  /* 0x0000b40014077a23 */ /* 0x000fe4000001085c */
[----:B------:R-:W-:Y:S05]  /*a450*/  FMUL.FTZ R98, R70, c[0x0][0x2d0] ;  /* 0x0000b40046627a20 */ /* 0x000fea0000410000 */
[----:B------:R3:W-:Y:S01]  /*a460*/  MUFU.EX2 R244, R0 ;  /* 0x0000000000f47308 */ /* 0x0007e20000000800 */
[----:B------:R-:W-:Y:S09]  /*a470*/  FSEL R98, R98, RZ, P3 ;  /* 0x000000ff62627208 */ /* 0x000ff20001800000 */
[----:B------:R4:W-:Y:S01]  /*a480*/  MUFU.EX2 R237, R2 ;  /* 0x0000000200ed7308 */ /* 0x0009e20000000800 */
[----:B-1----:R-:W-:Y:S01]  /*a490*/  FFMA.FTZ R4, R19, c[0x0][0x2d0], -R96 ;  /* 0x0000b40013047a23 */ /* 0x002fe20000010860 */
[----:B--2---:R-:W-:Y:S08]  /*a4a0*/  F2FP.BF16.PACK_AB R73, R226, R223 ;  /* 0x000000dfe249723e */ /* 0x004ff000000010ff */
[----:B------:R1:W2:Y:S01]  /*a4b0*/  MUFU.EX2 R241, R4 ;  /* 0x0000000400f17308 */ /* 0x0002a20000000800 */
[--C-:B---3--:R-:W-:Y:S09]  /*a4c0*/  FFMA.FTZ R0, R13, c[0x0][0x2d0], -R97.reuse ;  /* 0x0000b4000d007a23 */ /* 0x108ff20000010861 */
[----:B------:R3:W3:Y:S01]  /*a4d0*/  MUFU.EX2 R240, R0 ;  /* 0x0000000000f07308 */ /* 0x0006e20000000800 */
[----:B----4-:R-:W-:Y:S09]  /*a4e0*/  FFMA.FTZ R2, R37, c[0x0][0x2d0], -R92 ;  /* 0x0000b40025027a23 */ /* 0x010ff2000001085c */
[----:B------:R4:W-:Y:S01]  /*a4f0*/  MUFU.EX2 R94, R2 ;  /* 0x00000002005e7308 */ /* 0x0009e20000000800 */
[--C-:B-1----:R-:W-:Y:S01]  /*a500*/  FFMA.FTZ R4, R8, c[0x0][0x2d0], -R97.reuse ;  /* 0x0000b40008047a23 */ /* 0x102fe20000010861 */
[----:B--2---:R-:W-:Y:S08]  /*a510*/  F2FP.BF16.PACK_AB R75, R241, R245 ;  /* 0x000000f5f14b723e */ /* 0x004ff000000010ff */
[----:B------:R1:W-:Y:S01]  /*a520*/  MUFU.EX2 R222, R4 ;  /* 0x0000000400de7308 */ /* 0x0003e20000000800 */
[----:B---3--:R-:W-:Y:S01]  /*a530*/  FFMA.FTZ R0, R10, c[0x0][0x2d0], -R98 ;  /* 0x0000b4000a007a23 */ /* 0x008fe20000010862 */
[----:B------:R-:W-:Y:S08]  /*a540*/  F2FP.BF16.PACK_AB R66, R240, R244 ;  /* 0x000000f4f042723e */ /* 0x000ff000000010ff */
[----:B------:R2:W-:Y:S01]  /*a550*/  MUFU.EX2 R110, R0 ;  /* 0x00000000006e7308 */ /* 0x0005e20000000800 */
[----:B----4-:R-:W-:Y:S09]  /*a560*/  FFMA.FTZ R2, R49, c[0x0][0x2d0], -R92 ;  /* 0x0000b40031027a23 */ /* 0x010ff2000001085c */
[----:B------:R3:W-:Y:S01]  /*a570*/  MUFU.EX2 R59, R2 ;  /* 0x00000002003b7308 */ /* 0x0007e20000000800 */
[--C-:B-1----:R-:W-:Y:S09]  /*a580*/  FFMA.FTZ R4, R9, c[0x0][0x2d0], -R97.reuse ;  /* 0x0000b40009047a23 */ /* 0x102ff20000010861 */
[----:B------:R1:W4:Y:S01]  /*a590*/  MUFU.EX2 R224, R4 ;  /* 0x0000000400e07308 */ /* 0x0003220000000800 */
[----:B--2---:R-:W-:Y:S09]  /*a5a0*/  FFMA.FTZ R0, R11, c[0x0][0x2d0], -R98 ;  /* 0x0000b4000b007a23 */ /* 0x004ff20000010862 */
[----:B------:R2:W2:Y:S01]  /*a5b0*/  MUFU.EX2 R247, R0 ;  /* 0x0000000000f77308 */ /* 0x0004a20000000800 */
[----:B---3--:R-:W-:Y:S09]  /*a5c0*/  FSEL R2, R136, RZ, P1 ;  /* 0x000000ff88027208 */ /* 0x008ff20000800000 */
[----:B------:R-:W-:Y:S01]  /*a5d0*/  MUFU.EX2 R238, R7 ;  /* 0x0000000700ee7308 */ /* 0x000fe20000000800 */
[----:B-1----:R-:W-:Y:S01]  /*a5e0*/  FFMA.FTZ R4, R33, c[0x0][0x2d0], -R92 ;  /* 0x0000b40021047a23 */ /* 0x002fe2000001085c */
[----:B----4-:R-:W-:Y:S08]  /*a5f0*/  F2FP.BF16.PACK_AB R64, R224, R222 ;  /* 0x000000dee040723e */ /* 0x010ff000000010ff */
[----:B------:R1:W-:Y:S01]  /*a600*/  MUFU.EX2 R95, R4 ;  /* 0x00000004005f7308 */ /* 0x0003e20000000800 */
[----:B--2---:R-:W-:Y:S01]  /*a610*/  FFMA.FTZ R0, R14, c[0x0][0x2d0], -R98 ;  /* 0x0000b4000e007a23 */ /* 0x004fe20000010862 */
[----:B------:R-:W-:Y:S08]  /*a620*/  F2FP.BF16.PACK_AB R65, R247, R110 ;  /* 0x0000006ef741723e */ /* 0x000ff000000010ff */
[----:B------:R2:W-:Y:S01]  /*a630*/  MUFU.EX2 R243, R0 ;  /* 0x0000000000f37308 */ /* 0x0005e20000000800 */
[----:B-1----:R-:W-:Y:S09]  /*a640*/  FFMA.FTZ R4, R38, c[0x0][0x2d0], -R96 ;  /* 0x0000b40026047a23 */ /* 0x002ff20000010860 */
[----:B------:R-:W-:Y:S01]  /*a650*/  MUFU.EX2 R58, R4 ;  /* 0x00000004003a7308 */ /* 0x000fe20000000800 */
[----:B--2---:R-:W-:Y:S09]  /*a660*/  FFMA.FTZ R0, R15, c[0x0][0x2d0], -R98 ;  /* 0x0000b4000f007a23 */ /* 0x004ff20000010862 */
[----:B------:R1:W2:Y:S02]  /*a670*/  MUFU.EX2 R239, R0 ;  /* 0x0000000000ef7308 */ /* 0x0002a40000000800 */
[--C-:B-1----:R-:W-:Y:S01]  /*a680*/  FFMA.FTZ R0, R23, c[0x0][0x2d0], -R96.reuse ;  /* 0x0000b40017007a23 */ /* 0x102fe20000010860 */
[----:B--2---:R-:W-:Y:S01]  /*a690*/  F2FP.BF16.PACK_AB R67, R239, R243 ;  /* 0x000000f3ef43723e */ /* 0x004fe200000010ff */
[----:B------:R-:W1:Y:S06]  /*a6a0*/  LDSM.16.MT88.4 R20, [R229+0x100] ;  /* 0x00010000e514783b */ /* 0x000e6c0000004200 */
[----:B------:R2:W-:Y:S02]  /*a6b0*/  MUFU.EX2 R233, R0 ;  /* 0x0000000000e97308 */ /* 0x0005e40000000800 */
[--C-:B--2---:R-:W-:Y:S08]  /*a6c0*/  FFMA.FTZ R0, R34, c[0x0][0x2d0], -R96.reuse ;  /* 0x0000b40022007a23 */ /* 0x104ff00000010860 */
[----:B------:R2:W-:Y:S02]  /*a6d0*/  MUFU.EX2 R78, R0 ;  /* 0x00000000004e7308 */ /* 0x0005e40000000800 */
[----:B--2---:R-:W-:Y:S08]  /*a6e0*/  FFMA.FTZ R0, R35, c[0x0][0x2d0], -R96 ;  /* 0x0000b40023007a23 */ /* 0x004ff00000010860 */
[----:B------:R2:W-:Y:S02]  /*a6f0*/  MUFU.EX2 R79, R0 ;  /* 0x00000000004f7308 */ /* 0x0005e40000000800 */
[--C-:B--2---:R-:W-:Y:S08]  /*a700*/  FFMA.FTZ R0, R24, c[0x0][0x2d0], -R97.reuse ;  /* 0x0000b40018007a23 */ /* 0x104ff00000010861 */
[----:B------:R2:W-:Y:S02]  /*a710*/  MUFU.EX2 R236, R0 ;  /* 0x0000000000ec7308 */ /* 0x0005e40000000800 */
[--C-:B--2---:R-:W-:Y:S08]  /*a720*/  FFMA.FTZ R0, R25, c[0x0][0x2d0], -R97.reuse ;  /* 0x0000b40019007a23 */ /* 0x104ff00000010861 */
        /* <DEDUP_REMOVED lines=13> */
[----:B--2---:R-:W-:Y:S02]  /*a800*/  FFMA.FTZ R0, R39, c[0x0][0x2d0], -R96 ;  /* 0x0000b40027007a23 */ /* 0x004fe40000010860 */
[----:B------:R-:W2:Y:S06]  /*a810*/  LDSM.16.MT88.4 R36, [R232+0x100] ;  /* 0x00010000e824783b */ /* 0x000eac0000004200 */
[----:B------:R3:W-:Y:S02]  /*a820*/  MUFU.EX2 R138, R0 ;  /* 0x00000000008a7308 */ /* 0x0007e40000000800 */
[----:B---3--:R-:W-:Y:S08]  /*a830*/  FFMA.FTZ R0, R48, c[0x0][0x2d0], -R92 ;  /* 0x0000b40030007a23 */ /* 0x008ff0000001085c */
[----:B------:R3:W-:Y:S02]  /*a840*/  MUFU.EX2 R60, R0 ;  /* 0x00000000003c7308 */ /* 0x0007e40000000800 */
[----:B---3--:R-:W-:Y:S05]  /*a850*/  FSEL R0, R137, RZ, P2 ;  /* 0x000000ff89007208 */ /* 0x008fea0001000000 */
[----:B------:R-:W-:Y:S04]  /*a860*/  FADD.FTZ R0, -R0, R3 ;  /* 0x0000000300007221 */ /* 0x000fe80000010100 */
[----:B------:R-:W-:Y:S04]  /*a870*/  FMUL.FTZ R0, R0, c[0x0][0x2d0] ;  /* 0x0000b40000007a20 */ /* 0x000fe80000410000 */
[----:B------:R3:W4:Y:S02]  /*a880*/  MUFU.EX2 R69, R0 ;  /* 0x0000000000457308 */ /* 0x0007240000000800 */
[----:B---3--:R-:W-:Y:S01]  /*a890*/  FADD.FTZ R0, -R2, R132 ;  /* 0x0000008402007221 */ /* 0x008fe20000010100 */
[----:B------:R-:W-:Y:S01]  /*a8a0*/  FSEL R2, R135, RZ, P0 ;  /* 0x000000ff87027208 */ /* 0x000fe20000000000 */
[C---:B----4-:R-:W-:Y:S01]  /*a8b0*/  FMUL.FTZ R4, R69.reuse, R140 ;  /* 0x0000008c45047220 */ /* 0x050fe20000410000 */
[----:B------:R-:W-:Y:S01]  /*a8c0*/  PLOP3.LUT P0, PT, PT, PT, UP0, 0x80, 0x0 ;  /* 0x000000000000781c */ /* 0x000fe20003f0f008 */
[----:B------:R-:W-:Y:S02]  /*a8d0*/  FMUL.FTZ R0, R0, c[0x0][0x2d0] ;  /* 0x0000b40000007a20 */ /* 0x000fe40000410000 */
[C---:B------:R-:W-:Y:S02]  /*a8e0*/  FMUL.FTZ R5, R69.reuse, R141 ;  /* 0x0000008d45057220 */ /* 0x040fe40000410000 */
[----:B------:R3:W4:Y:S01]  /*a8f0*/  MUFU.EX2 R68, R0 ;  /* 0x0000000000447308 */ /* 0x0007220000000800 */
[C---:B------:R-:W-:Y:S02]  /*a900*/  FMUL.FTZ R16, R69.reuse, R152 ;  /* 0x0000009845107220 */ /* 0x040fe40000410000 */
[C---:B------:R-:W-:Y:S02]  /*a910*/  FMUL.FTZ R17, R69.reuse, R153 ;  /* 0x0000009945117220 */ /* 0x040fe40000410000 */
[C---:B------:R-:W-:Y:S02]  /*a920*/  FMUL.FTZ R33, R69.reuse, R169 ;  /* 0x000000a945217220 */ /* 0x040fe40000410000 */
[C---:B------:R-:W-:Y:S02]  /*a930*/  FMUL.FTZ R49, R69.reuse, R117 ;  /* 0x0000007545317220 */ /* 0x040fe40000410000 */
[----:B------:R-:W-:Y:S02]  /*a940*/  FMUL.FTZ R48, R69, R116 ;  /* 0x0000007445307220 */ /* 0x000fe40000410000 */
[----:B------:R-:W-:Y:S02]  /*a950*/  IMAD.MOV.U32 R153, RZ, RZ, R218 ;  /* 0x000000ffff997224 */ /* 0x000fe400078e00da */
[----:B------:R-:W-:Y:S02]  /*a960*/  IMAD.MOV.U32 R152, RZ, RZ, R61 ;  /* 0x000000ffff987224 */ /* 0x000fe400078e003d */
[----:B------:R-:W-:Y:S02]  /*a970*/  IMAD.MOV.U32 R141, RZ, RZ, R60 ;  /* 0x000000ffff8d7224 */ /* 0x000fe400078e003c */
[----:B------:R-:W-:Y:S02]  /*a980*/  IMAD.MOV.U32 R169, RZ, RZ, R90 ;  /* 0x000000ffffa97224 */ /* 0x000fe400078e005a */
[----:B------:R-:W-:Y:S02]  /*a990*/  IMAD.MOV.U32 R132, RZ, RZ, R88 ;  /* 0x000000ffff847224 */ /* 0x000fe400078e0058 */
[----:B---3--:R-:W-:Y:S01]  /*a9a0*/  FADD.FTZ R0, -R2, R133 ;  /* 0x0000008502007221 */ /* 0x008fe20000010100 */
[----:B------:R-:W-:Y:S01]  /*a9b0*/  FSEL R2, R70, RZ, P3 ;  /* 0x000000ff46027208 */ /* 0x000fe20001800000 */
[----:B----4-:R-:W-:Y:S02]  /*a9c0*/  FMUL.FTZ R6, R68, R142 ;  /* 0x0000008e44067220 */ /* 0x010fe40000410000 */
[----:B------:R-:W-:Y:S02]  /*a9d0*/  FMUL.FTZ R0, R0, c[0x0][0x2d0] ;  /* 0x0000b40000007a20 */ /* 0x000fe40000410000 */
[C---:B------:R-:W-:Y:S02]  /*a9e0*/  FMUL.FTZ R7, R68.reuse, R143 ;  /* 0x0000008f44077220 */ /* 0x040fe40000410000 */
[----:B------:R3:W4:Y:S01]  /*a9f0*/  MUFU.EX2 R3, R0 ;  /* 0x0000000000037308 */ /* 0x0007220000000800 */
[----:B------:R-:W-:Y:S02]  /*aa00*/  IMAD.MOV.U32 R133, RZ, RZ, R52 ;  /* 0x000000ffff857224 */ /* 0x000fe400078e0034 */
[C---:B------:R-:W-:Y:S01]  /*aa10*/  FMUL.FTZ R19, R68.reuse, R155 ;  /* 0x0000009b44137220 */ /* 0x040fe20000410000 */
[----:B------:R-:W2:Y:S01]  /*aa20*/  LDSM.16.MT88.4 R52, [R230+0x100] ;  /* 0x00010000e634783b */ /* 0x000ea20000004200 */
[----:B------:R-:W-:Y:S01]  /*aa30*/  FMUL.FTZ R18, R68, R154 ;  /* 0x0000009a44127220 */ /* 0x000fe20000410000 */
[----:B------:R-:W-:Y:S01]  /*aa40*/  F2FP.BF16.PACK_AB R72, R248, R133 ;  /* 0x00000085f848723e */ /* 0x000fe200000010ff */
[C---:B------:R-:W-:Y:S02]  /*aa50*/  FMUL.FTZ R34, R68.reuse, R170 ;  /* 0x000000aa44227220 */ /* 0x040fe40000410000 */
[----:B------:R-:W-:Y:S02]  /*aa60*/  IMAD.MOV.U32 R170, RZ, RZ, R85 ;  /* 0x000000ffffaa7224 */ /* 0x000fe400078e0055 */
[----:B------:R-:W-:Y:S02]  /*aa70*/  FMUL.FTZ R35, R68, R171 ;  /* 0x000000ab44237220 */ /* 0x000fe40000410000 */
[-C--:B-1----:R-:W-:Y:S01]  /*aa80*/  HMMA.16816.F32.BF16 R4, R72, R20.reuse, R4 ;  /* 0x000000144804723c */ /* 0x082fe20000041804 */
[----:B------:R-:W-:Y:S02]  /*aa90*/  IMAD.MOV.U32 R154, RZ, RZ, R215 ;  /* 0x000000ffff9a7224 */ /* 0x000fe400078e00d7 */
[----:B------:R-:W-:Y:S02]  /*aaa0*/  IMAD.MOV.U32 R171, RZ, RZ, R84 ;  /* 0x000000ffffab7224 */ /* 0x000fe400078e0054 */
[----:B---3--:R-:W-:Y:S02]  /*aab0*/  FADD.FTZ R0, -R2, R134 ;  /* 0x0000008602007221 */ /* 0x008fe40000010100 */
[----:B------:R-:W-:Y:S02]  /*aac0*/  FFMA.FTZ R2, R50, c[0x0][0x2d0], -R96 ;  /* 0x0000b40032027a23 */ /* 0x000fe40000010860 */
[C---:B----4-:R-:W-:Y:S02]  /*aad0*/  FMUL.FTZ R9, R3.reuse, R145 ;  /* 0x0000009103097220 */ /* 0x050fe40000410000 */
[----:B------:R1:W3:Y:S01]  /*aae0*/  MUFU.EX2 R32, R2 ;  /* 0x0000000200207308 */ /* 0x0002e20000000800 */
[C---:B------:R-:W-:Y:S02]  /*aaf0*/  FMUL.FTZ R12, R3.reuse, R148 ;  /* 0x00000094030c7220 */ /* 0x040fe40000410000 */
[----:B------:R-:W-:Y:S02]  /*ab00*/  FMUL.FTZ R0, R0, c[0x0][0x2d0] ;  /* 0x0000b40000007a20 */ /* 0x000fe40000410000 */
[C---:B------:R-:W-:Y:S02]  /*ab10*/  FMUL.FTZ R8, R3.reuse, R144 ;  /* 0x0000009003087220 */ /* 0x040fe40000410000 */
[C---:B------:R-:W-:Y:S02]  /*ab20*/  FMUL.FTZ R13, R3.reuse, R149 ;  /* 0x00000095030d7220 */ /* 0x040fe40000410000 */
[C---:B------:R-:W-:Y:S01]  /*ab30*/  FMUL.FTZ R24, R3.reuse, R160 ;  /* 0x000000a003187220 */ /* 0x040fe20000410000 */
[----:B------:R-:W4:Y:S01]  /*ab40*/  MUFU.EX2 R0, R0 ;  /* 0x0000000000007308 */ /* 0x000f220000000800 */
[C---:B------:R-:W-:Y:S02]  /*ab50*/  FMUL.FTZ R25, R3.reuse, R161 ;  /* 0x000000a103197220 */ /* 0x040fe40000410000 */
[----:B------:R-:W-:Y:S02]  /*ab60*/  FMUL.FTZ R28, R3, R164 ;  /* 0x000000a4031c7220 */ /* 0x000fe40000410000 */
[C---:B------:R-:W-:Y:S02]  /*ab70*/  FMUL.FTZ R50, R68.reuse, R118 ;  /* 0x0000007644327220 */ /* 0x040fe40000410000 */
[----:B------:R-:W-:Y:S02]  /*ab80*/  IMAD.MOV.U32 R144, RZ, RZ, R59 ;  /* 0x000000ffff907224 */ /* 0x000fe400078e003b */
[----:B------:R-:W-:Y:S02]  /*ab90*/  IMAD.MOV.U32 R149, RZ, RZ, R58 ;  /* 0x000000ffff957224 */ /* 0x000fe400078e003a */
[----:B------:R-:W-:Y:S02]  /*aba0*/  IMAD.MOV.U32 R160, RZ, RZ, R108 ;  /* 0x000000ffffa07224 */ /* 0x000fe400078e006c */
[----:B------:R-:W-:Y:S02]  /*abb0*/  IMAD.MOV.U32 R108, RZ, RZ, R82 ;  /* 0x000000ffff6c7224 */ /* 0x000fe400078e0052 */
[----:B-1----:R-:W-:Y:S02]  /*abc0*/  FFMA.FTZ R2, R51, c[0x0][0x2d0], -R96 ;  /* 0x0000b40033027a23 */ /* 0x002fe40000010860 */
[----:B---3--:R-:W-:Y:S02]  /*abd0*/  IMAD.MOV.U32 R140, RZ, RZ, R32 ;  /* 0x000000ffff8c7224 */ /* 0x008fe400078e0020 */
[----:B------:R1:W-:Y:S01]  /*abe0*/  MUFU.EX2 R145, R2 ;  /* 0x0000000200917308 */ /* 0x0003e20000000800 */
[C---:B------:R-:W-:Y:S02]  /*abf0*/  FMUL.FTZ R32, R69.reuse, R168 ;  /* 0x000000a845207220 */ /* 0x040fe40000410000 */
[----:B------:R-:W-:Y:S02]  /*ac00*/  FMUL.FTZ R51, R68, R119 ;  /* 0x0000007744337220 */ /* 0x000fe40000410000 */
[C---:B----4-:R-:W-:Y:S02]  /*ac10*/  FMUL.FTZ R11, R0.reuse, R147 ;  /* 0x00000093000b7220 */ /* 0x050fe40000410000 */
[C---:B------:R-:W-:Y:S02]  /*ac20*/  FMUL.FTZ R10, R0.reuse, R146 ;  /* 0x00000092000a7220 */ /* 0x040fe40000410000 */
[C---:B------:R-:W-:Y:S02]  /*ac30*/  FMUL.FTZ R14, R0.reuse, R150 ;  /* 0x00000096000e7220 */ /* 0x040fe40000410000 */
[C---:B------:R-:W-:Y:S02]  /*ac40*/  FMUL.FTZ R27, R0.reuse, R163 ;  /* 0x000000a3001b7220 */ /* 0x040fe40000410000 */
[----:B------:R-:W-:Y:S01]  /*ac50*/  IMAD.MOV.U32 R163, RZ, RZ, R79 ;  /* 0x000000ffffa37224 */ /* 0x000fe200078e004f */
[C---:B------:R-:W-:Y:S01]  /*ac60*/  HMMA.16816.F32.BF16 R8, R64.reuse, R20, R8 ;  /* 0x000000144008723c */ /* 0x040fe20000041808 */
[----:B------:R-:W-:Y:S02]  /*ac70*/  FMUL.FTZ R15, R0, R151 ;  /* 0x00000097000f7220 */ /* 0x000fe40000410000 */
[----:B------:R-:W-:Y:S02]  /*ac80*/  IMAD.MOV.U32 R161, RZ, RZ, R105 ;  /* 0x000000ffffa17224 */ /* 0x000fe400078e0069 */
[----:B------:R-:W-:Y:S02]  /*ac90*/  IMAD.MOV.U32 R105, RZ, RZ, R81 ;  /* 0x000000ffff697224 */ /* 0x000fe400078e0051 */
[----:B------:R-:W-:Y:S01]  /*aca0*/  FMUL.FTZ R20, R69, R156 ;  /* 0x0000009c45147220 */ /* 0x000fe20000410000 */
[-C--:B------:R-:W-:Y:S01]  /*acb0*/  HMMA.16816.F32.BF16 R12, R64, R22.reuse, R12 ;  /* 0x00000016400c723c */ /* 0x080fe2000004180c */
[----:B------:R-:W-:Y:S03]  /*acc0*/  IMAD.MOV.U32 R156, RZ, RZ, R78 ;  /* 0x000000ffff9c7224 */ /* 0x000fe600078e004e */
[----:B-1----:R-:W-:Y:S02]  /*acd0*/  FFMA.FTZ R2, R40, c[0x0][0x2d0], -R97 ;  /* 0x0000b40028027a23 */ /* 0x002fe40000010861 */
[----:B------:R-:W-:Y:S02]  /*ace0*/  FFMA.FTZ R105, R105, c[0x0][0x2d0], -R92 ;  /* 0x0000b40069697a23 */ /* 0x000fe4000001085c */
[C---:B------:R-:W-:Y:S01]  /*acf0*/  HMMA.16816.F32.BF16 R16, R72.reuse, R22, R16 ;  /* 0x000000164810723c */ /* 0x040fe20000041810 */
[----:B------:R1:W-:Y:S03]  /*ad00*/  MUFU.EX2 R148, R2 ;  /* 0x0000000200947308 */ /* 0x0003e60000000800 */
[----:B------:R-:W-:Y:S02]  /*ad10*/  FMUL.FTZ R21, R69, R157 ;  /* 0x0000009d45157220 */ /* 0x000fe40000410000 */
[----:B------:R-:W-:Y:S02]  /*ad20*/  FMUL.FTZ R26, R0, R162 ;  /* 0x000000a2001a7220 */ /* 0x000fe40000410000 */
[C---:B------:R-:W-:Y:S04]  /*ad30*/  FMUL.FTZ R22, R68.reuse, R158 ;  /* 0x0000009e44167220 */ /* 0x040fe80000410000 */
[----:B------:R-:W-:Y:S02]  /*ad40*/  FMUL.FTZ R23, R68, R159 ;  /* 0x0000009f44177220 */ /* 0x000fe40000410000 */
[----:B------:R-:W-:Y:S02]  /*ad50*/  IMAD.MOV.U32 R157, RZ, RZ, R77 ;  /* 0x000000ffff9d7224 */ /* 0x000fe400078e004d */
[----:B------:R-:W-:Y:S02]  /*ad60*/  IMAD.MOV.U32 R158, RZ, RZ, R76 ;  /* 0x000000ffff9e7224 */ /* 0x000fe400078e004c */
[----:B------:R-:W3:Y:S01]  /*ad70*/  LDSM.16.MT88.4 R76, [R231+0x100] ;  /* 0x00010000e74c783b */ /* 0x000ee20000004200 */
[-C--:B--2---:R-:W-:Y:S01]  /*ad80*/  HMMA.16816.F32.BF16 R20, R72, R36.reuse, R20 ;  /* 0x000000244814723c */ /* 0x084fe20000041814 */
[----:B------:R-:W-:Y:S02]  /*ad90*/  IMAD.MOV.U32 R162, RZ, RZ, R93 ;  /* 0x000000ffffa27224 */ /* 0x000fe400078e005d */
[----:B------:R-:W-:Y:S02]  /*ada0*/  IMAD.MOV.U32 R93, RZ, RZ, R83 ;  /* 0x000000ffff5d7224 */ /* 0x000fe400078e0053 */
[----:B------:R-:W-:Y:S02]  /*adb0*/  IMAD.MOV.U32 R107, RZ, RZ, R108 ;  /* 0x000000ffff6b7224 */ /* 0x000fe400078e006c */
[----:B-1----:R-:W-:Y:S01]  /*adc0*/  FFMA.FTZ R2, R41, c[0x0][0x2d0], -R97 ;  /* 0x0000b40029027a23 */ /* 0x002fe20000010861 */
[C---:B------:R-:W-:Y:S01]  /*add0*/  HMMA.16816.F32.BF16 R24, R64.reuse, R36, R24 ;  /* 0x000000244018723c */ /* 0x040fe20000041818 */
[C---:B------:R-:W-:Y:S02]  /*ade0*/  FMUL.FTZ R31, R0.reuse, R167 ;  /* 0x000000a7001f7220 */ /* 0x040fe40000410000 */
[----:B------:R1:W-:Y:S01]  /*adf0*/  MUFU.EX2 R30, R2 ;  /* 0x00000002001e7308 */ /* 0x0003e20000000800 */
[C---:B------:R-:W-:Y:S02]  /*ae00*/  FMUL.FTZ R40, R3.reuse, R176 ;  /* 0x000000b003287220 */ /* 0x040fe40000410000 */
[----:B------:R-:W-:Y:S02]  /*ae10*/  FMUL.FTZ R41, R3, R177 ;  /* 0x000000b103297220 */ /* 0x000fe40000410000 */
[C---:B------:R-:W-:Y:S04]  /*ae20*/  FMUL.FTZ R37, R69.reuse, R173 ;  /* 0x000000ad45257220 */ /* 0x040fe80000410000 */
[----:B------:R-:W-:Y:S02]  /*ae30*/  FMUL.FTZ R36, R69, R172 ;  /* 0x000000ac45247220 */ /* 0x000fe40000410000 */
[----:B------:R-:W-:Y:S02]  /*ae40*/  IMAD.MOV.U32 R151, RZ, RZ, R57 ;  /* 0x000000ffff977224 */ /* 0x000fe400078e0039 */
[----:B------:R-:W-:Y:S02]  /*ae50*/  IMAD.MOV.U32 R159, RZ, RZ, R56 ;  /* 0x000000ffff9f7224 */ /* 0x000fe400078e0038 */
[C---:B------:R-:W-:Y:S02]  /*ae60*/  FMUL.FTZ R56, R3.reuse, R124 ;  /* 0x0000007c03387220 */ /* 0x040fe40000410000 */
[C---:B------:R-:W-:Y:S02]  /*ae70*/  FMUL.FTZ R57, R3.reuse, R125 ;  /* 0x0000007d03397220 */ /* 0x040fe40000410000 */
[C---:B------:R-:W-:Y:S02]  /*ae80*/  FMUL.FTZ R58, R0.reuse, R126 ;  /* 0x0000007e003a7220 */ /* 0x040fe40000410000 */
[----:B------:R-:W-:Y:S02]  /*ae90*/  FMUL.FTZ R59, R0, R127 ;  /* 0x0000007f003b7220 */ /* 0x000fe40000410000 */
[----:B------:R-:W-:Y:S02]  /*aea0*/  IMAD.MOV.U32 R167, RZ, RZ, R94 ;  /* 0x000000ffffa77224 */ /* 0x000fe400078e005e */
[----:B-1----:R-:W-:Y:S02]  /*aeb0*/  FFMA.FTZ R2, R42, c[0x0][0x2d0], -R98 ;  /* 0x0000b4002a027a23 */ /* 0x002fe40000010862 */
[C---:B------:R-:W-:Y:S02]  /*aec0*/  FMUL.FTZ R42, R0.reuse, R178 ;  /* 0x000000b2002a7220 */ /* 0x040fe40000410000 */
[----:B------:R1:W-:Y:S01]  /*aed0*/  MUFU.EX2 R147, R2 ;  /* 0x0000000200937308 */ /* 0x0003e20000000800 */
[----:B------:R-:W-:Y:S02]  /*aee0*/  IMAD.MOV.U32 R94, RZ, RZ, R80 ;  /* 0x000000ffff5e7224 */ /* 0x000fe400078e0050 */
[----:B------:R-:W2:Y:S01]  /*aef0*/  LDSM.16.MT88.4 R80, [R229+0x900] ;  /* 0x00090000e550783b */ /* 0x000ea20000004200 */
[C---:B------:R-:W-:Y:S02]  /*af00*/  FMUL.FTZ R60, R3.reuse, R184 ;  /* 0x000000b8033c7220 */ /* 0x040fe40000410000 */
[----:B------:R-:W-:Y:S02]  /*af10*/  IMAD.MOV.U32 R134, RZ, RZ, R62 ;  /* 0x000000ffff867224 */ /* 0x000fe400078e003e */
[----:B------:R-:W-:Y:S02]  /*af20*/  FMUL.FTZ R61, R3, R185 ;  /* 0x000000b9033d7220 */ /* 0x000fe40000410000 */
[C---:B------:R-:W-:Y:S02]  /*af30*/  FMUL.FTZ R62, R0.reuse, R186 ;  /* 0x000000ba003e7220 */ /* 0x040fe40000410000 */
[C---:B------:R-:W-:Y:S02]  /*af40*/  FMUL.FTZ R63, R0.reuse, R187 ;  /* 0x000000bb003f7220 */ /* 0x040fe40000410000 */
[----:B------:R-:W-:Y:S02]  /*af50*/  IMAD.MOV.U32 R184, RZ, RZ, R95 ;  /* 0x000000ffffb87224 */ /* 0x000fe400078e005f */
[----:B------:R-:W-:Y:S02]  /*af60*/  IMAD.MOV.U32 R95, RZ, RZ, R94 ;  /* 0x000000ffff5f7224 */ /* 0x000fe400078e005e */
[----:B------:R-:W-:Y:S02]  /*af70*/  IMAD.MOV.U32 R108, RZ, RZ, R86 ;  /* 0x000000ffff6c7224 */ /* 0x000fe400078e0056 */
[----:B------:R-:W-:Y:S02]  /*af80*/  IMAD.MOV.U32 R94, RZ, RZ, R87 ;  /* 0x000000ffff5e7224 */ /* 0x000fe400078e0057 */
[----:B------:R-:W2:Y:S01]  /*af90*/  LDSM.16.MT88.4 R84, [R232+0x900] ;  /* 0x00090000e854783b */ /* 0x000ea20000004200 */
[----:B------:R-:W-:Y:S02]  /*afa0*/  IMAD.MOV.U32 R111, RZ, RZ, R93 ;  /* 0x000000ffff6f7224 */ /* 0x000fe400078e005d */
[--C-:B-1----:R-:W-:Y:S02]  /*afb0*/  FFMA.FTZ R2, R43, c[0x0][0x2d0], -R98.reuse ;  /* 0x0000b4002b027a23 */ /* 0x102fe40000010862 */
[----:B------:R-:W-:Y:S02]  /*afc0*/  FMUL.FTZ R43, R0, R179 ;  /* 0x000000b3002b7220 */ /* 0x000fe40000410000 */
[----:B------:R1:W1:Y:S01]  /*afd0*/  MUFU.EX2 R29, R2 ;  /* 0x00000002001d7308 */ /* 0x0002620000000800 */
[----:B------:R-:W-:Y:S02]  /*afe0*/  FFMA.FTZ R93, R199, c[0x0][0x2d0], -R98 ;  /* 0x0000b400c75d7a23 */ /* 0x000fe40000010862 */
[----:B------:R-:W-:Y:S02]  /*aff0*/  FFMA.FTZ R108, R108, c[0x0][0x2d0], -R96 ;  /* 0x0000b4006c6c7a23 */ /* 0x000fe40000010860 */
[----:B-1----:R-:W-:Y:S02]  /*b000*/  FFMA.FTZ R2, R44, c[0x0][0x2d0], -R97 ;  /* 0x0000b4002c027a23 */ /* 0x002fe40000010861 */
[----:B------:R-:W-:Y:S03]  /*b010*/  IMAD.MOV.U32 R164, RZ, RZ, R29 ;  /* 0x000000ffffa47224 */ /* 0x000fe600078e001d */
[----:B------:R1:W-:Y:S01]  /*b020*/  MUFU.EX2 R142, R2 ;  /* 0x00000002008e7308 */ /* 0x0003e20000000800 */
[C---:B------:R-:W-:Y:S02]  /*b030*/  FMUL.FTZ R29, R3.reuse, R165 ;  /* 0x000000a5031d7220 */ /* 0x040fe40000410000 */
[----:B------:R-:W-:Y:S02]  /*b040*/  IMAD.MOV.U32 R165, RZ, RZ, R30 ;  /* 0x000000ffffa57224 */ /* 0x000fe400078e001e */
[----:B------:R-:W-:Y:S02]  /*b050*/  FMUL.FTZ R30, R0, R166 ;  /* 0x000000a6001e7220 */ /* 0x000fe40000410000 */
[----:B------:R-:W-:Y:S02]  /*b060*/  FMUL.FTZ R44, R3, R180 ;  /* 0x000000b4032c7220 */ /* 0x000fe40000410000 */
[----:B------:R-:W-:Y:S01]  /*b070*/  IMAD.MOV.U32 R166, RZ, RZ, R138 ;  /* 0x000000ffffa67224 */ /* 0x000fe200078e008a */
[----:B------:R-:W-:Y:S01]  /*b080*/  MUFU.EX2 R180, R93 ;  /* 0x0000005d00b47308 */ /* 0x000fe20000000800 */
[----:B------:R-:W-:Y:S01]  /*b090*/  IMAD.MOV.U32 R138, RZ, RZ, R91 ;  /* 0x000000ffff8a7224 */ /* 0x000fe200078e005b */
[-C--:B------:R-:W-:Y:S01]  /*b0a0*/  HMMA.16816.F32.BF16 R28, R64, R38.reuse, R28 ;  /* 0x00000026401c723c */ /* 0x080fe2000004181c */
[----:B------:R-:W2:Y:S07]  /*b0b0*/  LDSM.16.MT88.4 R88, [R230+0x900] ;  /* 0x00090000e658783b */ /* 0x000eae0000004200 */
[C---:B------:R-:W-:Y:S01]  /*b0c0*/  HMMA.16816.F32.BF16 R32, R72.reuse, R38, R32 ;  /* 0x000000264820723c */ /* 0x040fe20000041820 */
[--C-:B-1----:R-:W-:Y:S03]  /*b0d0*/  FFMA.FTZ R2, R45, c[0x0][0x2d0], -R97.reuse ;  /* 0x0000b4002d027a23 */ /* 0x102fe60000010861 */
[----:B------:R-:W-:Y:S01]  /*b0e0*/  FMUL.FTZ R45, R3, R181 ;  /* 0x000000b5032d7220 */ /* 0x000fe20000410000 */
[----:B------:R1:W-:Y:S02]  /*b0f0*/  MUFU.EX2 R146, R2 ;  /* 0x0000000200927308 */ /* 0x0003e40000000800 */
[C---:B------:R-:W-:Y:S02]  /*b100*/  FMUL.FTZ R39, R68.reuse, R175 ;  /* 0x000000af44277220 */ /* 0x040fe40000410000 */
[----:B------:R-:W-:Y:S07]  /*b110*/  FMUL.FTZ R38, R68, R174 ;  /* 0x000000ae44267220 */ /* 0x000fee0000410000 */
[-C--:B------:R-:W-:Y:S08]  /*b120*/  HMMA.16816.F32.BF16 R36, R72, R52.reuse, R36 ;  /* 0x000000344824723c */ /* 0x080ff00000041824 */
[C---:B------:R-:W-:Y:S01]  /*b130*/  HMMA.16816.F32.BF16 R40, R64.reuse, R52, R40 ;  /* 0x000000344028723c */ /* 0x040fe20000041828 */
[--C-:B-1----:R-:W-:Y:S03]  /*b140*/  FFMA.FTZ R2, R46, c[0x0][0x2d0], -R98.reuse ;  /* 0x0000b4002e027a23 */ /* 0x102fe60000010862 */
[----:B------:R-:W-:Y:S01]  /*b150*/  FMUL.FTZ R46, R0, R182 ;  /* 0x000000b6002e7220 */ /* 0x000fe20000410000 */
[----:B------:R1:W-:Y:S02]  /*b160*/  MUFU.EX2 R143, R2 ;  /* 0x00000002008f7308 */ /* 0x0003e40000000800 */
[C---:B------:R-:W-:Y:S02]  /*b170*/  FMUL.FTZ R52, R69.reuse, R120 ;  /* 0x0000007845347220 */ /* 0x040fe40000410000 */
[----:B------:R-:W-:Y:S03]  /*b180*/  FMUL.FTZ R53, R69, R121 ;  /* 0x0000007945357220 */ /* 0x000fe60000410000 */
[----:B------:R-:W-:Y:S02]  /*b190*/  FFMA.FTZ R121, R200, c[0x0][0x2d0], -R97 ;  /* 0x0000b400c8797a23 */ /* 0x000fe40000010861 */
[----:B------:R-:W-:Y:S02]  /*b1a0*/  IMAD.MOV.U32 R200, RZ, RZ, R151 ;  /* 0x000000ffffc87224 */ /* 0x000fe400078e0097 */
[----:B-1----:R-:W-:Y:S02]  /*b1b0*/  FFMA.FTZ R2, R47, c[0x0][0x2d0], -R98 ;  /* 0x0000b4002f027a23 */ /* 0x002fe40000010862 */
[----:B------:R-:W-:Y:S02]  /*b1c0*/  FMUL.FTZ R47, R0, R183 ;  /* 0x000000b7002f7220 */ /* 0x000fe40000410000 */
[----:B------:R1:W-:Y:S05]  /*b1d0*/  MUFU.EX2 R150, R2 ;  /* 0x0000000200967308 */ /* 0x0003ea0000000800 */
[-C--:B------:R-:W-:Y:S08]  /*b1e0*/  HMMA.16816.F32.BF16 R44, R64, R54.reuse, R44 ;  /* 0x00000036402c723c */ /* 0x080ff0000004182c */
[C---:B------:R-:W-:Y:S07]  /*b1f0*/  HMMA.16816.F32.BF16 R48, R72.reuse, R54, R48 ;  /* 0x000000364830723c */ /* 0x040fee0000041830 */
[C---:B------:R-:W-:Y:S02]  /*b200*/  FMUL.FTZ R54, R68.reuse, R122 ;  /* 0x0000007a44367220 */ /* 0x040fe40000410000 */
[----:B------:R-:W-:Y:S03]  /*b210*/  FMUL.FTZ R55, R68, R123 ;  /* 0x0000007b44377220 */ /* 0x000fe60000410000 */
[--C-:B-1----:R-:W-:Y:S04]  /*b220*/  FFMA.FTZ R2, R189, c[0x0][0x2d0], -R92.reuse ;  /* 0x0000b400bd027a23 */ /* 0x102fe8000001085c */
[-C--:B---3--:R-:W-:Y:S01]  /*b230*/  HMMA.16816.F32.BF16 R52, R72, R76.reuse, R52 ;  /* 0x0000004c4834723c */ /* 0x088fe20000041834 */
[----:B------:R1:W3:Y:S07]  /*b240*/  MUFU.EX2 R155, R2 ;  /* 0x00000002009b7308 */ /* 0x0002ee0000000800 */
[C---:B------:R-:W-:Y:S07]  /*b250*/  HMMA.16816.F32.BF16 R56, R64.reuse, R76, R56 ;  /* 0x0000004c4038723c */ /* 0x040fee0000041838 */
[----:B------:R-:W-:Y:S01]  /*b260*/  F2FP.BF16.PACK_AB R76, R228, R236 ;  /* 0x000000ece44c723e */ /* 0x000fe200000010ff */
[-C--:B------:R-:W-:Y:S01]  /*b270*/  HMMA.16816.F32.BF16 R60, R64, R78.reuse, R60 ;  /* 0x0000004e403c723c */ /* 0x080fe2000004183c */
[----:B------:R-:W-:Y:S06]  /*b280*/  F2FP.BF16.PACK_AB R77, R158, R235 ;  /* 0x000000eb9e4d723e */ /* 0x000fec00000010ff */
[C---:B------:R-:W-:Y:S02]  /*b290*/  FMUL.FTZ R64, R69.reuse, R128 ;  /* 0x0000008045407220 */ /* 0x040fe40000410000 */
[----:B-1----:R-:W-:Y:S01]  /*b2a0*/  FFMA.FTZ R2, R190, c[0x0][0x2d0], -R92 ;  /* 0x0000b400be027a23 */ /* 0x002fe2000001085c */
[----:B------:R-:W4:Y:S02]  /*b2b0*/  LDL.LU R128, [R1+0x4] ;  /* 0x0000040001807983 */ /* 0x000f240000300800 */
[----:B------:R-:W-:Y:S01]  /*b2c0*/  FMUL.FTZ R65, R69, R129 ;  /* 0x0000008145417220 */ /* 0x000fe20000410000 */
[----:B------:R1:W-:Y:S01]  /*b2d0*/  MUFU.EX2 R168, R2 ;  /* 0x0000000200a87308 */ /* 0x0003e20000000800 */
[C---:B------:R-:W-:Y:S02]  /*b2e0*/  FMUL.FTZ R66, R68.reuse, R130 ;  /* 0x0000008244427220 */ /* 0x040fe40000410000 */
[----:B------:R-:W-:Y:S02]  /*b2f0*/  FMUL.FTZ R67, R68, R131 ;  /* 0x0000008344437220 */ /* 0x000fe40000410000 */
[----:B---3--:R-:W-:Y:S02]  /*b300*/  IMAD.MOV.U32 R199, RZ, RZ, R155 ;  /* 0x000000ffffc77224 */ /* 0x008fe400078e009b */
[----:B------:R-:W-:Y:S02]  /*b310*/  IMAD.MOV.U32 R155, RZ, RZ, R104 ;  /* 0x000000ffff9b7224 */ /* 0x000fe400078e0068 */
[----:B------:R-:W-:Y:S01]  /*b320*/  FFMA.FTZ R104, R209, c[0x0][0x2d0], -R97 ;  /* 0x0000b400d1687a23 */ /* 0x000fe20000010861 */
[----:B------:R-:W-:Y:S01]  /*b330*/  HMMA.16816.F32.BF16 R64, R72, R78, R64 ;  /* 0x0000004e4840723c */ /* 0x000fe20000041840 */
[----:B------:R-:W-:Y:S06]  /*b340*/  IMAD.MOV.U32 R209, RZ, RZ, R149 ;  /* 0x000000ffffd17224 */ /* 0x000fec00078e0095 */
[----:B------:R-:W-:Y:S02]  /*b350*/  F2FP.BF16.PACK_AB R72, R234, R238 ;  /* 0x000000eeea48723e */ /* 0x000fe400000010ff */
[----:B------:R-:W-:Y:S03]  /*b360*/  F2FP.BF16.PACK_AB R73, R233, R237 ;  /* 0x000000ede949723e */ /* 0x000fe600000010ff */
[----:B------:R-:W-:Y:S01]  /*b370*/  F2FP.BF16.PACK_AB R74, R184, R157 ;  /* 0x0000009db84a723e */ /* 0x000fe200000010ff */
[--C-:B-1----:R-:W-:Y:S01]  /*b380*/  FFMA.FTZ R2, R191, c[0x0][0x2d0], -R96.reuse ;  /* 0x0000b400bf027a23 */ /* 0x102fe20000010860 */
[----:B------:R-:W-:Y:S02]  /*b390*/  F2FP.BF16.PACK_AB R75, R163, R156 ;  /* 0x0000009ca34b723e */ /* 0x000fe400000010ff */
[----:B------:R-:W-:Y:S01]  /*b3a0*/  F2FP.BF16.PACK_AB R78, R162, R151 ;  /* 0x00000097a24e723e */ /* 0x000fe200000010ff */
[----:B------:R1:W-:Y:S01]  /*b3b0*/  MUFU.EX2 R175, R2 ;  /* 0x0000000200af7308 */ /* 0x0003e20000000800 */
[----:B------:R-:W-:Y:S03]  /*b3c0*/  F2FP.BF16.PACK_AB R79, R161, R159 ;  /* 0x0000009fa14f723e */ /* 0x000fe600000010ff */
[-C--:B--2---:R-:W-:Y:S08]  /*b3d0*/  HMMA.16816.F32.BF16 R4, R72, R80.reuse, R4 ;  /* 0x000000504804723c */ /* 0x084ff00000041804 */
[C---:B------:R-:W-:Y:S08]  /*b3e0*/  HMMA.16816.F32.BF16 R8, R76.reuse, R80, R8 ;  /* 0x000000504c08723c */ /* 0x040ff00000041808 */
[-C--:B------:R-:W-:Y:S01]  /*b3f0*/  HMMA.16816.F32.BF16 R12, R76, R82.reuse, R12 ;  /* 0x000000524c0c723c */ /* 0x080fe2000004180c */
[----:B-1----:R-:W-:Y:S07]  /*b400*/  FFMA.FTZ R2, R192, c[0x0][0x2d0], -R96 ;  /* 0x0000b400c0027a23 */ /* 0x002fee0000010860 */
[C---:B------:R-:W-:Y:S01]  /*b410*/  HMMA.16816.F32.BF16 R16, R72.reuse, R82, R16 ;  /* 0x000000524810723c */ /* 0x040fe20000041810 */
[----:B------:R1:W-:Y:S01]  /*b420*/  MUFU.EX2 R174, R2 ;  /* 0x0000000200ae7308 */ /* 0x0003e20000000800 */
[----:B------:R-:W2:Y:S06]  /*b430*/  LDSM.16.MT88.4 R80, [R231+0x900] ;  /* 0x00090000e750783b */ /* 0x000eac0000004200 */
[-C--:B------:R-:W-:Y:S08]  /*b440*/  HMMA.16816.F32.BF16 R20, R72, R84.reuse, R20 ;  /* 0x000000544814723c */ /* 0x080ff00000041814 */
[C---:B------:R-:W-:Y:S07]  /*b450*/  HMMA.16816.F32.BF16 R24, R76.reuse, R84, R24 ;  /* 0x000000544c18723c */ /* 0x040fee0000041818 */
[--C-:B------:R-:W-:Y:S01]  /*b460*/  FFMA.FTZ R84, R102, c[0x0][0x2d0], -R97.reuse ;  /* 0x0000b40066547a23 */ /* 0x100fe20000010861 */
[-C--:B------:R-:W-:Y:S01]  /*b470*/  HMMA.16816.F32.BF16 R28, R76, R86.reuse, R28 ;  /* 0x000000564c1c723c */ /* 0x080fe2000004181c */
[--C-:B-1----:R-:W-:Y:S02]  /*b480*/  FFMA.FTZ R2, R193, c[0x0][0x2d0], -R92.reuse ;  /* 0x0000b400c1027a23 */ /* 0x102fe4000001085c */
[----:B------:R1:W-:Y:S01]  /*b490*/  MUFU.EX2 R177, R84 ;  /* 0x0000005400b17308 */ /* 0x0003e20000000800 */
[----:B------:R-:W-:Y:S02]  /*b4a0*/  FFMA.FTZ R102, R219, c[0x0][0x2d0], -R97 ;  /* 0x0000b400db667a23 */ /* 0x000fe40000010861 */
[----:B------:R-:W-:Y:S02]  /*b4b0*/  IMAD.MOV.U32 R219, RZ, RZ, R147 ;  /* 0x000000ffffdb7224 */ /* 0x000fe400078e0093 */
[C---:B------:R-:W-:Y:S05]  /*b4c0*/  HMMA.16816.F32.BF16 R32, R72.reuse, R86, R32 ;  /* 0x000000564820723c */ /* 0x040fea0000041820 */
[----:B------:R3:W-:Y:S03]  /*b4d0*/  MUFU.EX2 R117, R2 ;  /* 0x0000000200757308 */ /* 0x0007e60000000800 */
[-C--:B------:R-:W-:Y:S07]  /*b4e0*/  HMMA.16816.F32.BF16 R36, R72, R88.reuse, R36 ;  /* 0x000000584824723c */ /* 0x080fee0000041824 */
[----:B------:R-:W-:Y:S01]  /*b4f0*/  MUFU.EX2 R126, R102 ;  /* 0x00000066007e7308 */ /* 0x000fe20000000800 */
[C---:B------:R-:W-:Y:S01]  /*b500*/  HMMA.16816.F32.BF16 R40, R76.reuse, R88, R40 ;  /* 0x000000584c28723c */ /* 0x040fe20000041828 */
[----:B-1----:R-:W1:Y:S06]  /*b510*/  LDSM.16.MT88.4 R84, [R229+0x1100] ;  /* 0x00110000e554783b */ /* 0x002e6c0000004200 */
[--C-:B------:R-:W-:Y:S01]  /*b520*/  FFMA.FTZ R88, R197, c[0x0][0x2d0], -R92.reuse ;  /* 0x0000b400c5587a23 */ /* 0x100fe2000001085c */
[-C--:B------:R-:W-:Y:S03]  /*b530*/  HMMA.16816.F32.BF16 R44, R76, R90.reuse, R44 ;  /* 0x0000005a4c2c723c */ /* 0x080fe6000004182c */
[----:B------:R1:W-:Y:S01]  /*b540*/  MUFU.EX2 R183, R88 ;  /* 0x0000005800b77308 */ /* 0x0003e20000000800 */
[----:B---3--:R-:W-:Y:S04]  /*b550*/  FFMA.FTZ R2, R194, c[0x0][0x2d0], -R92 ;  /* 0x0000b400c2027a23 */ /* 0x008fe8000001085c */
[C---:B------:R-:W-:Y:S05]  /*b560*/  HMMA.16816.F32.BF16 R48, R72.reuse, R90, R48 ;  /* 0x0000005a4830723c */ /* 0x040fea0000041830 */
[----:B------:R3:W-:Y:S03]  /*b570*/  MUFU.EX2 R119, R2 ;  /* 0x0000000200777308 */ /* 0x0007e60000000800 */
[-C--:B--2---:R-:W-:Y:S08]  /*b580*/  HMMA.16816.F32.BF16 R52, R72, R80.reuse, R52 ;  /* 0x000000504834723c */ /* 0x084ff00000041834 */
[C---:B------:R-:W-:Y:S01]  /*b590*/  HMMA.16816.F32.BF16 R56, R76.reuse, R80, R56 ;  /* 0x000000504c38723c */ /* 0x040fe20000041838 */
[----:B-1----:R-:W1:Y:S07]  /*b5a0*/  LDSM.16.MT88.4 R88, [R232+0x1100] ;  /* 0x00110000e858783b */ /* 0x002e6e0000004200 */
[-C--:B------:R-:W-:Y:S01]  /*b5b0*/  HMMA.16816.F32.BF16 R60, R76, R82.reuse, R60 ;  /* 0x000000524c3c723c */ /* 0x080fe2000004183c */
[--C-:B---3--:R-:W-:Y:S06]  /*b5c0*/  FFMA.FTZ R2, R195, c[0x0][0x2d0], -R96.reuse ;  /* 0x0000b400c3027a23 */ /* 0x108fec0000010860 */
[----:B------:R-:W-:Y:S01]  /*b5d0*/  F2FP.BF16.PACK_AB R76, R165, R148 ;  /* 0x00000094a54c723e */ /* 0x000fe200000010ff */
[----:B------:R-:W-:Y:S01]  /*b5e0*/  HMMA.16816.F32.BF16 R64, R72, R82, R64 ;  /* 0x000000524840723c */ /* 0x000fe20000041840 */
[----:B------:R2:W-:Y:S01]  /*b5f0*/  MUFU.EX2 R116, R2 ;  /* 0x0000000200747308 */ /* 0x0005e20000000800 */
[----:B------:R-:W3:Y:S02]  /*b600*/  LDSM.16.MT88.4 R80, [R230+0x1100] ;  /* 0x00110000e650783b */ /* 0x000ee40000004200 */
[----:B------:R-:W-:Y:S02]  /*b610*/  F2FP.BF16.PACK_AB R77, R164, R147 ;  /* 0x00000093a44d723e */ /* 0x000fe400000010ff */
[----:B------:R-:W-:Y:S02]  /*b620*/  F2FP.BF16.PACK_AB R78, R146, R142 ;  /* 0x0000008e924e723e */ /* 0x000fe400000010ff */
[----:B------:R-:W-:Y:S04]  /*b630*/  F2FP.BF16.PACK_AB R72, R167, R160 ;  /* 0x000000a0a748723e */ /* 0x000fe800000010ff */
[----:B------:R-:W-:Y:S02]  /*b640*/  F2FP.BF16.PACK_AB R73, R166, R149 ;  /* 0x00000095a649723e */ /* 0x000fe400000010ff */
[----:B------:R-:W-:Y:S02]  /*b650*/  F2FP.BF16.PACK_AB R74, R144, R141 ;  /* 0x0000008d904a723e */ /* 0x000fe400000010ff */
[----:B------:R-:W-:Y:S02]  /*b660*/  F2FP.BF16.PACK_AB R75, R145, R140 ;  /* 0x0000008c914b723e */ /* 0x000fe400000010ff */
[----:B------:R-:W-:Y:S05]  /*b670*/  F2FP.BF16.PACK_AB R79, R150, R143 ;  /* 0x0000008f964f723e */ /* 0x000fea00000010ff */
[-C--:B------:R-:W-:Y:S01]  /*b680*/  HMMA.16816.F32.BF16 R4, R72, R84.reuse, R4 ;  /* 0x000000544804723c */ /* 0x080fe20000041804 */
[----:B--2---:R-:W-:Y:S04]  /*b690*/  FFMA.FTZ R2, R196, c[0x0][0x2d0], -R96 ;  /* 0x0000b400c4027a23 */ /* 0x004fe80000010860 */
[----:B------:R2:W-:Y:S03]  /*b6a0*/  MUFU.EX2 R118, R2 ;  /* 0x0000000200767308 */ /* 0x0005e60000000800 */
[C---:B------:R-:W-:Y:S08]  /*b6b0*/  HMMA.16816.F32.BF16 R8, R76.reuse, R84, R8 ;  /* 0x000000544c08723c */ /* 0x040ff00000041808 */
[-C--:B------:R-:W-:Y:S08]  /*b6c0*/  HMMA.16816.F32.BF16 R12, R76, R86.reuse, R12 ;  /* 0x000000564c0c723c */ /* 0x080ff0000004180c */
[C---:B------:R-:W-:Y:S01]  /*b6d0*/  HMMA.16816.F32.BF16 R16, R72.reuse, R86, R16 ;  /* 0x000000564810723c */ /* 0x040fe20000041810 */
[----:B------:R-:W3:Y:S03]  /*b6e0*/  LDSM.16.MT88.4 R84, [R231+0x1100] ;  /* 0x00110000e754783b */ /* 0x000ee60000004200 */
[--C-:B--2---:R-:W-:Y:S04]  /*b6f0*/  FFMA.FTZ R2, R99, c[0x0][0x2d0], -R97.reuse ;  /* 0x0000b40063027a23 */ /* 0x104fe80000010861 */
[-C--:B-1----:R-:W-:Y:S01]  /*b700*/  HMMA.16816.F32.BF16 R20, R72, R88.reuse, R20 ;  /* 0x000000584814723c */ /* 0x082fe20000041814 */
[--C-:B------:R-:W-:Y:S01]  /*b710*/  FFMA.FTZ R99, R107, c[0x0][0x2d0], -R92.reuse ;  /* 0x0000b4006b637a23 */ /* 0x100fe2000001085c */
[----:B------:R1:W-:Y:S02]  /*b720*/  MUFU.EX2 R173, R2 ;  /* 0x0000000200ad7308 */ /* 0x0003e40000000800 */
[----:B------:R-:W-:Y:S04]  /*b730*/  FFMA.FTZ R107, R95, c[0x0][0x2d0], -R92 ;  /* 0x0000b4005f6b7a23 */ /* 0x000fe8000001085c */
[C---:B------:R-:W-:Y:S08]  /*b740*/  HMMA.16816.F32.BF16 R24, R76.reuse, R88, R24 ;  /* 0x000000584c18723c */ /* 0x040ff00000041818 */
[-C--:B------:R-:W-:Y:S08]  /*b750*/  HMMA.16816.F32.BF16 R28, R76, R90.reuse, R28 ;  /* 0x0000005a4c1c723c */ /* 0x080ff0000004181c */
[C---:B------:R-:W-:Y:S01]  /*b760*/  HMMA.16816.F32.BF16 R32, R72.reuse, R90, R32 ;  /* 0x0000005a4820723c */ /* 0x040fe20000041820 */
[----:B------:R-:W-:Y:S03]  /*b770*/  LDSM.16.MT88.4 R88, [R232+0x1900] ;  /* 0x00190000e858783b */ /* 0x000fe60000004200 */
[----:B-1----:R-:W-:Y:S02]  /*b780*/  FFMA.FTZ R2, R100, c[0x0][0x2d0], -R97 ;  /* 0x0000b40064027a23 */ /* 0x002fe40000010861 */
[----:B------:R-:W-:Y:S02]  /*b790*/  FFMA.FTZ R100, R154, c[0x0][0x2d0], -R96 ;  /* 0x0000b4009a647a23 */ /* 0x000fe40000010860 */
[-C--:B---3--:R-:W-:Y:S01]  /*b7a0*/  HMMA.16816.F32.BF16 R36, R72, R80.reuse, R36 ;  /* 0x000000504824723c */ /* 0x088fe20000041824 */
[----:B------:R1:W2:Y:S03]  /*b7b0*/  MUFU.EX2 R179, R2 ;  /* 0x0000000200b37308 */ /* 0x0002a60000000800 */
[----:B------:R-:W-:Y:S04]  /*b7c0*/  IMAD.MOV.U32 R154, RZ, RZ, R188 ;  /* 0x000000ffff9a7224 */ /* 0x000fe800078e00bc */
[C---:B------:R-:W-:Y:S03]  /*b7d0*/  HMMA.16816.F32.BF16 R40, R76.reuse, R80, R40 ;  /* 0x000000504c28723c */ /* 0x040fe60000041828 */
[----:B------:R-:W-:Y:S05]  /*b7e0*/  MUFU.EX2 R188, R99 ;  /* 0x0000006300bc7308 */ /* 0x000fea0000000800 */
[-C--:B------:R-:W-:Y:S08]  /*b7f0*/  HMMA.16816.F32.BF16 R44, R76, R82.reuse, R44 ;  /* 0x000000524c2c723c */ /* 0x080ff0000004182c */
[C---:B------:R-:W-:Y:S01]  /*b800*/  HMMA.16816.F32.BF16 R48, R72.reuse, R82, R48 ;  /* 0x000000524830723c */ /* 0x040fe20000041830 */
[----:B-1----:R-:W-:Y:S01]  /*b810*/  FFMA.FTZ R2, R101, c[0x0][0x2d0], -R98 ;  /* 0x0000b40065027a23 */ /* 0x002fe20000010862 */
[----:B------:R-:W1:Y:S02]  /*b820*/  LDSM.16.MT88.4 R80, [R229+0x1900] ;  /* 0x00190000e550783b */ /* 0x000e640000004200 */
[----:B------:R-:W-:Y:S01]  /*b830*/  FFMA.FTZ R101, R153, c[0x0][0x2d0], -R96 ;  /* 0x0000b40099657a23 */ /* 0x000fe20000010860 */
[----:B------:R3:W-:Y:S01]  /*b840*/  MUFU.EX2 R172, R2 ;  /* 0x0000000200ac7308 */ /* 0x0007e20000000800 */
[----:B------:R-:W-:Y:S02]  /*b850*/  IMAD.MOV.U32 R153, RZ, RZ, R132 ;  /* 0x000000ffff997224 */ /* 0x000fe400078e0084 */
[-C--:B------:R-:W-:Y:S01]  /*b860*/  HMMA.16816.F32.BF16 R52, R72, R84.reuse, R52 ;  /* 0x000000544834723c */ /* 0x080fe20000041834 */
[----:B------:R-:W-:Y:S07]  /*b870*/  IMAD.MOV.U32 R132, RZ, RZ, R139 ;  /* 0x000000ffff847224 */ /* 0x000fee00078e008b */
[C---:B------:R-:W-:Y:S07]  /*b880*/  HMMA.16816.F32.BF16 R56, R76.reuse, R84, R56 ;  /* 0x000000544c38723c */ /* 0x040fee0000041838 */
[--C-:B------:R-:W-:Y:S01]  /*b890*/  FFMA.FTZ R84, R111, c[0x0][0x2d0], -R92.reuse ;  /* 0x0000b4006f547a23 */ /* 0x100fe2000001085c */
[-C--:B------:R-:W-:Y:S01]  /*b8a0*/  HMMA.16816.F32.BF16 R60, R76, R86.reuse, R60 ;  /* 0x000000564c3c723c */ /* 0x080fe2000004183c */
[----:B------:R-:W-:Y:S02]  /*b8b0*/  FFMA.FTZ R111, R251, c[0x0][0x2d0], -R92 ;  /* 0x0000b400fb6f7a23 */ /* 0x000fe4000001085c */
[----:B------:R1:W-:Y:S01]  /*b8c0*/  MUFU.EX2 R139, R84 ;  /* 0x00000054008b7308 */ /* 0x0003e20000000800 */
[----:B------:R-:W-:Y:S02]  /*b8d0*/  IMAD.MOV.U32 R251, RZ, RZ, R142 ;  /* 0x000000fffffb7224 */ /* 0x000fe400078e008e */
[----:B---3--:R-:W-:Y:S01]  /*b8e0*/  FFMA.FTZ R2, R103, c[0x0][0x2d0], -R98 ;  /* 0x0000b40067027a23 */ /* 0x008fe20000010862 */
[----:B--2---:R-:W-:Y:S01]  /*b8f0*/  F2FP.BF16.PACK_AB R76, R179, R173 ;  /* 0x000000adb34c723e */ /* 0x004fe200000010ff */
[----:B------:R-:W-:Y:S01]  /*b900*/  HMMA.16816.F32.BF16 R64, R72, R86, R64 ;  /* 0x000000564840723c */ /* 0x000fe20000041840 */
[--C-:B------:R-:W-:Y:S03]  /*b910*/  FFMA.FTZ R103, R212, c[0x0][0x2d0], -R97.reuse ;  /* 0x0000b400d4677a23 */ /* 0x100fe60000010861 */
[----:B------:R-:W-:Y:S01]  /*b920*/  IMAD.MOV.U32 R212, RZ, RZ, R148 ;  /* 0x000000ffffd47224 */ /* 0x000fe200078e0094 */
[----:B------:R2:W3:Y:S02]  /*b930*/  MUFU.EX2 R178, R2 ;  /* 0x0000000200b27308 */ /* 0x0004e40000000800 */
[----:B------:R-:W-:Y:S01]  /*b940*/  F2FP.BF16.PACK_AB R73, R174, R175 ;  /* 0x000000afae49723e */ /* 0x000fe200000010ff */
[----:B-1----:R-:W-:Y:S01]  /*b950*/  LDSM.16.MT88.4 R84, [R231+0x1900] ;  /* 0x00190000e754783b */ /* 0x002fe20000004200 */
[--C-:B--2---:R-:W-:Y:S03]  /*b960*/  FFMA.FTZ R2, R112, c[0x0][0x2d0], -R97.reuse ;  /* 0x0000b40070027a23 */ /* 0x104fe60000010861 */
[----:B---3--:R-:W-:Y:S03]  /*b970*/  F2FP.BF16.PACK_AB R77, R178, R172 ;  /* 0x000000acb24d723e */ /* 0x008fe600000010ff */
[----:B------:R1:W2:Y:S02]  /*b980*/  MUFU.EX2 R221, R2 ;  /* 0x0000000200dd7308 */ /* 0x0002a40000000800 */
[--C-:B-1----:R-:W-:Y:S01]  /*b990*/  FFMA.FTZ R2, R113, c[0x0][0x2d0], -R98.reuse ;  /* 0x0000b40071027a23 */ /* 0x102fe20000010862 */
[----:B--2---:R-:W-:Y:S07]  /*b9a0*/  F2FP.BF16.PACK_AB R78, R221, R177 ;  /* 0x000000b1dd4e723e */ /* 0x004fee00000010ff */
[----:B------:R1:W-:Y:S02]  /*b9b0*/  MUFU.EX2 R176, R2 ;  /* 0x0000000200b07308 */ /* 0x0003e40000000800 */
[--C-:B-1----:R-:W-:Y:S02]  /*b9c0*/  FFMA.FTZ R2, R114, c[0x0][0x2d0], -R98.reuse ;  /* 0x0000b40072027a23 */ /* 0x102fe40000010862 */
[----:B------:R-:W-:Y:S06]  /*b9d0*/  FFMA.FTZ R114, R225, c[0x0][0x2d0], -R98 ;  /* 0x0000b400e1727a23 */ /* 0x000fec0000010862 */
[----:B------:R1:W2:Y:S02]  /*b9e0*/  MUFU.EX2 R218, R2 ;  /* 0x0000000200da7308 */ /* 0x0002a40000000800 */
[----:B-1----:R-:W-:Y:S01]  /*b9f0*/  FFMA.FTZ R2, R201, c[0x0][0x2d0], -R92 ;  /* 0x0000b400c9027a23 */ /* 0x002fe2000001085c */
[----:B--2---:R-:W-:Y:S07]  /*ba00*/  F2FP.BF16.PACK_AB R79, R218, R176 ;  /* 0x000000b0da4f723e */ /* 0x004fee00000010ff */
[----:B------:R1:W-:Y:S02]  /*ba10*/  MUFU.EX2 R215, R2 ;  /* 0x0000000200d77308 */ /* 0x0003e40000000800 */
[--C-:B-1----:R-:W-:Y:S08]  /*ba20*/  FFMA.FTZ R2, R204, c[0x0][0x2d0], -R96.reuse ;  /* 0x0000b400cc027a23 */ /* 0x102ff00000010860 */
[----:B------:R1:W-:Y:S02]  /*ba30*/  MUFU.EX2 R182, R2 ;  /* 0x0000000200b67308 */ /* 0x0003e40000000800 */
[----:B-1----:R-:W-:Y:S08]  /*ba40*/  FFMA.FTZ R2, R207, c[0x0][0x2d0], -R96 ;  /* 0x0000b400cf027a23 */ /* 0x002ff00000010860 */
[----:B------:R1:W-:Y:S02]  /*ba50*/  MUFU.EX2 R207, R2 ;  /* 0x0000000200cf7308 */ /* 0x0003e40000000800 */
[----:B-1----:R-:W-:Y:S02]  /*ba60*/  FFMA.FTZ R2, R206, c[0x0][0x2d0], -R92 ;  /* 0x0000b400ce027a23 */ /* 0x002fe4000001085c */
[----:B------:R-:W-:Y:S06]  /*ba70*/  IMAD.MOV.U32 R206, RZ, RZ, R118 ;  /* 0x000000ffffce7224 */ /* 0x000fec00078e0076 */
[----:B------:R1:W-:Y:S01]  /*ba80*/  MUFU.EX2 R204, R2 ;  /* 0x0000000200cc7308 */ /* 0x0003e20000000800 */
[----:B------:R-:W-:Y:S02]  /*ba90*/  FFMA.FTZ R118, R203, c[0x0][0x2d0], -R97 ;  /* 0x0000b400cb767a23 */ /* 0x000fe40000010861 */
[----:B------:R-:W-:Y:S02]  /*baa0*/  IMAD.MOV.U32 R203, RZ, RZ, R184 ;  /* 0x000000ffffcb7224 */ /* 0x000fe400078e00b8 */
[----:B-1----:R-:W-:Y:S02]  /*bab0*/  FFMA.FTZ R2, R213, c[0x0][0x2d0], -R92 ;  /* 0x0000b400d5027a23 */ /* 0x002fe4000001085c */
[----:B------:R-:W-:Y:S03]  /*bac0*/  IMAD.MOV.U32 R213, RZ, RZ, R119 ;  /* 0x000000ffffd57224 */ /* 0x000fe600078e0077 */
[----:B------:R1:W-:Y:S01]  /*bad0*/  MUFU.EX2 R201, R2 ;  /* 0x0000000200c97308 */ /* 0x0003e20000000800 */
[----:B------:R-:W-:Y:S02]  /*bae0*/  FFMA.FTZ R119, R202, c[0x0][0x2d0], -R97 ;  /* 0x0000b400ca777a23 */ /* 0x000fe40000010861 */
[----:B------:R-:W-:Y:S02]  /*baf0*/  IMAD.MOV.U32 R202, RZ, RZ, R159 ;  /* 0x000000ffffca7224 */ /* 0x000fe400078e009f */
[----:B-1----:R-:W-:Y:S02]  /*bb00*/  FFMA.FTZ R2, R216, c[0x0][0x2d0], -R96 ;  /* 0x0000b400d8027a23 */ /* 0x002fe40000010860 */
[----:B------:R-:W-:Y:S03]  /*bb10*/  IMAD.MOV.U32 R216, RZ, RZ, R116 ;  /* 0x000000ffffd87224 */ /* 0x000fe600078e0074 */
[----:B------:R1:W-:Y:S01]  /*bb20*/  MUFU.EX2 R196, R2 ;  /* 0x0000000200c47308 */ /* 0x0003e20000000800 */
[----:B------:R-:W-:Y:S01]  /*bb30*/  FFMA.FTZ R116, R152, c[0x0][0x2d0], -R96 ;  /* 0x0000b40098747a23 */ /* 0x000fe20000010860 */
[----:B------:R-:W-:Y:S01]  /*bb40*/  F2FP.BF16.PACK_AB R75, R206, R216 ;  /* 0x000000d8ce4b723e */ /* 0x000fe200000010ff */
[----:B------:R-:W-:Y:S02]  /*bb50*/  IMAD.MOV.U32 R152, RZ, RZ, R133 ;  /* 0x000000ffff987224 */ /* 0x000fe400078e0085 */
[----:B------:R-:W-:Y:S02]  /*bb60*/  IMAD.MOV.U32 R133, RZ, RZ, R138 ;  /* 0x000000ffff857224 */ /* 0x000fe400078e008a */
[----:B----4-:R-:W-:Y:S03]  /*bb70*/  FFMA.FTZ R69, R69, R128, R152 ;  /* 0x0000008045457223 */ /* 0x010fe60000010098 */
[----:B------:R-:W-:Y:S01]  /*bb80*/  MUFU.EX2 R138, R100 ;  /* 0x00000064008a7308 */ /* 0x000fe20000000800 */
[----:B------:R-:W-:Y:S09]  /*bb90*/  FADD.FTZ R69, R248, R69 ;  /* 0x00000045f8457221 */ /* 0x000ff20000010000 */
[----:B------:R-:W-:Y:S01]  /*bba0*/  MUFU.EX2 R100, R118 ;  /* 0x0000007600647308 */ /* 0x000fe20000000800 */
[----:B-1----:R-:W-:Y:S02]  /*bbb0*/  FFMA.FTZ R2, R217, c[0x0][0x2d0], -R96 ;  /* 0x0000b400d9027a23 */ /* 0x002fe40000010860 */
[----:B------:R-:W-:Y:S02]  /*bbc0*/  IMAD.MOV.U32 R217, RZ, RZ, R117 ;  /* 0x000000ffffd97224 */ /* 0x000fe400078e0075 */
[----:B------:R-:W-:Y:S05]  /*bbd0*/  FFMA.FTZ R117, R227, c[0x0][0x2d0], -R92 ;  /* 0x0000b400e3757a23 */ /* 0x000fea000001085c */
[----:B------:R1:W-:Y:S01]  /*bbe0*/  MUFU.EX2 R197, R2 ;  /* 0x0000000200c57308 */ /* 0x0003e20000000800 */
[----:B------:R-:W-:Y:S01]  /*bbf0*/  F2FP.BF16.PACK_AB R74, R213, R217 ;  /* 0x000000d9d54a723e */ /* 0x000fe200000010ff */
[----:B------:R-:W-:Y:S02]  /*bc00*/  IMAD.MOV.U32 R227, RZ, RZ, R140 ;  /* 0x000000ffffe37224 */ /* 0x000fe400078e008c */
[--C-:B-1----:R-:W-:Y:S02]  /*bc10*/  FFMA.FTZ R2, R115, c[0x0][0x2d0], -R97.reuse ;  /* 0x0000b40073027a23 */ /* 0x102fe40000010861 */
[----:B------:R-:W2:Y:S04]  /*bc20*/  LDL.LU R115, [R1+0x8] ;  /* 0x0000080001737983 */ /* 0x000ea80000300800 */
[----:B------:R1:W-:Y:S01]  /*bc30*/  MUFU.EX2 R181, R2 ;  /* 0x0000000200b57308 */ /* 0x0003e20000000800 */
[----:B------:R-:W3:Y:S04]  /*bc40*/  LDL.LU R113, [R1+0x10] ;  /* 0x0000100001717983 */ /* 0x000ee80000300800 */
[----:B------:R-:W4:Y:S04]  /*bc50*/  LDL.LU R112, [R1+0xc] ;  /* 0x00000c0001707983 */ /* 0x000f280000300800 */
[----:B------:R2:W5:Y:S01]  /*bc60*/  LDL.LU R248, [R1+0x60] ;  /* 0x0000600001f87983 */ /* 0x0005620000300800 */
[--C-:B-1----:R-:W-:Y:S02]  /*bc70*/  FFMA.FTZ R2, R198, c[0x0][0x2d0], -R97.reuse ;  /* 0x0000b400c6027a23 */ /* 0x102fe40000010861 */
[----:B------:R-:W-:Y:S02]  /*bc80*/  IMAD.MOV.U32 R198, RZ, RZ, R168 ;  /* 0x000000ffffc67224 */ /* 0x000fe400078e00a8 */
[----:B------:R1:W-:Y:S03]  /*bc90*/  MUFU.EX2 R195, R2 ;  /* 0x0000000200c37308 */ /* 0x0003e60000000800 */
[----:B------:R-:W-:Y:S07]  /*bca0*/  F2FP.BF16.PACK_AB R72, R198, R199 ;  /* 0x000000c7c648723e */ /* 0x000fee00000010ff */
[-C--:B------:R-:W-:Y:S08]  /*bcb0*/  HMMA.16816.F32.BF16 R4, R72, R80.reuse, R4 ;  /* 0x000000504804723c */ /* 0x080ff00000041804 */
[C---:B------:R-:W-:Y:S01]  /*bcc0*/  HMMA.16816.F32.BF16 R8, R76.reuse, R80, R8 ;  /* 0x000000504c08723c */ /* 0x040fe20000041808 */
[----:B-1----:R-:W-:Y:S07]  /*bcd0*/  FFMA.FTZ R2, R205, c[0x0][0x2d0], -R98 ;  /* 0x0000b400cd027a23 */ /* 0x002fee0000010862 */
[-C--:B------:R-:W-:Y:S01]  /*bce0*/  HMMA.16816.F32.BF16 R12, R76, R82.reuse, R12 ;  /* 0x000000524c0c723c */ /* 0x080fe2000004180c */
[----:B------:R-:W-:Y:S01]  /*bcf0*/  IMAD.MOV.U32 R205, RZ, RZ, R150 ;  /* 0x000000ffffcd7224 */ /* 0x000fe200078e0096 */
[----:B------:R1:W-:Y:S06]  /*bd00*/  MUFU.EX2 R194, R2 ;  /* 0x0000000200c27308 */ /* 0x0003ec0000000800 */
[C---:B------:R-:W-:Y:S01]  /*bd10*/  HMMA.16816.F32.BF16 R16, R72.reuse, R82, R16 ;  /* 0x000000524810723c */ /* 0x040fe20000041810 */
[----:B------:R-:W-:Y:S07]  /*bd20*/  LDSM.16.MT88.4 R80, [R229+0x2100] ;  /* 0x00210000e550783b */ /* 0x000fee0000004200 */
[-C--:B------:R-:W-:Y:S08]  /*bd30*/  HMMA.16816.F32.BF16 R20, R72, R88.reuse, R20 ;  /* 0x000000584814723c */ /* 0x080ff00000041814 */
[C---:B------:R-:W-:Y:S01]  /*bd40*/  HMMA.16816.F32.BF16 R24, R76.reuse, R88, R24 ;  /* 0x000000584c18723c */ /* 0x040fe20000041818 */
[--C-:B-1----:R-:W-:Y:S03]  /*bd50*/  FFMA.FTZ R2, R208, c[0x0][0x2d0], -R97.reuse ;  /* 0x0000b400d0027a23 */ /* 0x102fe60000010861 */
[----:B------:R-:W-:Y:S04]  /*bd60*/  IMAD.MOV.U32 R208, RZ, RZ, R146 ;  /* 0x000000ffffd07224 */ /* 0x000fe800078e0092 */
[-C--:B------:R-:W-:Y:S01]  /*bd70*/  HMMA.16816.F32.BF16 R28, R76, R90.reuse, R28 ;  /* 0x0000005a4c1c723c */ /* 0x080fe2000004181c */
[----:B------:R1:W-:Y:S07]  /*bd80*/  MUFU.EX2 R192, R2 ;  /* 0x0000000200c07308 */ /* 0x0003ee0000000800 */
[C---:B------:R-:W-:Y:S01]  /*bd90*/  HMMA.16816.F32.BF16 R32, R72.reuse, R90, R32 ;  /* 0x0000005a4820723c */ /* 0x040fe20000041820 */
[----:B------:R-:W-:Y:S03]  /*bda0*/  LDSM.16.MT88.4 R88, [R232+0x2100] ;  /* 0x00210000e858783b */ /* 0x000fe60000004200 */
[----:B-1----:R-:W-:Y:S02]  /*bdb0*/  FFMA.FTZ R2, R210, c[0x0][0x2d0], -R97 ;  /* 0x0000b400d2027a23 */ /* 0x002fe40000010861 */
[----:B------:R-:W-:Y:S02]  /*bdc0*/  IMAD.MOV.U32 R210, RZ, RZ, R145 ;  /* 0x000000ffffd27224 */ /* 0x000fe400078e0091 */
[----:B------:R1:W-:Y:S04]  /*bdd0*/  MUFU.EX2 R193, R2 ;  /* 0x0000000200c17308 */ /* 0x0003e80000000800 */
[----:B-1----:R-:W-:Y:S02]  /*bde0*/  FFMA.FTZ R2, R211, c[0x0][0x2d0], -R98 ;  /* 0x0000b400d3027a23 */ /* 0x002fe40000010862 */
[----:B------:R-:W-:Y:S04]  /*bdf0*/  IMAD.MOV.U32 R211, RZ, RZ, R144 ;  /* 0x000000ffffd37224 */ /* 0x000fe800078e0090 */
[----:B------:R1:W-:Y:S02]  /*be00*/  MUFU.EX2 R191, R2 ;  /* 0x0000000200bf7308 */ /* 0x0003e40000000800 */
[----:B-1----:R-:W-:Y:S02]  /*be10*/  FFMA.FTZ R2, R214, c[0x0][0x2d0], -R98 ;  /* 0x0000b400d6027a23 */ /* 0x002fe40000010862 */
[----:B------:R-:W-:Y:S06]  /*be20*/  IMAD.MOV.U32 R214, RZ, RZ, R143 ;  /* 0x000000ffffd67224 */ /* 0x000fec00078e008f */
[----:B------:R1:W-:Y:S02]  /*be30*/  MUFU.EX2 R123, R2 ;  /* 0x00000002007b7308 */ /* 0x0003e40000000800 */
[--C-:B-1----:R-:W-:Y:S08]  /*be40*/  FFMA.FTZ R2, R171, c[0x0][0x2d0], -R92.reuse ;  /* 0x0000b400ab027a23 */ /* 0x102ff0000001085c */
[----:B------:R1:W-:Y:S02]  /*be50*/  MUFU.EX2 R122, R2 ;  /* 0x00000002007a7308 */ /* 0x0003e40000000800 */
[----:B-1----:R-:W-:Y:S08]  /*be60*/  FFMA.FTZ R2, R170, c[0x0][0x2d0], -R92 ;  /* 0x0000b400aa027a23 */ /* 0x002ff0000001085c */
[----:B------:R1:W-:Y:S02]  /*be70*/  MUFU.EX2 R190, R2 ;  /* 0x0000000200be7308 */ /* 0x0003e40000000800 */
[--C-:B-1----:R-:W-:Y:S02]  /*be80*/  FFMA.FTZ R2, R169, c[0x0][0x2d0], -R96.reuse ;  /* 0x0000b400a9027a23 */ /* 0x102fe40000010860 */
[----:B------:R-:W-:Y:S06]  /*be90*/  LDSM.16.MT88.4 R168, [R232+0x3100] ;  /* 0x00310000e8a8783b */ /* 0x000fec0000004200 */
[----:B------:R1:W-:Y:S02]  /*bea0*/  MUFU.EX2 R120, R2 ;  /* 0x0000000200787308 */ /* 0x0003e40000000800 */
[--C-:B-1----:R-:W-:Y:S02]  /*beb0*/  FFMA.FTZ R2, R94, c[0x0][0x2d0], -R96.reuse ;  /* 0x0000b4005e027a23 */ /* 0x102fe40000010860 */
[----:B------:R-:W1:Y:S01]  /*bec0*/  LDSM.16.MT88.4 R92, [R230+0x1900] ;  /* 0x00190000e65c783b */ /* 0x000e620000004200 */
[----:B------:R-:W-:Y:S05]  /*bed0*/  FFMA.FTZ R96, R134, c[0x0][0x2d0], -R96 ;  /* 0x0000b40086607a23 */ /* 0x000fea0000010860 */
[----:B------:R4:W-:Y:S10]  /*bee0*/  MUFU.EX2 R189, R2 ;  /* 0x0000000200bd7308 */ /* 0x0009f40000000800 */
[----:B------:R1:W-:Y:S01]  /*bef0*/  MUFU.EX2 R134, R101 ;  /* 0x0000006500867308 */ /* 0x0003e20000000800 */
[----:B--2---:R-:W-:Y:S04]  /*bf00*/  FFMA.FTZ R68, R68, R115, R223 ;  /* 0x0000007344447223 */ /* 0x004fe800000100df */
[----:B------:R-:W-:Y:S05]  /*bf10*/  FADD.FTZ R68, R226, R68 ;  /* 0x00000044e2447221 */ /* 0x000fea0000010000 */
[----:B------:R-:W-:Y:S01]  /*bf20*/  MUFU.EX2 R102, R96 ;  /* 0x0000006000667308 */ /* 0x000fe20000000800 */
[----:B---3--:R-:W-:Y:S02]  /*bf30*/  FFMA.FTZ R3, R3, R113, R222 ;  /* 0x0000007103037223 */ /* 0x008fe400000100de */
[----:B------:R-:W-:Y:S02]  /*bf40*/  FADD.FTZ R68, R245, R68 ;  /* 0x00000044f5447221 */ /* 0x000fe40000010000 */
[----:B----4-:R-:W-:Y:S02]  /*bf50*/  FFMA.FTZ R2, R220, c[0x0][0x2d0], -R97 ;  /* 0x0000b400dc027a23 */ /* 0x010fe40000010861 */
[----:B------:R-:W-:Y:S02]  /*bf60*/  FFMA.FTZ R0, R0, R112, R110 ;  /* 0x0000007000007223 */ /* 0x000fe4000001006e */
[----:B------:R-:W-:Y:S01]  /*bf70*/  FADD.FTZ R3, R224, R3 ;  /* 0x00000003e0037221 */ /* 0x000fe20000010000 */
[----:B------:R-:W2:Y:S01]  /*bf80*/  MUFU.EX2 R96, R119 ;  /* 0x0000007700607308 */ /* 0x000ea20000000800 */
[----:B------:R-:W-:Y:S02]  /*bf90*/  IMAD.MOV.U32 R220, RZ, RZ, R141 ;  /* 0x000000ffffdc7224 */ /* 0x000fe400078e008d */
[----:B------:R-:W-:Y:S02]  /*bfa0*/  FADD.FTZ R3, R244, R3 ;  /* 0x00000003f4037221 */ /* 0x000fe40000010000 */
[--C-:B-1----:R-:W-:Y:S02]  /*bfb0*/  FFMA.FTZ R101, R153, c[0x0][0x2d0], -R98.reuse ;  /* 0x0000b40099657a23 */ /* 0x102fe40000010862 */
[----:B------:R-:W-:Y:S01]  /*bfc0*/  FFMA.FTZ R97, R109, c[0x0][0x2d0], -R97 ;  /* 0x0000b4006d617a23 */ /* 0x000fe20000010861 */
[-C--:B------:R-:W-:Y:S02]  /*bfd0*/  HMMA.16816.F32.BF16 R36, R72, R92.reuse, R36 ;  /* 0x0000005c4824723c */ /* 0x080fe40000041824 */
[----:B------:R1:W-:Y:S06]  /*bfe0*/  MUFU.EX2 R127, R2 ;  /* 0x00000002007f7308 */ /* 0x0003ec0000000800 */
[C---:B------:R-:W-:Y:S04]  /*bff0*/  HMMA.16816.F32.BF16 R40, R76.reuse, R92, R40 ;  /* 0x0000005c4c28723c */ /* 0x040fe80000041828 */
[----:B------:R-:W-:Y:S04]  /*c000*/  MUFU.EX2 R112, R105 ;  /* 0x0000006900707308 */ /* 0x000fe80000000800 */
[-C--:B------:R-:W-:Y:S01]  /*c010*/  HMMA.16816.F32.BF16 R44, R76, R94.reuse, R44 ;  /* 0x0000005e4c2c723c */ /* 0x080fe2000004182c */
[----:B--2---:R-:W-:Y:S05]  /*c020*/  F2FP.BF16.PACK_AB R184, R96, R100 ;  /* 0x0000006460b8723e */ /* 0x004fea00000010ff */
[----:B------:R-:W-:Y:S02]  /*c030*/  MUFU.EX2 R105, R117 ;  /* 0x0000007500697308 */ /* 0x000fe40000000800 */
[C---:B------:R-:W-:Y:S01]  /*c040*/  HMMA.16816.F32.BF16 R48, R72.reuse, R94, R48 ;  /* 0x0000005e4830723c */ /* 0x040fe20000041830 */
[----:B------:R-:W2:Y:S03]  /*c050*/  LDSM.16.MT88.4 R92, [R230+0x2100] ;  /* 0x00210000e65c783b */ /* 0x000ea60000004200 */
[--C-:B-1----:R-:W-:Y:S04]  /*c060*/  FFMA.FTZ R2, R155, c[0x0][0x2d0], -R98.reuse ;  /* 0x0000b4009b027a23 */ /* 0x102fe80000010862 */
[-C--:B------:R-:W-:Y:S01]  /*c070*/  HMMA.16816.F32.BF16 R52, R72, R84.reuse, R52 ;  /* 0x000000544834723c */ /* 0x080fe20000041834 */
[----:B------:R-:W-:Y:S07]  /*c080*/  MUFU.EX2 R97, R97 ;  /* 0x0000006100617308 */ /* 0x000fee0000000800 */
[C---:B------:R-:W-:Y:S03]  /*c090*/  HMMA.16816.F32.BF16 R56, R76.reuse, R84, R56 ;  /* 0x000000544c38723c */ /* 0x040fe60000041838 */
[----:B------:R1:W-:Y:S05]  /*c0a0*/  MUFU.EX2 R125, R2 ;  /* 0x00000002007d7308 */ /* 0x0003ea0000000800 */
[-C--:B------:R-:W-:Y:S05]  /*c0b0*/  HMMA.16816.F32.BF16 R60, R76, R86.reuse, R60 ;  /* 0x000000564c3c723c */ /* 0x080fea000004183c */
[----:B------:R-:W3:Y:S02]  /*c0c0*/  MUFU.EX2 R110, R107 ;  /* 0x0000006b006e7308 */ /* 0x000ee40000000800 */
[--C-:B------:R-:W-:Y:S01]  /*c0d0*/  FFMA.FTZ R76, R154, c[0x0][0x2d0], -R98.reuse ;  /* 0x0000b4009a4c7a23 */ /* 0x100fe20000010862 */
[----:B------:R-:W-:Y:S01]  /*c0e0*/  HMMA.16816.F32.BF16 R64, R72, R86, R64 ;  /* 0x000000564840723c */ /* 0x000fe20000041840 */
[----:B------:R-:W-:Y:S01]  /*c0f0*/  F2FP.BF16.PACK_AB R77, R194, R180 ;  /* 0x000000b4c24d723e */ /* 0x000fe200000010ff */
[----:B------:R-:W4:Y:S02]  /*c100*/  LDSM.16.MT88.4 R84, [R231+0x2100] ;  /* 0x00210000e754783b */ /* 0x000f240000004200 */
[----:B------:R-:W-:Y:S02]  /*c110*/  F2FP.BF16.PACK_AB R78, R193, R192 ;  /* 0x000000c0c14e723e */ /* 0x000fe400000010ff */
[----:B------:R-:W-:Y:S01]  /*c120*/  F2FP.BF16.PACK_AB R79, R123, R191 ;  /* 0x000000bf7b4f723e */ /* 0x000fe200000010ff */
[----:B------:R2:W-:Y:S01]  /*c130*/  MUFU.EX2 R113, R76 ;  /* 0x0000004c00717308 */ /* 0x0005e20000000800 */
[----:B------:R-:W-:Y:S02]  /*c140*/  F2FP.BF16.PACK_AB R72, R215, R183 ;  /* 0x000000b7d748723e */ /* 0x000fe400000010ff */
[----:B------:R-:W-:Y:S02]  /*c150*/  LDSM.16.MT88.4 R152, [R229+0x3100] ;  /* 0x00310000e598783b */ /* 0x000fe40000004200 */
[----:B------:R-:W-:Y:S01]  /*c160*/  F2FP.BF16.PACK_AB R73, R207, R182 ;  /* 0x000000b6cf49723e */ /* 0x000fe200000010ff */
[--C-:B-1----:R-:W-:Y:S01]  /*c170*/  FFMA.FTZ R2, R133, c[0x0][0x2d0], -R98.reuse ;  /* 0x0000b40085027a23 */ /* 0x102fe20000010862 */
[----:B------:R-:W-:Y:S02]  /*c180*/  F2FP.BF16.PACK_AB R74, R201, R204 ;  /* 0x000000ccc94a723e */ /* 0x000fe400000010ff */
[----:B------:R-:W-:Y:S01]  /*c190*/  F2FP.BF16.PACK_AB R75, R197, R196 ;  /* 0x000000c4c54b723e */ /* 0x000fe200000010ff */
[----:B------:R-:W-:Y:S01]  /*c1a0*/  MUFU.EX2 R133, R103 ;  /* 0x0000006700857308 */ /* 0x000fe20000000800 */
[----:B---3--:R-:W-:Y:S05]  /*c1b0*/  F2FP.BF16.PACK_AB R128, R110, R112 ;  /* 0x000000706e80723e */ /* 0x008fea00000010ff */
[-C--:B------:R-:W-:Y:S04]  /*c1c0*/  HMMA.16816.F32.BF16 R4, R72, R80.reuse, R4 ;  /* 0x000000504804723c */ /* 0x080fe80000041804 */
[----:B------:R1:W-:Y:S01]  /*c1d0*/  MUFU.EX2 R124, R2 ;  /* 0x00000002007c7308 */ /* 0x0003e20000000800 */
[----:B--2---:R-:W-:Y:S09]  /*c1e0*/  F2FP.BF16.PACK_AB R76, R195, R181 ;  /* 0x000000b5c34c723e */ /* 0x004ff200000010ff */
[----:B------:R-:W2:Y:S01]  /*c1f0*/  MUFU.EX2 R103, R116 ;  /* 0x0000007400677308 */ /* 0x000ea20000000800 */
[C---:B------:R-:W-:Y:S08]  /*c200*/  HMMA.16816.F32.BF16 R8, R76.reuse, R80, R8 ;  /* 0x000000504c08723c */ /* 0x040ff00000041808 */
[-C--:B------:R-:W-:Y:S01]  /*c210*/  HMMA.16816.F32.BF16 R12, R76, R82.reuse, R12 ;  /* 0x000000524c0c723c */ /* 0x080fe2000004180c */
[----:B------:R-:W3:Y:S03]  /*c220*/  MUFU.EX2 R107, R111 ;  /* 0x0000006f006b7308 */ /* 0x000ee60000000800 */
[----:B-1----:R-:W-:Y:S04]  /*c230*/  FFMA.FTZ R2, R132, c[0x0][0x2d0], -R98 ;  /* 0x0000b40084027a23 */ /* 0x002fe80000010862 */
[C---:B------:R-:W-:Y:S01]  /*c240*/  HMMA.16816.F32.BF16 R16, R72.reuse, R82, R16 ;  /* 0x000000524810723c */ /* 0x040fe20000041810 */
[----:B------:R-:W1:Y:S02]  /*c250*/  LDSM.16.MT88.4 R80, [R229+0x2900] ;  /* 0x00290000e550783b */ /* 0x000e640000004200 */
[----:B------:R4:W-:Y:S01]  /*c260*/  MUFU.EX2 R115, R2 ;  /* 0x0000000200737308 */ /* 0x0009e20000000800 */
[----:B--2---:R-:W-:Y:S04]  /*c270*/  F2FP.BF16.PACK_AB R131, R102, R103 ;  /* 0x000000676683723e */ /* 0x004fe800000010ff */
[-C--:B------:R-:W-:Y:S01]  /*c280*/  HMMA.16816.F32.BF16 R20, R72, R88.reuse, R20 ;  /* 0x000000584814723c */ /* 0x080fe20000041814 */
[----:B------:R-:W-:Y:S04]  /*c290*/  LDSM.16.MT88.4 R116, [R230+0x3100] ;  /* 0x00310000e674783b */ /* 0x000fe80000004200 */
[----:B------:R2:W-:Y:S03]  /*c2a0*/  MUFU.EX2 R132, R104 ;  /* 0x0000006800847308 */ /* 0x0005e60000000800 */
[C---:B------:R-:W-:Y:S01]  /*c2b0*/  HMMA.16816.F32.BF16 R24, R76.reuse, R88, R24 ;  /* 0x000000584c18723c */ /* 0x040fe20000041818 */
[----:B---3--:R-:W-:Y:S06]  /*c2c0*/  F2FP.BF16.PACK_AB R130, R105, R107 ;  /* 0x0000006b6982723e */ /* 0x008fec00000010ff */
[----:B------:R-:W-:Y:S01]  /*c2d0*/  MUFU.EX2 R109, R106 ;  /* 0x0000006a006d7308 */ /* 0x000fe20000000800 */
[-C--:B------:R-:W-:Y:S01]  /*c2e0*/  HMMA.16816.F32.BF16 R28, R76, R90.reuse, R28 ;  /* 0x0000005a4c1c723c */ /* 0x080fe2000004181c */
[----:B----4-:R-:W-:Y:S02]  /*c2f0*/  FADD.FTZ R2, R247, R0 ;  /* 0x00000000f7027221 */ /* 0x010fe40000010000 */
[----:B------:R3:W5:Y:S01]  /*c300*/  LDL.LU R247, [R1+0x5c] ;  /* 0x00005c0001f77983 */ /* 0x0007620000300800 */
[----:B------:R-:W-:Y:S04]  /*c310*/  FADD.FTZ R0, R246, R69 ;  /* 0x00000045f6007221 */ /* 0x000fe80000010000 */
[C---:B------:R-:W-:Y:S01]  /*c320*/  HMMA.16816.F32.BF16 R32, R72.reuse, R90, R32 ;  /* 0x0000005a4820723c */ /* 0x040fe20000041820 */
[----:B------:R-:W-:Y:S01]  /*c330*/  FADD.FTZ R99, R243, R2 ;  /* 0x00000002f3637221 */ /* 0x000fe20000010000 */
[----:B------:R-:W4:Y:S01]  /*c340*/  LDSM.16.MT88.4 R88, [R232+0x2900] ;  /* 0x00290000e858783b */ /* 0x000f220000004200 */
[----:B------:R-:W1:Y:S01]  /*c350*/  MUFU.EX2 R106, R108 ;  /* 0x0000006c006a7308 */ /* 0x000e620000000800 */
[----:B------:R-:W-:Y:S02]  /*c360*/  FADD.FTZ R69, R241, R68 ;  /* 0x00000044f1457221 */ /* 0x000fe40000010000 */
[----:B------:R-:W-:Y:S02]  /*c370*/  FADD.FTZ R2, R240, R3 ;  /* 0x00000003f0027221 */ /* 0x000fe40000010000 */
[-C--:B------:R-:W-:Y:S01]  /*c380*/  HMMA.16816.F32.BF16 R36, R72, R92.reuse, R36 ;  /* 0x0000005c4824723c */ /* 0x080fe20000041824 */
[----:B------:R-:W-:Y:S01]  /*c390*/  FADD.FTZ R3, R237, R69 ;  /* 0x00000045ed037221 */ /* 0x000fe20000010000 */
[----:B------:R3:W5:Y:S02]  /*c3a0*/  LDL.LU R246, [R1+0x58] ;  /* 0x0000580001f67983 */ /* 0x0007640000300800 */
[----:B------:R-:W-:Y:S02]  /*c3b0*/  FADD.FTZ R2, R236, R2 ;  /* 0x00000002ec027221 */ /* 0x000fe40000010000 */
[----:B------:R3:W5:Y:S01]  /*c3c0*/  LDL.LU R245, [R1+0x54] ;  /* 0x0000540001f57983 */ /* 0x0007620000300800 */
[----:B------:R-:W-:Y:S01]  /*c3d0*/  FADD.FTZ R3, R233, R3 ;  /* 0x00000003e9037221 */ /* 0x000fe20000010000 */
[C---:B------:R-:W-:Y:S01]  /*c3e0*/  HMMA.16816.F32.BF16 R40, R76.reuse, R92, R40 ;  /* 0x0000005c4c28723c */ /* 0x040fe20000041828 */
[--C-:B--2---:R-:W-:Y:S01]  /*c3f0*/  FFMA.FTZ R104, R252, c[0x0][0x2d0], -R98.reuse ;  /* 0x0000b400fc687a23 */ /* 0x104fe20000010862 */
[----:B------:R3:W5:Y:S02]  /*c400*/  LDL.LU R244, [R1+0x50] ;  /* 0x0000500001f47983 */ /* 0x0007640000300800 */
[----:B------:R-:W-:Y:S02]  /*c410*/  FFMA.FTZ R98, R71, c[0x0][0x2d0], -R98 ;  /* 0x0000b40047627a23 */ /* 0x000fe40000010862 */
[----:B------:R3:W5:Y:S01]  /*c420*/  LDL.LU R243, [R1+0x4c] ;  /* 0x00004c0001f37983 */ /* 0x0007620000300800 */
[----:B------:R-:W-:Y:S01]  /*c430*/  FADD.FTZ R71, R242, R0 ;  /* 0x00000000f2477221 */ /* 0x000fe20000010000 */
[-C--:B------:R-:W-:Y:S01]  /*c440*/  HMMA.16816.F32.BF16 R44, R76, R94.reuse, R44 ;  /* 0x0000005e4c2c723c */ /* 0x080fe2000004182c */
[----:B------:R-:W-:Y:S01]  /*c450*/  FADD.FTZ R0, R239, R99 ;  /* 0x00000063ef007221 */ /* 0x000fe20000010000 */
[----:B------:R3:W5:Y:S01]  /*c460*/  LDL.LU R242, [R1+0x48] ;  /* 0x0000480001f27983 */ /* 0x0007620000300800 */
[----:B------:R-:W-:Y:S01]  /*c470*/  MUFU.EX2 R98, R98 ;  /* 0x0000006200627308 */ /* 0x000fe20000000800 */
[----:B------:R-:W-:Y:S01]  /*c480*/  FADD.FTZ R68, R238, R71 ;  /* 0x00000047ee447221 */ /* 0x000fe20000010000 */
[----:B-1----:R-:W-:Y:S01]  /*c490*/  F2FP.BF16.PACK_AB R129, R106, R109 ;  /* 0x0000006d6a81723e */ /* 0x002fe200000010ff */
[----:B------:R3:W5:Y:S01]  /*c4a0*/  LDL.LU R241, [R1+0x44] ;  /* 0x0000440001f17983 */ /* 0x0007620000300800 */
[----:B------:R-:W-:Y:S01]  /*c4b0*/  FADD.FTZ R69, R235, R0 ;  /* 0x00000000eb457221 */ /* 0x000fe20000010000 */
[C---:B------:R-:W-:Y:S01]  /*c4c0*/  HMMA.16816.F32.BF16 R48, R72.reuse, R94, R48 ;  /* 0x0000005e4830723c */ /* 0x040fe20000041830 */
[----:B------:R-:W-:Y:S01]  /*c4d0*/  FADD.FTZ R0, R234, R68 ;  /* 0x00000044ea007221 */ /* 0x000fe20000010000 */
[----:B------:R3:W5:Y:S02]  /*c4e0*/  LDL.LU R240, [R1+0x40] ;  /* 0x0000400001f07983 */ /* 0x0007640000300800 */
[----:B------:R-:W-:Y:S02]  /*c4f0*/  FADD.FTZ R68, R228, R2 ;  /* 0x00000002e4447221 */ /* 0x000fe40000010000 */
[----:B------:R-:W1:Y:S01]  /*c500*/  LDSM.16.MT88.4 R92, [R230+0x2900] ;  /* 0x00290000e65c783b */ /* 0x000e620000004200 */
[----:B------:R-:W-:Y:S01]  /*c510*/  FADD.FTZ R2, R158, R69 ;  /* 0x000000459e027221 */ /* 0x000fe20000010000 */
[-C--:B------:R-:W-:Y:S01]  /*c520*/  HMMA.16816.F32.BF16 R52, R72, R84.reuse, R52 ;  /* 0x000000544834723c */ /* 0x080fe20000041834 */
[----:B------:R-:W-:Y:S03]  /*c530*/  FADD.FTZ R0, R157, R0 ;  /* 0x000000009d007221 */ /* 0x000fe60000010000 */
[----:B------:R-:W-:Y:S02]  /*c540*/  FADD.FTZ R2, R202, R2 ;  /* 0x00000002ca027221 */ /* 0x000fe40000010000 */
[----:B------:R3:W5:Y:S01]  /*c550*/  LDL.LU R239, [R1+0x3c] ;  /* 0x00003c0001ef7983 */ /* 0x0007620000300800 */
[----:B------:R-:W-:Y:S01]  /*c560*/  FADD.FTZ R0, R203, R0 ;  /* 0x00000000cb007221 */ /* 0x000fe20000010000 */
[C---:B------:R-:W-:Y:S02]  /*c570*/  HMMA.16816.F32.BF16 R56, R76.reuse, R84, R56 ;  /* 0x000000544c38723c */ /* 0x040fe40000041838 */
[----:B------:R3:W5:Y:S04]  /*c580*/  LDL.LU R238, [R1+0x38] ;  /* 0x0000380001ee7983 */ /* 0x0007680000300800 */
[----:B------:R3:W5:Y:S02]  /*c590*/  LDL.LU R237, [R1+0x34] ;  /* 0x0000340001ed7983 */ /* 0x0007640000300800 */
[-C--:B------:R-:W-:Y:S02]  /*c5a0*/  HMMA.16816.F32.BF16 R60, R76, R86.reuse, R60 ;  /* 0x000000564c3c723c */ /* 0x080fe4000004183c */
[----:B------:R3:W5:Y:S04]  /*c5b0*/  LDL.LU R236, [R1+0x30] ;  /* 0x0000300001ec7983 */ /* 0x0007680000300800 */
[----:B------:R3:W5:Y:S01]  /*c5c0*/  LDL.LU R235, [R1+0x2c] ;  /* 0x00002c0001eb7983 */ /* 0x0007620000300800 */
[----:B------:R-:W-:Y:S01]  /*c5d0*/  F2FP.BF16.PACK_AB R76, R126, R127 ;  /* 0x0000007f7e4c723e */ /* 0x000fe200000010ff */
[----:B------:R-:W-:Y:S01]  /*c5e0*/  HMMA.16816.F32.BF16 R64, R72, R86, R64 ;  /* 0x000000564840723c */ /* 0x000fe20000041840 */
[----:B------:R-:W-:Y:S01]  /*c5f0*/  F2FP.BF16.PACK_AB R77, R124, R125 ;  /* 0x0000007d7c4d723e */ /* 0x000fe200000010ff */
[----:B------:R3:W5:Y:S02]  /*c600*/  LDL.LU R234, [R1+0x28] ;  /* 0x0000280001ea7983 */ /* 0x0007640000300800 */
[----:B------:R-:W-:Y:S02]  /*c610*/  F2FP.BF16.PACK_AB R78, R132, R133 ;  /* 0x00000085844e723e */ /* 0x000fe400000010ff */
[----:B------:R3:W5:Y:S01]  /*c620*/  LDL.LU R233, [R1+0x24] ;  /* 0x0000240001e97983 */ /* 0x0007620000300800 */
[----:B------:R-:W-:Y:S02]  /*c630*/  F2FP.BF16.PACK_AB R72, R190, R122 ;  /* 0x0000007abe48723e */ /* 0x000fe400000010ff */
[----:B------:R-:W-:Y:S01]  /*c640*/  F2FP.BF16.PACK_AB R73, R189, R120 ;  /* 0x00000078bd49723e */ /* 0x000fe200000010ff */
[----:B------:R3:W5:Y:S02]  /*c650*/  LDL.LU R228, [R1+0x20] ;  /* 0x0000200001e47983 */ /* 0x0007640000300800 */
[----:B------:R-:W-:Y:S02]  /*c660*/  F2FP.BF16.PACK_AB R74, R188, R139 ;  /* 0x0000008bbc4a723e */ /* 0x000fe400000010ff */
[----:B------:R-:W-:Y:S01]  /*c670*/  F2FP.BF16.PACK_AB R75, R134, R138 ;  /* 0x0000008a864b723e */ /* 0x000fe200000010ff */
[----:B------:R-:W2:Y:S01]  /*c680*/  LDSM.16.MT88.4 R84, [R231+0x2900] ;  /* 0x00290000e754783b */ /* 0x000ea20000004200 */
[----:B------:R-:W-:Y:S05]  /*c690*/  F2FP.BF16.PACK_AB R79, R113, R115 ;  /* 0x00000073714f723e */ /* 0x000fea00000010ff */
[-C--:B------:R-:W-:Y:S08]  /*c6a0*/  HMMA.16816.F32.BF16 R4, R72, R80.reuse, R4 ;  /* 0x000000504804723c */ /* 0x080ff00000041804 */
[C---:B------:R-:W-:Y:S01]  /*c6b0*/  HMMA.16816.F32.BF16 R8, R76.reuse, R80, R8 ;  /* 0x000000504c08723c */ /* 0x040fe20000041808 */
[----:B------:R-:W1:Y:S07]  /*c6c0*/  MUFU.EX2 R81, R121 ;  /* 0x0000007900517308 */ /* 0x000e6e0000000800 */
[-C--:B------:R-:W-:Y:S03]  /*c6d0*/  HMMA.16816.F32.BF16 R12, R76, R82.reuse, R12 ;  /* 0x000000524c0c723c */ /* 0x080fe6000004180c */
[----:B------:R-:W2:Y:S05]  /*c6e0*/  MUFU.EX2 R80, R114 ;  /* 0x0000007200507308 */ /* 0x000eaa0000000800 */
[C---:B------:R-:W-:Y:S05]  /*c6f0*/  HMMA.16816.F32.BF16 R16, R72.reuse, R82, R16 ;  /* 0x000000524810723c */ /* 0x040fea0000041810 */
[----:B------:R-:W-:Y:S03]  /*c700*/  MUFU.EX2 R83, R101 ;  /* 0x0000006500537308 */ /* 0x000fe60000000800 */
[-C--:B----4-:R-:W-:Y:S01]  /*c710*/  HMMA.16816.F32.BF16 R20, R72, R88.reuse, R20 ;  /* 0x000000584814723c */ /* 0x090fe20000041814 */
[----:B-1----:R-:W-:Y:S06]  /*c720*/  F2FP.BF16.PACK_AB R186, R97, R81 ;  /* 0x0000005161ba723e */ /* 0x002fec00000010ff */
[----:B------:R-:W1:Y:S01]  /*c730*/  MUFU.EX2 R82, R104 ;  /* 0x0000006800527308 */ /* 0x000e620000000800 */
[C---:B------:R-:W-:Y:S01]  /*c740*/  HMMA.16816.F32.BF16 R24, R76.reuse, R88, R24 ;  /* 0x000000584c18723c */ /* 0x040fe20000041818 */
[----:B--2---:R-:W-:Y:S07]  /*c750*/  F2FP.BF16.PACK_AB R187, R98, R80 ;  /* 0x0000005062bb723e */ /* 0x004fee00000010ff */
[-C--:B------:R-:W-:Y:S08]  /*c760*/  HMMA.16816.F32.BF16 R28, R76, R90.reuse, R28 ;  /* 0x0000005a4c1c723c */ /* 0x080ff0000004181c */
[C---:B------:R-:W-:Y:S01]  /*c770*/  HMMA.16816.F32.BF16 R32, R72.reuse, R90, R32 ;  /* 0x0000005a4820723c */ /* 0x040fe20000041820 */
[----:B-1----:R-:W-:Y:S07]  /*c780*/  F2FP.BF16.PACK_AB R185, R82, R83 ;  /* 0x0000005352b9723e */ /* 0x002fee00000010ff */
[-C--:B------:R-:W-:Y:S08]  /*c790*/  HMMA.16816.F32.BF16 R36, R72, R92.reuse, R36 ;  /* 0x0000005c4824723c */ /* 0x080ff00000041824 */
[C---:B------:R-:W-:Y:S08]  /*c7a0*/  HMMA.16816.F32.BF16 R40, R76.reuse, R92, R40 ;  /* 0x0000005c4c28723c */ /* 0x040ff00000041828 */
[-C--:B------:R-:W-:Y:S08]  /*c7b0*/  HMMA.16816.F32.BF16 R44, R76, R94.reuse, R44 ;  /* 0x0000005e4c2c723c */ /* 0x080ff0000004182c */
[C---:B------:R-:W-:Y:S08]  /*c7c0*/  HMMA.16816.F32.BF16 R48, R72.reuse, R94, R48 ;  /* 0x0000005e4830723c */ /* 0x040ff00000041830 */
[-C--:B------:R-:W-:Y:S08]  /*c7d0*/  HMMA.16816.F32.BF16 R52, R72, R84.reuse, R52 ;  /* 0x000000544834723c */ /* 0x080ff00000041834 */
[C---:B------:R-:W-:Y:S08]  /*c7e0*/  HMMA.16816.F32.BF16 R56, R76.reuse, R84, R56 ;  /* 0x000000544c38723c */ /* 0x040ff00000041838 */
[-C--:B------:R-:W-:Y:S08]  /*c7f0*/  HMMA.16816.F32.BF16 R60, R76, R86.reuse, R60 ;  /* 0x000000564c3c723c */ /* 0x080ff0000004183c */
[----:B------:R-:W-:Y:S08]  /*c800*/  HMMA.16816.F32.BF16 R64, R72, R86, R64 ;  /* 0x000000564840723c */ /* 0x000ff00000041840 */
[-C--:B------:R-:W-:Y:S07]  /*c810*/  HMMA.16816.F32.BF16 R140, R128, R152.reuse, R4 ;  /* 0x00000098808c723c */ /* 0x080fee0000041804 */
        /* <DEDUP_REMOVED lines=22> */
[----:B------:R-:W-:Y:S01]  /*c980*/  FADD.FTZ R9, R210, R2 ;  /* 0x00000002d2097221 */ /* 0x000fe20000010000 */
[----:B------:R-:W1:Y:S01]  /*c990*/  LDSM.16.MT88.4 R4, [R231+0x3100] ;  /* 0x00310000e704783b */ /* 0x000e620000004200 */
        /* <DEDUP_REMOVED lines=9> */
[----:B------:R-:W-:Y:S02]  /*ca30*/  FADD.FTZ R8, R174, R0 ;  /* 0x00000000ae087221 */ /* 0x000fe40000010000 */
[-C--:B------:R-:W-:Y:S02]  /*ca40*/  HMMA.16816.F32.BF16 R172, R128, R116.reuse, R36 ;  /* 0x0000007480ac723c */ /* 0x080fe40000041824 */
[----:B------:R-:W-:Y:S02]  /*ca50*/  FADD.FTZ R9, R198, R2 ;  /* 0x00000002c6097221 */ /* 0x000fe40000010000 */
[----:B------:R-:W-:Y:S02]  /*ca60*/  FADD.FTZ R3, R179, R11 ;  /* 0x0000000bb3037221 */ /* 0x000fe40000010000 */
[----:B------:R-:W-:Y:S02]  /*ca70*/  FADD.FTZ R2, R178, R10 ;  /* 0x0000000ab2027221 */ /* 0x000fe40000010000 */
[----:B------:R-:W-:Y:S04]  /*ca80*/  FADD.FTZ R0, R217, R9 ;  /* 0x00000009d9007221 */ /* 0x000fe80000010000 */
[----:B------:R-:W-:Y:S02]  /*ca90*/  FADD.FTZ R11, R216, R8 ;  /* 0x00000008d80b7221 */ /* 0x000fe40000010000 */
        /* <DEDUP_REMOVED lines=27> */
[----:B------:R-:W-:Y:S01]  /*cc50*/  FADD.FTZ R3, R127, R11 ;  /* 0x0000000b7f037221 */ /* 0x000fe20000010000 */
[-C--:B-1----:R-:W-:Y:S01]  /*cc60*/  HMMA.16816.F32.BF16 R120, R128, R4.reuse, R52 ;  /* 0x000000048078723c */ /* 0x082fe20000041834 */
[----:B------:R-:W-:Y:S02]  /*cc70*/  FADD.FTZ R2, R125, R10 ;  /* 0x0000000a7d027221 */ /* 0x000fe40000010000 */
[----:B------:R-:W-:Y:S02]  /*cc80*/  FADD.FTZ R0, R190, R9 ;  /* 0x00000009be007221 */ /* 0x000fe40000010000 */
[----:B------:R-:W-:Y:S02]  /*cc90*/  FADD.FTZ R10, R126, R3 ;  /* 0x000000037e0a7221 */ /* 0x000fe40000010000 */
[----:B------:R-:W-:Y:S02]  /*cca0*/  FADD.FTZ R9, R124, R2 ;  /* 0x000000027c097221 */ /* 0x000fe40000010000 */
[----:B------:R-:W-:Y:S01]  /*ccb0*/  FADD.FTZ R11, R189, R8 ;  /* 0x00000008bd0b7221 */ /* 0x000fe20000010000 */
[C---:B------:R-:W-:Y:S02]  /*ccc0*/  HMMA.16816.F32.BF16 R124, R184.reuse, R4, R56 ;  /* 0x00000004b87c723c */ /* 0x040fe40000041838 */
        /* <DEDUP_REMOVED lines=26> */
[----:B------:R1:W-:Y:S01]  /*ce70*/  STL [R1+0x8], R3 ;  /* 0x0000080301007387 */ /* 0x0003e20000100800 */
[----:B------:R-:W-:Y:S02]  /*ce80*/  FADD.FTZ R0, R98, R0 ;  /* 0x0000000062007221 */ /* 0x000fe40000010000 */
[----:B------:R-:W-:Y:S01]  /*ce90*/  IMAD.MOV.U32 R134, RZ, RZ, R70 ;  /* 0x000000ffff867224 */ /* 0x000fe200078e0046 */
[----:B------:R3:W-:Y:S01]  /*cea0*/  STL [R1+0x10], R2 ;  /* 0x0000100201007387 */ /* 0x0007e20000100800 */
[----:B------:R-:W-:Y:S02]  /*ceb0*/  IMAD.MOV.U32 R132, RZ, RZ, R136 ;  /* 0x000000ffff847224 */ /* 0x000fe400078e0088 */
[----:B------:R-:W-:Y:S01]  /*cec0*/  IMAD.MOV.U32 R133, RZ, RZ, R135 ;  /* 0x000000ffff857224 */ /* 0x000fe200078e0087 */
[----:B------:R3:W-:Y:S01]  /*ced0*/  STL [R1+0xc], R0 ;  /* 0x00000c0001007387 */ /* 0x0007e20000100800 */
[----:B-1----:R-:W-:Y:S01]  /*cee0*/  IMAD.MOV.U32 R3, RZ, RZ, R137 ;  /* 0x000000ffff037224 */ /* 0x002fe200078e0089 */
[----:B------:R-:W-:-:S05]  /*cef0*/  @P0 BRA `(.L_x_662) ;  /* 0xffffa97000000947 */ /* 0x000fca000383ffff */
.L_x_659:
[----:B------:R-:W-:-:S13]  /*cf00*/  ISETP.LE.AND P0, PT, RZ, UR6, PT ;  /* 0x00000006ff007c0c */ /* 0x000fda000bf03270 */
[----:B------:R-:W-:Y:S05]  /*cf10*/  @!P0 BRA `(.L_x_663) ;  /* 0x0000425000008947 */ /* 0x000fea0003800000 */
[----:B------:R-:W-:Y:S01]  /*cf20*/  IMAD.MOV.U32 R3, RZ, RZ, R136 ;  /* 0x000000ffff037224 */ /* 0x000fe200078e0088 */
[----:B------:R-:W-:Y:S01]  /*cf30*/  MOV R138, R70 ;  /* 0x00000046008a7202 */ /* 0x000fe20000000f00 */
[----:B--23--:R-:W-:Y:S01]  /*cf40*/  IMAD.MOV.U32 R0, RZ, RZ, R137 ;  /* 0x000000ffff007224 */ /* 0x00cfe200078e0089 */
[----:B------:R-:W-:Y:S01]  /*cf50*/  MOV R133, R135 ;  /* 0x0000008700857202 */ /* 0x000fe20000000f00 */
[----:B------:R-:W-:Y:S05]  /*cf60*/  BRA `(.L_x_664) ;  /* 0x0000040000007947 */ /* 0x000fea0003800000 */
.L_x_666:
        /* <DEDUP_REMOVED lines=30> */
[----:B------:R-:W2:Y:S04]  /*d150*/  SHFL.IDX PT, R134, R132, 0x1, 0x181f ;  /* 0x00381f0084867f89 */ /* 0x000ea800000e0000 */
[----:B------:R-:W3:Y:S04]  /*d160*/  SHFL.IDX PT, R137, R2, RZ, 0x181f ;  /* 0x00181fff02897589 */ /* 0x000ee800000e0000 */
[----:B------:R-:W4:Y:S04]  /*d170*/  SHFL.IDX PT, R135, R2, 0x1, 0x181f ;  /* 0x00381f0002877f89 */ /* 0x000f2800000e0000 */
[----:B------:R-:W5:Y:S04]  /*d180*/  SHFL.IDX PT, R190, R132, 0x3, 0x181f ;  /* 0x00781f0084be7f89 */ /* 0x000f6800000e0000 */
[----:B------:R-:W5:Y:S01]  /*d190*/  SHFL.IDX PT, R139, R2, 0x2, 0x181f ;  /* 0x00581f00028b7f89 */ /* 0x000f6200000e0000 */
[-C--:B-1----:R-:W-:Y:S03]  /*d1a0*/  IADD3 R136, P1, R136, R247.reuse, RZ ;  /* 0x000000f788887210 */ /* 0x082fe60007f3e0ff */
[----:B------:R-:W1:Y:S04]  /*d1b0*/  SHFL.IDX PT, R188, R132, 0x4, 0x181f ;  /* 0x00981f0084bc7f89 */ /* 0x000e6800000e0000 */
[----:B------:R-:W1:Y:S01]  /*d1c0*/  SHFL.IDX PT, R191, R2, 0x3, 0x181f ;  /* 0x00781f0002bf7f89 */ /* 0x000e6200000e0000 */
[-C--:B--2---:R-:W-:Y:S03]  /*d1d0*/  IADD3 R134, P0, R134, R247.reuse, RZ ;  /* 0x000000f786867210 */ /* 0x084fe60007f1e0ff */
[----:B------:R-:W2:Y:S01]  /*d1e0*/  SHFL.IDX PT, R189, R132, 0x5, 0x181f ;  /* 0x00b81f0084bd7f89 */ /* 0x000ea200000e0000 */
[--C-:B---3--:R-:W-:Y:S03]  /*d1f0*/  IMAD.X R137, R137, 0x1, R246.reuse, P1 ;  /* 0x0000000189897824 */ /* 0x108fe600008e06f6 */
[----:B------:R-:W3:Y:S01]  /*d200*/  SHFL.IDX PT, R195, R2, 0x4, 0x181f ;  /* 0x00981f0002c37f89 */ /* 0x000ee200000e0000 */
[-C--:B----4-:R-:W-:Y:S02]  /*d210*/  IADD3.X R135, R135, R246.reuse, RZ, P0, !PT ;  /* 0x000000f687877210 */ /* 0x090fe400007fe4ff */
[-C--:B------:R-:W-:Y:S01]  /*d220*/  IADD3 R192, P0, R192, R247.reuse, RZ ;  /* 0x000000f7c0c07210 */ /* 0x080fe20007f1e0ff */
[----:B------:R2:W-:Y:S01]  /*d230*/  LDGSTS.E.BYPASS.LTC128B.128 [R250+0x3900], [R136.64], !P6 ;  /* 0x0390000088fa7fae */ /* 0x0005e2000f101d4e */
[-C--:B-----5:R-:W-:Y:S03]  /*d240*/  IADD3 R190, P3, R190, R247.reuse, RZ ;  /* 0x000000f7bebe7210 */ /* 0x0a0fe60007f7e0ff */
[----:B------:R4:W-:Y:S01]  /*d250*/  LDGSTS.E.BYPASS.LTC128B.128 [R250+0x4100], [R134.64], !P6 ;  /* 0x0410000086fa7fae */ /* 0x0009e2000f101d4e */
[--C-:B------:R-:W-:Y:S03]  /*d260*/  IMAD.X R193, R139, 0x1, R246.reuse, P0 ;  /* 0x000000018bc17824 */ /* 0x100fe600000e06f6 */
[----:B------:R-:W4:Y:S01]  /*d270*/  SHFL.IDX PT, R132, R132, 0x6, 0x181f ;  /* 0x00d81f0084847f89 */ /* 0x000f2200000e0000 */
[-C--:B-1----:R-:W-:Y:S03]  /*d280*/  IADD3 R188, P2, R188, R247.reuse, RZ ;  /* 0x000000f7bcbc7210 */ /* 0x082fe60007f5e0ff */
[----:B------:R-:W1:Y:S01]  /*d290*/  SHFL.IDX PT, R194, R2, 0x5, 0x181f ;  /* 0x00b81f0002c27f89 */ /* 0x000e6200000e0000 */
[--C-:B------:R-:W-:Y:S03]  /*d2a0*/  IMAD.X R191, R191, 0x1, R246.reuse, P3 ;  /* 0x00000001bfbf7824 */ /* 0x100fe600018e06f6 */
[----:B------:R-:W5:Y:S04]  /*d2b0*/  SHFL.IDX PT, R2, R2, 0x6, 0x181f ;  /* 0x00d81f0002027f89 */ /* 0x000f6800000e0000 */
[----:B------:R5:W-:Y:S04]  /*d2c0*/  LDGSTS.E.BYPASS.LTC128B.128 [R250+0x4900], [R192.64], !P6 ;  /* 0x04900000c0fa7fae */ /* 0x000be8000f101d4e */
[----:B------:R5:W-:Y:S01]  /*d2d0*/  LDGSTS.E.BYPASS.LTC128B.128 [R250+0x5100], [R190.64], !P6 ;  /* 0x05100000befa7fae */ /* 0x000be2000f101d4e */
[-C--:B--2---:R-:W-:Y:S01]  /*d2e0*/  IADD3 R136, P1, R189, R247.reuse, RZ ;  /* 0x000000f7bd887210 */ /* 0x084fe20007f3e0ff */
[--C-:B---3--:R-:W-:Y:S01]  /*d2f0*/  IMAD.X R189, R195, 0x1, R246.reuse, P2 ;  /* 0x00000001c3bd7824 */ /* 0x108fe200010e06f6 */
[----:B----4-:R-:W-:Y:S04]  /*d300*/  IADD3 R134, P0, R132, R247, RZ ;  /* 0x000000f784867210 */ /* 0x010fe80007f1e0ff */
[----:B------:R2:W-:Y:S01]  /*d310*/  LDGSTS.E.BYPASS.LTC128B.128 [R250+0x5900], [R188.64], !P6 ;  /* 0x05900000bcfa7fae */ /* 0x0005e2000f101d4e */
[----:B-1----:R-:W-:Y:S01]  /*d320*/  IADD3.X R137, R194, R246, RZ, P1, !PT ;  /* 0x000000f6c2897210 */ /* 0x002fe20000ffe4ff */
[----:B-----5:R-:W-:Y:S04]  /*d330*/  IMAD.X R135, R2, 0x1, R246, P0 ;  /* 0x0000000102877824 */ /* 0x020fe800000e06f6 */
[----:B------:R2:W-:Y:S04]  /*d340*/  LDGSTS.E.BYPASS.LTC128B.128 [R250+0x6100], [R136.64], !P6 ;  /* 0x0610000088fa7fae */ /* 0x0005e8000f101d4e */
[----:B------:R2:W-:Y:S01]  /*d350*/  LDGSTS.E.BYPASS.LTC128B.128 [R250+0x6900], [R134.64], !P6 ;  /* 0x0690000086fa7fae */ /* 0x0005e2000f101d4e */
[----:B------:R-:W-:-:S05]  /*d360*/  BRA `(.L_x_665) ;  /* 0x00000ce000007947 */ /* 0x000fca0003800000 */
.L_x_664:
[----:B------:R-:W-:Y:S04]  /*d370*/  DEPBAR.LE SB0, 0x0 ;  /* 0x000080000000791a */ /* 0x000fe80000000000 */
[----:B------:R-:W-:Y:S01]  /*d380*/  BAR.SYNC.DEFER_BLOCKING 0x0 ;  /* 0x0000000000007b1d */ /* 0x000fe20000010000 */
[----:B------:R-:W-:Y:S01]  /*d390*/  IADD3 R136, R250, 0x100, RZ ;  /* 0x00000100fa887810 */ /* 0x000fe20007ffe0ff */
        /* <DEDUP_REMOVED lines=41> */
[----:B------:R-:W-:Y:S03]  /*d630*/  IMAD.WIDE.U32 R72, R248, c[0x0][0x218], R64 ;  /* 0x00008600f8487a25 */ /* 0x000fe600078e0040 */
        /* <DEDUP_REMOVED lines=28> */
[--C-:B-1----:R-:W-:Y:S03]  /*d800*/  IMAD.X R97, R103, 0x1, R246.reuse, P0 ;  /* 0x0000000167617824 */ /* 0x102fe600000e06f6 */
        /* <DEDUP_REMOVED lines=12> */
[--C-:B---3--:R-:W-:Y:S05]  /*d8d0*/  IMAD.X R105, R107, 0x1, R246.reuse, P0 ;  /* 0x000000016b697824 */ /* 0x108fea00000e06f6 */
        /* <DEDUP_REMOVED lines=119> */
.L_x_665:
        /* <DEDUP_REMOVED lines=112> */
[----:B------:R-:W2:Y:S03]  /*e750*/  SHFL.BFLY PT, R136, R132, 0x2, 0x1f ;  /* 0x0c401f0084887f89 */ /* 0x000ea600000e0000 */
[----:B------:R-:W-:Y:S04]  /*e760*/  FMNMX.FTZ R135, R90, R135, !PT ;  /* 0x000000875a877209 */ /* 0x000fe80007810000 */
[----:B------:R-:W-:Y:S01]  /*e770*/  FMNMX.FTZ R135, R91, R135, !PT ;  /* 0x000000875b877209 */ /* 0x000fe20007810000 */
[----:B------:R-:W3:Y:S03]  /*e780*/  SHFL.BFLY PT, R139, R134, 0x1, 0x1f ;  /* 0x0c201f00868b7f89 */ /* 0x000ee600000e0000 */
[----:B------:R-:W-:Y:S02]  /*e790*/  FMNMX.FTZ R135, R94, R135, !PT ;  /* 0x000000875e877209 */ /* 0x000fe40007810000 */
[----:B-1----:R-:W-:Y:S02]  /*e7a0*/  FMNMX.FTZ R137, R2, R188, !PT ;  /* 0x000000bc02897209 */ /* 0x002fe40007810000 */
[----:B------:R-:W-:Y:S03]  /*e7b0*/  FMNMX.FTZ R2, R95, R135, !PT ;  /* 0x000000875f027209 */ /* 0x000fe60007810000 */
[C---:B------:R-:W-:Y:S01]  /*e7c0*/  FMUL.FTZ R192, R137.reuse, c[0x0][0x2d0] ;  /* 0x0000b40089c07a20 */ /* 0x040fe20000410000 */
[----:B------:R-:W-:Y:S01]  /*e7d0*/  FMNMX.FTZ R135, R106, R2, !PT ;  /* 0x000000026a877209 */ /* 0x000fe20007810000 */
[----:B------:R-:W-:Y:S01]  /*e7e0*/  FADD.FTZ R0, -R137, R0 ;  /* 0x0000000089007221 */ /* 0x000fe20000010100 */
[----:B--2---:R-:W-:Y:S01]  /*e7f0*/  FMNMX.FTZ R132, R132, R136, !PT ;  /* 0x0000008884847209 */ /* 0x004fe20007810000 */
[--C-:B------:R-:W-:Y:S02]  /*e800*/  FFMA.FTZ R20, R20, c[0x0][0x2d0], -R192.reuse ;  /* 0x0000b40014147a23 */ /* 0x100fe400000108c0 */
[--C-:B------:R-:W-:Y:S02]  /*e810*/  FFMA.FTZ R21, R21, c[0x0][0x2d0], -R192.reuse ;  /* 0x0000b40015157a23 */ /* 0x100fe400000108c0 */
[----:B------:R-:W-:Y:S01]  /*e820*/  MUFU.EX2 R198, R20 ;  /* 0x0000001400c67308 */ /* 0x000fe20000000800 */
[----:B------:R-:W1:Y:S01]  /*e830*/  SHFL.BFLY PT, R189, R132, 0x1, 0x1f ;  /* 0x0c201f0084bd7f89 */ /* 0x000e6200000e0000 */
[--C-:B------:R-:W-:Y:S01]  /*e840*/  FFMA.FTZ R52, R52, c[0x0][0x2d0], -R192.reuse ;  /* 0x0000b40034347a23 */ /* 0x100fe200000108c0 */
[----:B---3--:R-:W-:Y:S01]  /*e850*/  FMNMX.FTZ R136, R134, R139, !PT ;  /* 0x0000008b86887209 */ /* 0x008fe20007810000 */
[--C-:B------:R-:W-:Y:S02]  /*e860*/  FFMA.FTZ R53, R53, c[0x0][0x2d0], -R192.reuse ;  /* 0x0000b40035357a23 */ /* 0x100fe400000108c0 */
[--C-:B------:R-:W-:Y:S02]  /*e870*/  FFMA.FTZ R64, R64, c[0x0][0x2d0], -R192.reuse ;  /* 0x0000b40040407a23 */ /* 0x100fe400000108c0 */
[--C-:B------:R-:W-:Y:S02]  /*e880*/  FFMA.FTZ R65, R65, c[0x0][0x2d0], -R192.reuse ;  /* 0x0000b40041417a23 */ /* 0x100fe400000108c0 */
[----:B------:R-:W-:Y:S01]  /*e890*/  MUFU.EX2 R193, R21 ;  /* 0x0000001500c17308 */ /* 0x000fe20000000800 */
[--C-:B------:R-:W-:Y:S02]  /*e8a0*/  FFMA.FTZ R68, R68, c[0x0][0x2d0], -R192.reuse ;  /* 0x0000b40044447a23 */ /* 0x100fe400000108c0 */
[--C-:B------:R-:W-:Y:S02]  /*e8b0*/  FFMA.FTZ R69, R69, c[0x0][0x2d0], -R192.reuse ;  /* 0x0000b40045457a23 */ /* 0x100fe400000108c0 */
[----:B------:R-:W-:Y:S02]  /*e8c0*/  FMUL.FTZ R139, R136, c[0x0][0x2d0] ;  /* 0x0000b400888b7a20 */ /* 0x000fe40000410000 */
[--C-:B------:R-:W-:Y:S02]  /*e8d0*/  FFMA.FTZ R16, R16, c[0x0][0x2d0], -R192.reuse ;  /* 0x0000b40010107a23 */ /* 0x100fe400000108c0 */
[--C-:B------:R-:W-:Y:S02]  /*e8e0*/  FFMA.FTZ R22, R22, c[0x0][0x2d0], -R139.reuse ;  /* 0x0000b40016167a23 */ /* 0x100fe4000001088b */
[----:B------:R-:W-:Y:S01]  /*e8f0*/  MUFU.EX2 R220, R16 ;  /* 0x0000001000dc7308 */ /* 0x000fe20000000800 */
[----:B------:R-:W-:Y:S01]  /*e900*/  FMUL.FTZ R2, R0, c[0x0][0x2d0] ;  /* 0x0000b40000027a20 */ /* 0x000fe20000410000 */
[----:B------:R-:W-:Y:S01]  /*e910*/  FMNMX.FTZ R0, R107, R135, !PT ;  /* 0x000000876b007209 */ /* 0x000fe20007810000 */
[--C-:B------:R-:W-:Y:S01]  /*e920*/  FFMA.FTZ R23, R23, c[0x0][0x2d0], -R139.reuse ;  /* 0x0000b40017177a23 */ /* 0x100fe2000001088b */
[----:B-1----:R-:W-:Y:S01]  /*e930*/  FMNMX.FTZ R135, R132, R189, !PT ;  /* 0x000000bd84877209 */ /* 0x002fe20007810000 */
[--C-:B------:R-:W-:Y:S01]  /*e940*/  FFMA.FTZ R54, R54, c[0x0][0x2d0], -R139.reuse ;  /* 0x0000b40036367a23 */ /* 0x100fe2000001088b */
[----:B------:R-:W-:Y:S01]  /*e950*/  LDSM.16.MT88.4 R188, [R232+0x100] ;  /* 0x00010000e8bc783b */ /* 0x000fe20000004200 */
[--C-:B------:R-:W-:Y:S01]  /*e960*/  FFMA.FTZ R55, R55, c[0x0][0x2d0], -R139.reuse ;  /* 0x0000b40037377a23 */ /* 0x100fe2000001088b */
[----:B------:R-:W-:Y:S01]  /*e970*/  FMNMX.FTZ R0, R110, R0, !PT ;  /* 0x000000006e007209 */ /* 0x000fe20007810000 */
        /* <DEDUP_REMOVED lines=18> */
[C---:B--2---:R-:W-:Y:S01]  /*eaa0*/  FMUL.FTZ R16, R134.reuse, R152 ;  /* 0x0000009886107220 */ /* 0x044fe20000410000 */
[----:B------:R-:W1:Y:S01]  /*eab0*/  SHFL.BFLY PT, R3, R0, 0x2, 0x1f ;  /* 0x0c401f0000037f89 */ /* 0x000e6200000e0000 */
[----:B------:R-:W-:Y:S01]  /*eac0*/  FMUL.FTZ R116, R134, R116 ;  /* 0x0000007486747220 */ /* 0x000fe20000410000 */
[----:B------:R2:W-:Y:S01]  /*ead0*/  MUFU.EX2 R202, R4 ;  /* 0x0000000400ca7308 */ /* 0x0005e20000000800 */
[----:B------:R-:W-:Y:S02]  /*eae0*/  FMUL.FTZ R2, R2, c[0x0][0x2d0] ;  /* 0x0000b40002027a20 */ /* 0x000fe40000410000 */
[C---:B------:R-:W-:Y:S02]  /*eaf0*/  FMUL.FTZ R117, R134.reuse, R117 ;  /* 0x0000007586757220 */ /* 0x040fe40000410000 */
[C---:B------:R-:W-:Y:S02]  /*eb00*/  FMUL.FTZ R120, R134.reuse, R120 ;  /* 0x0000007886787220 */ /* 0x040fe40000410000 */
[C---:B------:R-:W-:Y:S02]  /*eb10*/  FMUL.FTZ R121, R134.reuse, R121 ;  /* 0x0000007986797220 */ /* 0x040fe40000410000 */
[C---:B------:R-:W-:Y:S01]  /*eb20*/  FMUL.FTZ R128, R134.reuse, R128 ;  /* 0x0000008086807220 */ /* 0x040fe20000410000 */
[----:B------:R4:W5:Y:S01]  /*eb30*/  MUFU.EX2 R132, R2 ;  /* 0x0000000200847308 */ /* 0x0009620000000800 */
[----:B------:R-:W-:Y:S02]  /*eb40*/  FMUL.FTZ R129, R134, R129 ;  /* 0x0000008186817220 */ /* 0x000fe40000410000 */
[--C-:B------:R-:W-:Y:S01]  /*eb50*/  FFMA.FTZ R37, R37, c[0x0][0x2d0], -R192.reuse ;  /* 0x0000b40025257a23 */ /* 0x100fe200000108c0 */
[----:B---3--:R-:W-:Y:S01]  /*eb60*/  LDSM.16.MT88.4 R20, [R229+0x100] ;  /* 0x00010000e514783b */ /* 0x008fe20000004200 */
[--C-:B------:R-:W-:Y:S02]  /*eb70*/  FFMA.FTZ R36, R36, c[0x0][0x2d0], -R192.reuse ;  /* 0x0000b40024247a23 */ /* 0x100fe400000108c0 */
[--C-:B------:R-:W-:Y:S02]  /*eb80*/  FFMA.FTZ R38, R38, c[0x0][0x2d0], -R139.reuse ;  /* 0x0000b40026267a23 */ /* 0x100fe4000001088b */
[--C-:B------:R-:W-:Y:S01]  /*eb90*/  FFMA.FTZ R39, R39, c[0x0][0x2d0], -R139.reuse ;  /* 0x0000b40027277a23 */ /* 0x100fe2000001088b */
[----:B------:R-:W3:Y:S01]  /*eba0*/  MUFU.EX2 R217, R5 ;  /* 0x0000000500d97308 */ /* 0x000ee20000000800 */
[--C-:B------:R-:W-:Y:S01]  /*ebb0*/  FFMA.FTZ R48, R48, c[0x0][0x2d0], -R192.reuse ;  /* 0x0000b40030307a23 */ /* 0x100fe200000108c0 */
[----:B-1----:R-:W-:Y:S01]  /*ebc0*/  FMNMX.FTZ R0, R0, R3, !PT ;  /* 0x0000000300007209 */ /* 0x002fe20007810000 */
[--C-:B------:R-:W-:Y:S02]  /*ebd0*/  FFMA.FTZ R49, R49, c[0x0][0x2d0], -R192.reuse ;  /* 0x0000b40031317a23 */ /* 0x100fe400000108c0 */
[----:B--2---:R-:W-:Y:S02]  /*ebe0*/  FMUL.FTZ R4, R134, R140 ;  /* 0x0000008c86047220 */ /* 0x004fe40000410000 */
[--C-:B------:R-:W-:Y:S02]  /*ebf0*/  FFMA.FTZ R50, R50, c[0x0][0x2d0], -R139.reuse ;  /* 0x0000b40032327a23 */ /* 0x100fe4000001088b */
[----:B------:R-:W-:Y:S01]  /*ec00*/  FFMA.FTZ R51, R51, c[0x0][0x2d0], -R139 ;  /* 0x0000b40033337a23 */ /* 0x000fe2000001088b */
[----:B------:R1:W2:Y:S01]  /*ec10*/  MUFU.EX2 R197, R17 ;  /* 0x0000001100c57308 */ /* 0x0002a20000000800 */
[--C-:B------:R-:W-:Y:S02]  /*ec20*/  FFMA.FTZ R80, R80, c[0x0][0x2d0], -R192.reuse ;  /* 0x0000b40050507a23 */ /* 0x100fe400000108c0 */
[--C-:B------:R-:W-:Y:S02]  /*ec30*/  FFMA.FTZ R113, R113, c[0x0][0x2d0], -R192.reuse ;  /* 0x0000b40071717a23 */ /* 0x100fe400000108c0 */
[----:B----4-:R-:W-:Y:S02]  /*ec40*/  FADD.FTZ R2, -R135, R133 ;  /* 0x0000008587027221 */ /* 0x010fe40000010100 */
[----:B-----5:R-:W-:Y:S02]  /*ec50*/  FMUL.FTZ R118, R132, R118 ;  /* 0x0000007684767220 */ /* 0x020fe40000410000 */
[----:B------:R-:W-:Y:S01]  /*ec60*/  FMUL.FTZ R2, R2, c[0x0][0x2d0] ;  /* 0x0000b40002027a20 */ /* 0x000fe20000410000 */
[----:B------:R4:W-:Y:S01]  /*ec70*/  MUFU.EX2 R201, R6 ;  /* 0x0000000600c97308 */ /* 0x0009e20000000800 */
[C---:B------:R-:W-:Y:S02]  /*ec80*/  FMUL.FTZ R119, R132.reuse, R119 ;  /* 0x0000007784777220 */ /* 0x040fe40000410000 */
[----:B------:R-:W-:Y:S01]  /*ec90*/  FMUL.FTZ R122, R132, R122 ;  /* 0x0000007a847a7220 */ /* 0x000fe20000410000 */
[----:B---3--:R-:W-:Y:S01]  /*eca0*/  F2FP.BF16.PACK_AB R140, R217, R202 ;  /* 0x000000cad98c723e */ /* 0x008fe200000010ff */
[----:B------:R-:W-:Y:S02]  /*ecb0*/  FMUL.FTZ R5, R134, R141 ;  /* 0x0000008d86057220 */ /* 0x000fe40000410000 */
[C---:B------:R-:W-:Y:S02]  /*ecc0*/  FMUL.FTZ R123, R132.reuse, R123 ;  /* 0x0000007b847b7220 */ /* 0x040fe40000410000 */
[C---:B------:R-:W-:Y:S01]  /*ecd0*/  FMUL.FTZ R130, R132.reuse, R130 ;  /* 0x0000008284827220 */ /* 0x040fe20000410000 */
[----:B------:R3:W5:Y:S01]  /*ece0*/  MUFU.EX2 R133, R2 ;  /* 0x0000000200857308 */ /* 0x0007620000000800 */
[----:B------:R-:W-:Y:S02]  /*ecf0*/  FMUL.FTZ R131, R132, R131 ;  /* 0x0000008384837220 */ /* 0x000fe40000410000 */
[--C-:B------:R-:W-:Y:S02]  /*ed00*/  FFMA.FTZ R115, R115, c[0x0][0x2d0], -R139.reuse ;  /* 0x0000b40073737a23 */ /* 0x100fe4000001088b */
[----:B-1----:R-:W-:Y:S02]  /*ed10*/  FMUL.FTZ R17, R134, R153 ;  /* 0x0000009986117220 */ /* 0x002fe40000410000 */
[--C-:B------:R-:W-:Y:S02]  /*ed20*/  FFMA.FTZ R32, R32, c[0x0][0x2d0], -R192.reuse ;  /* 0x0000b40020207a23 */ /* 0x100fe400000108c0 */
[--C-:B------:R-:W-:Y:S01]  /*ed30*/  FFMA.FTZ R33, R33, c[0x0][0x2d0], -R192.reuse ;  /* 0x0000b40021217a23 */ /* 0x100fe200000108c0 */
[----:B------:R-:W1:Y:S01]  /*ed40*/  MUFU.EX2 R214, R7 ;  /* 0x0000000700d67308 */ /* 0x000e620000000800 */
[--C-:B------:R-:W-:Y:S02]  /*ed50*/  FFMA.FTZ R81, R81, c[0x0][0x2d0], -R192.reuse ;  /* 0x0000b40051517a23 */ /* 0x100fe400000108c0 */
[--C-:B------:R-:W-:Y:S02]  /*ed60*/  FFMA.FTZ R82, R82, c[0x0][0x2d0], -R139.reuse ;  /* 0x0000b40052527a23 */ /* 0x100fe4000001088b */
[----:B----4-:R-:W-:Y:S01]  /*ed70*/  FMUL.FTZ R6, R132, R142 ;  /* 0x0000008e84067220 */ /* 0x010fe20000410000 */
[----:B--2---:R-:W-:Y:S01]  /*ed80*/  F2FP.BF16.PACK_AB R142, R197, R220 ;  /* 0x000000dcc58e723e */ /* 0x004fe200000010ff */
[--C-:B------:R-:W-:Y:S02]  /*ed90*/  FFMA.FTZ R83, R83, c[0x0][0x2d0], -R139.reuse ;  /* 0x0000b40053537a23 */ /* 0x100fe4000001088b */
[--C-:B------:R-:W-:Y:S01]  /*eda0*/  FFMA.FTZ R84, R84, c[0x0][0x2d0], -R192.reuse ;  /* 0x0000b40054547a23 */ /* 0x100fe200000108c0 */
[----:B------:R2:W-:Y:S01]  /*edb0*/  MUFU.EX2 R219, R18 ;  /* 0x0000001200db7308 */ /* 0x0005e20000000800 */
[--C-:B------:R-:W-:Y:S02]  /*edc0*/  FFMA.FTZ R85, R85, c[0x0][0x2d0], -R192.reuse ;  /* 0x0000b40055557a23 */ /* 0x100fe400000108c0 */
[--C-:B------:R-:W-:Y:S01]  /*edd0*/  FFMA.FTZ R86, R86, c[0x0][0x2d0], -R139.reuse ;  /* 0x0000b40056567a23 */ /* 0x100fe2000001088b */
[----:B---3--:R-:W3:Y:S01]  /*ede0*/  SHFL.BFLY PT, R2, R0, 0x1, 0x1f ;  /* 0x0c201f0000027f89 */ /* 0x008ee200000e0000 */
[C---:B-----5:R-:W-:Y:S02]  /*edf0*/  FMUL.FTZ R124, R133.reuse, R124 ;  /* 0x0000007c857c7220 */ /* 0x060fe40000410000 */
[----:B------:R-:W-:Y:S02]  /*ee00*/  FMUL.FTZ R125, R133, R125 ;  /* 0x0000007d857d7220 */ /* 0x000fe40000410000 */
[--C-:B------:R-:W-:Y:S01]  /*ee10*/  FFMA.FTZ R87, R87, c[0x0][0x2d0], -R139.reuse ;  /* 0x0000b40057577a23 */ /* 0x100fe2000001088b */
[----:B------:R-:W4:Y:S01]  /*ee20*/  MUFU.EX2 R196, R19 ;  /* 0x0000001300c47308 */ /* 0x000f220000000800 */
[--C-:B------:R-:W-:Y:S02]  /*ee30*/  FFMA.FTZ R96, R96, c[0x0][0x2d0], -R192.reuse ;  /* 0x0000b40060607a23 */ /* 0x100fe400000108c0 */
[--C-:B------:R-:W-:Y:S01]  /*ee40*/  FFMA.FTZ R97, R97, c[0x0][0x2d0], -R192.reuse ;  /* 0x0000b40061617a23 */ /* 0x100fe200000108c0 */
[----:B-1----:R-:W-:Y:S01]  /*ee50*/  F2FP.BF16.PACK_AB R141, R214, R201 ;  /* 0x000000c9d68d723e */ /* 0x002fe200000010ff */
[----:B------:R-:W-:Y:S02]  /*ee60*/  FMUL.FTZ R7, R132, R143 ;  /* 0x0000008f84077220 */ /* 0x000fe40000410000 */
[--C-:B------:R-:W-:Y:S02]  /*ee70*/  FFMA.FTZ R98, R98, c[0x0][0x2d0], -R139.reuse ;  /* 0x0000b40062627a23 */ /* 0x100fe4000001088b */
[--C-:B------:R-:W-:Y:S01]  /*ee80*/  FFMA.FTZ R99, R99, c[0x0][0x2d0], -R139.reuse ;  /* 0x0000b40063637a23 */ /* 0x100fe2000001088b */
[----:B------:R-:W-:Y:S01]  /*ee90*/  MUFU.EX2 R215, R32 ;  /* 0x0000002000d77308 */ /* 0x000fe20000000800 */
[--C-:B------:R-:W-:Y:S02]  /*eea0*/  FFMA.FTZ R100, R100, c[0x0][0x2d0], -R192.reuse ;  /* 0x0000b40064647a23 */ /* 0x100fe400000108c0 */
[--C-:B------:R-:W-:Y:S02]  /*eeb0*/  FFMA.FTZ R101, R101, c[0x0][0x2d0], -R192.reuse ;  /* 0x0000b40065657a23 */ /* 0x100fe400000108c0 */
[----:B--2---:R-:W-:Y:S02]  /*eec0*/  FMUL.FTZ R18, R132, R154 ;  /* 0x0000009a84127220 */ /* 0x004fe40000410000 */
[----:B------:R-:W-:Y:S01]  /*eed0*/  FFMA.FTZ R112, R112, c[0x0][0x2d0], -R192 ;  /* 0x0000b40070707a23 */ /* 0x000fe200000108c0 */
[----:B---3--:R-:W-:Y:S01]  /*eee0*/  FMNMX.FTZ R2, R2, R0, !PT ;  /* 0x0000000002027209 */ /* 0x008fe20007810000 */
[--C-:B------:R-:W-:Y:S01]  /*eef0*/  FFMA.FTZ R102, R102, c[0x0][0x2d0], -R139.reuse ;  /* 0x0000b40066667a23 */ /* 0x100fe2000001088b */
[----:B------:R-:W-:Y:S01]  /*ef00*/  MUFU.EX2 R216, R33 ;  /* 0x0000002100d87308 */ /* 0x000fe20000000800 */
[----:B------:R-:W-:Y:S02]  /*ef10*/  FFMA.FTZ R103, R103, c[0x0][0x2d0], -R139 ;  /* 0x0000b40067677a23 */ /* 0x000fe4000001088b */
[----:B------:R-:W-:Y:S01]  /*ef20*/  FADD.FTZ R0, -R2, R138 ;  /* 0x0000008a02007221 */ /* 0x000fe20000010100 */
[----:B----4-:R-:W-:Y:S01]  /*ef30*/  F2FP.BF16.PACK_AB R143, R196, R219 ;  /* 0x000000dbc48f723e */ /* 0x010fe200000010ff */
[----:B------:R-:W-:Y:S02]  /*ef40*/  FMUL.FTZ R138, R135, c[0x0][0x2d0] ;  /* 0x0000b400878a7a20 */ /* 0x000fe40000410000 */
[----:B------:R-:W-:Y:S02]  /*ef50*/  FMUL.FTZ R3, R2, c[0x0][0x2d0] ;  /* 0x0000b40002037a20 */ /* 0x000fe40000410000 */
[----:B------:R-:W-:Y:S01]  /*ef60*/  FMUL.FTZ R0, R0, c[0x0][0x2d0] ;  /* 0x0000b40000007a20 */ /* 0x000fe20000410000 */
[----:B------:R1:W-:Y:S01]  /*ef70*/  MUFU.EX2 R221, R35 ;  /* 0x0000002300dd7308 */ /* 0x0003e20000000800 */
[--C-:B------:R-:W-:Y:S01]  /*ef80*/  FFMA.FTZ R12, R12, c[0x0][0x2d0], -R138.reuse ;  /* 0x0000b4000c0c7a23 */ /* 0x100fe2000001088a */
[-C--:B------:R-:W-:Y:S05]  /*ef90*/  HMMA.16816.F32.BF16 R4, R140, R20.reuse, R4 ;  /* 0x000000148c04723c */ /* 0x080fea0000041804 */
[--C-:B------:R-:W-:Y:S02]  /*efa0*/  FFMA.FTZ R13, R13, c[0x0][0x2d0], -R138.reuse ;  /* 0x0000b4000d0d7a23 */ /* 0x100fe4000001088a */
[--C-:B------:R-:W-:Y:S01]  /*efb0*/  FFMA.FTZ R14, R14, c[0x0][0x2d0], -R3.reuse ;  /* 0x0000b4000e0e7a23 */ /* 0x100fe20000010803 */
[----:B------:R-:W2:Y:S01]  /*efc0*/  MUFU.EX2 R0, R0 ;  /* 0x0000000000007308 */ /* 0x000ea20000000800 */
[--C-:B------:R-:W-:Y:S03]  /*efd0*/  FFMA.FTZ R15, R15, c[0x0][0x2d0], -R3.reuse ;  /* 0x0000b4000f0f7a23 */ /* 0x100fe60000010803 */
[--C-:B------:R-:W-:Y:S02]  /*efe0*/  FFMA.FTZ R8, R8, c[0x0][0x2d0], -R138.reuse ;  /* 0x0000b40008087a23 */ /* 0x100fe4000001088a */
[--C-:B------:R-:W-:Y:S02]  /*eff0*/  FFMA.FTZ R9, R9, c[0x0][0x2d0], -R138.reuse ;  /* 0x0000b40009097a23 */ /* 0x100fe4000001088a */
[--C-:B------:R-:W-:Y:S02]  /*f000*/  FFMA.FTZ R10, R10, c[0x0][0x2d0], -R3.reuse ;  /* 0x0000b4000a0a7a23 */ /* 0x100fe40000010803 */
[----:B------:R3:W-:Y:S01]  /*f010*/  MUFU.EX2 R200, R8 ;  /* 0x0000000800c87308 */ /* 0x0007e20000000800 */
[--C-:B------:R-:W-:Y:S02]  /*f020*/  FFMA.FTZ R11, R11, c[0x0][0x2d0], -R3.reuse ;  /* 0x0000b4000b0b7a23 */ /* 0x100fe40000010803 */
[----:B------:R-:W-:Y:S02]  /*f030*/  FMUL.FTZ R19, R132, R155 ;  /* 0x0000009b84137220 */ /* 0x000fe40000410000 */
[----:B------:R-:W-:Y:S01]  /*f040*/  LDSM.16.MT88.4 R152, [R231+0x100] ;  /* 0x00010000e798783b */ /* 0x000fe20000004200 */
[--C-:B------:R-:W-:Y:S02]  /*f050*/  FFMA.FTZ R56, R56, c[0x0][0x2d0], -R138.reuse ;  /* 0x0000b40038387a23 */ /* 0x100fe4000001088a */
[--C-:B------:R-:W-:Y:S02]  /*f060*/  FFMA.FTZ R57, R57, c[0x0][0x2d0], -R138.reuse ;  /* 0x0000b40039397a23 */ /* 0x100fe4000001088a */
[----:B------:R-:W4:Y:S01]  /*f070*/  MUFU.EX2 R212, R9 ;  /* 0x0000000900d47308 */ /* 0x000f220000000800 */
[--C-:B------:R-:W-:Y:S02]  /*f080*/  FFMA.FTZ R58, R58, c[0x0][0x2d0], -R3.reuse ;  /* 0x0000b4003a3a7a23 */ /* 0x100fe40000010803 */
[--C-:B------:R-:W-:Y:S02]  /*f090*/  FFMA.FTZ R59, R59, c[0x0][0x2d0], -R3.reuse ;  /* 0x0000b4003b3b7a23 */ /* 0x100fe40000010803 */
[--C-:B------:R-:W-:Y:S02]  /*f0a0*/  FFMA.FTZ R72, R72, c[0x0][0x2d0], -R138.reuse ;  /* 0x0000b40048487a23 */ /* 0x100fe4000001088a */
[--C-:B------:R-:W-:Y:S02]  /*f0b0*/  FFMA.FTZ R73, R73, c[0x0][0x2d0], -R138.reuse ;  /* 0x0000b40049497a23 */ /* 0x100fe4000001088a */
[--C-:B------:R-:W-:Y:S01]  /*f0c0*/  FFMA.FTZ R74, R74, c[0x0][0x2d0], -R3.reuse ;  /* 0x0000b4004a4a7a23 */ /* 0x100fe20000010803 */
[----:B------:R5:W-:Y:S01]  /*f0d0*/  MUFU.EX2 R218, R12 ;  /* 0x0000000c00da7308 */ /* 0x000be20000000800 */
[--C-:B------:R-:W-:Y:S02]  /*f0e0*/  FFMA.FTZ R75, R75, c[0x0][0x2d0], -R3.reuse ;  /* 0x0000b4004b4b7a23 */ /* 0x100fe40000010803 */
[----:B-1----:R-:W-:Y:S02]  /*f0f0*/  FMUL.FTZ R35, R132, R171 ;  /* 0x000000ab84237220 */ /* 0x002fe40000410000 */
[----:B---3--:R-:W-:Y:S02]  /*f100*/  FMUL.FTZ R8, R133, R144 ;  /* 0x0000009085087220 */ /* 0x008fe40000410000 */
[C---:B--2---:R-:W-:Y:S02]  /*f110*/  FMUL.FTZ R126, R0.reuse, R126 ;  /* 0x0000007e007e7220 */ /* 0x044fe40000410000 */
[----:B------:R-:W-:Y:S01]  /*f120*/  FMUL.FTZ R127, R0, R127 ;  /* 0x0000007f007f7220 */ /* 0x000fe20000410000 */
[----:B------:R1:W2:Y:S01]  /*f130*/  MUFU.EX2 R195, R13 ;  /* 0x0000000d00c37308 */ /* 0x0002a20000000800 */
        /* <DEDUP_REMOVED lines=9> */
[----:B-----5:R-:W-:Y:S02]  /*f1d0*/  FMUL.FTZ R12, R133, R148 ;  /* 0x00000094850c7220 */ /* 0x020fe40000410000 */
[--C-:B------:R-:W-:Y:S02]  /*f1e0*/  FFMA.FTZ R25, R25, c[0x0][0x2d0], -R138.reuse ;  /* 0x0000b40019197a23 */ /* 0x100fe4000001088a */
[--C-:B------:R-:W-:Y:S01]  /*f1f0*/  FFMA.FTZ R28, R28, c[0x0][0x2d0], -R138.reuse ;  /* 0x0000b4001c1c7a23 */ /* 0x100fe2000001088a */
[----:B------:R-:W4:Y:S01]  /*f200*/  MUFU.EX2 R211, R11 ;  /* 0x0000000b00d37308 */ /* 0x000f220000000800 */
[--C-:B------:R-:W-:Y:S02]  /*f210*/  FFMA.FTZ R29, R29, c[0x0][0x2d0], -R138.reuse ;  /* 0x0000b4001d1d7a23 */ /* 0x100fe4000001088a */
[--C-:B------:R-:W-:Y:S02]  /*f220*/  FFMA.FTZ R30, R30, c[0x0][0x2d0], -R3.reuse ;  /* 0x0000b4001e1e7a23 */ /* 0x100fe40000010803 */
[----:B-1----:R-:W-:Y:S02]  /*f230*/  FMUL.FTZ R13, R133, R149 ;  /* 0x00000095850d7220 */ /* 0x002fe40000410000 */
[--C-:B------:R-:W-:Y:S02]  /*f240*/  FFMA.FTZ R40, R40, c[0x0][0x2d0], -R138.reuse ;  /* 0x0000b40028287a23 */ /* 0x100fe4000001088a */
[--C-:B------:R-:W-:Y:S01]  /*f250*/  FFMA.FTZ R41, R41, c[0x0][0x2d0], -R138.reuse ;  /* 0x0000b40029297a23 */ /* 0x100fe2000001088a */
[----:B------:R1:W-:Y:S01]  /*f260*/  MUFU.EX2 R213, R14 ;  /* 0x0000000e00d57308 */ /* 0x0003e20000000800 */
[--C-:B------:R-:W-:Y:S02]  /*f270*/  FFMA.FTZ R42, R42, c[0x0][0x2d0], -R3.reuse ;  /* 0x0000b4002a2a7a23 */ /* 0x100fe40000010803 */
[--C-:B------:R-:W-:Y:S02]  /*f280*/  FFMA.FTZ R43, R43, c[0x0][0x2d0], -R3.reuse ;  /* 0x0000b4002b2b7a23 */ /* 0x100fe40000010803 */
[----:B---3--:R-:W-:Y:S01]  /*f290*/  FMUL.FTZ R10, R0, R146 ;  /* 0x00000092000a7220 */ /* 0x008fe20000410000 */
[----:B--2---:R-:W-:Y:S01]  /*f2a0*/  F2FP.BF16.PACK_AB R146, R195, R218 ;  /* 0x000000dac392723e */ /* 0x004fe200000010ff */
[--C-:B------:R-:W-:Y:S02]  /*f2b0*/  FFMA.FTZ R44, R44, c[0x0][0x2d0], -R138.reuse ;  /* 0x0000b4002c2c7a23 */ /* 0x100fe4000001088a */
[--C-:B------:R-:W-:Y:S01]  /*f2c0*/  FFMA.FTZ R45, R45, c[0x0][0x2d0], -R138.reuse ;  /* 0x0000b4002d2d7a23 */ /* 0x100fe2000001088a */
[----:B------:R-:W2:Y:S01]  /*f2d0*/  MUFU.EX2 R194, R15 ;  /* 0x0000000f00c27308 */ /* 0x000ea20000000800 */
        /* <DEDUP_REMOVED lines=12> */
[----:B------:R1:W4:Y:S01]  /*f3a0*/  MUFU.EX2 R209, R25 ;  /* 0x0000001900d17308 */ /* 0x0003220000000800 */
[--C-:B------:R-:W-:Y:S02]  /*f3b0*/  FFMA.FTZ R88, R88, c[0x0][0x2d0], -R138.reuse ;  /* 0x0000b40058587a23 */ /* 0x100fe4000001088a */
[--C-:B------:R-:W-:Y:S01]  /*f3c0*/  FFMA.FTZ R89, R89, c[0x0][0x2d0], -R138.reuse ;  /* 0x0000b40059597a23 */ /* 0x100fe2000001088a */
[----:B--2---:R-:W-:Y:S01]  /*f3d0*/  F2FP.BF16.PACK_AB R147, R194, R213 ;  /* 0x000000d5c293723e */ /* 0x004fe200000010ff */
[----:B------:R-:W-:Y:S02]  /*f3e0*/  FMUL.FTZ R15, R0, R151 ;  /* 0x00000097000f7220 */ /* 0x000fe40000410000 */
[----:B------:R-:W2:Y:S01]  /*f3f0*/  LDSM.16.MT88.4 R148, [R230+0x100] ;  /* 0x00010000e694783b */ /* 0x000ea20000004200 */
[--C-:B------:R-:W-:Y:S02]  /*f400*/  FFMA.FTZ R90, R90, c[0x0][0x2d0], -R3.reuse ;  /* 0x0000b4005a5a7a23 */ /* 0x100fe40000010803 */
[----:B------:R5:W-:Y:S01]  /*f410*/  MUFU.EX2 R206, R28 ;  /* 0x0000001c00ce7308 */ /* 0x000be20000000800 */
[C---:B------:R-:W-:Y:S04]  /*f420*/  HMMA.16816.F32.BF16 R8, R144.reuse, R20, R8 ;  /* 0x000000149008723c */ /* 0x040fe80000041808 */
[----:B---3--:R-:W-:Y:S02]  /*f430*/  FMUL.FTZ R24, R133, R160 ;  /* 0x000000a085187220 */ /* 0x008fe40000410000 */
[--C-:B------:R-:W-:Y:S02]  /*f440*/  FFMA.FTZ R91, R91, c[0x0][0x2d0], -R3.reuse ;  /* 0x0000b4005b5b7a23 */ /* 0x100fe40000010803 */
[-C--:B------:R-:W-:Y:S01]  /*f450*/  HMMA.16816.F32.BF16 R12, R144, R22.reuse, R12 ;  /* 0x00000016900c723c */ /* 0x080fe2000004180c */
[----:B------:R3:W-:Y:S03]  /*f460*/  MUFU.EX2 R226, R26 ;  /* 0x0000001a00e27308 */ /* 0x0007e60000000800 */
[C---:B------:R-:W-:Y:S01]  /*f470*/  FMUL.FTZ R20, R134.reuse, R156 ;  /* 0x0000009c86147220 */ /* 0x040fe20000410000 */
[----:B------:R-:W-:Y:S01]  /*f480*/  MOV R156, R215 ;  /* 0x000000d7009c7202 */ /* 0x000fe20000000f00 */
[----:B------:R-:W-:Y:S02]  /*f490*/  FMUL.FTZ R21, R134, R157 ;  /* 0x0000009d86157220 */ /* 0x000fe40000410000 */
[C---:B------:R-:W-:Y:S03]  /*f4a0*/  HMMA.16816.F32.BF16 R16, R140.reuse, R22, R16 ;  /* 0x000000168c10723c */ /* 0x040fe60000041810 */
[----:B------:R-:W2:Y:S01]  /*f4b0*/  MUFU.EX2 R210, R27 ;  /* 0x0000001b00d27308 */ /* 0x000ea20000000800 */
[C---:B-1----:R-:W-:Y:S02]  /*f4c0*/  FMUL.FTZ R25, R133.reuse, R161 ;  /* 0x000000a185197220 */ /* 0x042fe40000410000 */
[--C-:B------:R-:W-:Y:S02]  /*f4d0*/  FFMA.FTZ R92, R92, c[0x0][0x2d0], -R138.reuse ;  /* 0x0000b4005c5c7a23 */ /* 0x100fe4000001088a */
[C---:B------:R-:W-:Y:S01]  /*f4e0*/  FMUL.FTZ R22, R132.reuse, R158 ;  /* 0x0000009e84167220 */ /* 0x040fe20000410000 */
[----:B----4-:R-:W-:Y:S03]  /*f4f0*/  MOV R158, R209 ;  /* 0x000000d1009e7202 */ /* 0x010fe60000000f00 */
[----:B------:R-:W-:Y:S01]  /*f500*/  FMUL.FTZ R23, R132, R159 ;  /* 0x0000009f84177220 */ /* 0x000fe20000410000 */
[----:B------:R1:W4:Y:S01]  /*f510*/  MUFU.EX2 R205, R30 ;  /* 0x0000001e00cd7308 */ /* 0x0003220000000800 */
[----:B-----5:R-:W-:Y:S01]  /*f520*/  FMUL.FTZ R28, R133, R164 ;  /* 0x000000a4851c7220 */ /* 0x020fe20000410000 */
[----:B------:R-:W-:Y:S01]  /*f530*/  MOV R159, R208 ;  /* 0x000000d0009f7202 */ /* 0x000fe20000000f00 */
[--C-:B------:R-:W-:Y:S02]  /*f540*/  FFMA.FTZ R93, R93, c[0x0][0x2d0], -R138.reuse ;  /* 0x0000b4005d5d7a23 */ /* 0x100fe4000001088a */
[----:B---3--:R-:W-:Y:S01]  /*f550*/  FMUL.FTZ R26, R0, R162 ;  /* 0x000000a2001a7220 */ /* 0x008fe20000410000 */
[-C--:B------:R-:W-:Y:S03]  /*f560*/  HMMA.16816.F32.BF16 R20, R140, R188.reuse, R20 ;  /* 0x000000bc8c14723c */ /* 0x080fe60000041814 */
[----:B------:R-:W-:Y:S01]  /*f570*/  MOV R162, R221 ;  /* 0x000000dd00a27202 */ /* 0x000fe20000000f00 */
[----:B------:R3:W5:Y:S01]  /*f580*/  MUFU.EX2 R32, R29 ;  /* 0x0000001d00207308 */ /* 0x0007620000000800 */
[--C-:B------:R-:W-:Y:S02]  /*f590*/  FFMA.FTZ R94, R94, c[0x0][0x2d0], -R3.reuse ;  /* 0x0000b4005e5e7a23 */ /* 0x100fe40000010803 */
[----:B------:R-:W-:Y:S01]  /*f5a0*/  FFMA.FTZ R95, R95, c[0x0][0x2d0], -R3 ;  /* 0x0000b4005f5f7a23 */ /* 0x000fe20000010803 */
[----:B--2---:R-:W-:Y:S01]  /*f5b0*/  MOV R157, R210 ;  /* 0x000000d2009d7202 */ /* 0x004fe20000000f00 */
[----:B------:R-:W-:Y:S03]  /*f5c0*/  FMUL.FTZ R27, R0, R163 ;  /* 0x000000a3001b7220 */ /* 0x000fe60000410000 */
[----:B------:R-:W-:Y:S01]  /*f5d0*/  MOV R163, R216 ;  /* 0x000000d800a37202 */ /* 0x000fe20000000f00 */
[----:B------:R-:W-:Y:S01]  /*f5e0*/  FFMA.FTZ R114, R114, c[0x0][0x2d0], -R139 ;  /* 0x0000b40072727a23 */ /* 0x000fe2000001088b */
[----:B------:R-:W2:Y:S01]  /*f5f0*/  MUFU.EX2 R33, R31 ;  /* 0x0000001f00217308 */ /* 0x000ea20000000800 */
[--C-:B------:R-:W-:Y:S01]  /*f600*/  FFMA.FTZ R104, R104, c[0x0][0x2d0], -R138.reuse ;  /* 0x0000b40068687a23 */ /* 0x100fe2000001088a */
[C---:B------:R-:W-:Y:S04]  /*f610*/  HMMA.16816.F32.BF16 R24, R144.reuse, R188, R24 ;  /* 0x000000bc9018723c */ /* 0x040fe80000041818 */
[----:B-1----:R-:W-:Y:S01]  /*f620*/  FMUL.FTZ R30, R0, R166 ;  /* 0x000000a6001e7220 */ /* 0x002fe20000410000 */
[----:B----4-:R-:W-:Y:S01]  /*f630*/  MOV R171, R205 ;  /* 0x000000cd00ab7202 */ /* 0x010fe20000000f00 */
[--C-:B------:R-:W-:Y:S02]  /*f640*/  FFMA.FTZ R105, R105, c[0x0][0x2d0], -R138.reuse ;  /* 0x0000b40069697a23 */ /* 0x100fe4000001088a */
[----:B------:R-:W1:Y:S01]  /*f650*/  MUFU.EX2 R207, R34 ;  /* 0x0000002200cf7308 */ /* 0x000e620000000800 */
[--C-:B------:R-:W-:Y:S03]  /*f660*/  FFMA.FTZ R108, R108, c[0x0][0x2d0], -R138.reuse ;  /* 0x0000b4006c6c7a23 */ /* 0x100fe6000001088a */
[----:B---3--:R-:W-:Y:S01]  /*f670*/  FMUL.FTZ R29, R133, R165 ;  /* 0x000000a5851d7220 */ /* 0x008fe20000410000 */
[----:B-----5:R-:W-:Y:S01]  /*f680*/  MOV R161, R32 ;  /* 0x0000002000a17202 */ /* 0x020fe20000000f00 */
[----:B------:R-:W-:Y:S01]  /*f690*/  FMUL.FTZ R32, R134, R168 ;  /* 0x000000a886207220 */ /* 0x000fe20000410000 */
[----:B------:R-:W-:Y:S01]  /*f6a0*/  MOV R168, R197 ;  /* 0x000000c500a87202 */ /* 0x000fe20000000f00 */
[----:B------:R-:W-:Y:S02]  /*f6b0*/  FFMA.FTZ R138, R109, c[0x0][0x2d0], -R138 ;  /* 0x0000b4006d8a7a23 */ /* 0x000fe4000001088a */
[----:B------:R-:W3:Y:S01]  /*f6c0*/  MUFU.EX2 R34, R37 ;  /* 0x0000002500227308 */ /* 0x000ee20000000800 */
[--C-:B------:R-:W-:Y:S02]  /*f6d0*/  FFMA.FTZ R106, R106, c[0x0][0x2d0], -R3.reuse ;  /* 0x0000b4006a6a7a23 */ /* 0x100fe40000010803 */
[--C-:B------:R-:W-:Y:S01]  /*f6e0*/  FFMA.FTZ R107, R107, c[0x0][0x2d0], -R3.reuse ;  /* 0x0000b4006b6b7a23 */ /* 0x100fe20000010803 */
[----:B--2---:R-:W-:Y:S01]  /*f6f0*/  MOV R160, R33 ;  /* 0x0000002100a07202 */ /* 0x004fe20000000f00 */
[----:B------:R-:W-:Y:S02]  /*f700*/  FMUL.FTZ R31, R0, R167 ;  /* 0x000000a7001f7220 */ /* 0x000fe40000410000 */
[----:B------:R-:W-:Y:S02]  /*f710*/  FMUL.FTZ R33, R134, R169 ;  /* 0x000000a986217220 */ /* 0x000fe40000410000 */
[--C-:B------:R-:W-:Y:S01]  /*f720*/  FFMA.FTZ R110, R110, c[0x0][0x2d0], -R3.reuse ;  /* 0x0000b4006e6e7a23 */ /* 0x100fe20000010803 */
[----:B------:R2:W4:Y:S01]  /*f730*/  MUFU.EX2 R203, R36 ;  /* 0x0000002400cb7308 */ /* 0x0005220000000800 */
[----:B------:R-:W-:Y:S01]  /*f740*/  FFMA.FTZ R3, R111, c[0x0][0x2d0], -R3 ;  /* 0x0000b4006f037a23 */ /* 0x000fe20000010803 */
[-C--:B------:R-:W-:Y:S03]  /*f750*/  HMMA.16816.F32.BF16 R28, R144, R190.reuse, R28 ;  /* 0x000000be901c723c */ /* 0x080fe6000004181c */
[----:B-1----:R-:W-:Y:S05]  /*f760*/  MOV R169, R207 ;  /* 0x000000cf00a97202 */ /* 0x002fea0000000f00 */
[----:B------:R1:W-:Y:S01]  /*f770*/  MUFU.EX2 R251, R39 ;  /* 0x0000002700fb7308 */ /* 0x0003e20000000800 */
[----:B---3--:R-:W-:Y:S03]  /*f780*/  MOV R167, R34 ;  /* 0x0000002200a77202 */ /* 0x008fe60000000f00 */
[----:B------:R-:W-:Y:S01]  /*f790*/  FMUL.FTZ R34, R132, R170 ;  /* 0x000000aa84227220 */ /* 0x000fe20000410000 */
[----:B------:R-:W-:Y:S01]  /*f7a0*/  MOV R170, R206 ;  /* 0x000000ce00aa7202 */ /* 0x000fe20000000f00 */
[C---:B------:R-:W-:Y:S04]  /*f7b0*/  FMUL.FTZ R37, R134.reuse, R173 ;  /* 0x000000ad86257220 */ /* 0x040fe80000410000 */
[----:B------:R3:W5:Y:S01]  /*f7c0*/  MUFU.EX2 R252, R38 ;  /* 0x0000002600fc7308 */ /* 0x0007620000000800 */
[C---:B------:R-:W-:Y:S04]  /*f7d0*/  HMMA.16816.F32.BF16 R32, R140.reuse, R190, R32 ;  /* 0x000000be8c20723c */ /* 0x040fe80000041820 */
[----:B--2---:R-:W-:Y:S05]  /*f7e0*/  FMUL.FTZ R36, R134, R172 ;  /* 0x000000ac86247220 */ /* 0x004fea0000410000 */
[----:B------:R2:W-:Y:S03]  /*f7f0*/  MUFU.EX2 R225, R48 ;  /* 0x0000003000e17308 */ /* 0x0005e60000000800 */
[C---:B-1----:R-:W-:Y:S07]  /*f800*/  FMUL.FTZ R39, R132.reuse, R175 ;  /* 0x000000af84277220 */ /* 0x042fee0000410000 */
[----:B------:R1:W-:Y:S01]  /*f810*/  MUFU.EX2 R223, R50 ;  /* 0x0000003200df7308 */ /* 0x0003e20000000800 */
[----:B---3--:R-:W-:Y:S09]  /*f820*/  FMUL.FTZ R38, R132, R174 ;  /* 0x000000ae84267220 */ /* 0x008ff20000410000 */
[----:B------:R3:W3:Y:S01]  /*f830*/  MUFU.EX2 R224, R49 ;  /* 0x0000003100e07308 */ /* 0x0006e20000000800 */
[-C--:B------:R-:W-:Y:S03]  /*f840*/  HMMA.16816.F32.BF16 R36, R140, R148.reuse, R36 ;  /* 0x000000948c24723c */ /* 0x080fe60000041824 */
[C---:B--2---:R-:W-:Y:S06]  /*f850*/  FMUL.FTZ R48, R133.reuse, R176 ;  /* 0x000000b085307220 */ /* 0x044fec0000410000 */
[----:B------:R2:W2:Y:S03]  /*f860*/  MUFU.EX2 R222, R51 ;  /* 0x0000003300de7308 */ /* 0x0004a60000000800 */
[C---:B-1----:R-:W-:Y:S07]  /*f870*/  FMUL.FTZ R50, R0.reuse, R178 ;  /* 0x000000b200327220 */ /* 0x042fee0000410000 */
[----:B------:R1:W-:Y:S01]  /*f880*/  MUFU.EX2 R166, R40 ;  /* 0x0000002800a67308 */ /* 0x0003e20000000800 */
[C---:B---3--:R-:W-:Y:S09]  /*f890*/  FMUL.FTZ R49, R133.reuse, R177 ;  /* 0x000000b185317220 */ /* 0x048ff20000410000 */
[----:B------:R3:W3:Y:S01]  /*f8a0*/  MUFU.EX2 R165, R41 ;  /* 0x0000002900a57308 */ /* 0x0006e20000000800 */
[C---:B--2---:R-:W-:Y:S09]  /*f8b0*/  FMUL.FTZ R51, R0.reuse, R179 ;  /* 0x000000b300337220 */ /* 0x044ff20000410000 */
[----:B------:R2:W-:Y:S01]  /*f8c0*/  MUFU.EX2 R164, R42 ;  /* 0x0000002a00a47308 */ /* 0x0005e20000000800 */
[C---:B------:R-:W-:Y:S04]  /*f8d0*/  HMMA.16816.F32.BF16 R48, R144.reuse, R148, R48 ;  /* 0x000000949030723c */ /* 0x040fe80000041830 */
[C---:B-1----:R-:W-:Y:S05]  /*f8e0*/  FMUL.FTZ R40, R133.reuse, R180 ;  /* 0x000000b485287220 */ /* 0x042fea0000410000 */
[----:B------:R1:W1:Y:S03]  /*f8f0*/  MUFU.EX2 R221, R43 ;  /* 0x0000002b00dd7308 */ /* 0x0002660000000800 */
[C---:B---3--:R-:W-:Y:S07]  /*f900*/  FMUL.FTZ R41, R133.reuse, R181 ;  /* 0x000000b585297220 */ /* 0x048fee0000410000 */
[----:B------:R3:W-:Y:S01]  /*f910*/  MUFU.EX2 R215, R44 ;  /* 0x0000002c00d77308 */ /* 0x0007e20000000800 */
[C---:B--2---:R-:W-:Y:S09]  /*f920*/  FMUL.FTZ R42, R0.reuse, R182 ;  /* 0x000000b6002a7220 */ /* 0x044ff20000410000 */
[----:B------:R2:W2:Y:S01]  /*f930*/  MUFU.EX2 R216, R45 ;  /* 0x0000002d00d87308 */ /* 0x0004a20000000800 */
[C---:B-1----:R-:W-:Y:S09]  /*f940*/  FMUL.FTZ R43, R0.reuse, R183 ;  /* 0x000000b7002b7220 */ /* 0x042ff20000410000 */
[----:B------:R-:W-:Y:S01]  /*f950*/  MUFU.EX2 R208, R52 ;  /* 0x0000003400d07308 */ /* 0x000fe20000000800 */
[-C--:B------:R-:W-:Y:S03]  /*f960*/  HMMA.16816.F32.BF16 R40, R144, R150.reuse, R40 ;  /* 0x000000969028723c */ /* 0x080fe60000041828 */
[C---:B---3--:R-:W-:Y:S01]  /*f970*/  FMUL.FTZ R44, R133.reuse, R184 ;  /* 0x000000b8852c7220 */ /* 0x048fe20000410000 */
[----:B------:R-:W-:Y:S04]  /*f980*/  MOV R184, R204 ;  /* 0x000000cc00b87202 */ /* 0x000fe80000000f00 */
[C---:B------:R-:W-:Y:S01]  /*f990*/  HMMA.16816.F32.BF16 R116, R140.reuse, R150, R116 ;  /* 0x000000968c74723c */ /* 0x040fe20000041874 */
[----:B------:R1:W-:Y:S01]  /*f9a0*/  MUFU.EX2 R210, R46 ;  /* 0x0000002e00d27308 */ /* 0x0003e20000000800 */
[----:B------:R-:W3:Y:S02]  /*f9b0*/  LDSM.16.MT88.4 R148, [R229+0x900] ;  /* 0x00090000e594783b */ /* 0x000ee40000004200 */
[----:B--2---:R-:W-:Y:S01]  /*f9c0*/  FMUL.FTZ R45, R133, R185 ;  /* 0x000000b9852d7220 */ /* 0x004fe20000410000 */
[----:B----4-:R-:W-:Y:S03]  /*f9d0*/  MOV R185, R203 ;  /* 0x000000cb00b97202 */ /* 0x010fe60000000f00 */
[-C--:B------:R-:W-:Y:S03]  /*f9e0*/  HMMA.16816.F32.BF16 R120, R140, R152.reuse, R120 ;  /* 0x000000988c78723c */ /* 0x080fe60000041878 */
[----:B------:R2:W2:Y:S01]  /*f9f0*/  MUFU.EX2 R209, R47 ;  /* 0x0000002f00d17308 */ /* 0x0004a20000000800 */
[----:B------:R-:W-:Y:S04]  /*fa00*/  MOV R192, R185 ;  /* 0x000000b900c07202 */ /* 0x000fe80000000f00 */
[C---:B------:R-:W-:Y:S05]  /*fa10*/  HMMA.16816.F32.BF16 R124, R144.reuse, R152, R124 ;  /* 0x00000098907c723c */ /* 0x040fea000004187c */
[----:B------:R-:W-:Y:S01]  /*fa20*/  MUFU.EX2 R175, R53 ;  /* 0x0000003500af7308 */ /* 0x000fe20000000800 */
[C---:B-1----:R-:W-:Y:S01]  /*fa30*/  FMUL.FTZ R46, R0.reuse, R186 ;  /* 0x000000ba002e7220 */ /* 0x042fe20000410000 */
[----:B------:R-:W-:Y:S08]  /*fa40*/  MOV R186, R198 ;  /* 0x000000c600ba7202 */ /* 0x000ff00000000f00 */
[----:B------:R-:W-:Y:S01]  /*fa50*/  MUFU.EX2 R174, R54 ;  /* 0x0000003600ae7308 */ /* 0x000fe20000000800 */
[----:B--2---:R-:W-:Y:S01]  /*fa60*/  FMUL.FTZ R47, R0, R187 ;  /* 0x000000bb002f7220 */ /* 0x004fe20000410000 */
[----:B------:R-:W-:Y:S08]  /*fa70*/  MOV R187, R194 ;  /* 0x000000c200bb7202 */ /* 0x000ff00000000f00 */
[----:B------:R1:W-:Y:S01]  /*fa80*/  MUFU.EX2 R207, R55 ;  /* 0x0000003700cf7308 */ /* 0x0003e20000000800 */
[-C--:B------:R-:W-:Y:S07]  /*fa90*/  HMMA.16816.F32.BF16 R44, R144, R154.reuse, R44 ;  /* 0x0000009a902c723c */ /* 0x080fee000004182c */
[----:B------:R-:W-:Y:S01]  /*faa0*/  F2FP.BF16.PACK_AB R146, R161, R170 ;  /* 0x000000aaa192723e */ /* 0x000fe200000010ff */
[----:B------:R-:W-:Y:S01]  /*fab0*/  HMMA.16816.F32.BF16 R128, R140, R154, R128 ;  /* 0x0000009a8c80723c */ /* 0x000fe20000041880 */
[----:B------:R-:W2:Y:S01]  /*fac0*/  LDSM.16.MT88.4 R152, [R232+0x900] ;  /* 0x00090000e898783b */ /* 0x000ea20000004200 */
[----:B------:R-:W-:Y:S02]  /*fad0*/  MUFU.EX2 R205, R64 ;  /* 0x0000004000cd7308 */ /* 0x000fe40000000800 */
[----:B------:R-:W-:Y:S02]  /*fae0*/  F2FP.BF16.PACK_AB R147, R160, R171 ;  /* 0x000000aba093723e */ /* 0x000fe400000010ff */
[----:B------:R-:W-:Y:S02]  /*faf0*/  F2FP.BF16.PACK_AB R144, R158, R227 ;  /* 0x000000e39e90723e */ /* 0x000fe400000010ff */
[----:B------:R-:W-:Y:S04]  /*fb00*/  F2FP.BF16.PACK_AB R143, R162, R169 ;  /* 0x000000a9a28f723e */ /* 0x000fe800000010ff */
[----:B------:R-:W-:Y:S01]  /*fb10*/  F2FP.BF16.PACK_AB R140, R193, R186 ;  /* 0x000000bac18c723e */ /* 0x000fe200000010ff */
[----:B------:R-:W-:Y:S01]  /*fb20*/  MUFU.EX2 R206, R65 ;  /* 0x0000004100ce7308 */ /* 0x000fe20000000800 */
[----:B------:R-:W-:Y:S01]  /*fb30*/  F2FP.BF16.PACK_AB R141, R159, R184 ;  /* 0x000000b89f8d723e */ /* 0x000fe200000010ff */
[----:B-1----:R-:W1:Y:S01]  /*fb40*/  LDSM.16.MT88.4 R52, [R230+0x900] ;  /* 0x00090000e634783b */ /* 0x002e620000004200 */
[----:B------:R-:W-:Y:S02]  /*fb50*/  F2FP.BF16.PACK_AB R142, R163, R156 ;  /* 0x0000009ca38e723e */ /* 0x000fe400000010ff */
[----:B------:R-:W-:Y:S05]  /*fb60*/  F2FP.BF16.PACK_AB R145, R157, R226 ;  /* 0x000000e29d91723e */ /* 0x000fea00000010ff */
[-C--:B---3--:R-:W-:Y:S01]  /*fb70*/  HMMA.16816.F32.BF16 R4, R140, R148.reuse, R4 ;  /* 0x000000948c04723c */ /* 0x088fe20000041804 */
[----:B------:R-:W-:Y:S07]  /*fb80*/  MUFU.EX2 R203, R66 ;  /* 0x0000004200cb7308 */ /* 0x000fee0000000800 */
[C---:B------:R-:W-:Y:S03]  /*fb90*/  HMMA.16816.F32.BF16 R8, R144.reuse, R148, R8 ;  /* 0x000000949008723c */ /* 0x040fe60000041808 */
[----:B------:R3:W-:Y:S04]  /*fba0*/  MUFU.EX2 R204, R67 ;  /* 0x0000004300cc7308 */ /* 0x0007e80000000800 */
[----:B------:R-:W-:Y:S01]  /*fbb0*/  MOV R148, R196 ;  /* 0x000000c400947202 */ /* 0x000fe20000000f00 */
[-C--:B------:R-:W-:Y:S04]  /*fbc0*/  HMMA.16816.F32.BF16 R12, R144, R150.reuse, R12 ;  /* 0x00000096900c723c */ /* 0x080fe8000004180c */
[----:B------:R-:W-:Y:S01]  /*fbd0*/  MOV R149, R195 ;  /* 0x000000c300957202 */ /* 0x000fe20000000f00 */
[----:B------:R-:W-:Y:S03]  /*fbe0*/  MUFU.EX2 R173, R56 ;  /* 0x0000003800ad7308 */ /* 0x000fe60000000800 */
[C---:B------:R-:W-:Y:S01]  /*fbf0*/  HMMA.16816.F32.BF16 R16, R140.reuse, R150, R16 ;  /* 0x000000968c10723c */ /* 0x040fe20000041810 */
[----:B------:R-:W4:Y:S06]  /*fc00*/  LDL.LU R150, [R1+0xc] ;  /* 0x00000c0001967983 */ /* 0x000f2c0000300800 */
[----:B------:R-:W1:Y:S01]  /*fc10*/  MUFU.EX2 R179, R57 ;  /* 0x0000003900b37308 */ /* 0x000e620000000800 */
[-C--:B--2---:R-:W-:Y:S01]  /*fc20*/  HMMA.16816.F32.BF16 R20, R140, R152.reuse, R20 ;  /* 0x000000988c14723c */ /* 0x084fe20000041814 */
[----:B---3--:R-:W2:Y:S03]  /*fc30*/  LDSM.16.MT88.4 R64, [R231+0x900] ;  /* 0x00090000e740783b */ /* 0x008ea60000004200 */
[----:B------:R-:W-:Y:S04]  /*fc40*/  MOV R151, R193 ;  /* 0x000000c100977202 */ /* 0x000fe80000000f00 */
[C---:B------:R-:W-:Y:S01]  /*fc50*/  HMMA.16816.F32.BF16 R24, R144.reuse, R152, R24 ;  /* 0x000000989018723c */ /* 0x040fe20000041818 */
[----:B------:R-:W-:Y:S01]  /*fc60*/  MUFU.EX2 R172, R58 ;  /* 0x0000003a00ac7308 */ /* 0x000fe20000000800 */
[----:B------:R-:W3:Y:S04]  /*fc70*/  LDL.LU R152, [R1+0x8] ;  /* 0x0000080001987983 */ /* 0x000ee80000300800 */
[----:B------:R-:W3:Y:S02]  /*fc80*/  LDL.LU R153, [R1+0x10] ;  /* 0x0000100001997983 */ /* 0x000ee40000300800 */
[-C--:B------:R-:W-:Y:S03]  /*fc90*/  HMMA.16816.F32.BF16 R28, R144, R154.reuse, R28 ;  /* 0x0000009a901c723c */ /* 0x080fe6000004181c */
[----:B------:R2:W2:Y:S05]  /*fca0*/  MUFU.EX2 R178, R59 ;  /* 0x0000003b00b27308 */ /* 0x0004aa0000000800 */
[C---:B------:R-:W-:Y:S01]  /*fcb0*/  HMMA.16816.F32.BF16 R32, R140.reuse, R154, R32 ;  /* 0x0000009a8c20723c */ /* 0x040fe20000041820 */
[----:B------:R-:W3:Y:S04]  /*fcc0*/  LDL.LU R155, [R1+0x4] ;  /* 0x00000400019b7983 */ /* 0x000ee80000300800 */
[----:B------:R-:W-:Y:S03]  /*fcd0*/  MUFU.EX2 R182, R68 ;  /* 0x0000004400b67308 */ /* 0x000fe60000000800 */
[-C--:B-1----:R-:W-:Y:S07]  /*fce0*/  HMMA.16816.F32.BF16 R36, R140, R52.reuse, R36 ;  /* 0x000000348c24723c */ /* 0x082fee0000041824 */
[----:B------:R-:W-:Y:S01]  /*fcf0*/  MUFU.EX2 R197, R69 ;  /* 0x0000004500c57308 */ /* 0x000fe20000000800 */
[C---:B------:R-:W-:Y:S01]  /*fd00*/  HMMA.16816.F32.BF16 R48, R144.reuse, R52, R48 ;  /* 0x000000349030723c */ /* 0x040fe20000041830 */
[----:B--2---:R-:W1:Y:S06]  /*fd10*/  LDSM.16.MT88.4 R56, [R229+0x1100] ;  /* 0x00110000e538783b */ /* 0x004e6c0000004200 */
[----:B------:R-:W-:Y:S01]  /*fd20*/  F2FP.BF16.PACK_AB R52, R167, R185 ;  /* 0x000000b9a734723e */ /* 0x000fe200000010ff */
[-C--:B------:R-:W-:Y:S01]  /*fd30*/  HMMA.16816.F32.BF16 R40, R144, R54.reuse, R40 ;  /* 0x000000369028723c */ /* 0x080fe20000041828 */
[----:B------:R-:W-:Y:S03]  /*fd40*/  MUFU.EX2 R181, R70 ;  /* 0x0000004600b57308 */ /* 0x000fe60000000800 */
[----:B-----5:R-:W-:Y:S04]  /*fd50*/  F2FP.BF16.PACK_AB R53, R251, R252 ;  /* 0x000000fcfb35723e */ /* 0x020fe800000010ff */
[C---:B------:R-:W-:Y:S03]  /*fd60*/  HMMA.16816.F32.BF16 R116, R140.reuse, R54, R116 ;  /* 0x000000368c74723c */ /* 0x040fe60000041874 */
[----:B------:R2:W-:Y:S04]  /*fd70*/  MUFU.EX2 R196, R71 ;  /* 0x0000004700c47308 */ /* 0x0005e80000000800 */
[----:B------:R-:W-:Y:S01]  /*fd80*/  F2FP.BF16.PACK_AB R54, R224, R225 ;  /* 0x000000e1e036723e */ /* 0x000fe200000010ff */
[-C--:B------:R-:W-:Y:S04]  /*fd90*/  HMMA.16816.F32.BF16 R120, R140, R64.reuse, R120 ;  /* 0x000000408c78723c */ /* 0x080fe80000041878 */
[----:B------:R-:W-:Y:S01]  /*fda0*/  F2FP.BF16.PACK_AB R55, R222, R223 ;  /* 0x000000dfde37723e */ /* 0x000fe200000010ff */
[----:B------:R-:W-:Y:S03]  /*fdb0*/  MUFU.EX2 R180, R72 ;  /* 0x0000004800b47308 */ /* 0x000fe60000000800 */
[C---:B------:R-:W-:Y:S07]  /*fdc0*/  HMMA.16816.F32.BF16 R124, R144.reuse, R64, R124 ;  /* 0x00000040907c723c */ /* 0x040fee000004187c */
[----:B------:R5:W-:Y:S01]  /*fdd0*/  MUFU.EX2 R177, R60 ;  /* 0x0000003c00b17308 */ /* 0x000be20000000800 */
[-C--:B------:R-:W-:Y:S01]  /*fde0*/  HMMA.16816.F32.BF16 R44, R144, R66.reuse, R44 ;  /* 0x00000042902c723c */ /* 0x080fe2000004182c */
[----:B--2---:R-:W-:Y:S06]  /*fdf0*/  LDSM.16.MT88.4 R68, [R230+0x1100] ;  /* 0x00110000e644783b */ /* 0x004fec0000004200 */
[----:B------:R-:W-:Y:S01]  /*fe00*/  MOV R147, R169 ;  /* 0x000000a900937202 */ /* 0x000fe20000000f00 */
[----:B------:R-:W-:Y:S01]  /*fe10*/  HMMA.16816.F32.BF16 R128, R140, R66, R128 ;  /* 0x000000428c80723c */ /* 0x000fe20000041880 */
[----:B------:R2:W2:Y:S01]  /*fe20*/  MUFU.EX2 R198, R61 ;  /* 0x0000003d00c67308 */ /* 0x0004a20000000800 */
[----:B------:R-:W2:Y:S02]  /*fe30*/  LDSM.16.MT88.4 R64, [R232+0x1100] ;  /* 0x00110000e840783b */ /* 0x000ea40000004200 */
[----:B------:R-:W-:Y:S02]  /*fe40*/  MOV R146, R168 ;  /* 0x000000a800927202 */ /* 0x000fe40000000f00 */
[----:B------:R-:W-:Y:S02]  /*fe50*/  MOV R111, R147 ;  /* 0x00000093006f7202 */ /* 0x000fe40000000f00 */
[-C--:B-1----:R-:W-:Y:S03]  /*fe60*/  HMMA.16816.F32.BF16 R4, R52, R56.reuse, R4 ;  /* 0x000000383404723c */ /* 0x082fe60000041804 */
[----:B------:R1:W-:Y:S02]  /*fe70*/  MUFU.EX2 R176, R62 ;  /* 0x0000003e00b07308 */ /* 0x0003e40000000800 */
[----:B-----5:R-:W-:Y:S08]  /*fe80*/  F2FP.BF16.PACK_AB R60, R165, R166 ;  /* 0x000000a6a53c723e */ /* 0x020ff000000010ff */
[----:B------:R5:W5:Y:S01]  /*fe90*/  MUFU.EX2 R183, R63 ;  /* 0x0000003f00b77308 */ /* 0x000b620000000800 */
[----:B--2---:R-:W-:Y:S09]  /*fea0*/  F2FP.BF16.PACK_AB R61, R221, R164 ;  /* 0x000000a4dd3d723e */ /* 0x004ff200000010ff */
[----:B------:R-:W2:Y:S01]  /*feb0*/  MUFU.EX2 R190, R73 ;  /* 0x0000004900be7308 */ /* 0x000ea20000000800 */
[----:B-1----:R-:W-:Y:S09]  /*fec0*/  F2FP.BF16.PACK_AB R62, R216, R215 ;  /* 0x000000d7d83e723e */ /* 0x002ff200000010ff */
[----:B------:R-:W-:Y:S01]  /*fed0*/  MUFU.EX2 R189, R74 ;  /* 0x0000004a00bd7308 */ /* 0x000fe20000000800 */
[----:B-----5:R-:W-:Y:S09]  /*fee0*/  F2FP.BF16.PACK_AB R63, R209, R210 ;  /* 0x000000d2d13f723e */ /* 0x020ff200000010ff */
[----:B------:R1:W5:Y:S01]  /*fef0*/  MUFU.EX2 R188, R75 ;  /* 0x0000004b00bc7308 */ /* 0x0003620000000800 */
[C---:B------:R-:W-:Y:S08]  /*ff00*/  HMMA.16816.F32.BF16 R8, R60.reuse, R56, R8 ;  /* 0x000000383c08723c */ /* 0x040ff00000041808 */
[-C--:B------:R-:W-:Y:S01]  /*ff10*/  HMMA.16816.F32.BF16 R12, R60, R58.reuse, R12 ;  /* 0x0000003a3c0c723c */ /* 0x080fe2000004180c */
[----:B------:R-:W-:Y:S07]  /*ff20*/  MUFU.EX2 R113, R113 ;  /* 0x0000007100717308 */ /* 0x000fee0000000800 */
[C---:B------:R-:W-:Y:S01]  /*ff30*/  HMMA.16816.F32.BF16 R16, R52.reuse, R58, R16 ;  /* 0x0000003a3410723c */ /* 0x040fe20000041810 */
[----:B------:R-:W2:Y:S02]  /*ff40*/  LDSM.16.MT88.4 R56, [R231+0x1100] ;  /* 0x00110000e738783b */ /* 0x000ea40000004200 */
[----:B------:R-:W-:Y:S05]  /*ff50*/  MUFU.EX2 R115, R115 ;  /* 0x0000007300737308 */ /* 0x000fea0000000800 */
[-C--:B------:R-:W-:Y:S01]  /*ff60*/  HMMA.16816.F32.BF16 R20, R52, R64.reuse, R20 ;  /* 0x000000403414723c */ /* 0x080fe20000041814 */
        /* <DEDUP_REMOVED lines=14> */
[----:B------:R-:W-:Y:S01]  /*10050*/  LDSM.16.MT88.4 R68, [R230+0x1900] ;  /* 0x00190000e644783b */ /* 0x000fe20000004200 */
[----:B------:R-:W-:Y:S06]  /*10060*/  MUFU.EX2 R191, R83 ;  /* 0x0000005300bf7308 */ /* 0x000fec0000000800 */
[-C--:B--2---:R-:W-:Y:S04]  /*10070*/  HMMA.16816.F32.BF16 R120, R52, R56.reuse, R120 ;  /* 0x000000383478723c */ /* 0x084fe80000041878 */
[----:B------:R2:W-:Y:S04]  /*10080*/  MUFU.EX2 R83, R76 ;  /* 0x0000004c00537308 */ /* 0x0005e80000000800 */
[C---:B------:R-:W-:Y:S06]  /*10090*/  HMMA.16816.F32.BF16 R124, R60.reuse, R56, R124 ;  /* 0x000000383c7c723c */ /* 0x040fec000004187c */
[----:B------:R-:W1:Y:S01]  /*100a0*/  MUFU.EX2 R82, R77 ;  /* 0x0000004d00527308 */ /* 0x000e620000000800 */
[----:B------:R-:W-:Y:S01]  /*100b0*/  F2FP.BF16.PACK_AB R56, R179, R173 ;  /* 0x000000adb338723e */ /* 0x000fe200000010ff */
[-C--:B------:R-:W-:Y:S01]  /*100c0*/  HMMA.16816.F32.BF16 R44, R60, R58.reuse, R44 ;  /* 0x0000003a3c2c723c */ /* 0x080fe2000004182c */
[----:B------:R-:W2:Y:S03]  /*100d0*/  LDSM.16.MT88.4 R60, [R232+0x1900] ;  /* 0x00190000e83c783b */ /* 0x000ea60000004200 */
[----:B------:R-:W-:Y:S04]  /*100e0*/  F2FP.BF16.PACK_AB R57, R178, R172 ;  /* 0x000000acb239723e */ /* 0x000fe800000010ff */
[----:B------:R-:W-:Y:S01]  /*100f0*/  HMMA.16816.F32.BF16 R128, R52, R58, R128 ;  /* 0x0000003a3480723c */ /* 0x000fe20000041880 */
[----:B------:R-:W2:Y:S06]  /*10100*/  MUFU.EX2 R81, R78 ;  /* 0x0000004e00517308 */ /* 0x000eac0000000800 */
        /* <DEDUP_REMOVED lines=11> */
[-C--:B------:R-:W-:Y:S04]  /*101c0*/  HMMA.16816.F32.BF16 R12, R56, R66.reuse, R12 ;  /* 0x00000042380c723c */ /* 0x080fe8000004180c */
[----:B----4-:R-:W-:Y:S01]  /*101d0*/  FFMA.FTZ R0, R0, R150, R199 ;  /* 0x0000009600007223 */ /* 0x010fe200000100c7 */
[----:B------:R-:W-:Y:S01]  /*101e0*/  MOV R150, R170 ;  /* 0x000000aa00967202 */ /* 0x000fe20000000f00 */
[----:B------:R-:W-:Y:S02]  /*101f0*/  MUFU.EX2 R87, R87 ;  /* 0x0000005700577308 */ /* 0x000fe40000000800 */
[C---:B------:R-:W-:Y:S01]  /*10200*/  HMMA.16816.F32.BF16 R16, R52.reuse, R66, R16 ;  /* 0x000000423410723c */ /* 0x040fe20000041810 */
[----:B------:R-:W1:Y:S03]  /*10210*/  LDSM.16.MT88.4 R64, [R231+0x1900] ;  /* 0x00190000e740783b */ /* 0x000e660000004200 */
[----:B------:R-:W-:Y:S01]  /*10220*/  MOV R109, R150 ;  /* 0x00000096006d7202 */ /* 0x000fe20000000f00 */
[----:B------:R-:W-:Y:S03]  /*10230*/  FADD.FTZ R0, R211, R0 ;  /* 0x00000000d3007221 */ /* 0x000fe60000010000 */
[-C--:B--2---:R-:W-:Y:S01]  /*10240*/  HMMA.16816.F32.BF16 R20, R52, R60.reuse, R20 ;  /* 0x0000003c3414723c */ /* 0x084fe20000041814 */
[----:B------:R-:W-:Y:S03]  /*10250*/  MUFU.EX2 R96, R96 ;  /* 0x0000006000607308 */ /* 0x000fe60000000800 */
[----:B------:R-:W-:Y:S02]  /*10260*/  FADD.FTZ R76, R213, R0 ;  /* 0x00000000d54c7221 */ /* 0x000fe40000010000 */
[----:B---3--:R-:W-:Y:S02]  /*10270*/  FFMA.FTZ R132, R132, R152, R201 ;  /* 0x0000009884847223 */ /* 0x008fe400000100c9 */
[C---:B------:R-:W-:Y:S03]  /*10280*/  HMMA.16816.F32.BF16 R24, R56.reuse, R60, R24 ;  /* 0x0000003c3818723c */ /* 0x040fe60000041818 */
[----:B------:R-:W-:Y:S01]  /*10290*/  MUFU.EX2 R97, R97 ;  /* 0x0000006100617308 */ /* 0x000fe20000000800 */
[----:B------:R-:W-:Y:S04]  /*102a0*/  FFMA.FTZ R133, R133, R153, R200 ;  /* 0x0000009985857223 */ /* 0x000fe800000100c8 */
[-C--:B------:R-:W-:Y:S04]  /*102b0*/  HMMA.16816.F32.BF16 R28, R56, R62.reuse, R28 ;  /* 0x0000003e381c723c */ /* 0x080fe8000004181c */
[----:B------:R-:W-:Y:S01]  /*102c0*/  FFMA.FTZ R134, R134, R155, R202 ;  /* 0x0000009b86867223 */ /* 0x000fe200000100ca */
[----:B------:R-:W-:Y:S01]  /*102d0*/  MOV R202, R151 ;  /* 0x0000009700ca7202 */ /* 0x000fe20000000f00 */
[----:B------:R-:W-:Y:S01]  /*102e0*/  LDSM.16.MT88.4 R152, [R229+0x3100] ;  /* 0x00310000e598783b */ /* 0x000fe20000004200 */
[----:B------:R-:W-:Y:S01]  /*102f0*/  MOV R151, R171 ;  /* 0x000000ab00977202 */ /* 0x000fe20000000f00 */
[C---:B------:R-:W-:Y:S01]  /*10300*/  HMMA.16816.F32.BF16 R32, R52.reuse, R62, R32 ;  /* 0x0000003e3420723c */ /* 0x040fe20000041820 */
[----:B------:R-:W-:Y:S03]  /*10310*/  MUFU.EX2 R98, R98 ;  /* 0x0000006200627308 */ /* 0x000fe60000000800 */
[----:B------:R-:W-:Y:S02]  /*10320*/  MOV R139, R151 ;  /* 0x00000097008b7202 */ /* 0x000fe40000000f00 */
[----:B------:R-:W2:Y:S02]  /*10330*/  LDSM.16.MT88.4 R60, [R229+0x2100] ;  /* 0x00210000e53c783b */ /* 0x000ea40000004200 */
[-C--:B------:R-:W-:Y:S03]  /*10340*/  HMMA.16816.F32.BF16 R36, R52, R68.reuse, R36 ;  /* 0x000000443424723c */ /* 0x080fe60000041824 */
[----:B------:R-:W-:Y:S03]  /*10350*/  MUFU.EX2 R99, R99 ;  /* 0x0000006300637308 */ /* 0x000fe60000000800 */
[----:B------:R-:W-:Y:S02]  /*10360*/  LDSM.16.MT88.4 R168, [R232+0x3100] ;  /* 0x00310000e8a8783b */ /* 0x000fe40000004200 */
[C---:B------:R-:W-:Y:S05]  /*10370*/  HMMA.16816.F32.BF16 R48, R56.reuse, R68, R48 ;  /* 0x000000443830723c */ /* 0x040fea0000041830 */
[----:B------:R-:W-:Y:S03]  /*10380*/  MUFU.EX2 R100, R100 ;  /* 0x0000006400647308 */ /* 0x000fe60000000800 */
[-C--:B------:R-:W-:Y:S07]  /*10390*/  HMMA.16816.F32.BF16 R40, R56, R70.reuse, R40 ;  /* 0x000000463828723c */ /* 0x080fee0000041828 */
[----:B------:R-:W-:Y:S01]  /*103a0*/  MUFU.EX2 R101, R101 ;  /* 0x0000006500657308 */ /* 0x000fe20000000800 */
[C---:B------:R-:W-:Y:S01]  /*103b0*/  HMMA.16816.F32.BF16 R116, R52.reuse, R70, R116 ;  /* 0x000000463474723c */ /* 0x040fe20000041874 */
[----:B------:R-:W3:Y:S07]  /*103c0*/  LDSM.16.MT88.4 R68, [R232+0x2100] ;  /* 0x00210000e844783b */ /* 0x000eee0000004200 */
[-C--:B-1----:R-:W-:Y:S01]  /*103d0*/  HMMA.16816.F32.BF16 R120, R52, R64.reuse, R120 ;  /* 0x000000403478723c */ /* 0x082fe20000041878 */
[----:B------:R-:W-:Y:S07]  /*103e0*/  MUFU.EX2 R102, R102 ;  /* 0x0000006600667308 */ /* 0x000fee0000000800 */
[C---:B------:R-:W-:Y:S03]  /*103f0*/  HMMA.16816.F32.BF16 R124, R56.reuse, R64, R124 ;  /* 0x00000040387c723c */ /* 0x040fe6000004187c */
[----:B------:R-:W-:Y:S05]  /*10400*/  MUFU.EX2 R103, R103 ;  /* 0x0000006700677308 */ /* 0x000fea0000000800 */
[-C--:B------:R-:W-:Y:S05]  /*10410*/  HMMA.16816.F32.BF16 R44, R56, R66.reuse, R44 ;  /* 0x00000042382c723c */ /* 0x080fea000004182c */
[----:B------:R-:W-:Y:S02]  /*10420*/  MUFU.EX2 R112, R112 ;  /* 0x0000007000707308 */ /* 0x000fe40000000800 */
[----:B------:R-:W-:Y:S01]  /*10430*/  F2FP.BF16.PACK_AB R56, R190, R180 ;  /* 0x000000b4be38723e */ /* 0x000fe200000010ff */
[----:B------:R-:W-:Y:S01]  /*10440*/  HMMA.16816.F32.BF16 R128, R52, R66, R128 ;  /* 0x000000423480723c */ /* 0x000fe20000041880 */
[----:B------:R-:W1:Y:S03]  /*10450*/  LDSM.16.MT88.4 R64, [R231+0x2100] ;  /* 0x00210000e740783b */ /* 0x000e660000004200 */
[----:B-----5:R-:W-:Y:S02]  /*10460*/  F2FP.BF16.PACK_AB R57, R188, R189 ;  /* 0x000000bdbc39723e */ /* 0x020fe400000010ff */
[----:B------:R-:W-:Y:S01]  /*10470*/  F2FP.BF16.PACK_AB R58, R82, R83 ;  /* 0x00000053523a723e */ /* 0x000fe200000010ff */
[----:B------:R-:W-:Y:S01]  /*10480*/  MUFU.EX2 R114, R114 ;  /* 0x0000007200727308 */ /* 0x000fe20000000800 */
[----:B------:R-:W-:Y:S04]  /*10490*/  F2FP.BF16.PACK_AB R52, R197, R182 ;  /* 0x000000b6c534723e */ /* 0x000fe800000010ff */
[----:B------:R-:W-:Y:S02]  /*104a0*/  F2FP.BF16.PACK_AB R53, R196, R181 ;  /* 0x000000b5c435723e */ /* 0x000fe400000010ff */
[----:B------:R-:W-:Y:S02]  /*104b0*/  F2FP.BF16.PACK_AB R54, R194, R195 ;  /* 0x000000c3c236723e */ /* 0x000fe400000010ff */
[----:B------:R-:W-:Y:S01]  /*104c0*/  F2FP.BF16.PACK_AB R55, R191, R193 ;  /* 0x000000c1bf37723e */ /* 0x000fe200000010ff */
[----:B------:R-:W-:Y:S01]  /*104d0*/  MUFU.EX2 R107, R107 ;  /* 0x0000006b006b7308 */ /* 0x000fe20000000800 */
[----:B------:R-:W-:Y:S05]  /*104e0*/  F2FP.BF16.PACK_AB R59, R80, R81 ;  /* 0x00000051503b723e */ /* 0x000fea00000010ff */
[-C--:B--2---:R-:W-:Y:S04]  /*104f0*/  HMMA.16816.F32.BF16 R4, R52, R60.reuse, R4 ;  /* 0x0000003c3404723c */ /* 0x084fe80000041804 */
[----:B------:R-:W-:Y:S04]  /*10500*/  MUFU.EX2 R108, R108 ;  /* 0x0000006c006c7308 */ /* 0x000fe80000000800 */
[C---:B------:R-:W-:Y:S06]  /*10510*/  HMMA.16816.F32.BF16 R8, R56.reuse, R60, R8 ;  /* 0x0000003c3808723c */ /* 0x040fec0000041808 */
[----:B------:R-:W-:Y:S02]  /*10520*/  MUFU.EX2 R110, R110 ;  /* 0x0000006e006e7308 */ /* 0x000fe40000000800 */
[-C--:B------:R-:W-:Y:S08]  /*10530*/  HMMA.16816.F32.BF16 R12, R56, R62.reuse, R12 ;  /* 0x0000003e380c723c */ /* 0x080ff0000004180c */
[C---:B------:R-:W-:Y:S01]  /*10540*/  HMMA.16816.F32.BF16 R16, R52.reuse, R62, R16 ;  /* 0x0000003e3410723c */ /* 0x040fe20000041810 */
[----:B------:R-:W2:Y:S01]  /*10550*/  LDSM.16.MT88.4 R60, [R229+0x2900] ;  /* 0x00290000e53c783b */ /* 0x000ea20000004200 */
[----:B------:R-:W-:Y:S06]  /*10560*/  MUFU.EX2 R88, R88 ;  /* 0x0000005800587308 */ /* 0x000fec0000000800 */
[-C--:B---3--:R-:W-:Y:S04]  /*10570*/  HMMA.16816.F32.BF16 R20, R52, R68.reuse, R20 ;  /* 0x000000443414723c */ /* 0x088fe80000041814 */
[----:B------:R-:W-:Y:S04]  /*10580*/  MUFU.EX2 R89, R89 ;  /* 0x0000005900597308 */ /* 0x000fe80000000800 */
[C---:B------:R-:W-:Y:S06]  /*10590*/  HMMA.16816.F32.BF16 R24, R56.reuse, R68, R24 ;  /* 0x000000443818723c */ /* 0x040fec0000041818 */
[----:B------:R-:W-:Y:S02]  /*105a0*/  MUFU.EX2 R90, R90 ;  /* 0x0000005a005a7308 */ /* 0x000fe40000000800 */
[-C--:B------:R-:W-:Y:S08]  /*105b0*/  HMMA.16816.F32.BF16 R28, R56, R70.reuse, R28 ;  /* 0x00000046381c723c */ /* 0x080ff0000004181c */
[C---:B------:R-:W-:Y:S01]  /*105c0*/  HMMA.16816.F32.BF16 R32, R52.reuse, R70, R32 ;  /* 0x000000463420723c */ /* 0x040fe20000041820 */
[----:B------:R-:W3:Y:S01]  /*105d0*/  LDSM.16.MT88.4 R68, [R232+0x2900] ;  /* 0x00290000e844783b */ /* 0x000ee20000004200 */
[----:B------:R-:W-:Y:S06]  /*105e0*/  MUFU.EX2 R91, R91 ;  /* 0x0000005b005b7308 */ /* 0x000fec0000000800 */
[-C--:B------:R-:W-:Y:S04]  /*105f0*/  HMMA.16816.F32.BF16 R36, R52, R72.reuse, R36 ;  /* 0x000000483424723c */ /* 0x080fe80000041824 */
[----:B------:R-:W-:Y:S04]  /*10600*/  MUFU.EX2 R92, R92 ;  /* 0x0000005c005c7308 */ /* 0x000fe80000000800 */
[C---:B------:R-:W-:Y:S06]  /*10610*/  HMMA.16816.F32.BF16 R48, R56.reuse, R72, R48 ;  /* 0x000000483830723c */ /* 0x040fec0000041830 */
[----:B------:R-:W4:Y:S02]  /*10620*/  MUFU.EX2 R93, R93 ;  /* 0x0000005d005d7308 */ /* 0x000f240000000800 */
[-C--:B------:R-:W-:Y:S08]  /*10630*/  HMMA.16816.F32.BF16 R40, R56, R74.reuse, R40 ;  /* 0x0000004a3828723c */ /* 0x080ff00000041828 */
[C---:B------:R-:W-:Y:S01]  /*10640*/  HMMA.16816.F32.BF16 R116, R52.reuse, R74, R116 ;  /* 0x0000004a3474723c */ /* 0x040fe20000041874 */
[----:B------:R-:W5:Y:S01]  /*10650*/  LDSM.16.MT88.4 R72, [R230+0x2900] ;  /* 0x00290000e648783b */ /* 0x000f620000004200 */
[----:B------:R-:W-:Y:S06]  /*10660*/  MUFU.EX2 R94, R94 ;  /* 0x0000005e005e7308 */ /* 0x000fec0000000800 */
[-C--:B-1----:R-:W-:Y:S04]  /*10670*/  HMMA.16816.F32.BF16 R120, R52, R64.reuse, R120 ;  /* 0x000000403478723c */ /* 0x082fe80000041878 */
[----:B------:R-:W1:Y:S04]  /*10680*/  MUFU.EX2 R95, R95 ;  /* 0x0000005f005f7308 */ /* 0x000e680000000800 */
[C---:B------:R-:W-:Y:S06]  /*10690*/  HMMA.16816.F32.BF16 R124, R56.reuse, R64, R124 ;  /* 0x00000040387c723c */ /* 0x040fec000004187c */
[----:B------:R-:W-:Y:S01]  /*106a0*/  MUFU.EX2 R104, R104 ;  /* 0x0000006800687308 */ /* 0x000fe20000000800 */
[----:B------:R-:W-:Y:S01]  /*106b0*/  FADD.FTZ R64, R217, R134 ;  /* 0x00000086d9407221 */ /* 0x000fe20000010000 */
[-C--:B------:R-:W-:Y:S04]  /*106c0*/  HMMA.16816.F32.BF16 R44, R56, R66.reuse, R44 ;  /* 0x00000042382c723c */ /* 0x080fe8000004182c */
[----:B------:R-:W-:Y:S03]  /*106d0*/  FADD.FTZ R79, R220, R64 ;  /* 0x00000040dc4f7221 */ /* 0x000fe60000010000 */
[----:B----4-:R-:W-:Y:S01]  /*106e0*/  F2FP.BF16.PACK_AB R58, R93, R92 ;  /* 0x0000005c5d3a723e */ /* 0x010fe200000010ff */
[----:B------:R-:W-:Y:S01]  /*106f0*/  HMMA.16816.F32.BF16 R128, R52, R66, R128 ;  /* 0x000000423480723c */ /* 0x000fe20000041880 */
[----:B------:R-:W4:Y:S01]  /*10700*/  LDSM.16.MT88.4 R64, [R231+0x2900] ;  /* 0x00290000e740783b */ /* 0x000f220000004200 */
[----:B------:R-:W-:Y:S02]  /*10710*/  MUFU.EX2 R105, R105 ;  /* 0x0000006900697308 */ /* 0x000fe40000000800 */
[----:B------:R-:W-:Y:S01]  /*10720*/  FADD.FTZ R56, R214, R132 ;  /* 0x00000084d6387221 */ /* 0x000fe20000010000 */
[----:B-1----:R-:W-:Y:S01]  /*10730*/  F2FP.BF16.PACK_AB R59, R95, R94 ;  /* 0x0000005e5f3b723e */ /* 0x002fe200000010ff */
[----:B------:R-:W-:Y:S01]  /*10740*/  FADD.FTZ R57, R212, R133 ;  /* 0x00000085d4397221 */ /* 0x000fe20000010000 */
[----:B------:R-:W-:Y:S01]  /*10750*/  F2FP.BF16.PACK_AB R52, R85, R84 ;  /* 0x000000545534723e */ /* 0x000fe200000010ff */
[----:B------:R-:W-:Y:S01]  /*10760*/  FADD.FTZ R78, R219, R56 ;  /* 0x00000038db4e7221 */ /* 0x000fe20000010000 */
[----:B------:R-:W-:Y:S03]  /*10770*/  F2FP.BF16.PACK_AB R53, R87, R86 ;  /* 0x000000565735723e */ /* 0x000fe600000010ff */
[----:B------:R-:W-:Y:S01]  /*10780*/  F2FP.BF16.PACK_AB R54, R97, R96 ;  /* 0x000000606136723e */ /* 0x000fe200000010ff */
[----:B------:R-:W-:Y:S01]  /*10790*/  FADD.FTZ R77, R218, R57 ;  /* 0x00000039da4d7221 */ /* 0x000fe20000010000 */
[----:B------:R-:W-:Y:S01]  /*107a0*/  F2FP.BF16.PACK_AB R55, R99, R98 ;  /* 0x000000626337723e */ /* 0x000fe200000010ff */
[----:B------:R-:W1:Y:S01]  /*107b0*/  MUFU.EX2 R106, R106 ;  /* 0x0000006a006a7308 */ /* 0x000e620000000800 */
[----:B------:R-:W-:Y:S01]  /*107c0*/  F2FP.BF16.PACK_AB R56, R89, R88 ;  /* 0x000000585938723e */ /* 0x000fe200000010ff */
[----:B------:R-:W-:Y:S01]  /*107d0*/  FADD.FTZ R0, R146, R79 ;  /* 0x0000004f92007221 */ /* 0x000fe20000010000 */
[----:B------:R-:W-:Y:S02]  /*107e0*/  F2FP.BF16.PACK_AB R57, R91, R90 ;  /* 0x0000005a5b39723e */ /* 0x000fe400000010ff */
[----:B------:R-:W-:Y:S01]  /*107f0*/  MOV R133, R135 ;  /* 0x0000008700857202 */ /* 0x000fe20000000f00 */
[-C--:B--2---:R-:W-:Y:S03]  /*10800*/  HMMA.16816.F32.BF16 R4, R52, R60.reuse, R4 ;  /* 0x0000003c3404723c */ /* 0x084fe60000041804 */
[----:B------:R-:W-:Y:S01]  /*10810*/  FADD.FTZ R0, R186, R0 ;  /* 0x00000000ba007221 */ /* 0x000fe20000010000 */
[----:B------:R-:W-:Y:S03]  /*10820*/  F2FP.BF16.PACK_AB R186, R138, R108 ;  /* 0x0000006c8aba723e */ /* 0x000fe600000010ff */
[----:B------:R-:W-:Y:S01]  /*10830*/  FADD.FTZ R0, R202, R0 ;  /* 0x00000000ca007221 */ /* 0x000fe20000010000 */
[C---:B------:R-:W-:Y:S01]  /*10840*/  HMMA.16816.F32.BF16 R8, R56.reuse, R60, R8 ;  /* 0x0000003c3808723c */ /* 0x040fe20000041808 */
[----:B------:R2:W2:Y:S07]  /*10850*/  MUFU.EX2 R60, R3 ;  /* 0x00000003003c7308 */ /* 0x0004ae0000000800 */
[-C--:B------:R-:W-:Y:S04]  /*10860*/  HMMA.16816.F32.BF16 R12, R56, R62.reuse, R12 ;  /* 0x0000003e380c723c */ /* 0x080fe8000004180c */
[----:B-1----:R-:W-:Y:S04]  /*10870*/  F2FP.BF16.PACK_AB R185, R107, R106 ;  /* 0x0000006a6bb9723e */ /* 0x002fe800000010ff */
[C---:B------:R-:W-:Y:S08]  /*10880*/  HMMA.16816.F32.BF16 R16, R52.reuse, R62, R16 ;  /* 0x0000003e3410723c */ /* 0x040ff00000041810 */
[-C--:B---3--:R-:W-:Y:S04]  /*10890*/  HMMA.16816.F32.BF16 R20, R52, R68.reuse, R20 ;  /* 0x000000443414723c */ /* 0x088fe80000041814 */
[----:B--2---:R-:W-:Y:S01]  /*108a0*/  FADD.FTZ R3, R187, R76 ;  /* 0x0000004cbb037221 */ /* 0x004fe20000010000 */
[----:B------:R-:W-:Y:S03]  /*108b0*/  F2FP.BF16.PACK_AB R187, R60, R110 ;  /* 0x0000006e3cbb723e */ /* 0x000fe600000010ff */
[C---:B------:R-:W-:Y:S08]  /*108c0*/  HMMA.16816.F32.BF16 R24, R56.reuse, R68, R24 ;  /* 0x000000443818723c */ /* 0x040ff00000041818 */
[-C--:B------:R-:W-:Y:S08]  /*108d0*/  HMMA.16816.F32.BF16 R28, R56, R70.reuse, R28 ;  /* 0x00000046381c723c */ /* 0x080ff0000004181c */
[C---:B------:R-:W-:Y:S07]  /*108e0*/  HMMA.16816.F32.BF16 R32, R52.reuse, R70, R32 ;  /* 0x000000463420723c */ /* 0x040fee0000041820 */
[----:B------:R-:W-:Y:S01]  /*108f0*/  MOV R70, R2 ;  /* 0x0000000200467202 */ /* 0x000fe20000000f00 */
[-C--:B-----5:R-:W-:Y:S08]  /*10900*/  HMMA.16816.F32.BF16 R36, R52, R72.reuse, R36 ;  /* 0x000000483424723c */ /* 0x0a0ff00000041824 */
[C---:B------:R-:W-:Y:S08]  /*10910*/  HMMA.16816.F32.BF16 R48, R56.reuse, R72, R48 ;  /* 0x000000483830723c */ /* 0x040ff00000041830 */
[-C--:B------:R-:W-:Y:S08]  /*10920*/  HMMA.16816.F32.BF16 R40, R56, R74.reuse, R40 ;  /* 0x0000004a3828723c */ /* 0x080ff00000041828 */
[C---:B------:R-:W-:Y:S08]  /*10930*/  HMMA.16816.F32.BF16 R116, R52.reuse, R74, R116 ;  /* 0x0000004a3474723c */ /* 0x040ff00000041874 */
[-C--:B----4-:R-:W-:Y:S08]  /*10940*/  HMMA.16816.F32.BF16 R120, R52, R64.reuse, R120 ;  /* 0x000000403478723c */ /* 0x090ff00000041878 */
[C---:B------:R-:W-:Y:S08]  /*10950*/  HMMA.16816.F32.BF16 R124, R56.reuse, R64, R124 ;  /* 0x00000040387c723c */ /* 0x040ff0000004187c */
[-C--:B------:R-:W-:Y:S07]  /*10960*/  HMMA.16816.F32.BF16 R44, R56, R66.reuse, R44 ;  /* 0x00000042382c723c */ /* 0x080fee000004182c */
[----:B------:R-:W-:Y:S01]  /*10970*/  FADD.FTZ R57, R148, R78 ;  /* 0x0000004e94397221 */ /* 0x000fe20000010000 */
[----:B------:R-:W-:Y:S04]  /*10980*/  HMMA.16816.F32.BF16 R128, R52, R66, R128 ;  /* 0x000000423480723c */ /* 0x000fe80000041880 */
[----:B------:R-:W-:Y:S01]  /*10990*/  FADD.FTZ R58, R184, R57 ;  /* 0x00000039b83a7221 */ /* 0x000fe20000010000 */
[----:B------:R-:W-:Y:S01]  /*109a0*/  F2FP.BF16.PACK_AB R184, R105, R104 ;  /* 0x0000006869b8723e */ /* 0x000fe200000010ff */
[----:B------:R-:W-:Y:S01]  /*109b0*/  FADD.FTZ R56, R149, R77 ;  /* 0x0000004d95387221 */ /* 0x000fe20000010000 */
[----:B------:R-:W-:Y:S02]  /*109c0*/  F2FP.BF16.PACK_AB R52, R101, R100 ;  /* 0x000000646534723e */ /* 0x000fe400000010ff */
[----:B------:R-:W-:Y:S03]  /*109d0*/  F2FP.BF16.PACK_AB R53, R103, R102 ;  /* 0x000000666735723e */ /* 0x000fe600000010ff */
[----:B------:R-:W-:Y:S01]  /*109e0*/  FADD.FTZ R57, R227, R56 ;  /* 0x00000038e3397221 */ /* 0x000fe20000010000 */
[----:B------:R-:W-:Y:S01]  /*109f0*/  F2FP.BF16.PACK_AB R54, R113, R112 ;  /* 0x000000707136723e */ /* 0x000fe200000010ff */
[----:B------:R-:W-:Y:S01]  /*10a00*/  FADD.FTZ R56, R226, R3 ;  /* 0x00000003e2387221 */ /* 0x000fe20000010000 */
[----:B------:R-:W-:Y:S01]  /*10a10*/  F2FP.BF16.PACK_AB R55, R115, R114 ;  /* 0x000000727337723e */ /* 0x000fe200000010ff */
[----:B------:R-:W-:Y:S04]  /*10a20*/  FADD.FTZ R3, R158, R57 ;  /* 0x000000399e037221 */ /* 0x000fe80000010000 */
[----:B------:R-:W-:Y:S02]  /*10a30*/  FADD.FTZ R3, R109, R3 ;  /* 0x000000036d037221 */ /* 0x000fe40000010000 */
        /* <DEDUP_REMOVED lines=31> */
[----:B------:R-:W2:Y:S03]  /*10c30*/  LDSM.16.MT88.4 R8, [R231+0x3100] ;  /* 0x00310000e708783b */ /* 0x000ea60000004200 */
        /* <DEDUP_REMOVED lines=75> */
[----:B------:R-:W-:Y:S01]  /*110f0*/  MOV R138, R2 ;  /* 0x00000002008a7202 */ /* 0x000fe20000000f00 */
[----:B------:R-:W-:Y:S01]  /*11100*/  FADD.FTZ R0, R60, R0 ;  /* 0x000000003c007221 */ /* 0x000fe20000010000 */
[----:B------:R-:W-:Y:S04]  /*11110*/  STL [R1+0x8], R4 ;  /* 0x0000080401007387 */ /* 0x000fe80000100800 */
[----:B------:R1:W-:Y:S04]  /*11120*/  STL [R1+0x10], R3 ;  /* 0x0000100301007387 */ /* 0x0003e80000100800 */
[----:B------:R2:W-:Y:S01]  /*11130*/  STL [R1+0xc], R0 ;  /* 0x00000c0001007387 */ /* 0x0005e20000100800 */
[----:B-1----:R-:W-:Y:S02]  /*11140*/  MOV R3, R136 ;  /* 0x0000008800037202 */ /* 0x002fe40000000f00 */
[----:B--2---:R-:W-:Y:S01]  /*11150*/  MOV R0, R137 ;  /* 0x0000008900007202 */ /* 0x004fe20000000f00 */
[----:B------:R-:W-:-:S05]  /*11160*/  @P0 BRA `(.L_x_664) ;  /* 0xffffc20000000947 */ /* 0x000fca000383ffff */
.L_x_663:
[----:B------:R-:W4:Y:S04]  /*11170*/  LDL.LU R6, [R1+0x4] ;  /* 0x0000040001067983 */ /* 0x000f280000300800 */
[----:B--2---:R-:W2:Y:S04]  /*11180*/  LDL.LU R9, [R1+0x8] ;  /* 0x0000080001097983 */ /* 0x004ea80000300800 */
[----:B---3--:R-:W3:Y:S04]  /*11190*/  LDL.LU R8, [R1+0x10] ;  /* 0x0000100001087983 */ /* 0x008ee80000300800 */
[----:B------:R-:W3:Y:S01]  /*111a0*/  LDL.LU R2, [R1+0xc] ;  /* 0x00000c0001027983 */ /* 0x000ee20000300800 */
[----:B------:R-:W-:-:S02]  /*111b0*/  MOV R36, 0xff800000 ;  /* 0xff80000000247802 */ /* 0x000fc40000000f00 */
[----:B------:R-:W-:Y:S02]  /*111c0*/  MOV R37, 0xff800000 ;  /* 0xff80000000257802 */ /* 0x000fe40000000f00 */
[----:B------:R-:W-:Y:S02]  /*111d0*/  MOV R38, 0xff800000 ;  /* 0xff80000000267802 */ /* 0x000fe40000000f00 */
[----:B------:R-:W-:Y:S02]  /*111e0*/  MOV R39, 0xff800000 ;  /* 0xff80000000277802 */ /* 0x000fe40000000f00 */
[----:B------:R-:W-:Y:S01]  /*111f0*/  PLOP3.LUT P4, PT, PT, PT, PT, 0x8, 0x0 ;  /* 0x000000000000781c */ /* 0x000fe20003f8e170 */
[----:B----4-:R-:W1:Y:S04]  /*11200*/  SHFL.BFLY PT, R4, R6, 0x2, 0x1f ;  /* 0x0c401f0006047f89 */ /* 0x010e6800000e0000 */
[----:B--2---:R-:W2:Y:S04]  /*11210*/  SHFL.BFLY PT, R5, R9, 0x2, 0x1f ;  /* 0x0c401f0009057f89 */ /* 0x004ea800000e0000 */
[----:B---3--:R-:W3:Y:S01]  /*11220*/  SHFL.BFLY PT, R7, R2, 0x2, 0x1f ;  /* 0x0c401f0002077f89 */ /* 0x008ee200000e0000 */
[----:B-1----:R-:W-:-:S03]  /*11230*/  FADD.FTZ R4, R4, R6 ;  /* 0x0000000604047221 */ /* 0x002fc60000010000 */
[----:B------:R-:W1:Y:S01]  /*11240*/  SHFL.BFLY PT, R6, R8, 0x2, 0x1f ;  /* 0x0c401f0008067f89 */ /* 0x000e6200000e0000 */
[----:B--2---:R-:W-:-:S03]  /*11250*/  FADD.FTZ R5, R5, R9 ;  /* 0x0000000905057221 */ /* 0x004fc60000010000 */
[----:B------:R-:W2:Y:S04]  /*11260*/  SHFL.BFLY PT, R0, R4, 0x1, 0x1f ;  /* 0x0c201f0004007f89 */ /* 0x000ea800000e0000 */
[----:B------:R-:W4:Y:S01]  /*11270*/  SHFL.BFLY PT, R3, R5, 0x1, 0x1f ;  /* 0x0c201f0005037f89 */ /* 0x000f2200000e0000 */
[----:B---3--:R-:W-:Y:S02]  /*11280*/  FADD.FTZ R7, R7, R2 ;  /* 0x0000000207077221 */ /* 0x008fe40000010000 */
[----:B-1----:R-:W-:-:S03]  /*11290*/  FADD.FTZ R6, R6, R8 ;  /* 0x0000000806067221 */ /* 0x002fc60000010000 */
[----:B------:R-:W1:Y:S01]  /*112a0*/  SHFL.BFLY PT, R8, R7, 0x1, 0x1f ;  /* 0x0c201f0007087f89 */ /* 0x000e6200000e0000 */
[----:B--2---:R-:W-:Y:S01]  /*112b0*/  FADD.FTZ R4, R4, R0 ;  /* 0x0000000004047221 */ /* 0x004fe20000010000 */
[----:B------:R-:W-:Y:S02]  /*112c0*/  MOV R0, RZ ;  /* 0x000000ff00007202 */ /* 0x000fe40000000f00 */
[----:B------:R-:W2:Y:S01]  /*112d0*/  SHFL.BFLY PT, R2, R6, 0x1, 0x1f ;  /* 0x0c201f0006027f89 */ /* 0x000ea200000e0000 */
[----:B----4-:R-:W-:Y:S01]  /*112e0*/  FADD.FTZ R5, R5, R3 ;  /* 0x0000000305057221 */ /* 0x010fe20000010000 */
[----:B------:R-:W-:-:S04]  /*112f0*/  FSETP.NE.FTZ.AND P3, PT, R4, RZ, PT ;  /* 0x000000ff0400720b */ /* 0x000fc80003f75000 */
[----:B------:R-:W-:-:S09]  /*11300*/  FSETP.NE.FTZ.AND P2, PT, R5, RZ, PT ;  /* 0x000000ff0500720b */ /* 0x000fd20003f55000 */
[----:B------:R-:W3:Y:S01]  /*11310*/  @P3 MUFU.RCP R0, R4 ;  /* 0x0000000400003308 */ /* 0x000ee20000001000 */
[----:B-1----:R-:W-:Y:S02]  /*11320*/  FADD.FTZ R7, R8, R7 ;  /* 0x0000000708077221 */ /* 0x002fe40000010000 */
[----:B--2---:R-:W-:-:S03]  /*11330*/  FADD.FTZ R6, R6, R2 ;  /* 0x0000000206067221 */ /* 0x004fc60000010000 */
[----:B------:R-:W-:Y:S01]  /*11340*/  FSETP.NE.FTZ.AND P0, PT, R7, RZ, PT ;  /* 0x000000ff0700720b */ /* 0x000fe20003f15000 */
[----:B------:R-:W-:Y:S01]  /*11350*/  CS2R R2, SRZ ;  /* 0x0000000000027805 */ /* 0x000fe2000001ff00 */
[----:B------:R-:W-:Y:S01]  /*11360*/  @P2 MUFU.LG2 R8, R5 ;  /* 0x0000000500082308 */ /* 0x000fe20000000c00 */
[----:B------:R-:W-:Y:S01]  /*11370*/  FSETP.NE.FTZ.AND P1, PT, R6, RZ, PT ;  /* 0x000000ff0600720b */ /* 0x000fe20003f35000 */
[C---:B---3--:R-:W-:Y:S02]  /*11380*/  FMUL.FTZ R140, R0.reuse, R140 ;  /* 0x0000008c008c7220 */ /* 0x048fe40000410000 */
[----:B------:R-:W-:-:S04]  /*11390*/  FMUL.FTZ R141, R0, R141 ;  /* 0x0000008d008d7220 */ /* 0x000fc80000410000 */
[----:B------:R-:W-:Y:S01]  /*113a0*/  @P2 MUFU.RCP R3, R5 ;  /* 0x0000000500032308 */ /* 0x000fe20000001000 */
[C---:B------:R-:W-:Y:S02]  /*113b0*/  FMUL.FTZ R152, R0.reuse, R152 ;  /* 0x0000009800987220 */ /* 0x040fe40000410000 */
[C---:B------:R-:W-:Y:S02]  /*113c0*/  FMUL.FTZ R26, R0.reuse, R153 ;  /* 0x00000099001a7220 */ /* 0x040fe40000410000 */
[C---:B------:R-:W-:Y:S02]  /*113d0*/  FMUL.FTZ R156, R0.reuse, R156 ;  /* 0x0000009c009c7220 */ /* 0x040fe40000410000 */
[C---:B------:R-:W-:Y:S01]  /*113e0*/  FMUL.FTZ R30, R0.reuse, R157 ;  /* 0x0000009d001e7220 */ /* 0x040fe20000410000 */
[----:B------:R-:W1:Y:S01]  /*113f0*/  @P1 MUFU.RCP R2, R6 ;  /* 0x0000000600021308 */ /* 0x000e620000001000 */
        /* <DEDUP_REMOVED lines=11> */
[----:B------:R-:W-:Y:S01]  /*114b0*/  FMUL.FTZ R129, R0, R129 ;  /* 0x0000008100817220 */ /* 0x000fe20000410000 */
[----:B------:R-:W-:Y:S01]  /*114c0*/  MOV R0, RZ ;  /* 0x000000ff00007202 */ /* 0x000fe20000000f00 */
[C---:B-1----:R-:W-:Y:S02]  /*114d0*/  FMUL.FTZ R144, R2.reuse, R144 ;  /* 0x0000009002907220 */ /* 0x042fe40000410000 */
[C---:B------:R-:W-:Y:S01]  /*114e0*/  FMUL.FTZ R33, R2.reuse, R145 ;  /* 0x0000009102217220 */ /* 0x040fe20000410000 */
        /* <DEDUP_REMOVED lines=64> */
.L_x_643:
        /* <DEDUP_REMOVED lines=135> */
.L_x_668:
        /* <DEDUP_REMOVED lines=14> */
[----:B------:R-:W-:Y:S01]  /*12240*/  LOP3.LUT P1, RZ, R5, 0x3, RZ, 0xc0, !PT ;  /* 0x0000000305ff7812 */ /* 0x000fe2000782c0ff */
[----:B------:R-:W-:Y:S01]  /*12250*/  IMAD R3, R2, 0x8, R0 ;  /* 0x0000000802037824 */ /* 0x000fe200078e0200 */
[----:B------:R-:W-:Y:S01]  /*12260*/  SHF.R.S32.HI R0, RZ, 0x1f, R34 ;  /* 0x0000001fff007819 */ /* 0x000fe20000011422 */
[----:B------:R-:W-:Y:S01]  /*12270*/  UMOV UR18, UR6 ;  /* 0x0000000600127c82 */ /* 0x000fe20008000000 */
[----:B------:R-:W-:Y:S01]  /*12280*/  SHF.R.S32.HI R2, RZ, 0x1f, R5 ;  /* 0x0000001fff027819 */ /* 0x000fe20000011405 */
[----:B------:R-:W-:Y:S01]  /*12290*/  UMOV UR19, UR7 ;  /* 0x0000000700137c82 */ /* 0x000fe20008000000 */
[----:B------:R-:W-:Y:S01]  /*122a0*/  LEA.HI R0, R0, R34, RZ, 0x2 ;  /* 0x0000002200007211 */ /* 0x000fe200078f10ff */
[----:B------:R-:W-:Y:S01]  /*122b0*/  UIMAD.WIDE.U32 UR18, UR9, UR4, UR18 ;  /* 0x00000004091272a5 */ /* 0x000fe2000f8e0012 */
[----:B------:R-:W-:Y:S01]  /*122c0*/  LEA.HI R2, R2, R5, RZ, 0x2 ;  /* 0x0000000502027211 */ /* 0x000fe200078f10ff */
[----:B------:R-:W-:Y:S01]  /*122d0*/  UIMAD UR12, UR9, UR5, UR12 ;  /* 0x00000005090c72a4 */ /* 0x000fe2000f8e020c */
[----:B------:R-:W-:Y:S01]  /*122e0*/  LOP3.LUT R0, R0, 0xffffffc, RZ, 0xc0, !PT ;  /* 0x0ffffffc00007812 */ /* 0x000fe200078ec0ff */
[----:B------:R-:W-:Y:S01]  /*122f0*/  USHF.R.S32.HI UR10, URZ, 0x1f, UR13 ;  /* 0x0000001f3f0a7899 */ /* 0x000fe2000801140d */
[----:B------:R-:W-:Y:S01]  /*12300*/  SHF.R.S32.HI R2, RZ, 0x2, R2 ;  /* 0x00000002ff027819 */ /* 0x000fe20000011402 */
[----:B------:R-:W-:Y:S01]  /*12310*/  ULDC.64 UR4, c[0x0][0x3a0] ;  /* 0x0000e80000047ab9 */ /* 0x000fe20000000a00 */
[----:B------:R-:W-:Y:S01]  /*12320*/  LEA.HI R21, R41, R40, RZ, 0x6 ;  /* 0x0000002829157211 */ /* 0x000fe200078f30ff */
[----:B------:R-:W-:Y:S01]  /*12330*/  IMAD.IADD R0, R34, 0x1, -R0 ;  /* 0x0000000122007824 */ /* 0x000fe200078e0a00 */
[----:B------:R-:W-:-:S02]  /*12340*/  UIMAD UR17, UR7, UR4, URZ ;  /* 0x00000004071172a4 */ /* 0x000fc4000f8e023f */
[----:B------:R-:W-:Y:S01]  /*12350*/  USEL UR10, UR10, URZ, !UP1 ;  /* 0x0000003f0a0a7287 */ /* 0x000fe2000c800000 */
        /* <DEDUP_REMOVED lines=16> */
[--C-:B------:R-:W-:Y:S01]  /*12460*/  IMAD.MOV.U32 R2, RZ, RZ, R3.reuse ;  /* 0x000000ffff027224 */ /* 0x100fe200078e0003 */
        /* <DEDUP_REMOVED lines=37> */
[----:B------:R-:W-:Y:S01]  /*126c0*/  IMAD R6, R9, c[0x0][0x3e0], RZ ;  /* 0x0000f80009067a24 */ /* 0x000fe200078e02ff */
[----:B------:R-:W-:Y:S01]  /*126d0*/  LEA R9, P0, R4, c[0x0][0x450], 0x2 ;  /* 0x0001140004097a11 */ /* 0x000fe200078010ff */
[----:B------:R-:W-:Y:S02]  /*126e0*/  IMAD.U32 R2, RZ, RZ, UR16 ;  /* 0x00000010ff027e24 */ /* 0x000fe4000f8e00ff */
[----:B------:R-:W-:Y:S02]  /*126f0*/  IMAD.U32 R3, RZ, RZ, UR5 ;  /* 0x00000005ff037e24 */ /* 0x000fe4000f8e00ff */
[----:B------:R-:W-:Y:S01]  /*12700*/  IMAD.IADD R8, R5, 0x1, R8 ;  /* 0x0000000105087824 */ /* 0x000fe200078e0208 */
[----:B------:R-:W-:Y:S01]  /*12710*/  SHFL.IDX PT, R16, R9, RZ, 0x1c1f ;  /* 0x001c1fff09107589 */ /* 0x000fe200000e0000 */
[----:B------:R-:W-:-:S02]  /*12720*/  IMAD R5, R7, c[0x0][0x3e4], R6 ;  /* 0x0000f90007057a24 */ /* 0x000fc400078e0206 */
[----:B------:R-:W-:Y:S01]  /*12730*/  IMAD.WIDE.U32 R6, R7, c[0x0][0x3e0], R2 ;  /* 0x0000f80007067a25 */ /* 0x000fe200078e0002 */
[----:B------:R-:W-:Y:S01]  /*12740*/  LEA.HI.X R3, R4, c[0x0][0x454], R8, 0x2, P0 ;  /* 0x0001150004037a11 */ /* 0x000fe200000f1408 */
[----:B------:R-:W-:Y:S02]  /*12750*/  SHFL.IDX PT, R14, R9, 0x1, 0x1c1f ;  /* 0x003c1f00090e7f89 */ /* 0x000fe400000e0000 */
[----:B------:R-:W-:Y:S02]  /*12760*/  IMAD R18, R18, c[0x0][0x4e8], R10 ;  /* 0x00013a0012127a24 */ /* 0x000fe400078e020a */
[----:B------:R-:W1:Y:S01]  /*12770*/  SHFL.IDX PT, R17, R3, RZ, 0x1c1f ;  /* 0x001c1fff03117589 */ /* 0x000e6200000e0000 */
[----:B-----5:R-:W-:Y:S02]  /*12780*/  IMAD R2, R12, c[0x0][0x4e8], RZ ;  /* 0x00013a000c027a24 */ /* 0x020fe400078e02ff */
[----:B------:R-:W-:Y:S01]  /*12790*/  IMAD R8, R22, 0x80, R11 ;  /* 0x0000008016087824 */ /* 0x000fe200078e020b */
[----:B------:R-:W2:Y:S01]  /*127a0*/  SHFL.IDX PT, R15, R3, 0x1, 0x1c1f ;  /* 0x003c1f00030f7f89 */ /* 0x000ea200000e0000 */
[----:B------:R-:W-:Y:S01]  /*127b0*/  SHF.R.S32.HI R10, RZ, 0x1f, R18 ;  /* 0x0000001fff0a7819 */ /* 0x000fe20000011412 */
[----:B------:R-:W-:-:S02]  /*127c0*/  IMAD.IADD R5, R7, 0x1, R5 ;  /* 0x0000000107057824 */ /* 0x000fc400078e0205 */
[----:B------:R-:W-:Y:S01]  /*127d0*/  SHFL.IDX PT, R12, R9, 0x2, 0x1c1f ;  /* 0x005c1f00090c7f89 */ /* 0x000fe200000e0000 */
[C---:B------:R-:W-:Y:S01]  /*127e0*/  IADD3 R7, R8.reuse, 0x8, RZ ;  /* 0x0000000808077810 */ /* 0x040fe20007ffe0ff */
[----:B------:R-:W-:Y:S01]  /*127f0*/  IMAD.MOV.U32 R4, RZ, RZ, R6 ;  /* 0x000000ffff047224 */ /* 0x000fe200078e0006 */
[-C--:B------:R-:W-:Y:S01]  /*12800*/  ISETP.GE.OR P4, PT, R8, R2.reuse, P1 ;  /* 0x000000020800720c */ /* 0x080fe20000f86670 */
[----:B------:R-:W3:Y:S01]  /*12810*/  SHFL.IDX PT, R13, R3, 0x2, 0x1c1f ;  /* 0x005c1f00030d7f89 */ /* 0x000ee200000e0000 */
[----:B------:R-:W-:Y:S01]  /*12820*/  IMAD R6, R10, c[0x0][0x3d8], RZ ;  /* 0x0000f6000a067a24 */ /* 0x000fe200078e02ff */
[----:B------:R-:W-:Y:S01]  /*12830*/  ISETP.GE.OR P3, PT, R7, R2, P1 ;  /* 0x000000020700720c */ /* 0x000fe20000f66670 */
[C---:B------:R-:W-:Y:S01]  /*12840*/  IMAD.WIDE.U32 R4, R18.reuse, c[0x0][0x3d8], R4 ;  /* 0x0000f60012047a25 */ /* 0x040fe200078e0004 */
[----:B------:R4:W-:Y:S03]  /*12850*/  SHFL.IDX PT, R11, R3, 0x3, 0x1c1f ;  /* 0x007c1f00030b7f89 */ /* 0x0009e600000e0000 */
[----:B------:R-:W-:Y:S01]  /*12860*/  IMAD R6, R18, c[0x0][0x3dc], R6 ;  /* 0x0000f70012067a24 */ /* 0x000fe200078e0206 */
[----:B------:R-:W3:Y:S01]  /*12870*/  SHFL.IDX PT, R10, R9, 0x3, 0x1c1f ;  /* 0x007c1f00090a7f89 */ /* 0x000ee200000e0000 */
[----:B------:R-:W-:-:S02]  /*12880*/  IMAD.SHL.U32 R7, R21, 0x8, RZ ;  /* 0x0000000815077824 */ /* 0x000fc400078e00ff */
[----:B------:R-:W-:Y:S01]  /*12890*/  IMAD.IADD R6, R5, 0x1, R6 ;  /* 0x0000000105067824 */ /* 0x000fe200078e0206 */
[----:B------:R-:W-:Y:S01]  /*128a0*/  LEA R5, P0, R4, c[0x0][0x380], 0x1 ;  /* 0x0000e00004057a11 */ /* 0x000fe200078008ff */
[----:B-1----:R-:W-:Y:S01]  /*128b0*/  @!P4 ST.E [R16.64], R36 ;  /* 0x000000241000c985 */ /* 0x002fe2000c10190e */
[----:B------:R-:W-:Y:S02]  /*128c0*/  LOP3.LUT R7, R20, 0x7ffffe00, R7, 0xf8, !PT ;  /* 0x7ffffe0014077812 */ /* 0x000fe400078ef807 */
[----:B------:R-:W-:Y:S01]  /*128d0*/  LEA.HI.X R4, R4, c[0x0][0x384], R6, 0x1, P0 ;  /* 0x0000e10004047a11 */ /* 0x000fe200000f0c06 */
[----:B--2---:R-:W-:Y:S02]  /*128e0*/  @!P3 ST.E [R14.64], R37 ;  /* 0x000000250e00b985 */ /* 0x004fe4000c10190e */
[----:B------:R-:W-:Y:S02]  /*128f0*/  IMAD.SHL.U32 R6, R7, 0x2, RZ ;  /* 0x0000000207067824 */ /* 0x000fe400078e00ff */
[----:B------:R-:W-:Y:S04]  /*12900*/  SHFL.IDX PT, R9, R4, RZ, 0x181f ;  /* 0x00181fff04097589 */ /* 0x000fe800000e0000 */
[----:B------:R-:W-:Y:S01]  /*12910*/  SHFL.IDX PT, R14, R5, 0x2, 0x181f ;  /* 0x00581f00050e7f89 */ /* 0x000fe200000e0000 */
[----:B----4-:R-:W-:-:S02]  /*12920*/  IADD3 R3, R8, 0x40, RZ ;  /* 0x0000004008037810 */ /* 0x010fc40007ffe0ff */
[----:B------:R-:W-:Y:S01]  /*12930*/  IADD3 R8, R8, 0x48, RZ ;  /* 0x0000004808087810 */ /* 0x000fe20007ffe0ff */
[----:B------:R-:W-:Y:S01]  /*12940*/  SHFL.IDX PT, R15, R5, 0x3, 0x181f ;  /* 0x00781f00050f7f89 */ /* 0x000fe200000e0000 */
        /* <DEDUP_REMOVED lines=67> */
.L_x_667:
        /* <DEDUP_REMOVED lines=31> */
.L_x_669:
        /* <DEDUP_REMOVED lines=37> */
[----:B------:R-:W-:-:S05]  /*131c0*/  IMAD R4, R0, c[0x0][0x48c], R4 ;  /* 0x0001230000047a24 */ /* 0x000fca00078e0204 */
[----:B------:R-:W-:Y:S02]  /*131d0*/  IADD3 R0, R3, R4, RZ ;  /* 0x0000000403007210 */ /* 0x000fe40007ffe0ff */
[----:B------:R-:W-:-:S04]  /*131e0*/  LEA R4, P0, R2, c[0x0][0x450], 0x2 ;  /* 0x0001140002047a11 */ /* 0x000fc800078010ff */
[----:B------:R-:W-:Y:S01]  /*131f0*/  LEA.HI.X R5, R2, c[0x0][0x454], R0, 0x2, P0 ;  /* 0x0001150002057a11 */ /* 0x000fe200000f1400 */
[----:B------:R-:W-:-:S05]  /*13200*/  IMAD.MOV.U32 R0, RZ, RZ, -0x800000 ;  /* 0xff800000ff007424 */ /* 0x000fca00078e00ff */
[----:B------:R1:W-:Y:S03]  /*13210*/  STG.E [R4.64], R0 ;  /* 0x0000000004007986 */ /* 0x0003e6000c10190e */
.L_x_671:
[----:B------:R-:W-:Y:S05]  /*13220*/  BSYNC B0 ;  /* 0x0000000000007941 */ /* 0x000fea0003800000 */
.L_x_670:
        /* <DEDUP_REMOVED lines=107> */
.L_x_672:
        /* <DEDUP_REMOVED lines=10> */
.L_x_807:


//--------------------- .text._ZN7cutlass13device_kernelIN5flash19enable_sm80_to_sm89INS1_16FlashAttnFwdSm80INS1_25CollectiveMainloopFwdSm80ILi4ELi1ELb0EN4cute5tupleIJNS5_1CILi128EEENS7_ILi112EEENS7_ILi64EEEEEELi64ENS_10bfloat16_tEfNS_4arch4Sm80ELb1ELb0ELb0ELb1ELb1ELb1ELb1ELb0EEENS1_21CollectiveEpilogueFwdINS6_IJS8_SA_S9_EEENS6_IJNS7_ILi1EEESI_SI_EEESC_SE_Li128ELb1ELb1ELb0ELb0EEENS1_19SingleTileSchedulerILb1ELb0ELb1ELi128EEEEEEEEEvNT_6ParamsE --------------------------
	.section	.text._ZN7cutlass13device_kernelIN5flash19enable_sm80_to_sm89INS1_16FlashAttnFwdSm80INS1_25CollectiveMainloopFwdSm80ILi4ELi1ELb0EN4cute5tupleIJNS5_1CILi128EEENS7_ILi112EEENS7_ILi64EEEEEELi64ENS_10bfloat16_tEfNS_4arch4Sm80ELb1ELb0ELb0ELb1ELb1ELb1ELb1ELb0EEENS1_21CollectiveEpilogueFwdINS6_IJS8_SA_S9_EEENS6_IJNS7_ILi1EEESI_SI_EEESC_SE_Li128ELb1ELb1ELb0ELb0EEENS1_19SingleTileSchedulerILb1ELb0ELb1ELi128EEEEEEEEEvNT_6ParamsE,"ax",@progbits
	.sectioninfo	@"SHI_REGISTERS=255"
	.align	128
.text._ZN7cutlass13device_kernelIN5flash19enable_sm80_to_sm89INS1_16FlashAttnFwdSm80INS1_25CollectiveMainloopFwdSm80ILi4ELi1ELb0EN4cute5tupleIJNS5_1CILi128EEENS7_ILi112EEENS7_ILi64EEEEEELi64ENS_10bfloat16_tEfNS_4arch4Sm80ELb1ELb0ELb0ELb1ELb1ELb1ELb1ELb0EEENS1_21CollectiveEpilogueFwdINS6_IJS8_SA_S9_EEENS6_IJNS7_ILi1EEESI_SI_EEESC_SE_Li128ELb1ELb1ELb0ELb0EEENS1_19SingleTileSchedulerILb1ELb0ELb1ELi128EEEEEEEEEvNT_6ParamsE:
        .type           _ZN7cutlass13device_kernelIN5flash19enable_sm80_to_sm89INS1_16FlashAttnFwdSm80INS1_25CollectiveMainloopFwdSm80ILi4ELi1ELb0EN4cute5tupleIJNS5_1CILi128EEENS7_ILi112EEENS7_ILi64EEEEEELi64ENS_10bfloat16_tEfNS_4arch4Sm80ELb1ELb0ELb0ELb1ELb1ELb1ELb1ELb0EEENS1_21CollectiveEpilogueFwdINS6_IJS8_SA_S9_EEENS6_IJNS7_ILi1EEESI_SI_EEESC_SE_Li128ELb1ELb1ELb0ELb0EEENS1_19SingleTileSchedulerILb1ELb0ELb1ELi128EEEEEEEEEvNT_6ParamsE,@function
        .size           _ZN7cutlass13device_kernelIN5flash19enable_sm80_to_sm89INS1_16FlashAttnFwdSm80INS1_25CollectiveMainloopFwdSm80ILi4ELi1ELb0EN4cute5tupleIJNS5_1CILi128EEENS7_ILi112EEENS7_ILi64EEEEEELi64ENS_10bfloat16_tEfNS_4arch4Sm80ELb1ELb0ELb0ELb1ELb1ELb1ELb1ELb0EEENS1_21CollectiveEpilogueFwdINS6_IJS8_SA_S9_EEENS6_IJNS7_ILi1EEESI_SI_EEESC_SE_Li128ELb1ELb1ELb0ELb0EEENS1_19SingleTileSchedulerILb1ELb0ELb1ELi128EEEEEEEEEvNT_6ParamsE,(.L_x_808 - _ZN7cutlass13device_kernelIN5flash19enable_sm80_to_sm89INS1_16FlashAttnFwdSm80INS1_25CollectiveMainloopFwdSm80ILi4ELi1ELb0EN4cute5tupleIJNS5_1CILi128EEENS7_ILi112EEENS7_ILi64EEEEEELi64ENS_10bfloat16_tEfNS_4arch4Sm80ELb1ELb0ELb0ELb1ELb1ELb1ELb1ELb0EEENS1_21CollectiveEpilogueFwdINS6_IJS8_SA_S9_EEENS6_IJNS7_ILi1EEESI_SI_EEESC_SE_Li128ELb1ELb1ELb0ELb0EEENS1_19SingleTileSchedulerILb1ELb0ELb1ELi128EEEEEEEEEvNT_6ParamsE)
        .other          _ZN7cutlass13device_kernelIN5flash19enable_sm80_to_sm89INS1_16FlashAttnFwdSm80INS1_25CollectiveMainloopFwdSm80ILi4ELi1ELb0EN4cute5tupleIJNS5_1CILi128EEENS7_ILi112EEENS7_ILi64EEEEEELi64ENS_10bfloat16_tEfNS_4arch4Sm80ELb1ELb0ELb0ELb1ELb1ELb1ELb1ELb0EEENS1_21CollectiveEpilogueFwdINS6_IJS8_SA_S9_EEENS6_IJNS7_ILi1EEESI_SI_EEESC_SE_Li128ELb1ELb1ELb0ELb0EEENS1_19SingleTileSchedulerILb1ELb0ELb1ELi128EEEEEEEEEvNT_6ParamsE,@"STO_CUDA_ENTRY STV_DEFAULT"
_ZN7cutlass13device_kernelIN5flash19enable_sm80_to_sm89INS1_16FlashAttnFwdSm80INS1_25CollectiveMainloopFwdSm80ILi4ELi1ELb0EN4cute5tupleIJNS5_1CILi128EEENS7_ILi112EEENS7_ILi64EEEEEELi64ENS_10bfloat16_tEfNS_4arch4Sm80ELb1ELb0ELb0ELb1ELb1ELb1ELb1ELb0EEENS1_21CollectiveEpilogueFwdINS6_IJS8_SA_S9_EEENS6_IJNS7_ILi1EEESI_SI_EEESC_SE_Li128ELb1ELb1ELb0ELb0EEENS1_19SingleTileSchedulerILb1ELb0ELb1ELi128EEEEEEEEEvNT_6ParamsE:
        /* <DEDUP_REMOVED lines=21> */
.L_x_674:
        /* <DEDUP_REMOVED lines=13> */
.L_x_676:
[----:B------:R-:W-:Y:S02]  /*0220*/  ULDC UR6, c[0x0][0x54c] ;  /* 0x0001530000067ab9 */ /* 0x000fe40000000800 */
.L_x_675:
[----:B------:R-:W-:Y:S02]  /*0230*/  ULDC UR4, c[0x0][0x548] ;  /* 0x0001520000047ab9 */ /* 0x000fe40000000800 */
[----:B------:R-:W-:-:S02]  /*0240*/  USHF.L.U32 UR17, UR17, 0x7, URZ ;  /* 0x0000000711117899 */ /* 0x000fc4000800063f */
[----:B------:R-:W-:-:S04]  /*0250*/  UIMAD UR4, UR6, UR4, URZ ;  /* 0x00000004060472a4 */ /* 0x000fc8000f8e023f */
[----:B------:R-:W-:-:S04]  /*0260*/  UISETP.GE.AND UP0, UPT, UR17, UR4, UPT ;  /* 0x000000041100728c */ /* 0x000fc8000bf06270 */
[----:B------:R-:W-:Y:S01]  /*0270*/  USEL UR21, UR21, 0xffffffff, !UP0 ;  /* 0xffffffff15157887 */ /* 0x000fe2000c000000 */
[----:B------:R-:W-:Y:S05]  /*0280*/  BRA `(.L_x_677) ;  /* 0x000001b000007947 */ /* 0x000fea0003800000 */
.L_x_673:
        /* <DEDUP_REMOVED lines=8> */
.L_x_678:
        /* <DEDUP_REMOVED lines=13> */
.L_x_680:
[----:B------:R-:W-:Y:S02]  /*03e0*/  ULDC UR6, c[0x0][0x54c] ;  /* 0x0001530000067ab9 */ /* 0x000fe40000000800 */
.L_x_679:
[----:B------:R-:W-:Y:S02]  /*03f0*/  ULDC UR4, c[0x0][0x548] ;  /* 0x0001520000047ab9 */ /* 0x000fe40000000800 */
[----:B------:R-:W-:-:S02]  /*0400*/  USHF.L.U32 UR17, UR17, 0x7, URZ ;  /* 0x0000000711117899 */ /* 0x000fc4000800063f */
[----:B------:R-:W-:-:S04]  /*0410*/  UIMAD UR4, UR6, UR4, URZ ;  /* 0x00000004060472a4 */ /* 0x000fc8000f8e023f */
[----:B------:R-:W-:-:S04]  /*0420*/  UISETP.GE.AND UP0, UPT, UR17, UR4, UPT ;  /* 0x000000041100728c */ /* 0x000fc8000bf06270 */
[----:B------:R-:W-:-:S06]  /*0430*/  USEL UR21, UR21, 0xffffffff, !UP0 ;  /* 0xffffffff15157887 */ /* 0x000fcc000c000000 */
.L_x_677:
        /* <DEDUP_REMOVED lines=16> */
[----:B------:R-:W-:Y:S01]  /*0540*/  UIMAD.WIDE UR8, UR21, UR5, UR8 ;  /* 0x00000005150872a5 */ /* 0x000fe2000f8e0208 */
[----:B------:R-:W-:Y:S02]  /*0550*/  ISETP.NE.U32.AND P4, PT, RZ, c[0x0][0x350], PT ;  /* 0x0000d400ff007a0c */ /* 0x000fe40003f85070 */
[----:B------:R-:W-:Y:S01]  /*0560*/  @UP1 UIMAD.WIDE UR10, UR21, UR5, UR10 ;  /* 0x00000005150a12a5 */ /* 0x000fe2000f8e020a */
[----:B------:R-:W-:Y:S01]  /*0570*/  IMAD.U32 R2, RZ, RZ, UR6 ;  /* 0x00000006ff027e24 */ /* 0x000fe2000f8e00ff */
[----:B------:R-:W-:Y:S01]  /*0580*/  MOV R3, UR7 ;  /* 0x0000000700037c02 */ /* 0x000fe20008000f00 */
[----:B------:R-:W-:Y:S01]  /*0590*/  ULDC.64 UR6, c[0x0][0x358] ;  /* 0x0000d60000067ab9 */ /* 0x000fe20000000a00 */
[----:B------:R-:W-:Y:S01]  /*05a0*/  IMAD.U32 R8, RZ, RZ, UR8 ;  /* 0x00000008ff087e24 */ /* 0x000fe2000f8e00ff */
[----:B------:R-:W-:Y:S01]  /*05b0*/  UISETP.NE.U32.AND UP3, UPT, URZ, UR6, UPT ;  /* 0x000000063f00728c */ /* 0x000fe2000bf65070 */
[----:B------:R-:W-:Y:S01]  /*05c0*/  IMAD.U32 R9, RZ, RZ, UR9 ;  /* 0x00000009ff097e24 */ /* 0x000fe2000f8e00ff */
[----:B------:R-:W-:Y:S01]  /*05d0*/  ISETP.NE.AND.EX P4, PT, RZ, c[0x0][0x354], PT, P4 ;  /* 0x0000d500ff007a0c */ /* 0x000fe20003f85340 */
[----:B------:R-:W-:Y:S01]  /*05e0*/  IMAD.U32 R4, RZ, RZ, UR10 ;  /* 0x0000000aff047e24 */ /* 0x000fe2000f8e00ff */
[----:B------:R-:W-:Y:S01]  /*05f0*/  UISETP.NE.AND.EX UP3, UPT, URZ, UR7, UPT, UP3 ;  /* 0x000000073f00728c */ /* 0x000fe2000bf65330 */
[----:B------:R-:W-:Y:S01]  /*0600*/  IMAD.U32 R5, RZ, RZ, UR11 ;  /* 0x0000000bff057e24 */ /* 0x000fe2000f8e00ff */
[----:B------:R-:W-:Y:S01]  /*0610*/  ULDC.64 UR8, c[0x0][0x350] ;  /* 0x0000d40000087ab9 */ /* 0x000fe20000000a00 */
[----:B------:R1:W2:Y:S01]  /*0620*/  @P1 LDG.E R0, [R2.64] ;  /* 0x0000001602001981 */ /* 0x0002a2000c1e1900 */
[----:B------:R-:W-:-:S02]  /*0630*/  ULDC.64 UR6, c[0x0][0x358] ;  /* 0x0000d60000067ab9 */ /* 0x000fc40000000a00 */
[----:B------:R-:W-:Y:S01]  /*0640*/  PLOP3.LUT P0, PT, PT, PT, UP3, 0x80, 0x0 ;  /* 0x000000000000781c */ /* 0x000fe20003f0f038 */
[----:B------:R-:W-:Y:S01]  /*0650*/  UIMAD.WIDE UR8, UR21, UR5, UR8 ;  /* 0x00000005150872a5 */ /* 0x000fe2000f8e0208 */
[----:B------:R3:W4:Y:S01]  /*0660*/  @P2 LDG.E R7, [R4.64] ;  /* 0x0000001604072981 */ /* 0x000722000c1e1900 */
[----:B------:R-:W-:Y:S01]  /*0670*/  UIMAD.WIDE UR6, UR21, UR5, UR6 ;  /* 0x00000005150672a5 */ /* 0x000fe2000f8e0206 */
[----:B------:R-:W-:Y:S01]  /*0680*/  MOV R27, RZ ;  /* 0x000000ff001b7202 */ /* 0x000fe20000000f00 */
[----:B------:R-:W-:Y:S01]  /*0690*/  IMAD.MOV.U32 R10, RZ, RZ, RZ ;  /* 0x000000ffff0a7224 */ /* 0x000fe200078e00ff */
[----:B------:R-:W4:Y:S03]  /*06a0*/  @P3 LDG.E R6, [R8.64] ;  /* 0x0000001608063981 */ /* 0x000f26000c1e1900 */
[----:B-1----:R-:W-:Y:S01]  /*06b0*/  IMAD.U32 R2, RZ, RZ, UR6 ;  /* 0x00000006ff027e24 */ /* 0x002fe2000f8e00ff */
[----:B------:R-:W-:Y:S01]  /*06c0*/  MOV R3, UR7 ;  /* 0x0000000700037c02 */ /* 0x000fe20008000f00 */
[----:B---3--:R-:W-:Y:S01]  /*06d0*/  IMAD.U32 R4, RZ, RZ, UR8 ;  /* 0x00000008ff047e24 */ /* 0x008fe2000f8e00ff */
[----:B------:R-:W-:-:S03]  /*06e0*/  MOV R5, UR9 ;  /* 0x0000000900057c02 */ /* 0x000fc60008000f00 */
        /* <DEDUP_REMOVED lines=21> */
.L_x_681:
        /* <DEDUP_REMOVED lines=10> */
.L_x_682:
[----:B------:R-:W-:Y:S05]  /*08e0*/  @!P4 BRA `(.L_x_683) ;  /* 0x000000500000c947 */ /* 0x000fea0003800000 */
[----:B-1--4-:R1:W4:Y:S04]  /*08f0*/  LDG.E R0, [R4.64] ;  /* 0x0000001604007981 */ /* 0x012328000c1e1900 */
[----:B-1-3--:R-:W3:Y:S01]  /*0900*/  LDG.E R4, [R4.64+0x4] ;  /* 0x0000041604047981 */ /* 0x00aee2000c1e1900 */
[----:B----4-:R-:W1:Y:S08]  /*0910*/  R2UR UR24, R0 ;  /* 0x00000000001873c2 */ /* 0x010e7000000e0000 */
[----:B---3--:R-:W1:Y:S02]  /*0920*/  R2UR UR6, R4 ;  /* 0x00000000040673c2 */ /* 0x008e6400000e0000 */
[----:B-1----:R-:W-:-:S06]  /*0930*/  UIADD3 UR24, -UR24, UR6, URZ ;  /* 0x0000000618187290 */ /* 0x002fcc000fffe13f */
.L_x_683:
        /* <DEDUP_REMOVED lines=12> */
[----:B------:R-:W-:Y:S02]  /*0a00*/  ULDC UR10, c[0x0][0x2c4] ;  /* 0x0000b100000a7ab9 */ /* 0x000fe40000000800 */
[----:B------:R-:W-:Y:S02]  /*0a10*/  UISETP.NE.AND UP2, UPT, UR10, 0x1, UPT ;  /* 0x000000010a00788c */ /* 0x000fe4000bf45270 */
[----:B------:R-:W-:-:S09]  /*0a20*/  UIADD3 UR10, -UR18, UR24, URZ ;  /* 0x00000018120a7290 */ /* 0x000fd2000fffe13f */
[----:B------:R-:W-:Y:S01]  /*0a30*/  @UP2 UIADD3 UR26, UR17, 0x7f, URZ ;  /* 0x0000007f111a2890 */ /* 0x000fe2000fffe03f */
[----:B----4-:R-:W4:Y:S08]  /*0a40*/  @P0 R2UR UR6, R0 ;  /* 0x00000000000603c2 */ /* 0x010f3000000e0000 */
[----:B---3--:R-:W4:Y:S02]  /*0a50*/  @P0 R2UR UR7, R2 ;  /* 0x00000000020703c2 */ /* 0x008f2400000e0000 */
[----:B----4-:R-:W-:-:S03]  /*0a60*/  @UP3 UIADD3 UR4, -UR6, UR7, URZ ;  /* 0x0000000706043290 */ /* 0x010fc6000fffe13f */
[----:B------:R-:W-:Y:S02]  /*0a70*/  ULDC.64 UR6, c[0x0][0x2c8] ;  /* 0x0000b20000067ab9 */ /* 0x000fe40000000a00 */
[----:B------:R-:W-:Y:S02]  /*0a80*/  UIMAD.WIDE.U32 UR26, UR26, UR6, URZ ;  /* 0x000000061a1a72a5 */ /* 0x000fe4000f8e003f */
[----:B------:R-:W-:Y:S02]  /*0a90*/  UIADD3 UR14, UR10, UR4, URZ ;  /* 0x000000040a0e7290 */ /* 0x000fe4000fffe03f */
[----:B------:R-:W-:Y:S02]  /*0aa0*/  UIADD3 UR6, UR17, 0x7f, URZ ;  /* 0x0000007f11067890 */ /* 0x000fe4000fffe03f */
[----:B--2---:R-:W-:Y:S02]  /*0ab0*/  UIADD3 UR12, UR14, 0x70, -UR20 ;  /* 0x000000700e0c7890 */ /* 0x004fe4000fffe814 */
[----:B------:R-:W-:-:S02]  /*0ac0*/  @UP2 UMOV UR11, UR27 ;  /* 0x0000001b000b2c82 */ /* 0x000fc40008000000 */
[----:B------:R-:W-:Y:S02]  /*0ad0*/  @UP2 USHF.R.U32.HI UR6, URZ, UR7, UR11 ;  /* 0x000000073f062299 */ /* 0x000fe4000801160b */
[----:B------:R-:W-:Y:S02]  /*0ae0*/  UIADD3 UR27, UR14, 0x6f, URZ ;  /* 0x0000006f0e1b7890 */ /* 0x000fe4000fffe03f */
[----:B------:R-:W-:Y:S02]  /*0af0*/  UIADD3 UR7, UR12, UR6, URZ ;  /* 0x000000060c077290 */ /* 0x000fe4000fffe03f */
[----:B------:R-:W-:Y:S02]  /*0b00*/  UMOV UR26, URZ ;  /* 0x0000003f001a7c82 */ /* 0x000fe40008000000 */
[----:B------:R-:W-:Y:S02]  /*0b10*/  UMOV UR6, URZ ;  /* 0x0000003f00067c82 */ /* 0x000fe40008000000 */
[----:B------:R-:W-:-:S02]  /*0b20*/  UIMAD.WIDE UR26, UR27, -0x6db6db6d, UR26 ;  /* 0x924924931b1a78a5 */ /* 0x000fc4000f8e021a */
[----:B------:R-:W-:Y:S02]  /*0b30*/  UIMAD.WIDE UR6, UR7, -0x6db6db6d, UR6 ;  /* 0x92492493070678a5 */ /* 0x000fe4000f8e0206 */
[----:B------:R-:W-:-:S03]  /*0b40*/  UIADD3 UR6, -UR10, URZ, URZ ;  /* 0x0000003f0a067290 */ /* 0x000fc6000fffe13f */
[----:B------:R-:W-:Y:S02]  /*0b50*/  UMOV UR25, UR27 ;  /* 0x0000001b00197c82 */ /* 0x000fe40008000000 */
[----:B------:R-:W-:Y:S02]  /*0b60*/  UMOV UR11, UR7 ;  /* 0x00000007000b7c82 */ /* 0x000fe40008000000 */
[----:B------:R-:W-:Y:S02]  /*0b70*/  USHF.R.U32.HI UR13, URZ, 0x1f, UR25 ;  /* 0x0000001f3f0d7899 */ /* 0x000fe40008011619 */
[----:B------:R-:W-:Y:S02]  /*0b80*/  USHF.R.U32.HI UR7, URZ, 0x1f, UR11 ;  /* 0x0000001f3f077899 */ /* 0x000fe4000801160b */
[----:B------:R-:W-:Y:S02]  /*0b90*/  UISETP.LT.AND UP0, UPT, URZ, UR6, UPT ;  /* 0x000000063f00728c */ /* 0x000fe4000bf01270 */
[----:B------:R-:W-:-:S02]  /*0ba0*/  ULEA.HI.SX32 UR13, UR25, UR13, 0x1a ;  /* 0x0000000d190d7291 */ /* 0x000fc4000f8fd23f */
[----:B------:R-:W-:Y:S02]  /*0bb0*/  ULEA.HI.SX32 UR11, UR11, UR7, 0x1a ;  /* 0x000000070b0b7291 */ /* 0x000fe4000f8fd23f */
[----:B------:R-:W-:Y:S02]  /*0bc0*/  USEL UR7, URZ, UR6, !UP0 ;  /* 0x000000063f077287 */ /* 0x000fe4000c000000 */
[----:B------:R-:W-:Y:S02]  /*0bd0*/  UISETP.LT.AND UP1, UPT, UR13, UR11, UPT ;  /* 0x0000000b0d00728c */ /* 0x000fe4000bf21270 */
[----:B------:R-:W-:Y:S02]  /*0be0*/  USHF.R.U32.HI UR6, URZ, 0x4, UR7 ;  /* 0x000000043f067899 */ /* 0x000fe40008011607 */
[----:B------:R-:W-:-:S04]  /*0bf0*/  USEL UR11, UR13, UR11, UP1 ;  /* 0x0000000b0d0b7287 */ /* 0x000fc80008800000 */
[----:B------:R-:W-:Y:S01]  /*0c00*/  UIMAD UR11, UR11, 0x70, -UR10 ;  /* 0x000000700b0b78a4 */ /* 0x000fe2000f8e0a0a */
[----:B------:R-:W-:-:S03]  /*0c10*/  MOV R0, UR6 ;  /* 0x0000000600007c02 */ /* 0x000fc60008000f00 */
[----:B------:R-:W-:Y:S02]  /*0c20*/  UISETP.LT.AND UP0, UPT, UR11, UR4, UPT ;  /* 0x000000040b00728c */ /* 0x000fe4000bf01270 */
[----:B------:R-:W-:Y:S02]  /*0c30*/  IMAD.WIDE.U32 R2, R0, 0x24924925, RZ ;  /* 0x2492492500027825 */ /* 0x000fe400078e00ff */
[----:B------:R-:W-:Y:S02]  /*0c40*/  USEL UR6, UR11, UR4, UP0 ;  /* 0x000000040b067287 */ /* 0x000fe40008000000 */
[----:B------:R-:W2:Y:S02]  /*0c50*/  R2UR UR27, R3 ;  /* 0x00000000031b73c2 */ /* 0x000ea400000e0000 */
[----:B------:R-:W-:-:S06]  /*0c60*/  UISETP.GT.AND UP0, UPT, UR6, UR7, UPT ;  /* 0x000000070600728c */ /* 0x000fcc000bf04270 */
[----:B------:R1:W3:Y:S05]  /*0c70*/  R2UR UR26, R2 ;  /* 0x00000000021a73c2 */ /* 0x0002ea00000e0000 */
[----:B------:R-:W-:-:S03]  /*0c80*/  @UP0 UIADD3 UR7, UR6, 0x6f, URZ ;  /* 0x0000006f06070890 */ /* 0x000fc6000fffe03f */
[----:B------:R-:W-:Y:S02]  /*0c90*/  @UP0 UMOV UR6, URZ ;  /* 0x0000003f00060c82 */ /* 0x000fe40008000000 */
[----:B------:R-:W-:-:S04]  /*0ca0*/  @UP0 UIMAD.WIDE UR8, UR7, -0x6db6db6d, UR6 ;  /* 0x92492493070808a5 */ /* 0x000fc8000f8e0206 */
[----:B------:R-:W-:Y:S02]  /*0cb0*/  @UP0 USHF.R.U32.HI UR6, URZ, 0x1f, UR9 ;  /* 0x0000001f3f060899 */ /* 0x000fe40008011609 */
[----:B--2---:R-:W-:Y:S02]  /*0cc0*/  UMOV UR11, UR27 ;  /* 0x0000001b000b7c82 */ /* 0x004fe40008000000 */
[----:B------:R-:W-:Y:S02]  /*0cd0*/  @UP0 ULEA.HI.SX32 UR11, UR9, UR6, 0x1a ;  /* 0x00000006090b0291 */ /* 0x000fe4000f8fd23f */
[----:B------:R-:W-:Y:S02]  /*0ce0*/  UMOV UR7, UR27 ;  /* 0x0000001b00077c82 */ /* 0x000fe40008000000 */
[----:B------:R-:W-:-:S06]  /*0cf0*/  UISETP.GT.AND UP0, UPT, UR11, UR27, UPT ;  /* 0x0000001b0b00728c */ /* 0x000fcc000bf04270 */
[----:B------:R-:W-:-:S13]  /*0d00*/  PLOP3.LUT P0, PT, PT, PT, UP0, 0x80, 0x0 ;  /* 0x000000000000781c */ /* 0x000fda0003f0f008 */
[----:B-1-3--:R-:W-:Y:S05]  /*0d10*/  @!P0 BRA `(.L_x_684) ;  /* 0x0000761000008947 */ /* 0x00afea0003800000 */
        /* <DEDUP_REMOVED lines=9> */
[----:B------:R-:W-:-:S03]  /*0db0*/  ULDC.64 UR8, c[0x0][0x240] ;  /* 0x0000900000087ab9 */ /* 0x000fc60000000a00 */
[----:B------:R-:W-:Y:S01]  /*0dc0*/  LEA.HI R0, R28, R250, RZ, 0x3 ;  /* 0x000000fa1c007211 */ /* 0x000fe200078f18ff */
[----:B------:R1:W2:Y:S01]  /*0dd0*/  @P5 LDG.E R17, [R2.64] ;  /* 0x0000001602115981 */ /* 0x0002a2000c1e1900 */
[----:B------:R-:W-:Y:S01]  /*0de0*/  UIADD3 UR6, UR11, -0x1, URZ ;  /* 0xffffffff0b067890 */ /* 0x000fe2000fffe03f */
[----:B------:R-:W-:Y:S01]  /*0df0*/  IMAD.MOV.U32 R150, RZ, RZ, c[0x0][0x238] ;  /* 0x00008e00ff967624 */ /* 0x000fe200078e00ff */
[----:B------:R-:W-:Y:S01]  /*0e00*/  SHF.R.S32.HI R8, RZ, 0x3, R0 ;  /* 0x00000003ff087819 */ /* 0x000fe20000011400 */
[----:B------:R-:W-:Y:S01]  /*0e10*/  UMOV UR5, 0x70 ;  /* 0x0000007000057882 */ /* 0x000fe20000000000 */
[----:B------:R-:W-:Y:S01]  /*0e20*/  LOP3.LUT R0, R0, 0x1ffffff8, RZ, 0xc0, !PT ;  /* 0x1ffffff800007812 */ /* 0x000fe200078ec0ff */
[----:B------:R-:W-:Y:S01]  /*0e30*/  ULDC.64 UR10, c[0x0][0x238] ;  /* 0x00008e00000a7ab9 */ /* 0x000fe20000000a00 */
        /* <DEDUP_REMOVED lines=9> */
[----:B------:R-:W-:Y:S01]  /*0ed0*/  IMAD.WIDE.U32 R12, R150, 0x20, RZ ;  /* 0x00000020960c7825 */ /* 0x000fe200078e00ff */
[----:B------:R-:W-:Y:S01]  /*0ee0*/  USEL UR28, UR21, URZ, !UP3 ;  /* 0x0000003f151c7287 */ /* 0x000fe2000d800000 */
[----:B------:R-:W-:Y:S01]  /*0ef0*/  LEA.HI R91, R28, R250, RZ, 0x6 ;  /* 0x000000fa1c5b7211 */ /* 0x000fe200078f30ff */
[----:B------:R-:W-:Y:S01]  /*0f00*/  USEL UR25, UR10, URZ, !UP3 ;  /* 0x0000003f0a197287 */ /* 0x000fe2000d800000 */
[----:B------:R-:W-:Y:S01]  /*0f10*/  SHF.R.S32.HI R5, RZ, 0x1f, R4 ;  /* 0x0000001fff057819 */ /* 0x000fe20000011404 */
[----:B------:R-:W-:Y:S01]  /*0f20*/  ULDC.64 UR8, c[0x0][0x248] ;  /* 0x0000920000087ab9 */ /* 0x000fe20000000a00 */
[----:B------:R-:W-:Y:S01]  /*0f30*/  IMAD.U32 R6, RZ, RZ, UR26 ;  /* 0x0000001aff067e24 */ /* 0x000fe2000f8e00ff */
[----:B------:R-:W-:Y:S01]  /*0f40*/  UIMAD UR8, UR25, UR8, URZ ;  /* 0x00000008190872a4 */ /* 0x000fe2000f8e023f */
[----:B------:R-:W-:Y:S01]  /*0f50*/  IMAD.U32 R96, RZ, RZ, UR28 ;  /* 0x0000001cff607e24 */ /* 0x000fe2000f8e00ff */
[----:B-1----:R-:W-:Y:S01]  /*0f60*/  SHF.R.S32.HI R2, RZ, 0x1f, R10 ;  /* 0x0000001fff027819 */ /* 0x002fe2000001140a */
[----:B------:R-:W-:Y:S01]  /*0f70*/  UIMAD UR11, UR5, UR11, URZ ;  /* 0x0000000b050b72a4 */ /* 0x000fe2000f8e023f */
[----:B------:R-:W-:Y:S01]  /*0f80*/  IMAD.MOV.U32 R146, RZ, RZ, R6 ;  /* 0x000000ffff927224 */ /* 0x000fe200078e0006 */
[----:B------:R-:W-:Y:S01]  /*0f90*/  UIMAD UR8, UR28, UR9, UR8 ;  /* 0x000000091c0872a4 */ /* 0x000fe2000f8e0208 */
[----:B------:R-:W-:Y:S01]  /*0fa0*/  LEA.HI.X.SX32 R129, R8, R2, 0x1, P0 ;  /* 0x0000000208817211 */ /* 0x000fe200000f0eff */
[----:B------:R-:W-:Y:S01]  /*0fb0*/  IMAD.WIDE.U32 R2, R128, c[0x0][0x238], R4 ;  /* 0x00008e0080027a25 */ /* 0x000fe200078e0004 */
[----:B------:R-:W-:Y:S01]  /*0fc0*/  UIADD3 UR11, UR27, UR11, URZ ;  /* 0x0000000b1b0b7290 */ /* 0x000fe2000fffe03f */
[----:B------:R-:W-:-:S02]  /*0fd0*/  ISETP.GE.AND P6, PT, R4, c[0x0][0x1d4], PT ;  /* 0x0000750004007a0c */ /* 0x000fc40003fc6270 */
[----:B------:R-:W-:Y:S01]  /*0fe0*/  IMAD R0, R129, c[0x0][0x238], RZ ;  /* 0x00008e0081007a24 */ /* 0x000fe200078e02ff */
[----:B------:R-:W-:Y:S01]  /*0ff0*/  UIMAD UR9, UR11, UR6, URZ ;  /* 0x000000060b0972a4 */ /* 0x000fe2000f8e023f */
[----:B------:R-:W-:Y:S01]  /*1000*/  IMAD.U32 R7, RZ, RZ, UR27 ;  /* 0x0000001bff077e24 */ /* 0x000fe2000f8e00ff */
[----:B------:R-:W-:Y:S01]  /*1010*/  LEA.HI R26, R28, R250, RZ, 0x2 ;  /* 0x000000fa1c1a7211 */ /* 0x000fe200078f10ff */
[----:B------:R-:W-:Y:S01]  /*1020*/  IMAD R0, R128, c[0x0][0x23c], R0 ;  /* 0x00008f0080007a24 */ /* 0x000fe200078e0200 */
[----:B------:R-:W-:Y:S01]  /*1030*/  IADD3 R147, R27, UR24, RZ ;  /* 0x000000181b937c10 */ /* 0x000fe2000fffe0ff */
[----:B------:R-:W-:Y:S01]  /*1040*/  IMAD.SHL.U32 R11, R29, 0x20, RZ ;  /* 0x000000201d0b7824 */ /* 0x000fe200078e00ff */
[----:B------:R-:W-:Y:S01]  /*1050*/  SHF.R.S32.HI R35, RZ, 0x2, R26 ;  /* 0x00000002ff237819 */ /* 0x000fe2000001141a */
[----:B------:R-:W-:Y:S01]  /*1060*/  IMAD.IADD R3, R3, 0x1, R0 ;  /* 0x0000000103037824 */ /* 0x000fe200078e0200 */
[----:B------:R-:W-:Y:S01]  /*1070*/  ULDC UR24, c[0x0][0x294] ;  /* 0x0000a50000187ab9 */ /* 0x000fe20000000800 */
[----:B------:R-:W-:Y:S01]  /*1080*/  IMAD.U32 R0, RZ, RZ, UR16 ;  /* 0x00000010ff007e24 */ /* 0x000fe2000f8e00ff */
[----:B------:R-:W-:Y:S01]  /*1090*/  IADD3 R158, R35, 0x40, RZ ;  /* 0x00000040239e7810 */ /* 0x000fe20007ffe0ff */
[----:B------:R-:W-:Y:S01]  /*10a0*/  IMAD.SHL.U32 R91, R91, 0x8, RZ ;  /* 0x000000085b5b7824 */ /* 0x000fe200078e00ff */
[C---:B------:R-:W-:Y:S01]  /*10b0*/  IADD3 R159, R35.reuse, 0x20, RZ ;  /* 0x00000020239f7810 */ /* 0x040fe20007ffe0ff */
[----:B------:R-:W-:Y:S01]  /*10c0*/  IMAD.WIDE.U32 R2, R0, c[0x0][0x240], R2 ;  /* 0x0000900000027a25 */ /* 0x000fe200078e0002 */
[----:B------:R-:W-:Y:S01]  /*10d0*/  IADD3 R157, R35, 0x60, RZ ;  /* 0x00000060239d7810 */ /* 0x000fe20007ffe0ff */
[----:B------:R-:W-:Y:S01]  /*10e0*/  UIMAD UR24, UR5, UR24, URZ ;  /* 0x00000018051872a4 */ /* 0x000fe2000f8e023f */
[----:B------:R-:W-:Y:S01]  /*10f0*/  P2R R122, PR, RZ, 0x40 ;  /* 0x00000040ff7a7803 */ /* 0x000fe20000000000 */
[----:B------:R-:W-:Y:S01]  /*1100*/  IMAD.U32 R0, RZ, RZ, UR6 ;  /* 0x00000006ff007e24 */ /* 0x000fe2000f8e00ff */
[----:B------:R-:W-:Y:S01]  /*1110*/  IADD3 R3, R3, UR29, RZ ;  /* 0x0000001d03037c10 */ /* 0x000fe2000fffe0ff */
[----:B------:R-:W-:Y:S01]  /*1120*/  USHF.R.S32.HI UR29, URZ, 0x1f, UR6 ;  /* 0x0000001f3f1d7899 */ /* 0x000fe20008011406 */
[----:B------:R-:W-:-:S02]  /*1130*/  IMAD.MOV.U32 R154, RZ, RZ, 0x6 ;  /* 0x00000006ff9a7424 */ /* 0x000fc400078e00ff */
        /* <DEDUP_REMOVED lines=8> */
[----:B------:R-:W-:Y:S01]  /*11c0*/  IMAD.MOV.U32 R156, RZ, RZ, 0x5 ;  /* 0x00000005ff9c7424 */ /* 0x000fe200078e00ff */
[----:B------:R-:W-:Y:S01]  /*11d0*/  LOP3.LUT R0, R0, 0x1c0, RZ, 0xc0, !PT ;  /* 0x000001c000007812 */ /* 0x000fe200078ec0ff */
[----:B------:R-:W-:Y:S01]  /*11e0*/  IMAD.SHL.U32 R151, R150, 0x20, RZ ;  /* 0x0000002096977824 */ /* 0x000fe200078e00ff */
        /* <DEDUP_REMOVED lines=14> */
[----:B------:R-:W-:Y:S01]  /*12d0*/  IMAD.MOV.U32 R175, RZ, RZ, c[0x0][0x27c] ;  /* 0x00009f00ffaf7624 */ /* 0x000fe200078e00ff */
[----:B------:R-:W-:Y:S01]  /*12e0*/  @P0 LEA R6, P2, R0, c[0x0][0x220], 0x1 ;  /* 0x0000880000060a11 */ /* 0x000fe200078408ff */
[----:B------:R-:W-:Y:S01]  /*12f0*/  IMAD.MOV.U32 R152, RZ, RZ, c[0x0][0x27c] ;  /* 0x00009f00ff987624 */ /* 0x000fe200078e00ff */
[----:B------:R-:W-:Y:S01]  /*1300*/  @P4 IADD3.X R11, R3, R13, R11, P3, !PT ;  /* 0x0000000d030b4210 */ /* 0x000fe20001ffe40b */
[----:B------:R-:W-:Y:S01]  /*1310*/  IMAD.WIDE.U32 R12, R12, c[0x0][0x260], R4 ;  /* 0x000098000c0c7a25 */ /* 0x000fe200078e0004 */
[----:B------:R-:W-:-:S02]  /*1320*/  LOP3.LUT R91, R9, 0xfffffe00, R91, 0xf8, !PT ;  /* 0xfffffe00095b7812 */ /* 0x000fc400078ef85b */
[----:B------:R-:W-:Y:S01]  /*1330*/  @P1 LEA R4, P3, R2, c[0x0][0x220], 0x1 ;  /* 0x0000880002041a11 */ /* 0x000fe200078608ff */
[----:B------:R-:W-:Y:S01]  /*1340*/  IMAD.SHL.U32 R152, R152, 0x2, RZ ;  /* 0x0000000298987824 */ /* 0x000fe200078e00ff */
[----:B------:R-:W-:Y:S01]  /*1350*/  @P0 LEA.HI.X R7, R0, c[0x0][0x224], R7, 0x1, P2 ;  /* 0x0000890000070a11 */ /* 0x000fe200010f0c07 */
[----:B------:R-:W-:Y:S01]  /*1360*/  IMAD.SHL.U32 R91, R91, 0x2, RZ ;  /* 0x000000025b5b7824 */ /* 0x000fe200078e00ff */
[----:B------:R-:W-:Y:S02]  /*1370*/  LOP3.LUT R0, R26, 0xfffffffc, RZ, 0xc0, !PT ;  /* 0xfffffffc1a007812 */ /* 0x000fe400078ec0ff */
[----:B------:R-:W-:Y:S02]  /*1380*/  @P1 LEA.HI.X R5, R2, c[0x0][0x224], R3, 0x1, P3 ;  /* 0x0000890002051a11 */ /* 0x000fe400018f0c03 */
        /* <DEDUP_REMOVED lines=44> */
[C---:B---3--:R-:W-:Y:S01]  /*1650*/  IMAD.WIDE.U32 R6, R35.reuse, c[0x0][0x290], R32 ;  /* 0x0000a40023067a25 */ /* 0x048fe200078e0020 */
        /* <DEDUP_REMOVED lines=30> */
[----:B--2---:R1:W2:Y:S02]  /*1840*/  @P5 R2UR UR30, R17 ;  /* 0x00000000111e53c2 */ /* 0x0042a400000e0000 */
[----:B-1----:R-:W-:Y:S01]  /*1850*/  IMAD.IADD R17, R16, 0x1, R7 ;  /* 0x0000000110117824 */ /* 0x002fe200078e0207 */
[----:B--2---:R-:W-:Y:S01]  /*1860*/  @UP0 USHF.R.S32.HI UR39, URZ, 0x1f, UR30 ;  /* 0x0000001f3f270899 */ /* 0x004fe2000801141e */
[----:B------:R-:W-:Y:S01]  /*1870*/  IMAD.IADD R7, R18, 0x1, R8 ;  /* 0x0000000112077824 */ /* 0x000fe200078e0208 */
[----:B------:R-:W-:Y:S01]  /*1880*/  @UP0 UMOV UR38, UR30 ;  /* 0x0000001e00260c82 */ /* 0x000fe20008000000 */
[----:B------:R-:W-:Y:S01]  /*1890*/  IMAD.MOV.U32 R16, RZ, RZ, R6 ;  /* 0x000000ffff107224 */ /* 0x000fe200078e0006 */
[C---:B------:R-:W-:Y:S01]  /*18a0*/  @P3 LEA R6, P4, R150.reuse, R2, 0x6 ;  /* 0x0000000296063211 */ /* 0x040fe200078830ff */
[----:B------:R-:W-:Y:S01]  /*18b0*/  @!UP0 UMOV UR38, UR21 ;  /* 0x0000001500268c82 */ /* 0x000fe20008000000 */
[----:B----4-:R-:W-:Y:S01]  /*18c0*/  SHF.R.S32.HI R14, RZ, 0x1f, R7 ;  /* 0x0000001fff0e7819 */ /* 0x010fe20000011407 */
        /* <DEDUP_REMOVED lines=116> */
.L_x_731:
        /* <DEDUP_REMOVED lines=77> */
.L_x_689:
[----:B------:R-:W-:Y:S05]  /*24e0*/  BSYNC B0 ;  /* 0x0000000000007941 */ /* 0x000fea0003800000 */
.L_x_688:
        /* <DEDUP_REMOVED lines=38> */
.L_x_691:
[----:B------:R-:W-:Y:S05]  /*2750*/  BSYNC B0 ;  /* 0x0000000000007941 */ /* 0x000fea0003800000 */
.L_x_690:
        /* <DEDUP_REMOVED lines=40> */
.L_x_693:
[----:B------:R-:W-:Y:S05]  /*29e0*/  BSYNC B0 ;  /* 0x0000000000007941 */ /* 0x000fea0003800000 */
.L_x_692:
        /* <DEDUP_REMOVED lines=38> */
.L_x_695:
[----:B------:R-:W-:Y:S05]  /*2c50*/  BSYNC B0 ;  /* 0x0000000000007941 */ /* 0x000fea0003800000 */
.L_x_694:
        /* <DEDUP_REMOVED lines=74> */
.L_x_699:
[----:B------:R-:W-:Y:S05]  /*3100*/  BSYNC B0 ;  /* 0x0000000000007941 */ /* 0x000fea0003800000 */
.L_x_698:
        /* <DEDUP_REMOVED lines=57> */
.L_x_697:
[----:B------:R-:W-:Y:S05]  /*34a0*/  BSYNC B1 ;  /* 0x0000000000017941 */ /* 0x000fea0003800000 */
.L_x_696:
        /* <DEDUP_REMOVED lines=62> */
.L_x_703:
[----:B------:R-:W-:Y:S05]  /*3890*/  BSYNC B0 ;  /* 0x0000000000007941 */ /* 0x000fea0003800000 */
.L_x_702:
        /* <DEDUP_REMOVED lines=57> */
.L_x_701:
[----:B------:R-:W-:Y:S05]  /*3c30*/  BSYNC B1 ;  /* 0x0000000000017941 */ /* 0x000fea0003800000 */
.L_x_700:
        /* <DEDUP_REMOVED lines=62> */
.L_x_707:
[----:B------:R-:W-:Y:S05]  /*4020*/  BSYNC B0 ;  /* 0x0000000000007941 */ /* 0x000fea0003800000 */
.L_x_706:
        /* <DEDUP_REMOVED lines=57> */
.L_x_705:
[----:B------:R-:W-:Y:S05]  /*43c0*/  BSYNC B1 ;  /* 0x0000000000017941 */ /* 0x000fea0003800000 */
.L_x_704:
        /* <DEDUP_REMOVED lines=61> */
.L_x_710:
[----:B------:R-:W-:Y:S05]  /*47a0*/  BSYNC B0 ;  /* 0x0000000000007941 */ /* 0x000fea0003800000 */
.L_x_709:
        /* <DEDUP_REMOVED lines=58> */
.L_x_687:
        /* <DEDUP_REMOVED lines=232> */
.L_x_712:
[----:B------:R-:W-:Y:S05]  /*59d0*/  BSYNC B0 ;  /* 0x0000000000007941 */ /* 0x000fea0003800000 */
.L_x_711:
        /* <DEDUP_REMOVED lines=118> */
.L_x_714:
[----:B------:R-:W-:Y:S05]  /*6140*/  BSYNC B0 ;  /* 0x0000000000007941 */ /* 0x000fea0003800000 */
.L_x_713:
        /* <DEDUP_REMOVED lines=118> */
.L_x_716:
[----:B------:R-:W-:Y:S05]  /*68b0*/  BSYNC B0 ;  /* 0x0000000000007941 */ /* 0x000fea0003800000 */
.L_x_715:
        /* <DEDUP_REMOVED lines=120> */
.L_x_686:
        /* <DEDUP_REMOVED lines=22> */
.L_x_718:
[----:B-123--:R-:W-:Y:S05]  /*71a0*/  BSYNC B0 ;  /* 0x0000000000007941 */ /* 0x00efea0003800000 */
.L_x_717:
        /* <DEDUP_REMOVED lines=17> */
.L_x_720:
[----:B------:R-:W-:Y:S05]  /*72c0*/  BSYNC B0 ;  /* 0x0000000000007941 */ /* 0x000fea0003800000 */
.L_x_719:
        /* <DEDUP_REMOVED lines=17> */
.L_x_722:
[----:B------:R-:W-:Y:S05]  /*73e0*/  BSYNC B0 ;  /* 0x0000000000007941 */ /* 0x000fea0003800000 */
.L_x_721:
        /* <DEDUP_REMOVED lines=16> */
.L_x_708:
[----:B------:R-:W-:Y:S05]  /*74f0*/  BSYNC B2 ;  /* 0x0000000000027941 */ /* 0x000fea0003800000 */
.L_x_685:
        /* <DEDUP_REMOVED lines=135> */
.L_x_724:
[----:B------:R-:W-:Y:S05]  /*7d70*/  BSYNC B0 ;  /* 0x0000000000007941 */ /* 0x000fea0003800000 */
.L_x_723:
        /* <DEDUP_REMOVED lines=17> */
.L_x_726:
[----:B------:R-:W-:Y:S05]  /*7e90*/  BSYNC B0 ;  /* 0x0000000000007941 */ /* 0x000fea0003800000 */
.L_x_725:
        /* <DEDUP_REMOVED lines=17> */
.L_x_728:
[----:B------:R-:W-:Y:S05]  /*7fb0*/  BSYNC B0 ;  /* 0x0000000000007941 */ /* 0x000fea0003800000 */
.L_x_727:
        /* <DEDUP_REMOVED lines=17> */
.L_x_730:
[----:B------:R-:W-:Y:S05]  /*80d0*/  BSYNC B0 ;  /* 0x0000000000007941 */ /* 0x000fea0003800000 */
.L_x_729:
        /* <DEDUP_REMOVED lines=37> */
.L_x_684:
[----:B------:R-:W-:Y:S01]  /*8330*/  UIADD3 UR6, UR17, 0x7f, URZ ;  /* 0x0000007f11067890 */ /* 0x000fe2000fffe03f */
[----:B------:R-:W-:Y:S01]  /*8340*/  PLOP3.LUT P4, PT, PT, PT, PT, 0x80, 0x0 ;  /* 0x000000000000781c */ /* 0x000fe20003f8f070 */
[----:B------:R-:W-:Y:S01]  /*8350*/  ULDC.64 UR4, c[0x0][0x2c8] ;  /* 0x0000b20000047ab9 */ /* 0x000fe20000000a00 */
[----:B------:R-:W-:Y:S01]  /*8360*/  CS2R R186, SRZ ;  /* 0x0000000000ba7805 */ /* 0x000fe2000001ff00 */
[----:B------:R-:W-:Y:S01]  /*8370*/  UIMAD.WIDE.U32 UR8, UR6, UR4, URZ ;  /* 0x00000004060872a5 */ /* 0x000fe2000f8e003f */
[----:B------:R-:W-:Y:S01]  /*8380*/  CS2R R184, SRZ ;  /* 0x0000000000b87805 */ /* 0x000fe2000001ff00 */
[----:B------:R-:W-:Y:S01]  /*8390*/  CS2R R130, SRZ ;  /* 0x0000000000827805 */ /* 0x000fe2000001ff00 */
[----:B------:R-:W-:Y:S01]  /*83a0*/  UMOV UR4, URZ ;  /* 0x0000003f00047c82 */ /* 0x000fe20008000000 */
[----:B------:R-:W-:Y:S01]  /*83b0*/  CS2R R128, SRZ ;  /* 0x0000000000807805 */ /* 0x000fe2000001ff00 */
[----:B------:R-:W-:Y:S01]  /*83c0*/  @UP2 USHF.R.U32.HI UR6, URZ, UR5, UR9 ;  /* 0x000000053f062299 */ /* 0x000fe20008011609 */
[----:B-1----:R-:W-:Y:S01]  /*83d0*/  IMAD.MOV.U32 R15, RZ, RZ, RZ ;  /* 0x000000ffff0f7224 */ /* 0x002fe200078e00ff */
[----:B------:R-:W-:Y:S01]  /*83e0*/  MOV R11, RZ ;  /* 0x000000ff000b7202 */ /* 0x000fe20000000f00 */
[----:B------:R-:W-:Y:S01]  /*83f0*/  IMAD.MOV.U32 R126, RZ, RZ, RZ ;  /* 0x000000ffff7e7224 */ /* 0x000fe200078e00ff */
[----:B------:R-:W-:Y:S01]  /*8400*/  UIADD3 UR5, UR12, UR6, URZ ;  /* 0x000000060c057290 */ /* 0x000fe2000fffe03f */
[----:B------:R-:W-:Y:S01]  /*8410*/  IMAD.MOV.U32 R124, RZ, RZ, RZ ;  /* 0x000000ffff7c7224 */ /* 0x000fe200078e00ff */
[----:B------:R-:W-:Y:S01]  /*8420*/  CS2R R16, SRZ ;  /* 0x0000000000107805 */ /* 0x000fe2000001ff00 */
[----:B------:R-:W-:Y:S01]  /*8430*/  MOV R122, RZ ;  /* 0x000000ff007a7202 */ /* 0x000fe20000000f00 */
[----:B------:R-:W-:Y:S01]  /*8440*/  UIMAD.WIDE UR4, UR5, -0x6db6db6d, UR4 ;  /* 0x92492493050478a5 */ /* 0x000fe2000f8e0204 */
[----:B------:R-:W-:Y:S01]  /*8450*/  IMAD.MOV.U32 R120, RZ, RZ, RZ ;  /* 0x000000ffff787224 */ /* 0x000fe200078e00ff */
[----:B------:R-:W-:Y:S01]  /*8460*/  CS2R R18, SRZ ;  /* 0x0000000000127805 */ /* 0x000fe2000001ff00 */
[----:B------:R-:W-:Y:S01]  /*8470*/  MOV R182, RZ ;  /* 0x000000ff00b67202 */ /* 0x000fe20000000f00 */
[----:B------:R-:W-:Y:S01]  /*8480*/  USHF.R.U32.HI UR4, URZ, 0x1f, UR5 ;  /* 0x0000001f3f047899 */ /* 0x000fe20008011605 */
[----:B------:R-:W-:Y:S01]  /*8490*/  CS2R R12, SRZ ;  /* 0x00000000000c7805 */ /* 0x000fe2000001ff00 */
[----:B------:R-:W-:Y:S01]  /*84a0*/  IMAD.MOV.U32 R180, RZ, RZ, RZ ;  /* 0x000000ffffb47224 */ /* 0x000fe200078e00ff */
[----:B------:R-:W-:Y:S01]  /*84b0*/  MOV R118, RZ ;  /* 0x000000ff00767202 */ /* 0x000fe20000000f00 */
[----:B------:R-:W-:Y:S01]  /*84c0*/  ULEA.HI.SX32 UR4, UR5, UR4, 0x1a ;  /* 0x0000000405047291 */ /* 0x000fe2000f8fd23f */
[----:B------:R-:W-:Y:S01]  /*84d0*/  IMAD.MOV.U32 R116, RZ, RZ, RZ ;  /* 0x000000ffff747224 */ /* 0x000fe200078e00ff */
[----:B------:R-:W-:Y:S01]  /*84e0*/  CS2R R178, SRZ ;  /* 0x0000000000b27805 */ /* 0x000fe2000001ff00 */
[----:B------:R-:W-:Y:S01]  /*84f0*/  CS2R R22, SRZ ;  /* 0x0000000000167805 */ /* 0x000fe2000001ff00 */
[----:B------:R-:W-:Y:S01]  /*8500*/  UISETP.LT.AND UP0, UPT, UR13, UR4, UPT ;  /* 0x000000040d00728c */ /* 0x000fe2000bf01270 */
[----:B------:R-:W-:Y:S01]  /*8510*/  MOV R176, RZ ;  /* 0x000000ff00b07202 */ /* 0x000fe20000000f00 */
[----:B------:R-:W-:Y:S01]  /*8520*/  IMAD.MOV.U32 R174, RZ, RZ, RZ ;  /* 0x000000ffffae7224 */ /* 0x000fe200078e00ff */
[----:B------:R-:W-:Y:S01]  /*8530*/  CS2R R24, SRZ ;  /* 0x0000000000187805 */ /* 0x000fe2000001ff00 */
[----:B------:R-:W-:Y:S01]  /*8540*/  USEL UR13, UR13, UR4, UP0 ;  /* 0x000000040d0d7287 */ /* 0x000fe20008000000 */
[----:B------:R-:W-:Y:S01]  /*8550*/  MOV R172, RZ ;  /* 0x000000ff00ac7202 */ /* 0x000fe20000000f00 */
[----:B------:R-:W-:Y:S01]  /*8560*/  CS2R R166, SRZ ;  /* 0x0000000000a67805 */ /* 0x000fe2000001ff00 */
[----:B------:R-:W-:Y:S01]  /*8570*/  IMAD.MOV.U32 R164, RZ, RZ, RZ ;  /* 0x000000ffffa47224 */ /* 0x000fe200078e00ff */
[----:B------:R-:W-:Y:S01]  /*8580*/  UISETP.GE.AND UP0, UPT, UR13, 0x1, UPT ;  /* 0x000000010d00788c */ /* 0x000fe2000bf06270 */
[----:B------:R-:W-:Y:S01]  /*8590*/  CS2R R20, SRZ ;  /* 0x0000000000147805 */ /* 0x000fe2000001ff00 */
[----:B------:R-:W-:Y:S01]  /*85a0*/  MOV R170, RZ ;  /* 0x000000ff00aa7202 */ /* 0x000fe20000000f00 */
[----:B------:R-:W-:Y:S01]  /*85b0*/  IMAD.MOV.U32 R168, RZ, RZ, RZ ;  /* 0x000000ffffa87224 */ /* 0x000fe200078e00ff */
[----:B------:R-:W-:Y:S01]  /*85c0*/  CS2R R162, SRZ ;  /* 0x0000000000a27805 */ /* 0x000fe2000001ff00 */
[----:B------:R-:W-:Y:S01]  /*85d0*/  CS2R R28, SRZ ;  /* 0x00000000001c7805 */ /* 0x000fe2000001ff00 */
[----:B------:R-:W-:Y:S01]  /*85e0*/  PLOP3.LUT P0, PT, PT, PT, UP0, 0x80, 0x0 ;  /* 0x000000000000781c */ /* 0x000fe20003f0f008 */
[----:B------:R-:W-:Y:S01]  /*85f0*/  IMAD.MOV.U32 R158, RZ, RZ, RZ ;  /* 0x000000ffff9e7224 */ /* 0x000fe200078e00ff */
[----:B------:R-:W-:Y:S01]  /*8600*/  MOV R160, RZ ;  /* 0x000000ff00a07202 */ /* 0x000fe20000000f00 */
        /* <DEDUP_REMOVED lines=24> */
[----:B------:R-:W-:Y:S01]  /*8790*/  USHF.R.S32.HI UR6, URZ, 0x1f, UR19 ;  /* 0x0000001f3f067899 */ /* 0x000fe20008011413 */
[----:B------:R-:W-:Y:S01]  /*87a0*/  SHF.R.S32.HI R249, RZ, 0x1f, R250 ;  /* 0x0000001ffff97819 */ /* 0x000fe200000114fa */
[----:B------:R-:W-:Y:S02]  /*87b0*/  ULDC.64 UR4, c[0x0][0x178] ;  /* 0x00005e0000047ab9 */ /* 0x000fe40000000a00 */
        /* <DEDUP_REMOVED lines=9> */
[----:B------:R-:W-:Y:S02]  /*8850*/  UISETP.NE.U32.AND UP0, UPT, URZ, UR6, UPT ;  /* 0x000000063f00728c */ /* 0x000fe4000bf05070 */
[----:B------:R-:W-:Y:S02]  /*8860*/  ULDC.64 UR4, c[0x0][0x1b8] ;  /* 0x00006e0000047ab9 */ /* 0x000fe40000000a00 */
[----:B------:R-:W-:Y:S02]  /*8870*/  UISETP.NE.AND.EX UP0, UPT, URZ, UR7, UPT, UP0 ;  /* 0x000000073f00728c */ /* 0x000fe4000bf05300 */
[----:B------:R-:W-:Y:S02]  /*8880*/  USHF.R.S32.HI UR7, URZ, 0x1f, UR21 ;  /* 0x0000001f3f077899 */ /* 0x000fe40008011415 */
[----:B------:R-:W-:Y:S02]  /*8890*/  UIADD3 UR9, UR9, UR19, URZ ;  /* 0x0000001309097290 */ /* 0x000fe4000fffe03f */
[----:B------:R-:W-:-:S02]  /*88a0*/  UIMAD UR6, UR15, UR4, URZ ;  /* 0x000000040f0672a4 */ /* 0x000fc4000f8e023f */
[----:B------:R-:W-:Y:S02]  /*88b0*/  USEL UR7, UR7, URZ, !UP0 ;  /* 0x0000003f07077287 */ /* 0x000fe4000c000000 */
[----:B------:R-:W-:Y:S01]  /*88c0*/  UIMAD UR6, UR16, UR5, UR6 ;  /* 0x00000005100672a4 */ /* 0x000fe2000f8e0206 */
[----:B-1----:R-:W-:Y:S01]  /*88d0*/  LEA.HI R2, R249, R250, RZ, 0x3 ;  /* 0x000000faf9027211 */ /* 0x002fe200078f18ff */
[----:B------:R-:W-:Y:S02]  /*88e0*/  UIMAD.WIDE.U32 UR10, UR16, UR4, UR8 ;  /* 0x00000004100a72a5 */ /* 0x000fe4000f8e0008 */
[----:B------:R-:W-:Y:S01]  /*88f0*/  USEL UR8, UR21, URZ, !UP0 ;  /* 0x0000003f15087287 */ /* 0x000fe2000c000000 */
[----:B------:R-:W-:Y:S01]  /*8900*/  LOP3.LUT R0, R2, 0xfffffff8, RZ, 0xc0, !PT ;  /* 0xfffffff802007812 */ /* 0x000fe200078ec0ff */
[----:B------:R-:W-:Y:S01]  /*8910*/  ULDC.64 UR4, c[0x0][0x1c0] ;  /* 0x0000700000047ab9 */ /* 0x000fe20000000a00 */
[----:B------:R-:W-:Y:S01]  /*8920*/  SHF.R.S32.HI R71, RZ, 0x3, R2 ;  /* 0x00000003ff477819 */ /* 0x000fe20000011402 */
[----:B------:R-:W-:-:S02]  /*8930*/  UIMAD UR7, UR7, UR4, URZ ;  /* 0x00000004070772a4 */ /* 0x000fc4000f8e023f */
[----:B------:R-:W-:Y:S01]  /*8940*/  IMAD.IADD R6, R250, 0x1, -R0 ;  /* 0x00000001fa067824 */ /* 0x000fe200078e0a00 */
[----:B------:R-:W-:Y:S02]  /*8950*/  UIADD3 UR11, UR11, UR6, URZ ;  /* 0x000000060b0b7290 */ /* 0x000fe4000fffe03f */
[----:B------:R-:W-:Y:S01]  /*8960*/  UIMAD UR5, UR8, UR5, UR7 ;  /* 0x00000005080572a4 */ /* 0x000fe2000f8e0207 */
[C---:B------:R-:W-:Y:S01]  /*8970*/  IMAD R251, R6.reuse, 0x10, R71 ;  /* 0x0000001006fb7824 */ /* 0x040fe200078e0247 */
[----:B------:R-:W-:Y:S01]  /*8980*/  UIMAD.WIDE.U32 UR8, UR8, UR4, UR10 ;  /* 0x00000004080872a5 */ /* 0x000fe2000f8e000a */
[----:B------:R-:W-:Y:S02]  /*8990*/  IMAD.SHL.U32 R6, R6, 0x8, RZ ;  /* 0x0000000806067824 */ /* 0x000fe400078e00ff */
[----:B------:R-:W-:Y:S01]  /*89a0*/  ULDC UR10, c[0x0][0x2c4] ;  /* 0x0000b100000a7ab9 */ /* 0x000fe20000000800 */
[----:B------:R-:W-:Y:S01]  /*89b0*/  IADD3 R4, R251, UR17, RZ ;  /* 0x00000011fb047c10 */ /* 0x000fe2000fffe0ff */
[----:B------:R-:W-:Y:S01]  /*89c0*/  UIADD3 UR5, UR9, UR5, URZ ;  /* 0x0000000509057290 */ /* 0x000fe2000fffe03f */
[----:B------:R-:W-:Y:S01]  /*89d0*/  IMAD.U32 R3, RZ, RZ, UR9 ;  /* 0x00000009ff037e24 */ /* 0x000fe2000f8e00ff */
[----:B------:R-:W-:Y:S01]  /*89e0*/  UIMAD UR10, UR20, UR10, URZ ;  /* 0x0000000a140a72a4 */ /* 0x000fe2000f8e023f */
[----:B------:R1:W-:Y:S01]  /*89f0*/  STL [R1+0x18], R251 ;  /* 0x000018fb01007387 */ /* 0x0003e20000100800 */
[----:B------:R-:W-:Y:S01]  /*8a00*/  @P1 IMAD.HI.U32 R2, R4, c[0x0][0x2c8], RZ ;  /* 0x0000b20004021a27 */ /* 0x000fe200078e00ff */
[----:B------:R-:W-:-:S03]  /*8a10*/  ISETP.GE.AND P4, PT, R6, c[0x0][0x198], PT ;  /* 0x0000660006007a0c */ /* 0x000fc60003f86270 */
[----:B------:R-:W-:Y:S01]  /*8a20*/  IMAD.MOV.U32 R0, RZ, RZ, R4 ;  /* 0x000000ffff007224 */ /* 0x000fe200078e0004 */
[----:B------:R-:W-:Y:S01]  /*8a30*/  @P0 SHF.R.U32.HI R0, RZ, c[0x0][0x2cc], R2 ;  /* 0x0000b300ff000a19 */ /* 0x000fe20000011602 */
[----:B------:R-:W-:Y:S02]  /*8a40*/  IMAD.U32 R2, RZ, RZ, UR8 ;  /* 0x00000008ff027e24 */ /* 0x000fe4000f8e00ff */
[----:B------:R-:W-:Y:S01]  /*8a50*/  IMAD.U32 R3, RZ, RZ, UR5 ;  /* 0x00000005ff037e24 */ /* 0x000fe2000f8e00ff */
        /* <DEDUP_REMOVED lines=25> */
[----:B------:R-:W-:Y:S02]  /*8bf0*/  LEA.HI R81, R2, R0, RZ, 0x3 ;  /* 0x0000000002517211 */ /* 0x000fe400078f18ff */
[----:B------:R-:W-:Y:S02]  /*8c00*/  IADD3 R5, R71, UR17, RZ ;  /* 0x0000001147057c10 */ /* 0x000fe4000fffe0ff */
[----:B------:R-:W-:Y:S02]  /*8c10*/  LOP3.LUT R2, R3, 0xfffffff8, RZ, 0xc0, !PT ;  /* 0xfffffff803027812 */ /* 0x000fe400078ec0ff */
[----:B------:R-:W-:-:S02]  /*8c20*/  LOP3.LUT R3, R81, 0xfffffff8, RZ, 0xc0, !PT ;  /* 0xfffffff851037812 */ /* 0x000fc400078ec0ff */
[----:B------:R-:W-:Y:S01]  /*8c30*/  ISETP.GE.AND P0, PT, R5, UR10, PT ;  /* 0x0000000a05007c0c */ /* 0x000fe2000bf06270 */
[----:B------:R-:W-:Y:S02]  /*8c40*/  IMAD.IADD R74, R250, 0x1, -R2 ;  /* 0x00000001fa4a7824 */ /* 0x000fe400078e0a02 */
[----:B------:R-:W-:Y:S02]  /*8c50*/  IMAD.IADD R80, R0, 0x1, -R3 ;  /* 0x0000000100507824 */ /* 0x000fe400078e0a03 */
[----:B------:R-:W-:Y:S02]  /*8c60*/  IMAD.SHL.U32 R75, R74, 0x8, RZ ;  /* 0x000000084a4b7824 */ /* 0x000fe400078e00ff */
[----:B------:R-:W-:Y:S02]  /*8c70*/  IMAD.MOV.U32 R2, RZ, RZ, 0x10 ;  /* 0x00000010ff027424 */ /* 0x000fe400078e00ff */
[----:B------:R-:W-:Y:S01]  /*8c80*/  IMAD.MOV.U32 R3, RZ, RZ, 0x20 ;  /* 0x00000020ff037424 */ /* 0x000fe200078e00ff */
        /* <DEDUP_REMOVED lines=15> */
.L_x_734:
[----:B-1-34-:R-:W-:Y:S05]  /*8d80*/  BSYNC B0 ;  /* 0x0000000000007941 */ /* 0x01afea0003800000 */
.L_x_733:
        /* <DEDUP_REMOVED lines=11> */
.L_x_736:
[----:B------:R-:W-:Y:S05]  /*8e40*/  BSYNC B0 ;  /* 0x0000000000007941 */ /* 0x000fea0003800000 */
.L_x_735:
        /* <DEDUP_REMOVED lines=11> */
.L_x_738:
[----:B------:R-:W-:Y:S05]  /*8f00*/  BSYNC B0 ;  /* 0x0000000000007941 */ /* 0x000fea0003800000 */
.L_x_737:
        /* <DEDUP_REMOVED lines=11> */
.L_x_740:
[----:B------:R-:W-:Y:S05]  /*8fc0*/  BSYNC B0 ;  /* 0x0000000000007941 */ /* 0x000fea0003800000 */
.L_x_739:
        /* <DEDUP_REMOVED lines=11> */
.L_x_742:
[----:B------:R-:W-:Y:S05]  /*9080*/  BSYNC B0 ;  /* 0x0000000000007941 */ /* 0x000fea0003800000 */
.L_x_741:
        /* <DEDUP_REMOVED lines=11> */
.L_x_744:
[----:B------:R-:W-:Y:S05]  /*9140*/  BSYNC B0 ;  /* 0x0000000000007941 */ /* 0x000fea0003800000 */
.L_x_743:
        /* <DEDUP_REMOVED lines=11> */
.L_x_746:
[----:B------:R-:W-:Y:S05]  /*9200*/  BSYNC B0 ;  /* 0x0000000000007941 */ /* 0x000fea0003800000 */
.L_x_745:
[----:B-123--:R-:W1:Y:S01]  /*9210*/  SHFL.IDX PT, R8, R8, 0x7, 0x181f ;  /* 0x00f81f0008087f89 */ /* 0x00ee6200000e0000 */
[----:B----4-:R-:W-:Y:S01]  /*9220*/  IADD3 R3, R5, 0x70, RZ ;  /* 0x0000007005037810 */ /* 0x010fe20007ffe0ff */
[----:B------:R-:W-:Y:S01]  /*9230*/  UMOV UR6, 0x70 ;  /* 0x0000007000067882 */ /* 0x000fe20000000000 */
[----:B------:R-:W-:Y:S01]  /*9240*/  IMAD.MOV.U32 R252, RZ, RZ, c[0x0][0x2b8] ;  /* 0x0000ae00fffc7624 */ /* 0x000fe200078e00ff */
[----:B------:R-:W2:Y:S01]  /*9250*/  SHFL.IDX PT, R9, R9, 0x7, 0x181f ;  /* 0x00f81f0009097f89 */ /* 0x000ea200000e0000 */
[----:B------:R-:W-:Y:S01]  /*9260*/  ISETP.GE.AND P1, PT, R3, UR10, PT ;  /* 0x0000000a03007c0c */ /* 0x000fe2000bf26270 */
[----:B------:R-:W-:Y:S01]  /*9270*/  UIMAD UR6, UR13, UR6, -0x70 ;  /* 0xffffff900d0674a4 */ /* 0x000fe2000f8e0206 */
[----:B------:R-:W-:Y:S01]  /*9280*/  IMAD.MOV.U32 R98, RZ, RZ, RZ ;  /* 0x000000ffff627224 */ /* 0x000fe200078e00ff */
[----:B------:R-:W-:Y:S01]  /*9290*/  ISETP.NE.AND P2, PT, R252, 0x1, PT ;  /* 0x00000001fc00780c */ /* 0x000fe20003f45270 */
[----:B------:R-:W-:Y:S02]  /*92a0*/  USHF.R.S32.HI UR7, URZ, 0x1f, UR11 ;  /* 0x0000001f3f077899 */ /* 0x000fe4000801140b */
[----:B------:R-:W-:Y:S01]  /*92b0*/  ULDC.64 UR4, c[0x0][0x2b0] ;  /* 0x0000ac0000047ab9 */ /* 0x000fe20000000a00 */
[----:B------:R-:W-:Y:S01]  /*92c0*/  IADD3 R0, R251, UR6, RZ ;  /* 0x00000006fb007c10 */ /* 0x000fe2000fffe0ff */
[----:B------:R-:W-:-:S02]  /*92d0*/  UIMAD UR7, UR7, UR4, URZ ;  /* 0x00000004070772a4 */ /* 0x000fc4000f8e023f */
[----:B------:R-:W-:Y:S01]  /*92e0*/  UIMAD.WIDE.U32 UR8, UR11, UR4, URZ ;  /* 0x000000040b0872a5 */ /* 0x000fe2000f8e003f */
[----:B------:R-:W-:Y:S01]  /*92f0*/  ISETP.GE.AND P0, PT, R0, UR14, PT ;  /* 0x0000000e00007c0c */ /* 0x000fe2000bf06270 */
[----:B------:R-:W-:Y:S01]  /*9300*/  UIMAD UR7, UR11, UR5, UR7 ;  /* 0x000000050b0772a4 */ /* 0x000fe2000f8e0207 */
[----:B------:R-:W-:Y:S01]  /*9310*/  @!P1 IMAD.SHL.U32 R10, R72, 0x2, RZ ;  /* 0x00000002480a9824 */ /* 0x000fe200078e00ff */
[----:B------:R-:W-:Y:S01]  /*9320*/  IADD3 R5, R0, UR18, RZ ;  /* 0x0000001200057c10 */ /* 0x000fe2000fffe0ff */
[----:B------:R-:W-:Y:S01]  /*9330*/  ULDC.64 UR4, c[0x0][0x1e8] ;  /* 0x00007a0000047ab9 */ /* 0x000fe20000000a00 */
[----:B------:R-:W-:Y:S01]  /*9340*/  ISETP.GT.OR P0, PT, R251, 0x6f, P0 ;  /* 0x0000006ffb00780c */ /* 0x000fe20000704670 */
[----:B------:R-:W-:Y:S01]  /*9350*/  UIADD3 UR7, UR9, UR7, URZ ;  /* 0x0000000709077290 */ /* 0x000fe2000fffe03f */
[----:B-1----:R-:W-:Y:S01]  /*9360*/  @!P1 LEA R8, P3, R75, R8, 0x1 ;  /* 0x000000084b089211 */ /* 0x002fe200078608ff */
[----:B------:R-:W-:-:S03]  /*9370*/  @P2 IMAD.HI.U32 R3, R5, c[0x0][0x2bc], RZ ;  /* 0x0000af0005032a27 */ /* 0x000fc600078e00ff */
[----:B--2---:R-:W-:Y:S01]  /*9380*/  @!P1 LEA.HI.X R9, R75, R9, R246, 0x1, P3 ;  /* 0x000000094b099211 */ /* 0x004fe200018f0cf6 */
[----:B------:R-:W-:Y:S01]  /*9390*/  IMAD.MOV.U32 R0, RZ, RZ, R5 ;  /* 0x000000ffff007224 */ /* 0x000fe200078e0005 */
[----:B------:R-:W-:-:S03]  /*93a0*/  @P2 SHF.R.U32.HI R0, RZ, c[0x0][0x2c0], R3 ;  /* 0x0000b000ff002a19 */ /* 0x000fc60000011603 */
[----:B------:R-:W-:Y:S01]  /*93b0*/  @!PT LDS RZ, [RZ] ;  /* 0x00000000fffff984 */ /* 0x000fe20000000800 */
[----:B------:R1:W-:Y:S02]  /*93c0*/  @!P1 LDGSTS.E.BYPASS.LTC128B.128 [R10+0xa900], [R8.64], !P4 ;  /* 0x0a900000080a9fae */ /* 0x0003e4000e101d56 */
[C---:B------:R-:W-:Y:S02]  /*93d0*/  @!P0 IADD3 R3, P2, R0.reuse, UR8, RZ ;  /* 0x0000000800038c10 */ /* 0x040fe4000ff5e0ff */
[----:B------:R-:W0:Y:S02]  /*93e0*/  LDGDEPBAR ;  /* 0x00000000000079af */ /* 0x000e240000000000 */
        /* <DEDUP_REMOVED lines=11> */
[----:B-1----:R-:W-:Y:S01]  /*94a0*/  IMAD.U32 R10, RZ, RZ, UR16 ;  /* 0x00000010ff0a7e24 */ /* 0x002fe2000f8e00ff */
[----:B------:R-:W-:Y:S01]  /*94b0*/  UIADD3 UR12, UR13, -0x1, URZ ;  /* 0xffffffff0d0c7890 */ /* 0x000fe2000fffe03f */
[----:B------:R-:W-:Y:S01]  /*94c0*/  IMAD R8, R99, c[0x0][0x1e0], RZ ;  /* 0x0000780063087a24 */ /* 0x000fe200078e02ff */
[----:B------:R-:W-:Y:S01]  /*94d0*/  SHF.R.S32.HI R96, RZ, 0x1f, R99 ;  /* 0x0000001fff607819 */ /* 0x000fe20000011463 */
[----:B------:R-:W-:Y:S01]  /*94e0*/  UIADD3 UR11, UR25, UR11, URZ ;  /* 0x0000000b190b7290 */ /* 0x000fe2000fffe03f */
[----:B------:R-:W-:Y:S01]  /*94f0*/  STL [R1+0x4], R99 ;  /* 0x0000046301007387 */ /* 0x000fe20000100800 */
[----:B------:R-:W-:Y:S01]  /*9500*/  UIMAD UR12, UR12, -0x70, UR14 ;  /* 0xffffff900c0c78a4 */ /* 0x000fe2000f8e020e */
[----:B------:R-:W-:Y:S01]  /*9510*/  LEA.HI R231, R249, R250, RZ, 0x5 ;  /* 0x000000faf9e77211 */ /* 0x000fe200078f28ff */
[----:B------:R-:W-:Y:S01]  /*9520*/  IMAD R0, R96, c[0x0][0x1e0], RZ ;  /* 0x0000780060007a24 */ /* 0x000fe200078e02ff */
[----:B------:R-:W-:Y:S01]  /*9530*/  ULDC.64 UR4, c[0x0][0x210] ;  /* 0x0000840000047ab9 */ /* 0x000fe20000000a00 */
[----:B------:R-:W-:Y:S01]  /*9540*/  ISETP.GT.AND P5, PT, R251, 0x6f, PT ;  /* 0x0000006ffb00780c */ /* 0x000fe20003fa4270 */
[----:B------:R-:W-:Y:S01]  /*9550*/  UIMAD UR15, UR15, UR4, URZ ;  /* 0x000000040f0f72a4 */ /* 0x000fe2000f8e023f */
[----:B------:R-:W-:Y:S01]  /*9560*/  IMAD R0, R99, c[0x0][0x1e4], R0 ;  /* 0x0000790063007a24 */ /* 0x000fe200078e0200 */
[----:B------:R-:W-:Y:S01]  /*9570*/  IADD3 R73, -R71, UR12, RZ ;  /* 0x0000000c47497c10 */ /* 0x000fe2000fffe1ff */
[----:B------:R-:W-:Y:S01]  /*9580*/  UIMAD.WIDE.U32 UR26, UR16, UR4, URZ ;  /* 0x00000004101a72a5 */ /* 0x000fe2000f8e003f */
[----:B------:R-:W-:Y:S01]  /*9590*/  SHF.R.S32.HI R232, RZ, 0x5, R231 ;  /* 0x00000005ffe87819 */ /* 0x000fe200000114e7 */
[----:B------:R-:W-:Y:S01]  /*95a0*/  UIMAD UR15, UR16, UR5, UR15 ;  /* 0x00000005100f72a4 */ /* 0x000fe2000f8e020f */
[----:B------:R-:W-:Y:S01]  /*95b0*/  ISETP.GE.AND P1, PT, R73, 0x1, PT ;  /* 0x000000014900780c */ /* 0x000fe20003f26270 */
[----:B--2---:R-:W-:Y:S01]  /*95c0*/  IMAD.WIDE.U32 R6, R99, c[0x0][0x1e0], RZ ;  /* 0x0000780063067a25 */ /* 0x004fe200078e00ff */
[C---:B------:R-:W-:Y:S01]  /*95d0*/  ISETP.GE.AND P3, PT, R73.reuse, 0x21, PT ;  /* 0x000000214900780c */ /* 0x040fe20003f66270 */
[----:B------:R-:W-:Y:S01]  /*95e0*/  UIADD3 UR15, UR27, UR15, URZ ;  /* 0x0000000f1b0f7290 */ /* 0x000fe2000fffe03f */
[----:B------:R-:W-:Y:S01]  /*95f0*/  ISETP.GE.AND P4, PT, R73, 0x31, PT ;  /* 0x000000314900780c */ /* 0x000fe20003f86270 */
[----:B------:R-:W-:Y:S01]  /*9600*/  IMAD.IADD R7, R7, 0x1, R0 ;  /* 0x0000000107077824 */ /* 0x000fe200078e0200 */
[----:B---3--:R-:W-:-:S03]  /*9610*/  SHF.R.S32.HI R97, RZ, 0x1f, R98 ;  /* 0x0000001fff617819 */ /* 0x008fc60000011462 */
[----:B------:R-:W-:Y:S01]  /*9620*/  IMAD.WIDE.U32 R6, R98, c[0x0][0x1f0], R6 ;  /* 0x00007c0062067a25 */ /* 0x000fe200078e0006 */
[----:B------:R-:W-:Y:S03]  /*9630*/  STL [R1], R98 ;  /* 0x0000006201007387 */ /* 0x000fe60000100800 */
[----:B------:R-:W-:Y:S01]  /*9640*/  IMAD R3, R97, c[0x0][0x1f0], RZ ;  /* 0x00007c0061037a24 */ /* 0x000fe200078e02ff */
[----:B------:R-:W-:Y:S01]  /*9650*/  IADD3 R0, P0, R6, UR24, RZ ;  /* 0x0000001806007c10 */ /* 0x000fe2000ff1e0ff */
[C---:B------:R-:W-:Y:S02]  /*9660*/  IMAD R8, R98.reuse, c[0x0][0x1f0], R8 ;  /* 0x00007c0062087a24 */ /* 0x040fe400078e0208 */
[----:B------:R-:W-:Y:S02]  /*9670*/  IMAD R3, R98, c[0x0][0x1f4], R3 ;  /* 0x00007d0062037a24 */ /* 0x000fe400078e0203 */
[----:B------:R-:W-:-:S03]  /*9680*/  IMAD R8, R10, c[0x0][0x1e8], R8 ;  /* 0x00007a000a087a24 */ /* 0x000fc600078e0208 */
[----:B------:R-:W-:Y:S02]  /*9690*/  IADD3.X R6, R7, UR11, R3, P0, !PT ;  /* 0x0000000b07067c10 */ /* 0x000fe400087fe403 */
[----:B------:R-:W-:-:S04]  /*96a0*/  LEA R3, P0, R0, c[0x0][0x1c8], 0x1 ;  /* 0x0000720000037a11 */ /* 0x000fc800078008ff */
[----:B------:R-:W-:Y:S01]  /*96b0*/  LEA.HI.X R0, R0, c[0x0][0x1cc], R6, 0x1, P0 ;  /* 0x0000730000007a11 */ /* 0x000fe200000f0c06 */
[----:B------:R-:W-:Y:S01]  /*96c0*/  SHFL.IDX PT, R9, R3, 0x1, 0x181f ;  /* 0x00381f0003097f89 */ /* 0x000fe200000e0000 */
[----:B------:R-:W-:-:S03]  /*96d0*/  ISETP.GE.AND P0, PT, R73, 0x11, PT ;  /* 0x000000114900780c */ /* 0x000fc60003f06270 */
[----:B------:R-:W1:Y:S04]  /*96e0*/  SHFL.IDX PT, R6, R3, RZ, 0x181f ;  /* 0x00181fff03067589 */ /* 0x000e6800000e0000 */
[----:B------:R-:W2:Y:S04]  /*96f0*/  SHFL.IDX PT, R5, R0, RZ, 0x181f ;  /* 0x00181fff00057589 */ /* 0x000ea800000e0000 */
[----:B------:R-:W3:Y:S02]  /*9700*/  SHFL.IDX PT, R15, R3, 0x2, 0x181f ;  /* 0x00581f00030f7f89 */ /* 0x000ee400000e0000 */
[----:B------:R-:W-:-:S02]  /*9710*/  @P0 IMAD.SHL.U32 R10, R72, 0x2, RZ ;  /* 0x00000002480a0824 */ /* 0x000fc400078e00ff */
[----:B------:R-:W4:Y:S04]  /*9720*/  SHFL.IDX PT, R18, R0, 0x1, 0x181f ;  /* 0x00381f0000127f89 */ /* 0x000f2800000e0000 */
[----:B------:R-:W5:Y:S04]  /*9730*/  SHFL.IDX PT, R17, R0, 0x2, 0x181f ;  /* 0x00581f0000117f89 */ /* 0x000f6800000e0000 */
[----:B------:R-:W3:Y:S01]  /*9740*/  SHFL.IDX PT, R14, R3, 0x3, 0x181f ;  /* 0x00781f00030e7f89 */ /* 0x000ee200000e0000 */
[----:B-1----:R-:W-:-:S03]  /*9750*/  @P1 LEA R6, P2, R75, R6, 0x1 ;  /* 0x000000064b061211 */ /* 0x002fc600078408ff */
[----:B------:R-:W1:Y:S01]  /*9760*/  SHFL.IDX PT, R11, R0, 0x3, 0x181f ;  /* 0x00781f00000b7f89 */ /* 0x000e6200000e0000 */
[C---:B--2---:R-:W-:Y:S01]  /*9770*/  @P1 LEA.HI.X R7, R75.reuse, R5, R246, 0x1, P2 ;  /* 0x000000054b071211 */ /* 0x044fe200010f0cf6 */
[----:B------:R-:W-:Y:S02]  /*9780*/  @P1 IMAD.SHL.U32 R5, R72, 0x2, RZ ;  /* 0x0000000248051824 */ /* 0x000fe400078e00ff */
[----:B------:R-:W2:Y:S04]  /*9790*/  SHFL.IDX PT, R13, R3, 0x4, 0x181f ;  /* 0x00981f00030d7f89 */ /* 0x000ea800000e0000 */
[----:B------:R1:W-:Y:S04]  /*97a0*/  @P1 LDGSTS.E.BYPASS.LTC128B.128 [R5+0x3900], [R6.64], !P6 ;  /* 0x0390000006051fae */ /* 0x0003e8000f101d56 */
[----:B------:R-:W2:Y:S04]  /*97b0*/  SHFL.IDX PT, R3, R3, 0x5, 0x181f ;  /* 0x00b81f0003037f89 */ /* 0x000ea800000e0000 */
[----:B------:R-:W2:Y:S01]  /*97c0*/  SHFL.IDX PT, R16, R0, 0x4, 0x181f ;  /* 0x00981f0000107f89 */ /* 0x000ea200000e0000 */
[----:B-1----:R-:W-:Y:S01]  /*97d0*/  LEA R7, R8, c[0x0][0x1c8], 0x1 ;  /* 0x0000720008077a11 */ /* 0x002fe200078e08ff */
[----:B------:R-:W-:Y:S01]  /*97e0*/  @P3 IMAD.SHL.U32 R5, R72, 0x2, RZ ;  /* 0x0000000248053824 */ /* 0x000fe200078e00ff */
[----:B------:R-:W-:-:S02]  /*97f0*/  @P0 LEA R8, P2, R75, R9, 0x1 ;  /* 0x000000094b080211 */ /* 0x000fc400078408ff */
[C---:B---3--:R-:W-:Y:S02]  /*9800*/  @P3 LEA R6, P1, R75.reuse, R15, 0x1 ;  /* 0x0000000f4b063211 */ /* 0x048fe400078208ff */
[----:B------:R5:W-:Y:S01]  /*9810*/  SHFL.IDX PT, R15, R7, 0x6, 0x181f ;  /* 0x00d81f00070f7f89 */ /* 0x000be200000e0000 */
[----:B----4-:R-:W-:Y:S02]  /*9820*/  @P0 LEA.HI.X R9, R75, R18, R246, 0x1, P2 ;  /* 0x000000124b090211 */ /* 0x010fe400010f0cf6 */
[C---:B------:R-:W-:Y:S01]  /*9830*/  ISETP.GE.AND P2, PT, R73.reuse, 0x41, PT ;  /* 0x000000414900780c */ /* 0x040fe20003f46270 */
[----:B------:R-:W1:Y:S04]  /*9840*/  SHFL.IDX PT, R18, R0, 0x5, 0x181f ;  /* 0x00b81f0000127f89 */ /* 0x000e6800000e0000 */
[----:B------:R2:W-:Y:S01]  /*9850*/  @P0 LDGSTS.E.BYPASS.LTC128B.128 [R10+0x4100], [R8.64], !P6 ;  /* 0x04100000080a0fae */ /* 0x0005e2000f101d56 */
[----:B------:R-:W-:-:S02]  /*9860*/  ISETP.GE.AND P0, PT, R73, 0x61, PT ;  /* 0x000000614900780c */ /* 0x000fc40003f06270 */
[----:B-----5:R-:W-:Y:S02]  /*9870*/  @P3 LEA.HI.X R7, R75, R17, R246, 0x1, P1 ;  /* 0x000000114b073211 */ /* 0x020fe400008f0cf6 */
[----:B------:R3:W4:Y:S01]  /*9880*/  SHFL.IDX PT, R17, R0, 0x6, 0x181f ;  /* 0x00d81f0000117f89 */ /* 0x00072200000e0000 */
[----:B------:R-:W-:-:S03]  /*9890*/  ISETP.GE.AND P1, PT, R73, 0x51, PT ;  /* 0x000000514900780c */ /* 0x000fc60003f26270 */
[----:B------:R5:W-:Y:S01]  /*98a0*/  @P3 LDGSTS.E.BYPASS.LTC128B.128 [R5+0x4900], [R6.64], !P6 ;  /* 0x0490000006053fae */ /* 0x000be2000f101d56 */
[C---:B---3--:R-:W-:Y:S01]  /*98b0*/  @P4 IMAD.SHL.U32 R0, R72.reuse, 0x2, RZ ;  /* 0x0000000248004824 */ /* 0x048fe200078e00ff */
[----:B-----5:R-:W-:Y:S01]  /*98c0*/  @P4 LEA R6, P3, R75, R14, 0x1 ;  /* 0x0000000e4b064211 */ /* 0x020fe200078608ff */
[----:B------:R-:W-:-:S03]  /*98d0*/  @P2 IMAD.SHL.U32 R5, R72, 0x2, RZ ;  /* 0x0000000248052824 */ /* 0x000fc600078e00ff */
[C---:B------:R-:W-:Y:S02]  /*98e0*/  @P4 LEA.HI.X R7, R75.reuse, R11, R246, 0x1, P3 ;  /* 0x0000000b4b074211 */ /* 0x040fe400018f0cf6 */
[----:B--2---:R-:W-:-:S03]  /*98f0*/  @P2 LEA R10, P3, R75, R13, 0x1 ;  /* 0x0000000d4b0a2211 */ /* 0x004fc600078608ff */
[----:B------:R2:W-:Y:S01]  /*9900*/  @P4 LDGSTS.E.BYPASS.LTC128B.128 [R0+0x5100], [R6.64], !P6 ;  /* 0x0510000006004fae */ /* 0x0005e2000f101d56 */
[C---:B------:R-:W-:Y:S01]  /*9910*/  @P1 LEA R8, P4, R75.reuse, R3, 0x1 ;  /* 0x000000034b081211 */ /* 0x040fe200078808ff */
[----:B------:R-:W-:Y:S01]  /*9920*/  @P1 IMAD.SHL.U32 R3, R72, 0x2, RZ ;  /* 0x0000000248031824 */ /* 0x000fe200078e00ff */
[C-C-:B------:R-:W-:Y:S02]  /*9930*/  @P2 LEA.HI.X R11, R75.reuse, R16, R246.reuse, 0x1, P3 ;  /* 0x000000104b0b2211 */ /* 0x140fe400018f0cf6 */
[----:B-1----:R-:W-:-:S03]  /*9940*/  @P1 LEA.HI.X R9, R75, R18, R246, 0x1, P4 ;  /* 0x000000124b091211 */ /* 0x002fc600020f0cf6 */
[----:B------:R1:W-:Y:S04]  /*9950*/  @P2 LDGSTS.E.BYPASS.LTC128B.128 [R5+0x5900], [R10.64], !P6 ;  /* 0x059000000a052fae */ /* 0x0003e8000f101d56 */
[----:B------:R1:W-:Y:S01]  /*9960*/  @P1 LDGSTS.E.BYPASS.LTC128B.128 [R3+0x6100], [R8.64], !P6 ;  /* 0x0610000008031fae */ /* 0x0003e2000f101d56 */
[----:B--2---:R-:W-:Y:S01]  /*9970*/  @P0 LEA R6, P3, R75, R15, 0x1 ;  /* 0x0000000f4b060211 */ /* 0x004fe200078608ff */
[----:B------:R-:W-:-:S03]  /*9980*/  @P0 IMAD.SHL.U32 R0, R72, 0x2, RZ ;  /* 0x0000000248000824 */ /* 0x000fc600078e00ff */
[----:B----4-:R-:W-:-:S05]  /*9990*/  @P0 LEA.HI.X R7, R75, R17, R246, 0x1, P3 ;  /* 0x000000114b070211 */ /* 0x010fca00018f0cf6 */
[----:B------:R1:W-:Y:S01]  /*99a0*/  @P0 LDGSTS.E.BYPASS.LTC128B.128 [R0+0x6900], [R6.64], !P6 ;  /* 0x0690000006000fae */ /* 0x0003e2000f101d56 */
[----:B------:R-:W-:-:S03]  /*99b0*/  ISETP.LT.AND P0, PT, RZ, c[0x0][0x27c], PT ;  /* 0x00009f00ff007a0c */ /* 0x000fc60003f01270 */
[----:B------:R-:W0:Y:S10]  /*99c0*/  LDGDEPBAR ;  /* 0x00000000000079af */ /* 0x000e340000000000 */
[----:B------:R-:W-:Y:S05]  /*99d0*/  @P0 BRA `(.L_x_747) ;  /* 0x0000002000000947 */ /* 0x000fea0003800000 */
[----:B------:R-:W-:-:S04]  /*99e0*/  DEPBAR.LE SB0, 0x1 ;  /* 0x000080400000791a */ /* 0x000fc80000000000 */
[----:B------:R-:W-:Y:S05]  /*99f0*/  BRA `(.L_x_748) ;  /* 0x00004de000007947 */ /* 0x000fea0003800000 */
.L_x_747:
[----:B------:R-:W-:Y:S01]  /*9a00*/  ULDC.U8 UR4, c[0x0][0x298] ;  /* 0x0000a60000047ab9 */ /* 0x000fe20000000000 */
[----:B-1----:R-:W-:Y:S01]  /*9a10*/  SHF.R.S32.HI R0, RZ, 0x1f, R149 ;  /* 0x0000001fff007819 */ /* 0x002fe20000011495 */
        /* <DEDUP_REMOVED lines=9> */
[----:B------:R-:W-:Y:S01]  /*9ab0*/  IMAD R0, R149, c[0x0][0x294], R0 ;  /* 0x0000a50095007a24 */ /* 0x000fe200078e0200 */
        /* <DEDUP_REMOVED lines=8> */
[----:B------:R-:W-:Y:S01]  /*9b40*/  PLOP3.LUT P1, PT, PT, PT, UP2, 0x80, 0x0 ;  /* 0x000000000000781c */ /* 0x000fe20003f2f028 */
[----:B------:R-:W-:Y:S01]  /*9b50*/  IMAD.MOV.U32 R8, RZ, RZ, R12 ;  /* 0x000000ffff087224 */ /* 0x000fe200078e000c */
[----:B------:R-:W-:Y:S01]  /*9b60*/  PLOP3.LUT P0, PT, PT, PT, UP2, 0x80, 0x0 ;  /* 0x000000000000781c */ /* 0x000fe20003f0f028 */
[----:B------:R-:W-:Y:S01]  /*9b70*/  BSSY B0, `(.L_x_750) ;  /* 0x000002f000007945 */ /* 0x000fe20003800000 */
[----:B------:R-:W-:Y:S01]  /*9b80*/  MOV R6, R10 ;  /* 0x0000000a00067202 */ /* 0x000fe20000000f00 */
[----:B------:R-:W-:Y:S01]  /*9b90*/  IMAD.SHL.U32 R17, R14, 0x4, RZ ;  /* 0x000000040e117824 */ /* 0x000fe200078e00ff */
[----:B------:R-:W-:Y:S01]  /*9ba0*/  CS2R R38, SRZ ;  /* 0x0000000000267805 */ /* 0x000fe2000001ff00 */
[----:B------:R-:W-:Y:S01]  /*9bb0*/  CS2R R26, SRZ ;  /* 0x00000000001a7805 */ /* 0x000fe2000001ff00 */
[----:B------:R-:W-:Y:S01]  /*9bc0*/  CS2R R14, SRZ ;  /* 0x00000000000e7805 */ /* 0x000fe2000001ff00 */
[----:B------:R-:W-:Y:S01]  /*9bd0*/  CS2R R28, SRZ ;  /* 0x00000000001c7805 */ /* 0x000fe2000001ff00 */
[----:B------:R-:W-:-:S03]  /*9be0*/  CS2R R18, SRZ ;  /* 0x0000000000127805 */ /* 0x000fc6000001ff00 */
        /* <DEDUP_REMOVED lines=39> */
.L_x_751:
[----:B------:R-:W-:Y:S05]  /*9e60*/  BSYNC B0 ;  /* 0x0000000000007941 */ /* 0x000fea0003800000 */
.L_x_750:
        /* <DEDUP_REMOVED lines=41> */
.L_x_753:
[----:B------:R-:W-:Y:S05]  /*a100*/  BSYNC B0 ;  /* 0x0000000000007941 */ /* 0x000fea0003800000 */
.L_x_752:
        /* <DEDUP_REMOVED lines=43> */
.L_x_755:
[----:B------:R-:W-:Y:S05]  /*a3c0*/  BSYNC B0 ;  /* 0x0000000000007941 */ /* 0x000fea0003800000 */
.L_x_754:
        /* <DEDUP_REMOVED lines=41> */
.L_x_757:
[----:B-12---:R-:W-:Y:S05]  /*a660*/  BSYNC B0 ;  /* 0x0000000000007941 */ /* 0x006fea0003800000 */
.L_x_756:
        /* <DEDUP_REMOVED lines=86> */
.L_x_761:
[----:B------:R-:W-:Y:S05]  /*abd0*/  BSYNC B0 ;  /* 0x0000000000007941 */ /* 0x000fea0003800000 */
.L_x_760:
        /* <DEDUP_REMOVED lines=49> */
.L_x_759:
[----:B------:R-:W-:Y:S05]  /*aef0*/  BSYNC B1 ;  /* 0x0000000000017941 */ /* 0x000fea0003800000 */
.L_x_758:
        /* <DEDUP_REMOVED lines=53> */
.L_x_765:
[----:B------:R-:W-:Y:S05]  /*b250*/  BSYNC B0 ;  /* 0x0000000000007941 */ /* 0x000fea0003800000 */
.L_x_764:
        /* <DEDUP_REMOVED lines=49> */
.L_x_763:
[----:B------:R-:W-:Y:S05]  /*b570*/  BSYNC B1 ;  /* 0x0000000000017941 */ /* 0x000fea0003800000 */
.L_x_762:
        /* <DEDUP_REMOVED lines=53> */
.L_x_769:
[----:B------:R-:W-:Y:S05]  /*b8d0*/  BSYNC B0 ;  /* 0x0000000000007941 */ /* 0x000fea0003800000 */
.L_x_768:
        /* <DEDUP_REMOVED lines=49> */
.L_x_767:
[----:B------:R-:W-:Y:S05]  /*bbf0*/  BSYNC B1 ;  /* 0x0000000000017941 */ /* 0x000fea0003800000 */
.L_x_766:
        /* <DEDUP_REMOVED lines=52> */
.L_x_772:
[----:B------:R-:W-:Y:S05]  /*bf40*/  BSYNC B0 ;  /* 0x0000000000007941 */ /* 0x000fea0003800000 */
.L_x_771:
        /* <DEDUP_REMOVED lines=50> */
.L_x_749:
[----:B------:R-:W-:Y:S01]  /*c270*/  PLOP3.LUT P1, PT, PT, PT, UP2, 0x80, 0x0 ;  /* 0x000000000000781c */ /* 0x000fe20003f2f028 */
[----:B------:R-:W-:Y:S01]  /*c280*/  IMAD.MOV.U32 R8, RZ, RZ, R12 ;  /* 0x000000ffff087224 */ /* 0x000fe200078e000c */
[----:B------:R-:W-:Y:S01]  /*c290*/  PLOP3.LUT P0, PT, PT, PT, UP2, 0x80, 0x0 ;  /* 0x000000000000781c */ /* 0x000fe20003f0f028 */
[----:B------:R-:W-:Y:S01]  /*c2a0*/  IMAD.MOV.U32 R6, RZ, RZ, R10 ;  /* 0x000000ffff067224 */ /* 0x000fe200078e000a */
[----:B------:R-:W-:Y:S01]  /*c2b0*/  SHF.R.S32.HI R29, RZ, 0x1f, R30 ;  /* 0x0000001fff1d7819 */ /* 0x000fe2000001141e */
[----:B------:R-:W-:Y:S01]  /*c2c0*/  CS2R R22, SRZ ;  /* 0x0000000000167805 */ /* 0x000fe2000001ff00 */
[----:B------:R-:W-:-:S07]  /*c2d0*/  CS2R R20, SRZ ;  /* 0x0000000000147805 */ /* 0x000fce000001ff00 */
[----:B------:R-:W-:Y:S01]  /*c2e0*/  @P1 IMAD.HI.U32 R3, R0, c[0x0][0x2c8], RZ ;  /* 0x0000b20000031a27 */ /* 0x000fe200078e00ff */
[----:B------:R-:W-:-:S04]  /*c2f0*/  ISETP.GE.AND P1, PT, R30, c[0x0][0x27c], PT ;  /* 0x00009f001e007a0c */ /* 0x000fc80003f26270 */
        /* <DEDUP_REMOVED lines=66> */
.L_x_774:
[----:B-1-3--:R-:W-:Y:S05]  /*c720*/  BSYNC B0 ;  /* 0x0000000000007941 */ /* 0x00afea0003800000 */
.L_x_773:
        /* <DEDUP_REMOVED lines=65> */
.L_x_776:
[----:B-1-3--:R-:W-:Y:S05]  /*cb40*/  BSYNC B0 ;  /* 0x0000000000007941 */ /* 0x00afea0003800000 */
.L_x_775:
        /* <DEDUP_REMOVED lines=124> */
.L_x_778:
[----:B------:R-:W-:Y:S05]  /*d310*/  BSYNC B0 ;  /* 0x0000000000007941 */ /* 0x000fea0003800000 */
.L_x_777:
        /* <DEDUP_REMOVED lines=21> */
[----:B------:R-:W-:-:S02]  /*d470*/  SHF.R.U64 R0, R36, 0x10, R37 ;  /* 0x0000001024007819 */ /* 0x000fc40000001225 */
[----:B-1----:R-:W1:Y:S01]  /*d480*/  LDS.128 R12, [R41+0x7100] ;  /* 0x00710000290c7984 */ /* 0x002e620000000c00 */
[----:B------:R-:W-:Y:S02]  /*d490*/  PRMT R28, R62, 0x5410, R6 ;  /* 0x000054103e1c7816 */ /* 0x000fe40000000006 */
[----:B------:R-:W-:Y:S01]  /*d4a0*/  SHF.R.U32.HI R3, RZ, 0x10, R37 ;  /* 0x00000010ff037819 */ /* 0x000fe20000011625 */
[----:B------:R-:W2:Y:S01]  /*d4b0*/  LDS.128 R8, [R40+0x7100] ;  /* 0x0071000028087984 */ /* 0x000ea20000000c00 */
[----:B------:R-:W-:Y:S02]  /*d4c0*/  PRMT R6, R46, 0x5432, R7 ;  /* 0x000054322e067816 */ /* 0x000fe40000000007 */
[----:B------:R-:W-:Y:S02]  /*d4d0*/  PRMT R19, R47, 0x5432, R0 ;  /* 0x000054322f137816 */ /* 0x000fe40000000000 */
[----:B------:R-:W-:Y:S02]  /*d4e0*/  SHF.R.U64 R17, R34, 0x10, R35 ;  /* 0x0000001022117819 */ /* 0x000fe40000001223 */
[----:B------:R-:W-:-:S02]  /*d4f0*/  SHF.R.U64 R5, R38, 0x10, R39 ;  /* 0x0000001026057819 */ /* 0x000fc40000001227 */
[----:B------:R-:W-:Y:S02]  /*d500*/  PRMT R22, R47, 0x5410, R3 ;  /* 0x000054102f167816 */ /* 0x000fe40000000003 */
[----:B------:R-:W-:Y:S02]  /*d510*/  SHF.L.U32 R32, R6, 0x10, RZ ;  /* 0x0000001006207819 */ /* 0x000fe400000006ff */
[----:B------:R-:W-:Y:S02]  /*d520*/  SHF.R.U32.HI R18, RZ, 0x10, R35 ;  /* 0x00000010ff127819 */ /* 0x000fe40000011623 */
[----:B------:R-:W-:Y:S02]  /*d530*/  PRMT R20, R46, 0x5410, R16 ;  /* 0x000054102e147816 */ /* 0x000fe40000000010 */
[----:B------:R-:W-:Y:S02]  /*d540*/  PRMT R25, R61, 0x5432, R17 ;  /* 0x000054323d197816 */ /* 0x000fe40000000011 */
[----:B------:R-:W-:-:S02]  /*d550*/  PRMT R27, R62, 0x5432, R5 ;  /* 0x000054323e1b7816 */ /* 0x000fc40000000005 */
[----:B------:R-:W-:Y:S02]  /*d560*/  PRMT R24, R61, 0x5410, R18 ;  /* 0x000054103d187816 */ /* 0x000fe40000000012 */
[----:B------:R-:W-:Y:S01]  /*d570*/  LOP3.LUT R34, R6, 0xffff0000, RZ, 0xc0, !PT ;  /* 0xffff000006227812 */ /* 0x000fe200078ec0ff */
[----:B------:R-:W-:Y:S02]  /*d580*/  IMAD.U32 R6, R22, 0x10000, RZ ;  /* 0x0001000016067824 */ /* 0x000fe400078e00ff */
[C---:B-1----:R-:W-:Y:S01]  /*d590*/  IMAD.U32 R26, R14.reuse, 0x10000, RZ ;  /* 0x000100000e1a7824 */ /* 0x042fe200078e00ff */
[----:B------:R-:W-:Y:S01]  /*d5a0*/  LOP3.LUT R31, R14, 0xffff0000, RZ, 0xc0, !PT ;  /* 0xffff00000e1f7812 */ /* 0x000fe200078ec0ff */
[----:B------:R-:W-:Y:S01]  /*d5b0*/  IMAD.U32 R14, R19, 0x10000, RZ ;  /* 0x00010000130e7824 */ /* 0x000fe200078e00ff */
[C---:B------:R-:W-:Y:S01]  /*d5c0*/  LOP3.LUT R21, R13.reuse, 0xffff0000, RZ, 0xc0, !PT ;  /* 0xffff00000d157812 */ /* 0x040fe200078ec0ff */
[C---:B--2---:R-:W-:Y:S01]  /*d5d0*/  IMAD.U32 R3, R8.reuse, 0x10000, RZ ;  /* 0x0001000008037824 */ /* 0x044fe200078e00ff */
[----:B------:R-:W-:Y:S01]  /*d5e0*/  LOP3.LUT R5, R8, 0xffff0000, RZ, 0xc0, !PT ;  /* 0xffff000008057812 */ /* 0x000fe200078ec0ff */
[----:B------:R-:W-:Y:S01]  /*d5f0*/  IMAD.U32 R17, R13, 0x10000, RZ ;  /* 0x000100000d117824 */ /* 0x000fe200078e00ff */
        /* <DEDUP_REMOVED lines=9> */
[----:B------:R-:W-:-:S02]  /*d690*/  IMAD.U32 R8, R11, 0x10000, RZ ;  /* 0x000100000b087824 */ /* 0x000fc400078e00ff */
[-C--:B------:R-:W-:Y:S02]  /*d6a0*/  FMUL.FTZ R3, R3, R14.reuse ;  /* 0x0000000e03037220 */ /* 0x080fe40000410000 */
[C---:B------:R-:W-:Y:S01]  /*d6b0*/  IMAD.U32 R7, R9.reuse, 0x10000, RZ ;  /* 0x0001000009077824 */ /* 0x040fe200078e00ff */
[----:B------:R-:W-:Y:S01]  /*d6c0*/  LOP3.LUT R9, R9, 0xffff0000, RZ, 0xc0, !PT ;  /* 0xffff000009097812 */ /* 0x000fe200078ec0ff */
[----:B------:R-:W-:Y:S02]  /*d6d0*/  IMAD.U32 R11, R20, 0x10000, RZ ;  /* 0x00010000140b7824 */ /* 0x000fe400078e00ff */
[----:B------:R-:W-:Y:S01]  /*d6e0*/  FFMA.FTZ R36, R16, R14, -R0 ;  /* 0x0000000e10247223 */ /* 0x000fe20000010800 */
[----:B------:R-:W-:Y:S01]  /*d6f0*/  SHF.L.U32 R14, R24, 0x10, RZ ;  /* 0x00000010180e7819 */ /* 0x000fe200000006ff */
[----:B------:R-:W-:Y:S02]  /*d700*/  FMUL.FTZ R0, R5, R34 ;  /* 0x0000002205007220 */ /* 0x000fe40000410000 */
[----:B------:R-:W-:-:S02]  /*d710*/  FFMA.FTZ R35, R16, R32, R3 ;  /* 0x0000002010237223 */ /* 0x000fc40000010003 */
[-C--:B------:R-:W-:Y:S02]  /*d720*/  FMUL.FTZ R5, R5, R10.reuse ;  /* 0x0000000a05057220 */ /* 0x080fe40000410000 */
[C---:B------:R-:W-:Y:S02]  /*d730*/  FMUL.FTZ R3, R7.reuse, R11 ;  /* 0x0000000b07037220 */ /* 0x040fe40000410000 */
[----:B------:R-:W-:Y:S01]  /*d740*/  FFMA.FTZ R33, R12, R10, -R0 ;  /* 0x0000000a0c217223 */ /* 0x000fe20000010800 */
[----:B------:R-:W-:Y:S01]  /*d750*/  LOP3.LUT R10, R20, 0xffff0000, RZ, 0xc0, !PT ;  /* 0xffff0000140a7812 */ /* 0x000fe200078ec0ff */
[----:B------:R-:W-:Y:S02]  /*d760*/  FMUL.FTZ R0, R7, R6 ;  /* 0x0000000607007220 */ /* 0x000fe40000410000 */
[----:B------:R-:W-:Y:S01]  /*d770*/  FFMA.FTZ R32, R12, R34, R5 ;  /* 0x000000220c207223 */ /* 0x000fe20000010005 */
[----:B------:R-:W-:Y:S01]  /*d780*/  LOP3.LUT R12, R24, 0xffff0000, RZ, 0xc0, !PT ;  /* 0xffff0000180c7812 */ /* 0x000fe200078ec0ff */
[----:B------:R-:W-:-:S02]  /*d790*/  FFMA.FTZ R19, R17, R6, -R3 ;  /* 0x0000000611137223 */ /* 0x000fc40000010803 */
[----:B------:R-:W-:Y:S02]  /*d7a0*/  IMAD.U32 R5, R28, 0x10000, RZ ;  /* 0x000100001c057824 */ /* 0x000fe400078e00ff */
[----:B------:R-:W-:Y:S02]  /*d7b0*/  FMUL.FTZ R3, R8, R14 ;  /* 0x0000000e08037220 */ /* 0x000fe40000410000 */
[----:B------:R-:W-:Y:S02]  /*d7c0*/  IMAD.U32 R20, R25, 0x10000, RZ ;  /* 0x0001000019147824 */ /* 0x000fe400078e00ff */
[----:B------:R-:W-:Y:S01]  /*d7d0*/  FFMA.FTZ R17, R17, R11, R0 ;  /* 0x0000000b11117223 */ /* 0x000fe20000010000 */
[----:B------:R-:W-:Y:S01]  /*d7e0*/  LOP3.LUT R11, R22, 0xffff0000, RZ, 0xc0, !PT ;  /* 0xffff0000160b7812 */ /* 0x000fe200078ec0ff */
[-C--:B------:R-:W-:Y:S01]  /*d7f0*/  FMUL.FTZ R0, R8, R5.reuse ;  /* 0x0000000508007220 */ /* 0x080fe20000410000 */
[----:B------:R-:W-:Y:S01]  /*d800*/  LOP3.LUT R8, R28, 0xffff0000, RZ, 0xc0, !PT ;  /* 0xffff00001c087812 */ /* 0x000fe200078ec0ff */
[----:B------:R-:W-:-:S02]  /*d810*/  FFMA.FTZ R16, R18, R5, -R3 ;  /* 0x0000000512107223 */ /* 0x000fc40000010803 */
[----:B------:R-:W-:Y:S02]  /*d820*/  IMAD.U32 R7, R27, 0x10000, RZ ;  /* 0x000100001b077824 */ /* 0x000fe400078e00ff */
[----:B------:R-:W-:Y:S02]  /*d830*/  FMUL.FTZ R6, R9, R10 ;  /* 0x0000000a09067220 */ /* 0x000fe40000410000 */
[----:B------:R-:W-:Y:S02]  /*d840*/  FMUL.FTZ R3, R13, R20 ;  /* 0x000000140d037220 */ /* 0x000fe40000410000 */
[----:B------:R-:W-:Y:S02]  /*d850*/  FFMA.FTZ R18, R18, R14, R0 ;  /* 0x0000000e12127223 */ /* 0x000fe40000010000 */
[-C--:B------:R-:W-:Y:S02]  /*d860*/  FMUL.FTZ R5, R9, R11.reuse ;  /* 0x0000000b09057220 */ /* 0x080fe40000410000 */
[----:B------:R-:W-:-:S02]  /*d870*/  FFMA.FTZ R14, R21, R11, -R6 ;  /* 0x0000000b150e7223 */ /* 0x000fc40000010806 */
[-C--:B------:R-:W-:Y:S01]  /*d880*/  FMUL.FTZ R0, R13, R7.reuse ;  /* 0x000000070d007220 */ /* 0x080fe20000410000 */
[----:B------:R-:W-:Y:S01]  /*d890*/  LOP3.LUT R13, R25, 0xffff0000, RZ, 0xc0, !PT ;  /* 0xffff0000190d7812 */ /* 0x000fe200078ec0ff */
[C---:B------:R-:W-:Y:S01]  /*d8a0*/  FFMA.FTZ R11, R26.reuse, R7, -R3 ;  /* 0x000000071a0b7223 */ /* 0x040fe20000010803 */
[----:B------:R-:W-:Y:S01]  /*d8b0*/  LOP3.LUT R7, R27, 0xffff0000, RZ, 0xc0, !PT ;  /* 0xffff00001b077812 */ /* 0x000fe200078ec0ff */
[----:B------:R-:W-:Y:S02]  /*d8c0*/  FFMA.FTZ R9, R21, R10, R5 ;  /* 0x0000000a15097223 */ /* 0x000fe40000010005 */
[----:B------:R-:W-:Y:S02]  /*d8d0*/  FFMA.FTZ R10, R26, R20, R0 ;  /* 0x000000141a0a7223 */ /* 0x000fe40000010000 */
[----:B------:R-:W-:Y:S01]  /*d8e0*/  FMUL.FTZ R6, R23, R13 ;  /* 0x0000000d17067220 */ /* 0x000fe20000410000 */
[----:B------:R-:W-:Y:S01]  /*d8f0*/  F2FP.BF16.PACK_AB R9, R9, R17 ;  /* 0x000000110909723e */ /* 0x000fe200000010ff */
[----:B------:R-:W-:-:S02]  /*d900*/  FMUL.FTZ R3, R15, R12 ;  /* 0x0000000c0f037220 */ /* 0x000fc40000410000 */
        /* <DEDUP_REMOVED lines=11> */
[----:B------:R-:W-:Y:S02]  /*d9c0*/  F2FP.BF16.PACK_AB R10, R5, R10 ;  /* 0x0000000a050a723e */ /* 0x000fe400000010ff */
[----:B------:R-:W-:Y:S01]  /*d9d0*/  F2FP.BF16.PACK_AB R11, R0, R18 ;  /* 0x00000012000b723e */ /* 0x000fe200000010ff */
[----:B------:R1:W-:Y:S04]  /*d9e0*/  STS.128 [R41+0x7100], R12 ;  /* 0x0071000c29007388 */ /* 0x0003e80000000c00 */
[----:B------:R1:W-:Y:S02]  /*d9f0*/  STS.128 [R40+0x7100], R8 ;  /* 0x0071000828007388 */ /* 0x0003e40000000c00 */
.L_x_780:
[----:B------:R-:W-:Y:S05]  /*da00*/  BSYNC B0 ;  /* 0x0000000000007941 */ /* 0x000fea0003800000 */
.L_x_779:
        /* <DEDUP_REMOVED lines=68> */
[-C--:B------:R-:W-:Y:S02]  /*de50*/  FMUL.FTZ R0, R7, R6.reuse ;  /* 0x0000000607007220 */ /* 0x080fe40000410000 */
        /* <DEDUP_REMOVED lines=41> */
.L_x_782:
[----:B------:R-:W-:Y:S05]  /*e0f0*/  BSYNC B0 ;  /* 0x0000000000007941 */ /* 0x000fea0003800000 */
.L_x_781:
        /* <DEDUP_REMOVED lines=72> */
[C---:B------:R-:W-:Y:S01]  /*e580*/  LOP3.LUT R12, R28.reuse, 0xffff0000, RZ, 0xc0, !PT ;  /* 0xffff00001c0c7812 */ /* 0x040fe200078ec0ff */
[----:B------:R-:W-:-:S02]  /*e590*/  IMAD.U32 R5, R28, 0x10000, RZ ;  /* 0x000100001c057824 */ /* 0x000fc400078e00ff */
[----:B------:R-:W-:Y:S02]  /*e5a0*/  FFMA.FTZ R17, R17, R10, R0 ;  /* 0x0000000a11117223 */ /* 0x000fe40000010000 */
[----:B------:R-:W-:Y:S02]  /*e5b0*/  FMUL.FTZ R3, R8, R14 ;  /* 0x0000000e08037220 */ /* 0x000fe40000410000 */
[----:B------:R-:W-:Y:S02]  /*e5c0*/  IMAD.U32 R10, R24, 0x10000, RZ ;  /* 0x00010000180a7824 */ /* 0x000fe400078e00ff */
        /* <DEDUP_REMOVED lines=20> */
[----:B------:R-:W-:Y:S02]  /*e710*/  FFMA.FTZ R6, R30, R7, -R6 ;  /* 0x000000071e067223 */ /* 0x000fe40000010806 */
[C---:B------:R-:W-:Y:S01]  /*e720*/  FFMA.FTZ R3, R29.reuse, R12, -R3 ;  /* 0x0000000c1d037223 */ /* 0x040fe20000010803 */
[----:B------:R-:W-:Y:S01]  /*e730*/  F2FP.BF16.PACK_AB R12, R32, R36 ;  /* 0x00000024200c723e */ /* 0x000fe200000010ff */
[----:B------:R-:W-:Y:S01]  /*e740*/  FFMA.FTZ R5, R30, R8, R5 ;  /* 0x000000081e057223 */ /* 0x000fe20000010005 */
[----:B------:R-:W-:Y:S01]  /*e750*/  F2FP.BF16.PACK_AB R14, R6, R14 ;  /* 0x0000000e060e723e */ /* 0x000fe200000010ff */
[----:B------:R-:W-:Y:S01]  /*e760*/  FFMA.FTZ R0, R29, R26, R0 ;  /* 0x0000001a1d007223 */ /* 0x000fe20000010000 */
[----:B------:R-:W-:Y:S02]  /*e770*/  F2FP.BF16.PACK_AB R15, R3, R16 ;  /* 0x00000010030f723e */ /* 0x000fe400000010ff */
[----:B------:R-:W-:-:S02]  /*e780*/  F2FP.BF16.PACK_AB R8, R31, R34 ;  /* 0x000000221f08723e */ /* 0x000fc400000010ff */
[----:B------:R-:W-:Y:S01]  /*e790*/  F2FP.BF16.PACK_AB R10, R5, R10 ;  /* 0x0000000a050a723e */ /* 0x000fe200000010ff */
[----:B------:R1:W-:Y:S01]  /*e7a0*/  STS.128 [R35+0x7100], R12 ;  /* 0x0071000c23007388 */ /* 0x0003e20000000c00 */
[----:B------:R-:W-:-:S05]  /*e7b0*/  F2FP.BF16.PACK_AB R11, R0, R18 ;  /* 0x00000012000b723e */ /* 0x000fca00000010ff */
[----:B------:R1:W-:Y:S02]  /*e7c0*/  STS.128 [R33+0x7100], R8 ;  /* 0x0071000821007388 */ /* 0x0003e40000000c00 */
.L_x_770:
[----:B------:R-:W-:Y:S05]  /*e7d0*/  BSYNC B2 ;  /* 0x0000000000027941 */ /* 0x000fea0003800000 */
.L_x_748:
[----:B-1----:R-:W-:Y:S01]  /*e7e0*/  SHF.R.S32.HI R7, RZ, 0x4, R82 ;  /* 0x00000004ff077819 */ /* 0x002fe20000011452 */
[----:B------:R-:W-:Y:S01]  /*e7f0*/  IMAD.SHL.U32 R6, R74, 0x40, RZ ;  /* 0x000000404a067824 */ /* 0x000fe200078e00ff */
[----:B------:R-:W-:-:S04]  /*e800*/  DEPBAR.LE SB0, 0x0 ;  /* 0x000080000000791a */ /* 0x000fc80000000000 */
[----:B------:R-:W-:Y:S01]  /*e810*/  LEA.HI R0, R82, R7, RZ, 0x1 ;  /* 0x0000000752007211 */ /* 0x000fe200078f08ff */
[----:B------:R-:W-:Y:S01]  /*e820*/  IMAD.SHL.U32 R3, R80, 0x40, RZ ;  /* 0x0000004050037824 */ /* 0x000fe200078e00ff */
[----:B------:R-:W-:Y:S01]  /*e830*/  LOP3.LUT P0, RZ, R74, 0x2, RZ, 0xc0, !PT ;  /* 0x000000024aff7812 */ /* 0x000fe2000780c0ff */
[----:B------:R-:W-:Y:S01]  /*e840*/  IMAD.SHL.U32 R5, R81, 0x40, RZ ;  /* 0x0000004051057824 */ /* 0x000fe200078e00ff */
[----:B------:R-:W-:Y:S01]  /*e850*/  LOP3.LUT R0, R0, 0xfffffffe, RZ, 0xc0, !PT ;  /* 0xfffffffe00007812 */ /* 0x000fe200078ec0ff */
[----:B------:R-:W-:Y:S01]  /*e860*/  IMAD.SHL.U32 R8, R71, 0x8, RZ ;  /* 0x0000000847087824 */ /* 0x000fe200078e00ff */
        /* <DEDUP_REMOVED lines=31> */
[--C-:B------:R-:W-:Y:S01]  /*ea60*/  IMAD R238, R2, 0x2, R235.reuse ;  /* 0x0000000202ee7824 */ /* 0x100fe200078e02eb */
[----:B------:R-:W-:Y:S01]  /*ea70*/  IADD3 R243, R239, 0x1800, RZ ;  /* 0x00001800eff37810 */ /* 0x000fe20007ffe0ff */
[----:B------:R-:W-:Y:S01]  /*ea80*/  IMAD.IADD R7, R7, 0x1, R0 ;  /* 0x0000000107077824 */ /* 0x000fe200078e0200 */
[C---:B------:R-:W-:Y:S01]  /*ea90*/  IADD3 R242, R239.reuse, 0x2000, RZ ;  /* 0x00002000eff27810 */ /* 0x040fe20007ffe0ff */
        /* <DEDUP_REMOVED lines=25> */
[----:B------:R-:W-:Y:S01]  /*ec30*/  LDSM.16.M88.4 R80, [R239] ;  /* 0x00000000ef50783b */ /* 0x000fe20000000200 */
[C---:B--2---:R-:W-:Y:S03]  /*ec40*/  HMMA.16816.F32.BF16 R56, R8.reuse, R20, RZ ;  /* 0x000000140838723c */ /* 0x044fe600000418ff */
[----:B------:R-:W-:Y:S04]  /*ec50*/  LDSM.16.M88.4 R76, [R239+0x800] ;  /* 0x00080000ef4c783b */ /* 0x000fe80000000200 */
        /* <DEDUP_REMOVED lines=37> */
[C---:B------:R-:W-:Y:S01]  /*eeb0*/  HMMA.16816.F32.BF16 R132, R12.reuse, R36, RZ ;  /* 0x000000240c84723c */ /* 0x040fe200000418ff */
[----:B------:R-:W-:Y:S04]  /*eec0*/  SHFL.IDX PT, R36, R3, 0x4, 0x181f ;  /* 0x00981f0003247f89 */ /* 0x000fe800000e0000 */
[----:B------:R-:W-:Y:S03]  /*eed0*/  SHFL.IDX PT, R37, R0, 0x4, 0x181f ;  /* 0x00981f0000257f89 */ /* 0x000fe600000e0000 */
[C---:B------:R-:W-:Y:S08]  /*eee0*/  HMMA.16816.F32.BF16 R180, R12.reuse, R38, RZ ;  /* 0x000000260cb4723c */ /* 0x040ff000000418ff */
[C---:B------:R-:W-:Y:S08]  /*eef0*/  HMMA.16816.F32.BF16 R116, R12.reuse, R40, RZ ;  /* 0x000000280c74723c */ /* 0x040ff000000418ff */
[----:B------:R-:W-:Y:S01]  /*ef00*/  HMMA.16816.F32.BF16 R112, R12, R42, RZ ;  /* 0x0000002a0c70723c */ /* 0x000fe200000418ff */
[----:B------:R-:W2:Y:S04]  /*ef10*/  SHFL.IDX PT, R14, R3, 0x3, 0x181f ;  /* 0x00781f00030e7f89 */ /* 0x000ea800000e0000 */
[----:B------:R-:W3:Y:S02]  /*ef20*/  SHFL.IDX PT, R15, R0, 0x3, 0x181f ;  /* 0x00781f00000f7f89 */ /* 0x000ee400000e0000 */
[----:B------:R-:W-:Y:S01]  /*ef30*/  IADD3 R12, P2, R5, R247, RZ ;  /* 0x000000f7050c7210 */ /* 0x000fe20007f5e0ff */
[C---:B-1----:R-:W-:Y:S01]  /*ef40*/  HMMA.16816.F32.BF16 R108, R16.reuse, R80, R52 ;  /* 0x00000050106c723c */ /* 0x042fe20000041834 */
[----:B------:R-:W1:Y:S03]  /*ef50*/  SHFL.IDX PT, R3, R3, 0x6, 0x181f ;  /* 0x00d81f0003037f89 */ /* 0x000e6600000e0000 */
[----:B------:R-:W-:Y:S01]  /*ef60*/  IMAD.X R13, R9, 0x1, R246, P2 ;  /* 0x00000001090d7824 */ /* 0x000fe200010e06f6 */
[C---:B------:R-:W-:Y:S01]  /*ef70*/  ISETP.LT.OR P2, PT, R73.reuse, 0x11, P0 ;  /* 0x000000114900780c */ /* 0x040fe20000741670 */
[----:B------:R-:W-:Y:S02]  /*ef80*/  LDSM.16.M88.4 R8, [R238+0x7100] ;  /* 0x00710000ee08783b */ /* 0x000fe40000000200 */
[----:B------:R-:W-:Y:S02]  /*ef90*/  HMMA.16816.F32.BF16 R104, R16, R76, R56 ;  /* 0x0000004c1068723c */ /* 0x000fe40000041838 */
[----:B------:R-:W-:Y:S01]  /*efa0*/  @!PT LDS RZ, [RZ] ;  /* 0x00000000fffff984 */ /* 0x000fe20000000800 */
[----:B------:R-:W-:Y:S01]  /*efb0*/  @!PT LDS RZ, [RZ] ;  /* 0x00000000fffff984 */ /* 0x000fe20000000800 */
[----:B------:R-:W-:Y:S01]  /*efc0*/  @!PT LDS RZ, [RZ] ;  /* 0x00000000fffff984 */ /* 0x000fe20000000800 */
[----:B------:R4:W-:Y:S01]  /*efd0*/  LDGSTS.E.BYPASS.LTC128B.128 [R248+0x100], [R12.64], !P4 ;  /* 0x001000000cf87fae */ /* 0x0009e2000e101d56 */
[----:B------:R-:W-:-:S03]  /*efe0*/  ISETP.LT.OR P4, PT, R73, 0x41, P0 ;  /* 0x000000414900780c */ /* 0x000fc60000781670 */
[----:B------:R5:W1:Y:S02]  /*eff0*/  SHFL.IDX PT, R5, R0, 0x6, 0x181f ;  /* 0x00d81f0000057f89 */ /* 0x000a6400000e0000 */
[----:B------:R-:W-:Y:S01]  /*f000*/  HMMA.16816.F32.BF16 R100, R16, R48, R60 ;  /* 0x000000301064723c */ /* 0x000fe2000004183c */
[----:B--2---:R-:W-:Y:S01]  /*f010*/  IADD3 R14, P1, R14, R247, RZ ;  /* 0x000000f70e0e7210 */ /* 0x004fe20007f3e0ff */
[----:B------:R2:W-:Y:S01]  /*f020*/  LDGSTS.E.BYPASS.LTC128B.128 [R248+0x900], [R6.64], !P2 ;  /* 0x0090000006f87fae */ /* 0x0005e2000d101d56 */
[----:B------:R-:W-:-:S03]  /*f030*/  ISETP.LT.OR P2, PT, R73, 0x31, P0 ;  /* 0x000000314900780c */ /* 0x000fc60000741670 */
[----:B---3--:R-:W-:Y:S01]  /*f040*/  IMAD.X R15, R15, 0x1, R246, P1 ;  /* 0x000000010f0f7824 */ /* 0x008fe200008e06f6 */
        /* <DEDUP_REMOVED lines=9> */
[-C--:B--2---:R-:W-:Y:S02]  /*f0e0*/  IADD3 R6, P1, R36, R247.reuse, RZ ;  /* 0x000000f724067210 */ /* 0x084fe40007f3e0ff */
[----:B------:R-:W-:Y:S02]  /*f0f0*/  IMAD.IADD R234, R228, 0x1, R0 ;  /* 0x00000001e4ea7824 */ /* 0x000fe400078e0200 */
[----:B------:R-:W-:Y:S01]  /*f100*/  IMAD.IADD R233, R0, 0x1, R239 ;  /* 0x0000000100e97824 */ /* 0x000fe200078e02ef */
[----:B------:R-:W-:Y:S01]  /*f110*/  LOP3.LUT R0, R229, R230, RZ, 0xfc, !PT ;  /* 0x000000e6e5007212 */ /* 0x000fe200078efcff */
[--C-:B------:R-:W-:Y:S01]  /*f120*/  IMAD.X R7, R37, 0x1, R246.reuse, P1 ;  /* 0x0000000125077824 */ /* 0x100fe200008e06f6 */
[----:B----4-:R-:W-:Y:S01]  /*f130*/  IADD3 R12, P1, R22, R247, RZ ;  /* 0x000000f7160c7210 */ /* 0x010fe20007f3e0ff */
[----:B------:R-:W-:Y:S03]  /*f140*/  HMMA.16816.F32.BF16 R36, R16, R82, R84 ;  /* 0x000000521024723c */ /* 0x000fe60000041854 */
[----:B------:R1:W-:Y:S01]  /*f150*/  LDGSTS.E.BYPASS.LTC128B.128 [R248+0x2100], [R6.64], !P4 ;  /* 0x0210000006f87fae */ /* 0x0003e2000e101d56 */
[----:B------:R-:W-:Y:S01]  /*f160*/  IMAD.X R13, R23, 0x1, R246, P1 ;  /* 0x00000001170d7824 */ /* 0x000fe200008e06f6 */
[----:B------:R-:W-:-:S03]  /*f170*/  ISETP.LT.OR P1, PT, R73, 0x61, P0 ;  /* 0x000000614900780c */ /* 0x000fc60000721670 */
[C---:B------:R-:W-:Y:S01]  /*f180*/  HMMA.16816.F32.BF16 R92, R16.reuse, R28, R92 ;  /* 0x0000001c105c723c */ /* 0x040fe2000004185c */
[----:B------:R2:W-:Y:S07]  /*f190*/  LDGSTS.E.BYPASS.LTC128B.128 [R248+0x2900], [R12.64], !P3 ;  /* 0x029000000cf87fae */ /* 0x0005ee000d901d56 */
[C---:B------:R-:W-:Y:S08]  /*f1a0*/  HMMA.16816.F32.BF16 R40, R16.reuse, R24, R68 ;  /* 0x000000181028723c */ /* 0x040ff00000041844 */
[----:B------:R-:W-:Y:S01]  /*f1b0*/  HMMA.16816.F32.BF16 R120, R16, R50, R124 ;  /* 0x000000321078723c */ /* 0x000fe2000004187c */
[----:B-1----:R-:W-:-:S07]  /*f1c0*/  IADD3 R6, P0, R3, R247, RZ ;  /* 0x000000f703067210 */ /* 0x002fce0007f1e0ff */
[----:B------:R-:W-:Y:S01]  /*f1d0*/  HMMA.16816.F32.BF16 R204, R16, R46, R128 ;  /* 0x0000002e10cc723c */ /* 0x000fe20000041880 */
[----:B------:R-:W-:Y:S01]  /*f1e0*/  IMAD.X R7, R5, 0x1, R246, P0 ;  /* 0x0000000105077824 */ /* 0x000fe200000e06f6 */
[----:B------:R-:W-:-:S04]  /*f1f0*/  PLOP3.LUT P0, PT, PT, PT, UP0, 0x80, 0x0 ;  /* 0x000000000000781c */ /* 0x000fc80003f0f008 */
[----:B------:R1:W-:Y:S02]  /*f200*/  LDGSTS.E.BYPASS.LTC128B.128 [R248+0x3100], [R6.64], !P1 ;  /* 0x0310000006f87fae */ /* 0x0003e4000c901d56 */
[C---:B------:R-:W-:Y:S02]  /*f210*/  HMMA.16816.F32.BF16 R200, R16.reuse, R34, R148 ;  /* 0x0000002210c8723c */ /* 0x040fe40000041894 */
[----:B---3--:R-:W-:Y:S04]  /*f220*/  LDSM.16.M88.4 R20, [R236+0x9100] ;  /* 0x00910000ec14783b */ /* 0x008fe80000000200 */
[----:B------:R-:W-:Y:S02]  /*f230*/  LDSM.16.M88.4 R72, [R234+0x3900] ;  /* 0x00390000ea48783b */ /* 0x000fe40000000200 */
[C---:B------:R-:W-:Y:S02]  /*f240*/  HMMA.16816.F32.BF16 R196, R16.reuse, R30, R152 ;  /* 0x0000001e10c4723c */ /* 0x040fe40000041898 */
[----:B------:R-:W3:Y:S04]  /*f250*/  LDSM.16.M88.4 R84, [R234+0x6900] ;  /* 0x00690000ea54783b */ /* 0x000ee80000000200 */
[----:B------:R-:W4:Y:S02]  /*f260*/  LDSM.16.M88.4 R64, [R234+0x4900] ;  /* 0x00490000ea40783b */ /* 0x000f240000000200 */
[----:B------:R-:W-:Y:S02]  /*f270*/  HMMA.16816.F32.BF16 R176, R16, R26, R176 ;  /* 0x0000001a10b0723c */ /* 0x000fe400000418b0 */
[----:B------:R-:W5:Y:S04]  /*f280*/  LDSM.16.M88.4 R60, [R234+0x5100] ;  /* 0x00510000ea3c783b */ /* 0x000f680000000200 */
        /* <DEDUP_REMOVED lines=25> */
[----:B------:R-:W2:Y:S03]  /*f420*/  LDSM.16.M88.4 R24, [R233+0x3000] ;  /* 0x00300000e918783b */ /* 0x000ea60000000200 */
[C---:B---3--:R-:W-:Y:S01]  /*f430*/  HMMA.16816.F32.BF16 R132, R20.reuse, R84, R40 ;  /* 0x000000541484723c */ /* 0x048fe20000041828 */
[----:B------:R-:W3:Y:S07]  /*f440*/  LDSM.16.M88.4 R40, [R233+0x1000] ;  /* 0x00100000e928783b */ /* 0x000eee0000000200 */
[----:B------:R-:W-:Y:S01]  /*f450*/  HMMA.16816.F32.BF16 R128, R20, R74, R36 ;  /* 0x0000004a1480723c */ /* 0x000fe20000041824 */
[----:B------:R-:W2:Y:S01]  /*f460*/  LDSM.16.M88.4 R36, [R233+0x1800] ;  /* 0x00180000e924783b */ /* 0x000ea20000000200 */
[----:B------:R-:W-:-:S06]  /*f470*/  DEPBAR.LE SB0, 0x0 ;  /* 0x000080000000791a */ /* 0x000fcc0000000000 */
[C---:B----4-:R-:W-:Y:S08]  /*f480*/  HMMA.16816.F32.BF16 R156, R20.reuse, R64, R100 ;  /* 0x00000040149c723c */ /* 0x050ff00000041864 */
[C---:B-----5:R-:W-:Y:S08]  /*f490*/  HMMA.16816.F32.BF16 R148, R20.reuse, R60, R96 ;  /* 0x0000003c1494723c */ /* 0x060ff00000041860 */
[C---:B-1----:R-:W-:Y:S08]  /*f4a0*/  HMMA.16816.F32.BF16 R140, R20.reuse, R56, R88 ;  /* 0x00000038148c723c */ /* 0x042ff00000041858 */
[C---:B------:R-:W-:Y:S08]  /*f4b0*/  HMMA.16816.F32.BF16 R136, R20.reuse, R52, R92 ;  /* 0x000000341488723c */ /* 0x040ff0000004185c */
[C---:B------:R-:W-:Y:S08]  /*f4c0*/  HMMA.16816.F32.BF16 R168, R20.reuse, R72, R108 ;  /* 0x0000004814a8723c */ /* 0x040ff0000004186c */
[C---:B------:R-:W-:Y:S08]  /*f4d0*/  HMMA.16816.F32.BF16 R160, R20.reuse, R68, R104 ;  /* 0x0000004414a0723c */ /* 0x040ff00000041868 */
[----:B------:R-:W-:Y:S08]  /*f4e0*/  HMMA.16816.F32.BF16 R124, R20, R70, R220 ;  /* 0x00000046147c723c */ /* 0x000ff000000418dc */
[C---:B------:R-:W-:Y:S08]  /*f4f0*/  HMMA.16816.F32.BF16 R100, R16.reuse, R72, R184 ;  /* 0x000000481064723c */ /* 0x040ff000000418b8 */
        /* <DEDUP_REMOVED lines=19> */
[----:B------:R-:W-:Y:S08]  /*f630*/  HMMA.16816.F32.BF16 R104, R8, R26, R104 ;  /* 0x0000001a0868723c */ /* 0x000ff00000041868 */
[----:B------:R-:W-:Y:S08]  /*f640*/  HMMA.16816.F32.BF16 R20, R12, R24, R20 ;  /* 0x000000180c14723c */ /* 0x000ff00000041814 */
[C---:B------:R-:W-:Y:S08]  /*f650*/  HMMA.16816.F32.BF16 R168, R8.reuse, R48, R168 ;  /* 0x0000003008a8723c */ /* 0x040ff000000418a8 */
[C---:B------:R-:W-:Y:S08]  /*f660*/  HMMA.16816.F32.BF16 R164, R8.reuse, R50, R128 ;  /* 0x0000003208a4723c */ /* 0x040ff00000041880 */
[C---:B------:R-:W-:Y:S08]  /*f670*/  HMMA.16816.F32.BF16 R160, R8.reuse, R44, R160 ;  /* 0x0000002c08a0723c */ /* 0x040ff000000418a0 */
[C---:B------:R-:W-:Y:S08]  /*f680*/  HMMA.16816.F32.BF16 R124, R8.reuse, R46, R124 ;  /* 0x0000002e087c723c */ /* 0x040ff0000004187c */
        /* <DEDUP_REMOVED lines=38> */
[----:B------:R-:W-:Y:S01]  /*f8f0*/  SHF.R.S32.HI R3, RZ, 0x1f, R10 ;  /* 0x0000001fff037819 */ /* 0x000fe2000001140a */
[----:B------:R-:W-:Y:S04]  /*f900*/  STL [R1+0x4], R10 ;  /* 0x0000040a01007387 */ /* 0x000fe80000100800 */
[----:B------:R-:W-:-:S04]  /*f910*/  IMAD R3, R3, c[0x0][0x1e0], RZ ;  /* 0x0000780003037a24 */ /* 0x000fc800078e02ff */
[C---:B------:R-:W-:Y:S02]  /*f920*/  IMAD R3, R10.reuse, c[0x0][0x1e4], R3 ;  /* 0x000079000a037a24 */ /* 0x040fe400078e0203 */
[----:B-1----:R-:W-:-:S04]  /*f930*/  IMAD.WIDE.U32 R6, R10, c[0x0][0x1e0], RZ ;  /* 0x000078000a067a25 */ /* 0x002fc800078e00ff */
[----:B------:R-:W-:Y:S01]  /*f940*/  IMAD.IADD R7, R7, 0x1, R3 ;  /* 0x0000000107077824 */ /* 0x000fe200078e0203 */
[----:B--2---:R-:W-:-:S03]  /*f950*/  SHF.R.S32.HI R3, RZ, 0x1f, R9 ;  /* 0x0000001fff037819 */ /* 0x004fc60000011409 */
[----:B------:R-:W-:Y:S01]  /*f960*/  IMAD.WIDE.U32 R6, R9, c[0x0][0x1f0], R6 ;  /* 0x00007c0009067a25 */ /* 0x000fe200078e0006 */
[----:B------:R-:W-:Y:S03]  /*f970*/  STL [R1], R9 ;  /* 0x0000000901007387 */ /* 0x000fe60000100800 */
        /* <DEDUP_REMOVED lines=41> */
.L_x_783:
[----:B------:R-:W-:Y:S01]  /*fc10*/  LOP3.LUT R3, R231, 0xffffffe0, RZ, 0xc0, !PT ;  /* 0xffffffe0e7037812 */ /* 0x000fe200078ec0ff */
        /* <DEDUP_REMOVED lines=18> */
[----:B------:R-:W-:Y:S01]  /*fd40*/  STL [R1+0x28], R228 ;  /* 0x000028e401007387 */ /* 0x000fe20000100800 */
[----:B------:R-:W-:Y:S01]  /*fd50*/  PLOP3.LUT P1, PT, PT, PT, UP2, 0x80, 0x0 ;  /* 0x000000000000781c */ /* 0x000fe20003f2f028 */
[C---:B------:R-:W-:Y:S01]  /*fd60*/  IMAD.SHL.U32 R10, R6.reuse, 0x20, RZ ;  /* 0x00000020060a7824 */ /* 0x040fe200078e00ff */
[----:B------:R-:W-:Y:S01]  /*fd70*/  LOP3.LUT R6, R6, 0x1ffffffe, RZ, 0xc0, !PT ;  /* 0x1ffffffe06067812 */ /* 0x000fe200078ec0ff */
[----:B------:R-:W-:Y:S01]  /*fd80*/  IMAD R9, R9, 0x10, R8 ;  /* 0x0000001009097824 */ /* 0x000fe200078e0208 */
[----:B------:R-:W-:Y:S01]  /*fd90*/  PLOP3.LUT P0, PT, PT, PT, UP2, 0x80, 0x0 ;  /* 0x000000000000781c */ /* 0x000fe20003f0f028 */
[----:B------:R-:W-:Y:S01]  /*fda0*/  IMAD R232, R2, 0x2, R229 ;  /* 0x0000000202e87824 */ /* 0x000fe200078e02e5 */
[----:B------:R-:W-:Y:S01]  /*fdb0*/  LOP3.LUT R8, R10, 0xffffffc0, RZ, 0xc0, !PT ;  /* 0xffffffc00a087812 */ /* 0x000fe200078ec0ff */
[----:B------:R-:W-:Y:S01]  /*fdc0*/  IMAD.IADD R6, R3, 0x1, -R6 ;  /* 0x0000000103067824 */ /* 0x000fe200078e0a06 */
[----:B------:R-:W-:Y:S01]  /*fdd0*/  LDSM.16.MT88.4 R36, [R231+0x100] ;  /* 0x00010000e724783b */ /* 0x000fe20000004200 */
[----:B------:R-:W-:-:S02]  /*fde0*/  ULDC.64 UR4, c[0x0][0x2c8] ;  /* 0x0000b20000047ab9 */ /* 0x000fc40000000a00 */
[----:B------:R-:W-:Y:S01]  /*fdf0*/  IMAD.IADD R3, R8, 0x1, R9 ;  /* 0x0000000108037824 */ /* 0x000fe200078e0209 */
[----:B------:R-:W0:Y:S03]  /*fe00*/  LDGDEPBAR ;  /* 0x00000000000079af */ /* 0x000e260000000000 */
[----:B------:R-:W-:-:S04]  /*fe10*/  IMAD R11, R6, 0x8, R3 ;  /* 0x00000008060b7824 */ /* 0x000fc800078e0203 */
[----:B------:R-:W-:Y:S01]  /*fe20*/  @P1 IMAD.HI.U32 R6, R11, c[0x0][0x2c8], RZ ;  /* 0x0000b2000b061a27 */ /* 0x000fe200078e00ff */
[----:B------:R-:W-:Y:S03]  /*fe30*/  STL [R1+0x20], R11 ;  /* 0x0000200b01007387 */ /* 0x000fe60000100800 */
[----:B------:R-:W-:Y:S01]  /*fe40*/  IMAD.MOV.U32 R3, RZ, RZ, R11 ;  /* 0x000000ffff037224 */ /* 0x000fe200078e000b */
[----:B------:R-:W-:-:S05]  /*fe50*/  @P0 SHF.R.U32.HI R3, RZ, c[0x0][0x2cc], R6 ;  /* 0x0000b300ff030a19 */ /* 0x000fca0000011606 */
[----:B------:R-:W1:Y:S04]  /*fe60*/  SHFL.IDX PT, R6, R3, RZ, 0x1c1f ;  /* 0x001c1fff03067589 */ /* 0x000e6800000e0000 */
[----:B------:R-:W2:Y:S04]  /*fe70*/  SHFL.IDX PT, R9, R3, 0x1, 0x1c1f ;  /* 0x003c1f0003097f89 */ /* 0x000ea800000e0000 */
[----:B------:R-:W3:Y:S04]  /*fe80*/  SHFL.IDX PT, R11, R3, 0x2, 0x1c1f ;  /* 0x005c1f00030b7f89 */ /* 0x000ee800000e0000 */
[----:B------:R4:W1:Y:S02]  /*fe90*/  SHFL.IDX PT, R10, R3, 0x3, 0x1c1f ;  /* 0x007c1f00030a7f89 */ /* 0x00086400000e0000 */
[----:B----4-:R-:W-:-:S05]  /*fea0*/  LOP3.LUT R3, R7, 0x7ffffffc, RZ, 0xc0, !PT ;  /* 0x7ffffffc07037812 */ /* 0x010fca00078ec0ff */
[----:B------:R-:W-:Y:S02]  /*feb0*/  IMAD.IADD R5, R5, 0x1, -R3 ;  /* 0x0000000105057824 */ /* 0x000fe400078e0a03 */
[----:B------:R-:W-:Y:S02]  /*fec0*/  IMAD.U32 R3, RZ, RZ, UR12 ;  /* 0x0000000cff037e24 */ /* 0x000fe4000f8e00ff */
[----:B------:R-:W-:-:S05]  /*fed0*/  IMAD.SHL.U32 R8, R5, 0x2, RZ ;  /* 0x0000000205087824 */ /* 0x000fca00078e00ff */
[----:B------:R-:W-:Y:S01]  /*fee0*/  IADD3 R3, -R8, 0x1, R3 ;  /* 0x0000000108037810 */ /* 0x000fe20007ffe103 */
[----:B------:R4:W-:Y:S03]  /*fef0*/  STL [R1+0x24], R8 ;  /* 0x0000240801007387 */ /* 0x0009e60000100800 */
[----:B------:R-:W-:-:S05]  /*ff00*/  IADD3 R3, R3, -UR20, RZ ;  /* 0x8000001403037c10 */ /* 0x000fca000fffe0ff */
[C---:B-1----:R-:W-:Y:S02]  /*ff10*/  IMAD.IADD R6, R3.reuse, 0x1, R6 ;  /* 0x0000000103067824 */ /* 0x042fe400078e0206 */
[C---:B--2---:R-:W-:Y:S02]  /*ff20*/  IMAD.IADD R7, R3.reuse, 0x1, R9 ;  /* 0x0000000103077824 */ /* 0x044fe400078e0209 */
[C---:B---3--:R-:W-:Y:S02]  /*ff30*/  IMAD.IADD R5, R3.reuse, 0x1, R11 ;  /* 0x0000000103057824 */ /* 0x048fe400078e020b */
[----:B------:R-:W-:Y:S01]  /*ff40*/  IMAD.IADD R3, R3, 0x1, R10 ;  /* 0x0000000103037824 */ /* 0x000fe200078e020a */
[----:B----4-:R-:W-:-:S04]  /*ff50*/  IADD3 R8, -R8, UR12, RZ ;  /* 0x0000000c08087c10 */ /* 0x010fc8000fffe1ff */
[C---:B------:R-:W-:Y:S02]  /*ff60*/  IMNMX R6, R8.reuse, R6, PT ;  /* 0x0000000608067217 */ /* 0x040fe40003800200 */
[----:B------:R-:W-:Y:S02]  /*ff70*/  IMNMX R7, R8, R7, PT ;  /* 0x0000000708077217 */ /* 0x000fe40003800200 */
[----:B------:R-:W-:Y:S02]  /*ff80*/  ISETP.GT.AND P2, PT, R6, 0x1, PT ;  /* 0x000000010600780c */ /* 0x000fe40003f44270 */
[----:B------:R-:W-:Y:S02]  /*ff90*/  ISETP.GT.AND P1, PT, R7, RZ, PT ;  /* 0x000000ff0700720c */ /* 0x000fe40003f24270 */
[----:B------:R-:W-:Y:S02]  /*ffa0*/  FSEL R29, R101, -INF , P2 ;  /* 0xff800000651d7808 */ /* 0x000fe40001000000 */
[----:B------:R-:W-:-:S02]  /*ffb0*/  FSEL R32, R102, -INF , P1 ;  /* 0xff80000066207808 */ /* 0x000fc40000800000 */
[C---:B------:R-:W-:Y:S02]  /*ffc0*/  ISETP.GT.AND P3, PT, R6.reuse, RZ, PT ;  /* 0x000000ff0600720c */ /* 0x040fe40003f64270 */
[----:B------:R-:W-:Y:S02]  /*ffd0*/  ISETP.GT.AND P2, PT, R6, 0x9, PT ;  /* 0x000000090600780c */ /* 0x000fe40003f44270 */
[C---:B------:R-:W-:Y:S02]  /*ffe0*/  ISETP.GT.AND P1, PT, R7.reuse, 0x8, PT ;  /* 0x000000080700780c */ /* 0x040fe40003f24270 */
[----:B------:R-:W-:Y:S02]  /*fff0*/  ISETP.GT.AND P0, PT, R7, 0x1, PT ;  /* 0x000000010700780c */ /* 0x000fe40003f04270 */
[----:B------:R-:W-:Y:S02]  /*10000*/  FSEL R10, R100, -INF , P3 ;  /* 0xff800000640a7808 */ /* 0x000fe40001800000 */
[----:B------:R-:W-:-:S02]  /*10010*/  FSEL R31, R97, -INF , P2 ;  /* 0xff800000611f7808 */ /* 0x000fc40001000000 */
[----:B------:R-:W-:Y:S02]  /*10020*/  FSEL R34, R98, -INF , P1 ;  /* 0xff80000062227808 */ /* 0x000fe40000800000 */
[C---:B------:R-:W-:Y:S02]  /*10030*/  ISETP.GT.AND P3, PT, R6.reuse, 0x8, PT ;  /* 0x000000080600780c */ /* 0x040fe40003f64270 */
[----:B------:R-:W-:Y:S02]  /*10040*/  ISETP.GT.AND P2, PT, R6, 0x11, PT ;  /* 0x000000110600780c */ /* 0x000fe40003f44270 */
[----:B------:R-:W-:Y:S02]  /*10050*/  ISETP.GT.AND P1, PT, R7, 0x10, PT ;  /* 0x000000100700780c */ /* 0x000fe40003f24270 */
[----:B------:R-:W-:Y:S02]  /*10060*/  FSEL R33, R103, -INF , P0 ;  /* 0xff80000067217808 */ /* 0x000fe40000000000 */
[----:B------:R-:W-:-:S02]  /*10070*/  FSEL R30, R96, -INF , P3 ;  /* 0xff800000601e7808 */ /* 0x000fc40001800000 */
[----:B------:R-:W-:Y:S02]  /*10080*/  ISETP.GT.AND P0, PT, R7, 0x9, PT ;  /* 0x000000090700780c */ /* 0x000fe40003f04270 */
[----:B------:R-:W-:Y:S02]  /*10090*/  FSEL R93, R93, -INF , P2 ;  /* 0xff8000005d5d7808 */ /* 0x000fe40001000000 */
[----:B------:R-:W-:Y:S02]  /*100a0*/  FSEL R116, R94, -INF , P1 ;  /* 0xff8000005e747808 */ /* 0x000fe40000800000 */
[C---:B------:R-:W-:Y:S02]  /*100b0*/  ISETP.GT.AND P3, PT, R6.reuse, 0x10, PT ;  /* 0x000000100600780c */ /* 0x040fe40003f64270 */
[----:B------:R-:W-:Y:S02]  /*100c0*/  ISETP.GT.AND P2, PT, R6, 0x19, PT ;  /* 0x000000190600780c */ /* 0x000fe40003f44270 */
[----:B------:R-:W-:-:S02]  /*100d0*/  ISETP.GT.AND P1, PT, R7, 0x18, PT ;  /* 0x000000180700780c */ /* 0x000fc40003f24270 */
[----:B------:R-:W-:Y:S02]  /*100e0*/  FSEL R35, R99, -INF , P0 ;  /* 0xff80000063237808 */ /* 0x000fe40000000000 */
[----:B------:R-:W-:Y:S02]  /*100f0*/  FSEL R92, R92, -INF , P3 ;  /* 0xff8000005c5c7808 */ /* 0x000fe40001800000 */
[----:B------:R-:W-:Y:S02]  /*10100*/  ISETP.GT.AND P0, PT, R7, 0x11, PT ;  /* 0x000000110700780c */ /* 0x000fe40003f04270 */
[----:B------:R-:W-:Y:S02]  /*10110*/  FSEL R89, R89, -INF , P2 ;  /* 0xff80000059597808 */ /* 0x000fe40001000000 */
[----:B------:R-:W-:Y:S02]  /*10120*/  FSEL R119, R90, -INF , P1 ;  /* 0xff8000005a777808 */ /* 0x000fe40000800000 */
[----:B------:R-:W-:-:S02]  /*10130*/  ISETP.GT.AND P3, PT, R6, 0x18, PT ;  /* 0x000000180600780c */ /* 0x000fc40003f64270 */
[----:B------:R-:W-:Y:S02]  /*10140*/  ISETP.GT.AND P2, PT, R6, 0x21, PT ;  /* 0x000000210600780c */ /* 0x000fe40003f44270 */
[----:B------:R-:W-:Y:S02]  /*10150*/  ISETP.GT.AND P1, PT, R7, 0x20, PT ;  /* 0x000000200700780c */ /* 0x000fe40003f24270 */
[----:B------:R-:W-:Y:S02]  /*10160*/  FSEL R118, R95, -INF , P0 ;  /* 0xff8000005f767808 */ /* 0x000fe40000000000 */
[----:B------:R-:W-:Y:S02]  /*10170*/  FSEL R94, R88, -INF , P3 ;  /* 0xff800000585e7808 */ /* 0x000fe40001800000 */
[----:B------:R-:W-:Y:S02]  /*10180*/  ISETP.GT.AND P0, PT, R7, 0x19, PT ;  /* 0x000000190700780c */ /* 0x000fe40003f04270 */
        /* <DEDUP_REMOVED lines=11> */
[C---:B------:R-:W-:Y:S02]  /*10240*/  ISETP.GT.AND P2, PT, R6.reuse, 0x30, PT ;  /* 0x000000300600780c */ /* 0x040fe40003f44270 */
[----:B------:R-:W-:-:S02]  /*10250*/  ISETP.GT.AND P1, PT, R6, 0x31, PT ;  /* 0x000000310600780c */ /* 0x000fc40003f24270 */
[----:B------:R-:W-:Y:S02]  /*10260*/  FSEL R134, R83, -INF , P0 ;  /* 0xff80000053867808 */ /* 0x000fe40000000000 */
[----:B------:R-:W-:Y:S02]  /*10270*/  FSEL R129, R76, -INF , P3 ;  /* 0xff8000004c817808 */ /* 0x000fe40001800000 */
[----:B------:R-:W-:Y:S02]  /*10280*/  ISETP.GT.AND P0, PT, R7, 0x29, PT ;  /* 0x000000290700780c */ /* 0x000fe40003f04270 */
[----:B------:R-:W-:Y:S02]  /*10290*/  FSEL R132, R72, -INF , P2 ;  /* 0xff80000048847808 */ /* 0x000fe40001000000 */
[----:B------:R-:W-:Y:S02]  /*102a0*/  FSEL R148, R73, -INF , P1 ;  /* 0xff80000049947808 */ /* 0x000fe40000800000 */
[----:B------:R-:W-:-:S02]  /*102b0*/  ISETP.GT.AND P3, PT, R7, 0x30, PT ;  /* 0x000000300700780c */ /* 0x000fc40003f64270 */
[C---:B------:R-:W-:Y:S02]  /*102c0*/  ISETP.GT.AND P2, PT, R7.reuse, 0x31, PT ;  /* 0x000000310700780c */ /* 0x040fe40003f44270 */
[----:B------:R-:W-:Y:S02]  /*102d0*/  ISETP.GT.AND P1, PT, R7, 0x38, PT ;  /* 0x000000380700780c */ /* 0x000fe40003f24270 */
[C---:B------:R-:W-:Y:S02]  /*102e0*/  IMNMX R5, R8.reuse, R5, PT ;  /* 0x0000000508057217 */ /* 0x040fe40003800200 */
[----:B------:R-:W-:Y:S02]  /*102f0*/  IMNMX R3, R8, R3, PT ;  /* 0x0000000308037217 */ /* 0x000fe40003800200 */
[----:B------:R-:W-:Y:S02]  /*10300*/  FSEL R139, R79, -INF , P0 ;  /* 0xff8000004f8b7808 */ /* 0x000fe40000000000 */
[----:B------:R-:W-:-:S02]  /*10310*/  ISETP.GT.AND P0, PT, R6, 0x38, PT ;  /* 0x000000380600780c */ /* 0x000fc40003f04270 */
[----:B------:R-:W-:Y:S02]  /*10320*/  FSEL R177, R74, -INF , P3 ;  /* 0xff8000004ab17808 */ /* 0x000fe40001800000 */
[----:B------:R-:W-:Y:S02]  /*10330*/  FSEL R178, R75, -INF , P2 ;  /* 0xff8000004bb27808 */ /* 0x000fe40001000000 */
[----:B------:R-:W-:Y:S02]  /*10340*/  FSEL R179, R70, -INF , P1 ;  /* 0xff80000046b37808 */ /* 0x000fe40000800000 */
[C---:B------:R-:W-:Y:S02]  /*10350*/  ISETP.GT.AND P3, PT, R5.reuse, RZ, PT ;  /* 0x000000ff0500720c */ /* 0x040fe40003f64270 */
[----:B------:R-:W-:Y:S02]  /*10360*/  ISETP.GT.AND P2, PT, R5, 0x1, PT ;  /* 0x000000010500780c */ /* 0x000fe40003f44270 */
[----:B------:R-:W-:-:S02]  /*10370*/  ISETP.GT.AND P1, PT, R3, RZ, PT ;  /* 0x000000ff0300720c */ /* 0x000fc40003f24270 */
[----:B------:R-:W-:Y:S02]  /*10380*/  FSEL R149, R68, -INF , P0 ;  /* 0xff80000044957808 */ /* 0x000fe40000000000 */
[----:B------:R-:W-:Y:S02]  /*10390*/  ISETP.GT.AND P0, PT, R7, 0x39, PT ;  /* 0x000000390700780c */ /* 0x000fe40003f04270 */
[----:B------:R-:W-:Y:S02]  /*103a0*/  FSEL R11, R168, -INF , P3 ;  /* 0xff800000a80b7808 */ /* 0x000fe40001800000 */
[----:B------:R-:W-:Y:S02]  /*103b0*/  FSEL R12, R169, -INF , P2 ;  /* 0xff800000a90c7808 */ /* 0x000fe40001000000 */
[----:B------:R-:W-:Y:S02]  /*103c0*/  FSEL R15, R170, -INF , P1 ;  /* 0xff800000aa0f7808 */ /* 0x000fe40000800000 */
[----:B------:R-:W-:-:S02]  /*103d0*/  ISETP.GT.AND P3, PT, R5, 0x8, PT ;  /* 0x000000080500780c */ /* 0x000fc40003f64270 */
[----:B------:R-:W-:Y:S02]  /*103e0*/  ISETP.GT.AND P2, PT, R5, 0x9, PT ;  /* 0x000000090500780c */ /* 0x000fe40003f44270 */
[----:B------:R-:W-:Y:S02]  /*103f0*/  ISETP.GT.AND P1, PT, R3, 0x8, PT ;  /* 0x000000080300780c */ /* 0x000fe40003f24270 */
[----:B------:R-:W-:Y:S02]  /*10400*/  FSEL R186, R71, -INF , P0 ;  /* 0xff80000047ba7808 */ /* 0x000fe40000000000 */
        /* <DEDUP_REMOVED lines=8> */
[----:B------:R-:W-:-:S02]  /*10490*/  ISETP.GT.AND P4, PT, R6, 0x39, PT ;  /* 0x000000390600780c */ /* 0x000fc40003f84270 */
[----:B------:R-:W-:Y:S02]  /*104a0*/  ISETP.GT.AND P0, PT, R3, 0x9, PT ;  /* 0x000000090300780c */ /* 0x000fe40003f04270 */
[----:B------:R-:W-:Y:S02]  /*104b0*/  FSEL R40, R160, -INF , P3 ;  /* 0xff800000a0287808 */ /* 0x000fe40001800000 */
[----:B------:R-:W-:Y:S02]  /*104c0*/  FSEL R41, R161, -INF , P2 ;  /* 0xff800000a1297808 */ /* 0x000fe40001000000 */
[----:B------:R-:W-:Y:S02]  /*104d0*/  FSEL R71, R162, -INF , P1 ;  /* 0xff800000a2477808 */ /* 0x000fe40000800000 */
[C---:B------:R-:W-:Y:S02]  /*104e0*/  ISETP.GT.AND P3, PT, R5.reuse, 0x18, PT ;  /* 0x000000180500780c */ /* 0x040fe40003f64270 */
[----:B------:R-:W-:-:S02]  /*104f0*/  ISETP.GT.AND P2, PT, R5, 0x19, PT ;  /* 0x000000190500780c */ /* 0x000fc40003f44270 */
[----:B------:R-:W-:Y:S02]  /*10500*/  ISETP.GT.AND P1, PT, R3, 0x18, PT ;  /* 0x000000180300780c */ /* 0x000fe40003f24270 */
[----:B------:R-:W-:Y:S02]  /*10510*/  FSEL R176, R69, -INF , P4 ;  /* 0xff80000045b07808 */ /* 0x000fe40002000000 */
        /* <DEDUP_REMOVED lines=10> */
[----:B------:R-:W-:Y:S02]  /*105c0*/  FSEL R117, R156, -INF , P3 ;  /* 0xff8000009c757808 */ /* 0x000fe40001800000 */
[----:B------:R-:W-:Y:S02]  /*105d0*/  FSEL R121, R157, -INF , P2 ;  /* 0xff8000009d797808 */ /* 0x000fe40001000000 */
[----:B------:R-:W-:Y:S02]  /*105e0*/  FSEL R125, R158, -INF , P1 ;  /* 0xff8000009e7d7808 */ /* 0x000fe40000800000 */
[C---:B------:R-:W-:Y:S02]  /*105f0*/  ISETP.GT.AND P3, PT, R5.reuse, 0x28, PT ;  /* 0x000000280500780c */ /* 0x040fe40003f64270 */
[----:B------:R-:W-:Y:S02]  /*10600*/  ISETP.GT.AND P2, PT, R5, 0x29, PT ;  /* 0x000000290500780c */ /* 0x000fe40003f44270 */
[----:B------:R-:W-:-:S02]  /*10610*/  ISETP.GT.AND P1, PT, R3, 0x28, PT ;  /* 0x000000280300780c */ /* 0x000fc40003f24270 */
        /* <DEDUP_REMOVED lines=18> */
[----:B------:R-:W-:Y:S02]  /*10740*/  FSEL R153, R85, -INF , P2 ;  /* 0xff80000055997808 */ /* 0x000fe40001000000 */
[----:B------:R-:W-:Y:S02]  /*10750*/  FSEL R155, R86, -INF , P1 ;  /* 0xff800000569b7808 */ /* 0x000fe40000800000 */
[----:B------:R-:W-:Y:S02]  /*10760*/  ISETP.GT.AND P0, PT, R3, 0x31, PT ;  /* 0x000000310300780c */ /* 0x000fe40003f04270 */
[C---:B------:R-:W-:Y:S02]  /*10770*/  ISETP.GT.AND P3, PT, R6.reuse, 0x40, PT ;  /* 0x000000400600780c */ /* 0x040fe40003f64270 */
[C---:B------:R-:W-:Y:S02]  /*10780*/  ISETP.GT.AND P2, PT, R6.reuse, 0x48, PT ;  /* 0x000000480600780c */ /* 0x040fe40003f44270 */
[----:B------:R-:W-:-:S02]  /*10790*/  ISETP.GT.AND P1, PT, R6, 0x50, PT ;  /* 0x000000500600780c */ /* 0x000fc40003f24270 */
[----:B------:R-:W-:Y:S02]  /*107a0*/  FSEL R156, R147, -INF , P0 ;  /* 0xff800000939c7808 */ /* 0x000fe40000000000 */
[----:B------:R-:W-:Y:S02]  /*107b0*/  FSEL R158, R64, -INF , P3 ;  /* 0xff800000409e7808 */ /* 0x000fe40001800000 */
[----:B------:R-:W-:Y:S02]  /*107c0*/  FSEL R160, R60, -INF , P2 ;  /* 0xff8000003ca07808 */ /* 0x000fe40001000000 */
[----:B------:R-:W-:Y:S02]  /*107d0*/  FSEL R164, R56, -INF , P1 ;  /* 0xff80000038a47808 */ /* 0x000fe40000800000 */
[----:B------:R-:W-:Y:S02]  /*107e0*/  ISETP.GT.AND P0, PT, R3, 0x39, PT ;  /* 0x000000390300780c */ /* 0x000fe40003f04270 */
[----:B------:R-:W-:-:S02]  /*107f0*/  ISETP.GT.AND P3, PT, R6, 0x49, PT ;  /* 0x000000490600780c */ /* 0x000fc40003f64270 */
[C---:B------:R-:W-:Y:S02]  /*10800*/  ISETP.GT.AND P2, PT, R6.reuse, 0x59, PT ;  /* 0x000000590600780c */ /* 0x040fe40003f44270 */
[----:B------:R-:W-:Y:S02]  /*10810*/  ISETP.GT.AND P1, PT, R6, 0x60, PT ;  /* 0x000000600600780c */ /* 0x000fe40003f24270 */
[----:B------:R-:W-:Y:S02]  /*10820*/  FSEL R157, R87, -INF , P0 ;  /* 0xff800000579d7808 */ /* 0x000fe40000000000 */
[----:B------:R-:W-:Y:S02]  /*10830*/  FSEL R168, R61, -INF , P3 ;  /* 0xff8000003da87808 */ /* 0x000fe40001800000 */
[----:B------:R-:W-:Y:S02]  /*10840*/  FSEL R204, R53, -INF , P2 ;  /* 0xff80000035cc7808 */ /* 0x000fe40001000000 */
[----:B------:R-:W-:-:S02]  /*10850*/  FSEL R193, R20, -INF , P1 ;  /* 0xff80000014c17808 */ /* 0x000fc40000800000 */
[C---:B------:R-:W-:Y:S02]  /*10860*/  ISETP.GT.AND P0, PT, R6.reuse, 0x41, PT ;  /* 0x000000410600780c */ /* 0x040fe40003f04270 */
[----:B------:R-:W-:Y:S02]  /*10870*/  ISETP.GT.AND P3, PT, R6, 0x58, PT ;  /* 0x000000580600780c */ /* 0x000fe40003f64270 */
[----:B------:R-:W-:Y:S02]  /*10880*/  ISETP.GT.AND P2, PT, R5, 0x41, PT ;  /* 0x000000410500780c */ /* 0x000fe40003f44270 */
[----:B------:R-:W-:Y:S02]  /*10890*/  ISETP.GT.AND P1, PT, R3, 0x40, PT ;  /* 0x000000400300780c */ /* 0x000fe40003f24270 */
[----:B------:R-:W-:Y:S02]  /*108a0*/  FSEL R159, R65, -INF , P0 ;  /* 0xff800000419f7808 */ /* 0x000fe40000000000 */
[----:B------:R-:W-:-:S02]  /*108b0*/  FSEL R214, R52, -INF , P3 ;  /* 0xff80000034d67808 */ /* 0x000fc40001800000 */
[----:B------:R-:W-:Y:S02]  /*108c0*/  FSEL R171, R141, -INF , P2 ;  /* 0xff8000008dab7808 */ /* 0x000fe40001000000 */
[----:B------:R-:W-:Y:S02]  /*108d0*/  FSEL R185, R142, -INF , P1 ;  /* 0xff8000008eb97808 */ /* 0x000fe40000800000 */
[C---:B------:R-:W-:Y:S02]  /*108e0*/  ISETP.GT.AND P0, PT, R6.reuse, 0x51, PT ;  /* 0x000000510600780c */ /* 0x040fe40003f04270 */
[C---:B------:R-:W-:Y:S02]  /*108f0*/  ISETP.GT.AND P3, PT, R6.reuse, 0x61, PT ;  /* 0x000000610600780c */ /* 0x040fe40003f64270 */
[C---:B------:R-:W-:Y:S02]  /*10900*/  ISETP.GT.AND P2, PT, R6.reuse, 0x68, PT ;  /* 0x000000680600780c */ /* 0x040fe40003f44270 */
[----:B------:R-:W-:-:S02]  /*10910*/  ISETP.GT.AND P1, PT, R6, 0x69, PT ;  /* 0x000000690600780c */ /* 0x000fc40003f24270 */
[----:B------:R-:W-:Y:S02]  /*10920*/  FMNMX.FTZ R6, R10, R29, !PT ;  /* 0x0000001d0a067209 */ /* 0x000fe40007810000 */
[----:B------:R-:W-:Y:S02]  /*10930*/  FSEL R165, R57, -INF , P0 ;  /* 0xff80000039a57808 */ /* 0x000fe40000000000 */
[----:B------:R-:W-:Y:S02]  /*10940*/  FMNMX.FTZ R6, R30, R6, !PT ;  /* 0x000000061e067209 */ /* 0x000fe40007810000 */
[----:B------:R-:W-:Y:S02]  /*10950*/  FMNMX.FTZ R8, R11, R12, !PT ;  /* 0x0000000c0b087209 */ /* 0x000fe40007810000 */
[----:B------:R-:W-:Y:S02]  /*10960*/  ISETP.GT.AND P0, PT, R5, 0x40, PT ;  /* 0x000000400500780c */ /* 0x000fe40003f04270 */
[----:B------:R-:W-:-:S02]  /*10970*/  FMNMX.FTZ R6, R31, R6, !PT ;  /* 0x000000061f067209 */ /* 0x000fc40007810000 */
[----:B------:R-:W-:Y:S02]  /*10980*/  FMNMX.FTZ R8, R13, R8, !PT ;  /* 0x000000080d087209 */ /* 0x000fe40007810000 */
[----:B------:R-:W-:Y:S02]  /*10990*/  FSEL R169, R140, -INF , P0 ;  /* 0xff8000008ca97808 */ /* 0x000fe40000000000 */
[----:B------:R-:W-:Y:S02]  /*109a0*/  FSEL R161, R25, -INF , P1 ;  /* 0xff80000019a17808 */ /* 0x000fe40000800000 */
[----:B------:R-:W-:Y:S02]  /*109b0*/  ISETP.GT.AND P0, PT, R3, 0x41, PT ;  /* 0x000000410300780c */ /* 0x000fe40003f04270 */
[----:B------:R-:W-:Y:S02]  /*109c0*/  ISETP.GT.AND P1, PT, R5, 0x50, PT ;  /* 0x000000500500780c */ /* 0x000fe40003f24270 */
[----:B------:R-:W-:-:S02]  /*109d0*/  FMNMX.FTZ R6, R92, R6, !PT ;  /* 0x000000065c067209 */ /* 0x000fc40007810000 */
[----:B------:R-:W-:Y:S02]  /*109e0*/  FMNMX.FTZ R8, R14, R8, !PT ;  /* 0x000000080e087209 */ /* 0x000fe40007810000 */
[----:B------:R-:W-:Y:S02]  /*109f0*/  FSEL R187, R143, -INF , P0 ;  /* 0xff8000008fbb7808 */ /* 0x000fe40000000000 */
[----:B------:R-:W-:Y:S02]  /*10a00*/  FSEL R163, R24, -INF , P2 ;  /* 0xff80000018a37808 */ /* 0x000fe40001000000 */
[----:B------:R-:W-:Y:S02]  /*10a10*/  FSEL R206, R172, -INF , P1 ;  /* 0xff800000acce7808 */ /* 0x000fe40000800000 */
[----:B------:R-:W-:Y:S02]  /*10a20*/  FMNMX.FTZ R6, R93, R6, !PT ;  /* 0x000000065d067209 */ /* 0x000fe40007810000 */
[----:B------:R-:W-:-:S02]  /*10a30*/  ISETP.GT.AND P0, PT, R5, 0x48, PT ;  /* 0x000000480500780c */ /* 0x000fc40003f04270 */
[C---:B------:R-:W-:Y:S02]  /*10a40*/  ISETP.GT.AND P2, PT, R5.reuse, 0x49, PT ;  /* 0x000000490500780c */ /* 0x040fe40003f44270 */
[----:B------:R-:W-:Y:S02]  /*10a50*/  ISETP.GT.AND P1, PT, R5, 0x59, PT ;  /* 0x000000590500780c */ /* 0x000fe40003f24270 */
[----:B------:R-:W-:Y:S02]  /*10a60*/  FMNMX.FTZ R8, R40, R8, !PT ;  /* 0x0000000828087209 */ /* 0x000fe40007810000 */
        /* <DEDUP_REMOVED lines=66> */
[----:B------:R-:W-:Y:S02]  /*10e90*/  ISETP.GT.AND P0, PT, R3, 0x49, PT ;  /* 0x000000490300780c */ /* 0x000fe40003f04270 */
[----:B------:R-:W-:Y:S02]  /*10ea0*/  FMNMX.FTZ R135, R184, R135, !PT ;  /* 0x00000087b8877209 */ /* 0x000fe40007810000 */
[----:B------:R-:W-:-:S02]  /*10eb0*/  FMNMX.FTZ R5, R185, R5, !PT ;  /* 0x00000005b9057209 */ /* 0x000fc40007810000 */
[----:B------:R-:W-:Y:S02]  /*10ec0*/  FMNMX.FTZ R137, R193, R137, !PT ;  /* 0x00000089c1897209 */ /* 0x000fe40007810000 */
[----:B------:R-:W-:Y:S02]  /*10ed0*/  FMNMX.FTZ R6, R118, R6, !PT ;  /* 0x0000000676067209 */ /* 0x000fe40007810000 */
[----:B------:R-:W-:Y:S02]  /*10ee0*/  FSEL R173, R115, -INF , P0 ;  /* 0xff80000073ad7808 */ /* 0x000fe40000000000 */
[----:B------:R-:W-:Y:S02]  /*10ef0*/  ISETP.GT.AND P0, PT, R3, 0x50, PT ;  /* 0x000000500300780c */ /* 0x000fe40003f04270 */
[----:B------:R-:W-:Y:S02]  /*10f00*/  FMNMX.FTZ R135, R206, R135, !PT ;  /* 0x00000087ce877209 */ /* 0x000fe40007810000 */
[----:B------:R-:W-:-:S02]  /*10f10*/  FMNMX.FTZ R5, R187, R5, !PT ;  /* 0x00000005bb057209 */ /* 0x000fc40007810000 */
[----:B------:R-:W-:Y:S02]  /*10f20*/  FMNMX.FTZ R137, R195, R137, !PT ;  /* 0x00000089c3897209 */ /* 0x000fe40007810000 */
[----:B------:R-:W-:Y:S02]  /*10f30*/  FMNMX.FTZ R6, R119, R6, !PT ;  /* 0x0000000677067209 */ /* 0x000fe40007810000 */
[----:B------:R-:W-:Y:S02]  /*10f40*/  FSEL R207, R174, -INF , P0 ;  /* 0xff800000aecf7808 */ /* 0x000fe40000000000 */
[----:B------:R-:W-:Y:S02]  /*10f50*/  FMNMX.FTZ R135, R210, R135, !PT ;  /* 0x00000087d2877209 */ /* 0x000fe40007810000 */
[----:B------:R-:W-:Y:S02]  /*10f60*/  ISETP.GT.AND P0, PT, R3, 0x51, PT ;  /* 0x000000510300780c */ /* 0x000fe40003f04270 */
[----:B------:R-:W-:-:S02]  /*10f70*/  FMNMX.FTZ R5, R172, R5, !PT ;  /* 0x00000005ac057209 */ /* 0x000fc40007810000 */
[----:B------:R-:W-:Y:S02]  /*10f80*/  FMNMX.FTZ R137, R163, R137, !PT ;  /* 0x00000089a3897209 */ /* 0x000fe40007810000 */
[----:B------:R-:W-:Y:S02]  /*10f90*/  FMNMX.FTZ R6, R120, R6, !PT ;  /* 0x0000000678067209 */ /* 0x000fe40007810000 */
[----:B------:R-:W-:Y:S02]  /*10fa0*/  FMNMX.FTZ R135, R211, R135, !PT ;  /* 0x00000087d3877209 */ /* 0x000fe40007810000 */
[----:B------:R-:W-:Y:S02]  /*10fb0*/  FSEL R209, R175, -INF , P0 ;  /* 0xff800000afd17808 */ /* 0x000fe40000000000 */
[----:B------:R-:W-:Y:S02]  /*10fc0*/  FMNMX.FTZ R5, R173, R5, !PT ;  /* 0x00000005ad057209 */ /* 0x000fe40007810000 */
[----:B------:R-:W-:-:S02]  /*10fd0*/  ISETP.GT.AND P0, PT, R3, 0x58, PT ;  /* 0x000000580300780c */ /* 0x000fc40003f04270 */
[----:B------:R-:W-:Y:S02]  /*10fe0*/  FMNMX.FTZ R137, R161, R137, !PT ;  /* 0x00000089a1897209 */ /* 0x000fe40007810000 */
[----:B------:R-:W-:Y:S02]  /*10ff0*/  FMNMX.FTZ R6, R133, R6, !PT ;  /* 0x0000000685067209 */ /* 0x000fe40007810000 */
[----:B------:R-:W-:Y:S01]  /*11000*/  FMNMX.FTZ R135, R213, R135, !PT ;  /* 0x00000087d5877209 */ /* 0x000fe20007810000 */
[----:B------:R-:W1:Y:S01]  /*11010*/  SHFL.BFLY PT, R8, R137, 0x2, 0x1f ;  /* 0x0c401f0089087f89 */ /* 0x000e6200000e0000 */
[----:B------:R-:W-:Y:S02]  /*11020*/  FMNMX.FTZ R5, R207, R5, !PT ;  /* 0x00000005cf057209 */ /* 0x000fe40007810000 */
[----:B------:R-:W-:Y:S02]  /*11030*/  FSEL R205, R110, -INF , P0 ;  /* 0xff8000006ecd7808 */ /* 0x000fe40000000000 */
[----:B------:R-:W-:-:S02]  /*11040*/  FMNMX.FTZ R6, R134, R6, !PT ;  /* 0x0000000686067209 */ /* 0x000fc40007810000 */
[----:B------:R-:W-:Y:S02]  /*11050*/  ISETP.GT.AND P0, PT, R3, 0x59, PT ;  /* 0x000000590300780c */ /* 0x000fe40003f04270 */
[----:B------:R-:W-:Y:S02]  /*11060*/  FSEL R196, R181, -INF , P3 ;  /* 0xff800000b5c47808 */ /* 0x000fe40001800000 */
[----:B------:R-:W-:Y:S02]  /*11070*/  FMNMX.FTZ R135, R189, R135, !PT ;  /* 0x00000087bd877209 */ /* 0x000fe40007810000 */
[----:B------:R-:W-:Y:S02]  /*11080*/  FMNMX.FTZ R5, R209, R5, !PT ;  /* 0x00000005d1057209 */ /* 0x000fe40007810000 */
[----:B------:R-:W-:Y:S02]  /*11090*/  FMNMX.FTZ R6, R138, R6, !PT ;  /* 0x000000068a067209 */ /* 0x000fe40007810000 */
[----:B------:R-:W-:-:S02]  /*110a0*/  FSEL R208, R111, -INF , P0 ;  /* 0xff8000006fd07808 */ /* 0x000fc40000000000 */
[----:B------:R-:W-:Y:S02]  /*110b0*/  FSEL R203, R104, -INF , P2 ;  /* 0xff80000068cb7808 */ /* 0x000fe40001000000 */
[----:B------:R-:W-:Y:S02]  /*110c0*/  FSEL R105, R105, -INF , P1 ;  /* 0xff80000069697808 */ /* 0x000fe40000800000 */
[C---:B------:R-:W-:Y:S02]  /*110d0*/  ISETP.GT.AND P0, PT, R3.reuse, 0x60, PT ;  /* 0x000000600300780c */ /* 0x040fe40003f04270 */
[----:B------:R-:W-:Y:S02]  /*110e0*/  FMNMX.FTZ R135, R196, R135, !PT ;  /* 0x00000087c4877209 */ /* 0x000fe40007810000 */
[C---:B------:R-:W-:Y:S02]  /*110f0*/  ISETP.GT.AND P1, PT, R3.reuse, 0x61, PT ;  /* 0x000000610300780c */ /* 0x040fe40003f24270 */
[----:B------:R-:W-:-:S02]  /*11100*/  ISETP.GT.AND P3, PT, R3, 0x68, PT ;  /* 0x000000680300780c */ /* 0x000fc40003f64270 */
[----:B------:R-:W-:Y:S02]  /*11110*/  ISETP.GT.AND P2, PT, R3, 0x69, PT ;  /* 0x000000690300780c */ /* 0x000fe40003f44270 */
        /* <DEDUP_REMOVED lines=8> */
[----:B------:R-:W-:Y:S01]  /*111a0*/  FMNMX.FTZ R3, R226, R3, !PT ;  /* 0x00000003e2037209 */ /* 0x000fe20007810000 */
[----:B------:R-:W2:Y:S01]  /*111b0*/  SHFL.BFLY PT, R9, R135, 0x2, 0x1f ;  /* 0x0c401f0087097f89 */ /* 0x000ea200000e0000 */
[----:B------:R-:W-:Y:S02]  /*111c0*/  FMNMX.FTZ R5, R178, R5, !PT ;  /* 0x00000005b2057209 */ /* 0x000fe40007810000 */
[----:B------:R-:W-:-:S02]  /*111d0*/  ISETP.GT.AND P0, PT, R7, 0x40, PT ;  /* 0x000000400700780c */ /* 0x000fc40003f04270 */
[----:B------:R-:W-:Y:S02]  /*111e0*/  FSEL R200, R106, -INF , P3 ;  /* 0xff8000006ac87808 */ /* 0x000fe40001800000 */
[----:B------:R-:W-:Y:S02]  /*111f0*/  FMNMX.FTZ R3, R224, R3, !PT ;  /* 0x00000003e0037209 */ /* 0x000fe40007810000 */
[----:B------:R-:W-:Y:S02]  /*11200*/  FMNMX.FTZ R5, R179, R5, !PT ;  /* 0x00000005b3057209 */ /* 0x000fe40007810000 */
[----:B------:R-:W-:Y:S02]  /*11210*/  FSEL R142, R66, -INF , P0 ;  /* 0xff800000428e7808 */ /* 0x000fe40000000000 */
[----:B------:R-:W-:Y:S02]  /*11220*/  ISETP.GT.AND P0, PT, R7, 0x41, PT ;  /* 0x000000410700780c */ /* 0x000fe40003f04270 */
[----:B------:R-:W-:-:S02]  /*11230*/  FSEL R192, R107, -INF , P2 ;  /* 0xff8000006bc07808 */ /* 0x000fc40001000000 */
[----:B------:R-:W-:Y:S02]  /*11240*/  FMNMX.FTZ R3, R200, R3, !PT ;  /* 0x00000003c8037209 */ /* 0x000fe40007810000 */
[----:B------:R-:W-:Y:S02]  /*11250*/  FMNMX.FTZ R5, R186, R5, !PT ;  /* 0x00000005ba057209 */ /* 0x000fe40007810000 */
[----:B-1----:R-:W-:Y:S02]  /*11260*/  FMNMX.FTZ R137, R8, R137, !PT ;  /* 0x0000008908897209 */ /* 0x002fe40007810000 */
[----:B------:R-:W-:Y:S02]  /*11270*/  FSEL R141, R67, -INF , P0 ;  /* 0xff800000438d7808 */ /* 0x000fe40000000000 */
[----:B------:R-:W-:Y:S01]  /*11280*/  ISETP.GT.AND P1, PT, R7, 0x48, PT ;  /* 0x000000480700780c */ /* 0x000fe20003f24270 */
[----:B------:R-:W1:Y:S01]  /*11290*/  SHFL.BFLY PT, R8, R137, 0x1, 0x1f ;  /* 0x0c201f0089087f89 */ /* 0x000e6200000e0000 */
[----:B------:R-:W-:-:S02]  /*112a0*/  FMNMX.FTZ R3, R192, R3, !PT ;  /* 0x00000003c0037209 */ /* 0x000fc40007810000 */
[----:B------:R-:W-:Y:S02]  /*112b0*/  FMNMX.FTZ R5, R142, R5, !PT ;  /* 0x000000058e057209 */ /* 0x000fe40007810000 */
[----:B------:R-:W-:Y:S01]  /*112c0*/  ISETP.GT.AND P0, PT, R7, 0x49, PT ;  /* 0x000000490700780c */ /* 0x000fe20003f04270 */
[----:B------:R-:W3:Y:S01]  /*112d0*/  SHFL.BFLY PT, R6, R3, 0x2, 0x1f ;  /* 0x0c401f0003067f89 */ /* 0x000ee200000e0000 */
[----:B------:R-:W-:Y:S02]  /*112e0*/  FSEL R140, R62, -INF , P1 ;  /* 0xff8000003e8c7808 */ /* 0x000fe40000800000 */
[----:B------:R-:W-:Y:S02]  /*112f0*/  FMNMX.FTZ R5, R141, R5, !PT ;  /* 0x000000058d057209 */ /* 0x000fe40007810000 */
[----:B------:R-:W-:Y:S02]  /*11300*/  FSEL R143, R63, -INF , P0 ;  /* 0xff8000003f8f7808 */ /* 0x000fe40000000000 */
[----:B------:R-:W-:-:S02]  /*11310*/  ISETP.GT.AND P1, PT, R7, 0x50, PT ;  /* 0x000000500700780c */ /* 0x000fc40003f24270 */
[----:B------:R-:W-:Y:S02]  /*11320*/  FMNMX.FTZ R5, R140, R5, !PT ;  /* 0x000000058c057209 */ /* 0x000fe40007810000 */
[----:B------:R-:W-:Y:S02]  /*11330*/  ISETP.GT.AND P0, PT, R7, 0x51, PT ;  /* 0x000000510700780c */ /* 0x000fe40003f04270 */
[----:B------:R-:W-:Y:S02]  /*11340*/  FSEL R174, R58, -INF , P1 ;  /* 0xff8000003aae7808 */ /* 0x000fe40000800000 */
[----:B------:R-:W-:Y:S02]  /*11350*/  FMNMX.FTZ R5, R143, R5, !PT ;  /* 0x000000058f057209 */ /* 0x000fe40007810000 */
[----:B--2---:R-:W-:Y:S02]  /*11360*/  FMNMX.FTZ R135, R135, R9, !PT ;  /* 0x0000000987877209 */ /* 0x004fe40007810000 */
[----:B------:R-:W-:-:S02]  /*11370*/  FSEL R175, R59, -INF , P0 ;  /* 0xff8000003baf7808 */ /* 0x000fc40000000000 */
[C---:B------:R-:W-:Y:S01]  /*11380*/  ISETP.GT.AND P0, PT, R7.reuse, 0x58, PT ;  /* 0x000000580700780c */ /* 0x040fe20003f04270 */
[----:B------:R-:W2:Y:S01]  /*11390*/  SHFL.BFLY PT, R9, R135, 0x1, 0x1f ;  /* 0x0c201f0087097f89 */ /* 0x000ea200000e0000 */
[----:B------:R-:W-:Y:S02]  /*113a0*/  FMNMX.FTZ R5, R174, R5, !PT ;  /* 0x00000005ae057209 */ /* 0x000fe40007810000 */
[----:B------:R-:W-:Y:S02]  /*113b0*/  ISETP.GT.AND P2, PT, R7, 0x59, PT ;  /* 0x000000590700780c */ /* 0x000fe40003f44270 */
[----:B------:R-:W-:Y:S02]  /*113c0*/  FSEL R180, R54, -INF , P0 ;  /* 0xff80000036b47808 */ /* 0x000fe40000000000 */
[----:B------:R-:W-:Y:S02]  /*113d0*/  FMNMX.FTZ R5, R175, R5, !PT ;  /* 0x00000005af057209 */ /* 0x000fe40007810000 */
[----:B------:R-:W-:-:S02]  /*113e0*/  ISETP.GT.AND P1, PT, R7, 0x60, PT ;  /* 0x000000600700780c */ /* 0x000fc40003f24270 */
[----:B------:R-:W-:Y:S02]  /*113f0*/  FSEL R181, R55, -INF , P2 ;  /* 0xff80000037b57808 */ /* 0x000fe40001000000 */
[----:B------:R-:W-:Y:S02]  /*11400*/  FMNMX.FTZ R5, R180, R5, !PT ;  /* 0x00000005b4057209 */ /* 0x000fe40007810000 */
[----:B-1----:R-:W-:Y:S02]  /*11410*/  FMNMX.FTZ R137, R137, R8, !PT ;  /* 0x0000000889897209 */ /* 0x002fe40007810000 */
[----:B------:R-:W-:Y:S02]  /*11420*/  ISETP.GT.AND P0, PT, R7, 0x61, PT ;  /* 0x000000610700780c */ /* 0x000fe40003f04270 */
[----:B------:R-:W-:Y:S02]  /*11430*/  FSEL R234, R22, -INF , P1 ;  /* 0xff80000016ea7808 */ /* 0x000fe40000800000 */
[----:B------:R-:W-:-:S02]  /*11440*/  FMNMX.FTZ R5, R181, R5, !PT ;  /* 0x00000005b5057209 */ /* 0x000fc40007810000 */
[----:B---3--:R-:W-:Y:S01]  /*11450*/  FMNMX.FTZ R3, R3, R6, !PT ;  /* 0x0000000603037209 */ /* 0x008fe20007810000 */
[----:B------:R-:W-:Y:S01]  /*11460*/  FMUL.FTZ R6, R137, c[0x0][0x2d0] ;  /* 0x0000b40089067a20 */ /* 0x000fe20000410000 */
[----:B------:R-:W-:Y:S02]  /*11470*/  FSEL R197, R23, -INF , P0 ;  /* 0xff80000017c57808 */ /* 0x000fe40000000000 */
[----:B------:R-:W-:Y:S01]  /*11480*/  ISETP.GT.AND P1, PT, R7, 0x68, PT ;  /* 0x000000680700780c */ /* 0x000fe20003f24270 */
[----:B------:R-:W1:Y:S01]  /*11490*/  SHFL.BFLY PT, R70, R3, 0x1, 0x1f ;  /* 0x0c201f0003467f89 */ /* 0x000e6200000e0000 */
[----:B------:R-:W-:Y:S02]  /*114a0*/  FMNMX.FTZ R5, R234, R5, !PT ;  /* 0x00000005ea057209 */ /* 0x000fe40007810000 */
[----:B------:R-:W-:Y:S01]  /*114b0*/  FSETP.NEU.FTZ.AND P0, PT, R137, -INF , PT ;  /* 0xff8000008900780b */ /* 0x000fe20003f1d000 */
[----:B------:R-:W-:Y:S01]  /*114c0*/  LDSM.16.MT88.4 R20, [R229+0x100] ;  /* 0x00010000e514783b */ /* 0x000fe20000004200 */
[----:B------:R-:W-:-:S02]  /*114d0*/  ISETP.GT.AND P2, PT, R7, 0x69, PT ;  /* 0x000000690700780c */ /* 0x000fc40003f44270 */
[----:B------:R-:W-:Y:S02]  /*114e0*/  FSEL R235, R26, -INF , P1 ;  /* 0xff8000001aeb7808 */ /* 0x000fe40000800000 */
[----:B------:R-:W-:Y:S02]  /*114f0*/  FMNMX.FTZ R7, R197, R5, !PT ;  /* 0x00000005c5077209 */ /* 0x000fe40007810000 */
[----:B------:R-:W-:Y:S02]  /*11500*/  FSEL R6, R6, RZ, P0 ;  /* 0x000000ff06067208 */ /* 0x000fe40000000000 */
[----:B------:R-:W-:Y:S02]  /*11510*/  FMNMX.FTZ R8, R235, R7, !PT ;  /* 0x00000007eb087209 */ /* 0x000fe40007810000 */
[----:B------:R-:W-:Y:S01]  /*11520*/  FSEL R249, R27, -INF , P2 ;  /* 0xff8000001bf97808 */ /* 0x000fe20001000000 */
[----:B------:R-:W-:Y:S01]  /*11530*/  FFMA.FTZ R7, R10, c[0x0][0x2d0], -R6 ;  /* 0x0000b4000a077a23 */ /* 0x000fe20000010806 */
[----:B--2---:R-:W-:Y:S01]  /*11540*/  FMNMX.FTZ R135, R135, R9, !PT ;  /* 0x0000000987877209 */ /* 0x004fe20007810000 */
[----:B------:R-:W-:Y:S02]  /*11550*/  LDSM.16.MT88.4 R24, [R230+0x100] ;  /* 0x00010000e618783b */ /* 0x000fe40000004200 */
[----:B------:R2:W-:Y:S01]  /*11560*/  MUFU.EX2 R223, R7 ;  /* 0x0000000700df7308 */ /* 0x0005e20000000800 */
[C---:B------:R-:W-:Y:S01]  /*11570*/  FSETP.NEU.FTZ.AND P0, PT, R135.reuse, -INF , PT ;  /* 0xff8000008700780b */ /* 0x040fe20003f1d000 */
[----:B------:R-:W-:Y:S01]  /*11580*/  FMUL.FTZ R5, R135, c[0x0][0x2d0] ;  /* 0x0000b40087057a20 */ /* 0x000fe20000410000 */
[----:B-1----:R-:W-:-:S04]  /*11590*/  FMNMX.FTZ R70, R70, R3, !PT ;  /* 0x0000000346467209 */ /* 0x002fc80007810000 */
[----:B------:R-:W-:Y:S02]  /*115a0*/  FSEL R5, R5, RZ, P0 ;  /* 0x000000ff05057208 */ /* 0x000fe40000000000 */
[----:B------:R-:W-:-:S03]  /*115b0*/  FSETP.NEU.FTZ.AND P0, PT, R70, -INF , PT ;  /* 0xff8000004600780b */ /* 0x000fc60003f1d000 */
[--C-:B------:R-:W-:Y:S01]  /*115c0*/  FFMA.FTZ R3, R12, c[0x0][0x2d0], -R5.reuse ;  /* 0x0000b4000c037a23 */ /* 0x100fe20000010805 */
[----:B--2---:R-:W-:Y:S01]  /*115d0*/  FMNMX.FTZ R7, R249, R8, !PT ;  /* 0x00000008f9077209 */ /* 0x004fe20007810000 */
        /* <DEDUP_REMOVED lines=11> */
[----:B-1----:R-:W-:-:S07]  /*11690*/  FFMA.FTZ R8, R14, c[0x0][0x2d0], -R5 ;  /* 0x0000b4000e087a23 */ /* 0x002fce0000010805 */
[----:B------:R1:W3:Y:S01]  /*116a0*/  MUFU.EX2 R233, R8 ;  /* 0x0000000800e97308 */ /* 0x0002e20000000800 */
[--C-:B--2---:R-:W-:Y:S02]  /*116b0*/  FFMA.FTZ R0, R17, c[0x0][0x2d0], -R3.reuse ;  /* 0x0000b40011007a23 */ /* 0x104fe40000010803 */
[----:B------:R-:W-:Y:S05]  /*116c0*/  LDSM.16.MT88.4 R16, [R232+0x100] ;  /* 0x00010000e810783b */ /* 0x000fea0000004200 */
[----:B------:R2:W-:Y:S01]  /*116d0*/  MUFU.EX2 R167, R0 ;  /* 0x0000000000a77308 */ /* 0x0005e20000000800 */
[----:B-1----:R-:W-:Y:S01]  /*116e0*/  FFMA.FTZ R8, R15, c[0x0][0x2d0], -R3 ;  /* 0x0000b4000f087a23 */ /* 0x002fe20000010803 */
[----:B---3--:R-:W-:-:S06]  /*116f0*/  F2FP.BF16.PACK_AB R10, R233, R201 ;  /* 0x000000c9e90a723e */ /* 0x008fcc00000010ff */
[----:B------:R1:W3:Y:S01]  /*11700*/  MUFU.EX2 R199, R8 ;  /* 0x0000000800c77308 */ /* 0x0002e20000000800 */
[----:B--2---:R-:W-:-:S07]  /*11710*/  FFMA.FTZ R0, R28, c[0x0][0x2d0], -R3 ;  /* 0x0000b4001c007a23 */ /* 0x004fce0000010803 */
[----:B------:R2:W4:Y:S01]  /*11720*/  MUFU.EX2 R212, R0 ;  /* 0x0000000000d47308 */ /* 0x0005220000000800 */
[----:B-1----:R-:W1:Y:S01]  /*11730*/  SHFL.BFLY PT, R8, R7, 0x1, 0x1f ;  /* 0x0c201f0007087f89 */ /* 0x002e6200000e0000 */
[----:B---3--:R-:W-:Y:S01]  /*11740*/  F2FP.BF16.PACK_AB R9, R190, R199 ;  /* 0x000000c7be09723e */ /* 0x008fe200000010ff */
[----:B--2---:R-:W-:Y:S01]  /*11750*/  FFMA.FTZ R0, R29, c[0x0][0x2d0], -R6 ;  /* 0x0000b4001d007a23 */ /* 0x004fe20000010806 */
[----:B----4-:R-:W-:-:S04]  /*11760*/  F2FP.BF16.PACK_AB R11, R212, R167 ;  /* 0x000000a7d40b723e */ /* 0x010fc800000010ff */
[----:B------:R2:W3:Y:S01]  /*11770*/  MUFU.EX2 R215, R0 ;  /* 0x0000000000d77308 */ /* 0x0004e20000000800 */
[----:B-1----:R-:W-:Y:S02]  /*11780*/  FMNMX.FTZ R136, R7, R8, !PT ;  /* 0x0000000807887209 */ /* 0x002fe40007810000 */
[----:B------:R-:W-:Y:S01]  /*11790*/  F2FP.BF16.PACK_AB R8, R191, R198 ;  /* 0x000000c6bf08723e */ /* 0x000fe200000010ff */
[--C-:B--2---:R-:W-:Y:S01]  /*117a0*/  FFMA.FTZ R0, R30, c[0x0][0x2d0], -R6.reuse ;  /* 0x0000b4001e007a23 */ /* 0x104fe20000010806 */
[C---:B------:R-:W-:Y:S01]  /*117b0*/  FSETP.NEU.FTZ.AND P0, PT, R136.reuse, -INF , PT ;  /* 0xff8000008800780b */ /* 0x040fe20003f1d000 */
[----:B------:R-:W-:Y:S01]  /*117c0*/  FMUL.FTZ R2, R136, c[0x0][0x2d0] ;  /* 0x0000b40088027a20 */ /* 0x000fe20000410000 */
[----:B---3--:R-:W-:Y:S01]  /*117d0*/  F2FP.BF16.PACK_AB R12, R215, R223 ;  /* 0x000000dfd70c723e */ /* 0x008fe200000010ff */
        /* <DEDUP_REMOVED lines=25> */
[----:B------:R1:W2:Y:S02]  /*11970*/  MUFU.EX2 R194, R2 ;  /* 0x0000000200c27308 */ /* 0x0002a40000000800 */
[C---:B------:R-:W-:Y:S08]  /*11980*/  HMMA.16816.F32.BF16 R112, R12.reuse, R26, RZ ;  /* 0x0000001a0c70723c */ /* 0x040ff000000418ff */
[----:B------:R-:W-:Y:S01]  /*11990*/  HMMA.16816.F32.BF16 R84, R12, R20, RZ ;  /* 0x000000140c54723c */ /* 0x000fe200000418ff */
[----:B-1----:R-:W-:-:S04]  /*119a0*/  FFMA.FTZ R2, R41, c[0x0][0x2d0], -R5 ;  /* 0x0000b40029027a23 */ /* 0x002fc80000010805 */
[----:B------:R1:W3:Y:S03]  /*119b0*/  MUFU.EX2 R188, R2 ;  /* 0x0000000200bc7308 */ /* 0x0002e60000000800 */
[C---:B------:R-:W-:Y:S01]  /*119c0*/  HMMA.16816.F32.BF16 R96, R12.reuse, R22, RZ ;  /* 0x000000160c60723c */ /* 0x040fe200000418ff */
[----:B------:R-:W4:Y:S07]  /*119d0*/  LDSM.16.MT88.4 R20, [R229+0x900] ;  /* 0x00090000e514783b */ /* 0x000f2e0000004200 */
[----:B------:R-:W-:Y:S01]  /*119e0*/  HMMA.16816.F32.BF16 R80, R12, R16, RZ ;  /* 0x000000100c50723c */ /* 0x000fe200000418ff */
[----:B-1----:R-:W-:-:S07]  /*119f0*/  FFMA.FTZ R2, R68, c[0x0][0x2d0], -R5 ;  /* 0x0000b40044027a23 */ /* 0x002fce0000010805 */
[-C--:B------:R-:W-:Y:S01]  /*11a00*/  HMMA.16816.F32.BF16 R40, R8, R38.reuse, RZ ;  /* 0x000000260828723c */ /* 0x080fe200000418ff */
[----:B------:R1:W-:Y:S07]  /*11a10*/  MUFU.EX2 R162, R2 ;  /* 0x0000000200a27308 */ /* 0x0003ee0000000800 */
[----:B------:R-:W-:Y:S01]  /*11a20*/  HMMA.16816.F32.BF16 R100, R12, R38, RZ ;  /* 0x000000260c64723c */ /* 0x000fe200000418ff */
[----:B-1----:R-:W-:Y:S02]  /*11a30*/  FFMA.FTZ R2, R69, c[0x0][0x2d0], -R5 ;  /* 0x0000b40045027a23 */ /* 0x002fe40000010805 */
[----:B--2---:R-:W-:-:S02]  /*11a40*/  IMAD.MOV.U32 R69, RZ, RZ, R194 ;  /* 0x000000ffff457224 */ /* 0x004fc400078e00c2 */
[----:B------:R1:W2:Y:S03]  /*11a50*/  MUFU.EX2 R228, R2 ;  /* 0x0000000200e47308 */ /* 0x0002a60000000800 */
[----:B---3--:R-:W-:Y:S01]  /*11a60*/  F2FP.BF16.PACK_AB R8, R188, R69 ;  /* 0x00000045bc08723e */ /* 0x008fe200000010ff */
[----:B-1----:R-:W-:Y:S01]  /*11a70*/  FFMA.FTZ R2, R71, c[0x0][0x2d0], -R3 ;  /* 0x0000b40047027a23 */ /* 0x002fe20000010803 */
[----:B--2---:R-:W-:Y:S01]  /*11a80*/  F2FP.BF16.PACK_AB R10, R228, R162 ;  /* 0x000000a2e40a723e */ /* 0x004fe200000010ff */
[----:B------:R-:W-:Y:S02]  /*11a90*/  IMAD.MOV.U32 R71, RZ, RZ, R105 ;  /* 0x000000ffff477224 */ /* 0x000fe400078e0069 */
[----:B------:R1:W-:Y:S01]  /*11aa0*/  MUFU.EX2 R7, R2 ;  /* 0x0000000200077308 */ /* 0x0003e20000000800 */
[----:B------:R-:W-:Y:S01]  /*11ab0*/  HMMA.16816.F32.BF16 R104, R12, R18, RZ ;  /* 0x000000120c68723c */ /* 0x000fe200000418ff */
[----:B------:R-:W2:Y:S01]  /*11ac0*/  LDSM.16.MT88.4 R16, [R230+0x900] ;  /* 0x00090000e610783b */ /* 0x000ea20000004200 */
[----:B-1----:R-:W-:-:S05]  /*11ad0*/  FFMA.FTZ R2, R76, c[0x0][0x2d0], -R3 ;  /* 0x0000b4004c027a23 */ /* 0x002fca0000010803 */
[----:B------:R1:W3:Y:S02]  /*11ae0*/  MUFU.EX2 R182, R2 ;  /* 0x0000000200b67308 */ /* 0x0002e40000000800 */
[----:B-1----:R-:W-:Y:S01]  /*11af0*/  FFMA.FTZ R2, R77, c[0x0][0x2d0], -R3 ;  /* 0x0000b4004d027a23 */ /* 0x002fe20000010803 */
[----:B---3--:R-:W-:Y:S01]  /*11b00*/  F2FP.BF16.PACK_AB R9, R182, R7 ;  /* 0x00000007b609723e */ /* 0x008fe200000010ff */
[C---:B------:R-:W-:Y:S04]  /*11b10*/  HMMA.16816.F32.BF16 R76, R12.reuse, R24, RZ ;  /* 0x000000180c4c723c */ /* 0x040fe800000418ff */
[----:B------:R1:W-:Y:S04]  /*11b20*/  MUFU.EX2 R194, R2 ;  /* 0x0000000200c27308 */ /* 0x0003e80000000800 */
[----:B------:R-:W-:Y:S01]  /*11b30*/  HMMA.16816.F32.BF16 R24, R12, R36, RZ ;  /* 0x000000240c18723c */ /* 0x000fe200000418ff */
[----:B------:R-:W3:Y:S06]  /*11b40*/  LDSM.16.MT88.4 R12, [R229+0x1100] ;  /* 0x00110000e50c783b */ /* 0x000eec0000004200 */
[----:B------:R-:W-:-:S02]  /*11b50*/  IMAD.MOV.U32 R37, RZ, RZ, R214 ;  /* 0x000000ffff257224 */ /* 0x000fc400078e00d6 */
[----:B-1----:R-:W-:-:S04]  /*11b60*/  FFMA.FTZ R2, R88, c[0x0][0x2d0], -R3 ;  /* 0x0000b40058027a23 */ /* 0x002fc80000010803 */
[----:B------:R1:W1:Y:S02]  /*11b70*/  MUFU.EX2 R68, R2 ;  /* 0x0000000200447308 */ /* 0x0002640000000800 */
[----:B-1----:R-:W-:Y:S01]  /*11b80*/  FFMA.FTZ R2, R92, c[0x0][0x2d0], -R6 ;  /* 0x0000b4005c027a23 */ /* 0x002fe20000010806 */
[----:B------:R-:W-:-:S05]  /*11b90*/  F2FP.BF16.PACK_AB R11, R68, R194 ;  /* 0x000000c2440b723e */ /* 0x000fca00000010ff */
[----:B------:R1:W-:Y:S02]  /*11ba0*/  MUFU.EX2 R36, R2 ;  /* 0x0000000200247308 */ /* 0x0003e40000000800 */
[C---:B----4-:R-:W-:Y:S08]  /*11bb0*/  HMMA.16816.F32.BF16 R144, R8.reuse, R20, R72 ;  /* 0x000000140890723c */ /* 0x050ff00000041848 */
[----:B------:R-:W-:Y:S01]  /*11bc0*/  HMMA.16816.F32.BF16 R108, R8, R32, R60 ;  /* 0x00000020086c723c */ /* 0x000fe2000004183c */
[----:B-1----:R-:W-:-:S04]  /*11bd0*/  FFMA.FTZ R2, R93, c[0x0][0x2d0], -R6 ;  /* 0x0000b4005d027a23 */ /* 0x002fc80000010806 */
[----:B------:R1:W4:Y:S03]  /*11be0*/  MUFU.EX2 R252, R2 ;  /* 0x0000000200fc7308 */ /* 0x0003260000000800 */
[C---:B------:R-:W-:Y:S08]  /*11bf0*/  HMMA.16816.F32.BF16 R72, R8.reuse, R22, R64 ;  /* 0x000000160848723c */ /* 0x040ff00000041840 */
[----:B------:R-:W-:Y:S01]  /*11c00*/  HMMA.16816.F32.BF16 R64, R8, R34, R56 ;  /* 0x000000220840723c */ /* 0x000fe20000041838 */
[----:B-1----:R-:W-:-:S07]  /*11c10*/  FFMA.FTZ R2, R94, c[0x0][0x2d0], -R6 ;  /* 0x0000b4005e027a23 */ /* 0x002fce0000010806 */
[C---:B--2---:R-:W-:Y:S01]  /*11c20*/  HMMA.16816.F32.BF16 R60, R8.reuse, R18, R48 ;  /* 0x00000012083c723c */ /* 0x044fe20000041830 */
[----:B------:R1:W-:Y:S07]  /*11c30*/  MUFU.EX2 R227, R2 ;  /* 0x0000000200e37308 */ /* 0x0003ee0000000800 */
[----:B------:R-:W-:Y:S01]  /*11c40*/  HMMA.16816.F32.BF16 R92, R8, R16, R52 ;  /* 0x00000010085c723c */ /* 0x000fe20000041834 */
[----:B-1----:R-:W-:-:S07]  /*11c50*/  FFMA.FTZ R2, R89, c[0x0][0x2d0], -R6 ;  /* 0x0000b40059027a23 */ /* 0x002fce0000010806 */
[C---:B------:R-:W-:Y:S01]  /*11c60*/  HMMA.16816.F32.BF16 R88, R8.reuse, R28, R44 ;  /* 0x0000001c0858723c */ /* 0x040fe2000004182c */
[----:B------:R1:W2:Y:S07]  /*11c70*/  MUFU.EX2 R251, R2 ;  /* 0x0000000200fb7308 */ /* 0x0002ae0000000800 */
[----:B------:R-:W-:Y:S07]  /*11c80*/  HMMA.16816.F32.BF16 R44, R8, R30, R40 ;  /* 0x0000001e082c723c */ /* 0x000fee0000041828 */
[----:B----4-:R-:W-:Y:S01]  /*11c90*/  F2FP.BF16.PACK_AB R8, R252, R36 ;  /* 0x00000024fc08723e */ /* 0x010fe200000010ff */
        /* <DEDUP_REMOVED lines=15> */
[----:B------:R-:W-:Y:S02]  /*11d90*/  IMAD.MOV.U32 R122, RZ, RZ, R189 ;  /* 0x000000ffff7a7224 */ /* 0x000fe400078e00bd */
[----:B------:R1:W-:Y:S04]  /*11da0*/  MUFU.EX2 R221, R2 ;  /* 0x0000000200dd7308 */ /* 0x0003e80000000800 */
[C---:B------:R-:W-:Y:S07]  /*11db0*/  HMMA.16816.F32.BF16 R76, R8.reuse, R16, R76 ;  /* 0x00000010084c723c */ /* 0x040fee000004184c */
[----:B------:R-:W-:Y:S01]  /*11dc0*/  IMAD.MOV.U32 R16, RZ, RZ, R204 ;  /* 0x000000ffff107224 */ /* 0x000fe200078e00cc */
[----:B------:R-:W-:Y:S01]  /*11dd0*/  HMMA.16816.F32.BF16 R48, R8, R20, R84 ;  /* 0x000000140830723c */ /* 0x000fe20000041854 */
[----:B------:R-:W-:-:S02]  /*11de0*/  IMAD.MOV.U32 R17, RZ, RZ, R37 ;  /* 0x000000ffff117224 */ /* 0x000fc400078e0025 */
[----:B-1----:R-:W-:-:S04]  /*11df0*/  FFMA.FTZ R2, R117, c[0x0][0x2d0], -R5 ;  /* 0x0000b40075027a23 */ /* 0x002fc80000010805 */
[----:B------:R1:W-:Y:S01]  /*11e00*/  MUFU.EX2 R216, R2 ;  /* 0x0000000200d87308 */ /* 0x0003e20000000800 */
[C---:B------:R-:W-:Y:S01]  /*11e10*/  HMMA.16816.F32.BF16 R116, R8.reuse, R28, R24 ;  /* 0x0000001c0874723c */ /* 0x040fe20000041818 */
[----:B------:R-:W-:Y:S06]  /*11e20*/  LDSM.16.MT88.4 R24, [R230+0x1100] ;  /* 0x00110000e618783b */ /* 0x000fec0000004200 */
[----:B------:R-:W-:Y:S01]  /*11e30*/  IMAD.MOV.U32 R29, RZ, RZ, R68 ;  /* 0x000000ffff1d7224 */ /* 0x000fe200078e0044 */
[----:B------:R-:W-:Y:S01]  /*11e40*/  HMMA.16816.F32.BF16 R40, R8, R22, R96 ;  /* 0x000000160828723c */ /* 0x000fe20000041860 */
[----:B------:R-:W-:Y:S01]  /*11e50*/  IMAD.MOV.U32 R68, RZ, RZ, R203 ;  /* 0x000000ffff447224 */ /* 0x000fe200078e00cb */
[----:B------:R-:W2:Y:S01]  /*11e60*/  LDSM.16.MT88.4 R20, [R232+0x1100] ;  /* 0x00110000e814783b */ /* 0x000ea20000004200 */
[----:B------:R-:W-:-:S02]  /*11e70*/  IMAD.MOV.U32 R28, RZ, RZ, R202 ;  /* 0x000000ffff1c7224 */ /* 0x000fc400078e00ca */
[----:B-1----:R-:W-:-:S03]  /*11e80*/  FFMA.FTZ R2, R121, c[0x0][0x2d0], -R5 ;  /* 0x0000b40079027a23 */ /* 0x002fc60000010805 */
[C---:B------:R-:W-:Y:S01]  /*11e90*/  HMMA.16816.F32.BF16 R52, R8.reuse, R32, R80 ;  /* 0x000000200834723c */ /* 0x040fe20000041850 */
[----:B------:R-:W-:Y:S01]  /*11ea0*/  IMAD.MOV.U32 R121, RZ, RZ, R36 ;  /* 0x000000ffff797224 */ /* 0x000fe200078e0024 */
[----:B------:R1:W4:Y:S06]  /*11eb0*/  MUFU.EX2 R217, R2 ;  /* 0x0000000200d97308 */ /* 0x00032c0000000800 */
[C---:B------:R-:W-:Y:S01]  /*11ec0*/  HMMA.16816.F32.BF16 R36, R8.reuse, R34, R104 ;  /* 0x000000220824723c */ /* 0x040fe20000041868 */
[----:B------:R-:W2:Y:S06]  /*11ed0*/  LDSM.16.MT88.4 R32, [R231+0x1100] ;  /* 0x00110000e720783b */ /* 0x000eac0000004200 */
[----:B------:R-:W-:Y:S01]  /*11ee0*/  IMAD.MOV.U32 R107, RZ, RZ, R199 ;  /* 0x000000ffff6b7224 */ /* 0x000fe200078e00c7 */
[----:B------:R-:W-:Y:S01]  /*11ef0*/  HMMA.16816.F32.BF16 R56, R8, R18, R112 ;  /* 0x000000120838723c */ /* 0x000fe20000041870 */
[----:B------:R-:W-:-:S02]  /*11f00*/  IMAD.MOV.U32 R104, RZ, RZ, R198 ;  /* 0x000000ffff687224 */ /* 0x000fc400078e00c6 */
[----:B-1----:R-:W-:Y:S02]  /*11f10*/  FFMA.FTZ R2, R123, c[0x0][0x2d0], -R5 ;  /* 0x0000b4007b027a23 */ /* 0x002fe40000010805 */
[----:B------:R-:W-:Y:S02]  /*11f20*/  IMAD.MOV.U32 R123, RZ, RZ, R212 ;  /* 0x000000ffff7b7224 */ /* 0x000fe400078e00d4 */
[----:B------:R1:W-:Y:S01]  /*11f30*/  MUFU.EX2 R214, R2 ;  /* 0x0000000200d67308 */ /* 0x0003e20000000800 */
[----:B------:R-:W-:Y:S01]  /*11f40*/  IMAD.MOV.U32 R105, RZ, RZ, R197 ;  /* 0x000000ffff697224 */ /* 0x000fe200078e00c5 */
[----:B------:R-:W-:Y:S01]  /*11f50*/  HMMA.16816.F32.BF16 R84, R8, R30, R100 ;  /* 0x0000001e0854723c */ /* 0x000fe20000041864 */
[----:B------:R-:W-:Y:S02]  /*11f60*/  IMAD.MOV.U32 R106, RZ, RZ, R196 ;  /* 0x000000ffff6a7224 */ /* 0x000fe400078e00c4 */
[----:B------:R-:W-:Y:S02]  /*11f70*/  IMAD.MOV.U32 R115, RZ, RZ, R191 ;  /* 0x000000ffff737224 */ /* 0x000fe400078e00bf */
[----:B------:R-:W-:-:S02]  /*11f80*/  IMAD.MOV.U32 R114, RZ, RZ, R190 ;  /* 0x000000ffff727224 */ /* 0x000fc400078e00be */
[----:B----4-:R-:W-:Y:S01]  /*11f90*/  F2FP.BF16.PACK_AB R8, R217, R216 ;  /* 0x000000d8d908723e */ /* 0x010fe200000010ff */
[----:B------:R-:W-:Y:S02]  /*11fa0*/  IMAD.MOV.U32 R112, RZ, RZ, R104 ;  /* 0x000000ffff707224 */ /* 0x000fe400078e0068 */
[----:B------:R-:W-:Y:S02]  /*11fb0*/  IMAD.MOV.U32 R104, RZ, RZ, R17 ;  /* 0x000000ffff687224 */ /* 0x000fe400078e0011 */
[----:B-1----:R-:W-:Y:S02]  /*11fc0*/  FFMA.FTZ R2, R124, c[0x0][0x2d0], -R5 ;  /* 0x0000b4007c027a23 */ /* 0x002fe40000010805 */
[----:B------:R-:W-:Y:S02]  /*11fd0*/  IMAD.MOV.U32 R124, RZ, RZ, R194 ;  /* 0x000000ffff7c7224 */ /* 0x000fe400078e00c2 */
[----:B------:R1:W4:Y:S02]  /*11fe0*/  MUFU.EX2 R212, R2 ;  /* 0x0000000200d47308 */ /* 0x0003240000000800 */
[----:B-1----:R-:W-:Y:S01]  /*11ff0*/  FFMA.FTZ R2, R125, c[0x0][0x2d0], -R3 ;  /* 0x0000b4007d027a23 */ /* 0x002fe20000010803 */
[----:B----4-:R-:W-:Y:S01]  /*12000*/  F2FP.BF16.PACK_AB R10, R212, R214 ;  /* 0x000000d6d40a723e */ /* 0x010fe200000010ff */
[----:B------:R-:W-:-:S04]  /*12010*/  IMAD.MOV.U32 R125, RZ, RZ, R193 ;  /* 0x000000ffff7d7224 */ /* 0x000fc800078e00c1 */
[----:B------:R1:W-:Y:S02]  /*12020*/  MUFU.EX2 R204, R2 ;  /* 0x0000000200cc7308 */ /* 0x0003e40000000800 */
[----:B-1----:R-:W-:Y:S02]  /*12030*/  FFMA.FTZ R2, R126, c[0x0][0x2d0], -R3 ;  /* 0x0000b4007e027a23 */ /* 0x002fe40000010803 */
[----:B------:R-:W-:-:S04]  /*12040*/  IMAD.MOV.U32 R126, RZ, RZ, R201 ;  /* 0x000000ffff7e7224 */ /* 0x000fc800078e00c9 */
        /* <DEDUP_REMOVED lines=9> */
[----:B------:R-:W-:Y:S02]  /*120e0*/  IMAD.MOV.U32 R128, RZ, RZ, R16 ;  /* 0x000000ffff807224 */ /* 0x000fe400078e0010 */
[----:B------:R-:W-:Y:S01]  /*120f0*/  LDSM.16.MT88.4 R16, [R229+0x1900] ;  /* 0x00190000e510783b */ /* 0x000fe20000004200 */
[----:B-1----:R-:W-:Y:S01]  /*12100*/  FFMA.FTZ R2, R130, c[0x0][0x2d0], -R6 ;  /* 0x0000b40082027a23 */ /* 0x002fe20000010806 */
[----:B----4-:R-:W-:Y:S01]  /*12110*/  F2FP.BF16.PACK_AB R11, R201, R202 ;  /* 0x000000cac90b723e */ /* 0x010fe200000010ff */
[----:B------:R-:W-:Y:S02]  /*12120*/  IMAD.MOV.U32 R130, RZ, RZ, R115 ;  /* 0x000000ffff827224 */ /* 0x000fe400078e0073 */
[----:B------:R1:W4:Y:S01]  /*12130*/  MUFU.EX2 R200, R2 ;  /* 0x0000000200c87308 */ /* 0x0003220000000800 */
[----:B------:R-:W-:-:S02]  /*12140*/  IMAD.MOV.U32 R115, RZ, RZ, R127 ;  /* 0x000000ffff737224 */ /* 0x000fc400078e007f */
[----:B------:R-:W-:Y:S01]  /*12150*/  IMAD.MOV.U32 R127, RZ, RZ, R28 ;  /* 0x000000ffff7f7224 */ /* 0x000fe200078e001c */
[C---:B---3--:R-:W-:Y:S08]  /*12160*/  HMMA.16816.F32.BF16 R80, R8.reuse, R14, R72 ;  /* 0x0000000e0850723c */ /* 0x048ff00000041848 */
[----:B--2---:R-:W-:Y:S01]  /*12170*/  HMMA.16816.F32.BF16 R72, R8, R22, R64 ;  /* 0x000000160848723c */ /* 0x004fe20000041840 */
        /* <DEDUP_REMOVED lines=8> */
[----:B------:R1:W2:Y:S01]  /*12200*/  MUFU.EX2 R198, R2 ;  /* 0x0000000200c67308 */ /* 0x0002a20000000800 */
[----:B------:R-:W-:-:S05]  /*12210*/  IMAD.MOV.U32 R68, RZ, RZ, R166 ;  /* 0x000000ffff447224 */ /* 0x000fca00078e00a6 */
[C---:B------:R-:W-:Y:S08]  /*12220*/  HMMA.16816.F32.BF16 R92, R8.reuse, R24, R92 ;  /* 0x00000018085c723c */ /* 0x040ff0000004185c */
[----:B------:R-:W-:Y:S01]  /*12230*/  HMMA.16816.F32.BF16 R96, R8, R32, R88 ;  /* 0x000000200860723c */ /* 0x000fe20000041858 */
[----:B-1----:R-:W-:-:S04]  /*12240*/  FFMA.FTZ R2, R132, c[0x0][0x2d0], -R6 ;  /* 0x0000b40084027a23 */ /* 0x002fc80000010806 */
        /* <DEDUP_REMOVED lines=18> */
[----:B------:R-:W-:Y:S01]  /*12370*/  LDSM.16.MT88.4 R12, [R232+0x1900] ;  /* 0x00190000e80c783b */ /* 0x000fe20000004200 */
[----:B-1----:R-:W-:-:S04]  /*12380*/  FFMA.FTZ R2, R149, c[0x0][0x2d0], -R6 ;  /* 0x0000b40095027a23 */ /* 0x002fc80000010806 */
[----:B------:R1:W-:Y:S02]  /*12390*/  MUFU.EX2 R191, R2 ;  /* 0x0000000200bf7308 */ /* 0x0003e40000000800 */
[C---:B------:R-:W-:Y:S07]  /*123a0*/  HMMA.16816.F32.BF16 R88, R8.reuse, R32, R116 ;  /* 0x000000200858723c */ /* 0x040fee0000041874 */
[----:B------:R-:W-:Y:S01]  /*123b0*/  IMAD.MOV.U32 R117, RZ, RZ, R115 ;  /* 0x000000ffff757224 */ /* 0x000fe200078e0073 */
[----:B------:R-:W-:Y:S01]  /*123c0*/  HMMA.16816.F32.BF16 R40, R8, R20, R52 ;  /* 0x000000140828723c */ /* 0x000fe20000041834 */
[----:B------:R-:W-:-:S02]  /*123d0*/  IMAD.MOV.U32 R119, RZ, RZ, R112 ;  /* 0x000000ffff777224 */ /* 0x000fc400078e0070 */
[----:B------:R-:W-:Y:S02]  /*123e0*/  IMAD.MOV.U32 R116, RZ, RZ, R4 ;  /* 0x000000ffff747224 */ /* 0x000fe400078e0004 */
[----:B------:R-:W-:Y:S02]  /*123f0*/  IMAD.MOV.U32 R4, RZ, RZ, R163 ;  /* 0x000000ffff047224 */ /* 0x000fe400078e00a3 */
[--C-:B-1----:R-:W-:Y:S01]  /*12400*/  FFMA.FTZ R2, R150, c[0x0][0x2d0], -R5.reuse ;  /* 0x0000b40096027a23 */ /* 0x102fe20000010805 */
[C---:B------:R-:W-:Y:S01]  /*12410*/  HMMA.16816.F32.BF16 R36, R8.reuse, R22, R36 ;  /* 0x000000160824723c */ /* 0x040fe20000041824 */
[----:B------:R-:W-:Y:S02]  /*12420*/  LDSM.16.MT88.4 R20, [R229+0x2100] ;  /* 0x00210000e514783b */ /* 0x000fe40000004200 */
[----:B------:R1:W-:Y:S05]  /*12430*/  MUFU.EX2 R190, R2 ;  /* 0x0000000200be7308 */ /* 0x0003ea0000000800 */
[C---:B------:R-:W-:Y:S08]  /*12440*/  HMMA.16816.F32.BF16 R56, R8.reuse, R26, R56 ;  /* 0x0000001a0838723c */ /* 0x040ff00000041838 */
[----:B------:R-:W-:Y:S01]  /*12450*/  HMMA.16816.F32.BF16 R84, R8, R34, R84 ;  /* 0x000000220854723c */ /* 0x000fe20000041854 */
[----:B------:R-:W2:Y:S01]  /*12460*/  LDSM.16.MT88.4 R32, [R231+0x1900] ;  /* 0x00190000e720783b */ /* 0x000ea20000004200 */
[----:B-1----:R-:W-:-:S04]  /*12470*/  FFMA.FTZ R2, R151, c[0x0][0x2d0], -R5 ;  /* 0x0000b40097027a23 */ /* 0x002fc80000010805 */
[----:B------:R1:W3:Y:S02]  /*12480*/  MUFU.EX2 R189, R2 ;  /* 0x0000000200bd7308 */ /* 0x0002e40000000800 */
[--C-:B-1----:R-:W-:Y:S02]  /*12490*/  FFMA.FTZ R2, R152, c[0x0][0x2d0], -R5.reuse ;  /* 0x0000b40098027a23 */ /* 0x102fe40000010805 */
[----:B------:R-:W-:Y:S02]  /*124a0*/  IMAD.MOV.U32 R152, RZ, RZ, R122 ;  /* 0x000000ffff987224 */ /* 0x000fe400078e007a */
[----:B------:R-:W-:Y:S02]  /*124b0*/  IMAD.MOV.U32 R122, RZ, RZ, R188 ;  /* 0x000000ffff7a7224 */ /* 0x000fe400078e00bc */
[----:B------:R1:W-:Y:S02]  /*124c0*/  MUFU.EX2 R188, R2 ;  /* 0x0000000200bc7308 */ /* 0x0003e40000000800 */
[----:B-1----:R-:W-:-:S02]  /*124d0*/  FFMA.FTZ R2, R153, c[0x0][0x2d0], -R5 ;  /* 0x0000b40099027a23 */ /* 0x002fc40000010805 */
[----:B------:R-:W-:-:S04]  /*124e0*/  IMAD.MOV.U32 R153, RZ, RZ, R114 ;  /* 0x000000ffff997224 */ /* 0x000fc800078e0072 */
[----:B------:R1:W4:Y:S01]  /*124f0*/  MUFU.EX2 R139, R2 ;  /* 0x00000002008b7308 */ /* 0x0003220000000800 */
[----:B------:R-:W-:Y:S02]  /*12500*/  IMAD.MOV.U32 R114, RZ, RZ, R107 ;  /* 0x000000ffff727224 */ /* 0x000fe400078e006b */
[----:B------:R-:W-:Y:S02]  /*12510*/  IMAD.MOV.U32 R107, RZ, RZ, R29 ;  /* 0x000000ffff6b7224 */ /* 0x000fe400078e001d */
[----:B------:R-:W-:Y:S01]  /*12520*/  IMAD.MOV.U32 R118, RZ, RZ, R114 ;  /* 0x000000ffff767224 */ /* 0x000fe200078e0072 */
[----:B------:R-:W-:Y:S01]  /*12530*/  HMMA.16816.F32.BF16 R28, R8, R24, R76 ;  /* 0x00000018081c723c */ /* 0x000fe2000004184c */
[----:B------:R-:W2:Y:S06]  /*12540*/  LDSM.16.MT88.4 R24, [R230+0x1900] ;  /* 0x00190000e618783b */ /* 0x000eac0000004200 */
[----:B---3--:R-:W-:Y:S01]  /*12550*/  F2FP.BF16.PACK_AB R8, R189, R190 ;  /* 0x000000bebd08723e */ /* 0x008fe200000010ff */
[----:B-1----:R-:W-:Y:S01]  /*12560*/  FFMA.FTZ R2, R154, c[0x0][0x2d0], -R3 ;  /* 0x0000b4009a027a23 */ /* 0x002fe20000010803 */
[----:B----4-:R-:W-:Y:S01]  /*12570*/  F2FP.BF16.PACK_AB R10, R139, R188 ;  /* 0x000000bc8b0a723e */ /* 0x010fe200000010ff */
[----:B------:R-:W-:-:S02]  /*12580*/  IMAD.MOV.U32 R154, RZ, RZ, R105 ;  /* 0x000000ffff9a7224 */ /* 0x000fc400078e0069 */
        /* <DEDUP_REMOVED lines=10> */
[----:B------:R1:W3:Y:S01]  /*12630*/  MUFU.EX2 R133, R2 ;  /* 0x0000000200857308 */ /* 0x0002e20000000800 */
[----:B------:R-:W-:Y:S02]  /*12640*/  IMAD.MOV.U32 R130, RZ, RZ, R71 ;  /* 0x000000ffff827224 */ /* 0x000fe400078e0047 */
[----:B------:R-:W-:Y:S02]  /*12650*/  IMAD.MOV.U32 R71, RZ, RZ, R164 ;  /* 0x000000ffff477224 */ /* 0x000fe400078e00a4 */
[----:B-1----:R-:W-:Y:S01]  /*12660*/  FFMA.FTZ R2, R176, c[0x0][0x2d0], -R6 ;  /* 0x0000b400b0027a23 */ /* 0x002fe20000010806 */
[----:B---3--:R-:W-:-:S03]  /*12670*/  F2FP.BF16.PACK_AB R11, R133, R132 ;  /* 0x00000084850b723e */ /* 0x008fc600000010ff */
[----:B------:R1:W-:Y:S04]  /*12680*/  MUFU.EX2 R115, R2 ;  /* 0x0000000200737308 */ /* 0x0003e80000000800 */
[C---:B--2---:R-:W-:Y:S08]  /*12690*/  HMMA.16816.F32.BF16 R76, R8.reuse, R32, R96 ;  /* 0x00000020084c723c */ /* 0x044ff00000041860 */
[----:B------:R-:W-:Y:S01]  /*126a0*/  HMMA.16816.F32.BF16 R148, R8, R18, R80 ;  /* 0x000000120894723c */ /* 0x000fe20000041850 */
[----:B-1----:R-:W-:-:S02]  /*126b0*/  FFMA.FTZ R2, R158, c[0x0][0x2d0], -R6 ;  /* 0x0000b4009e027a23 */ /* 0x002fc40000010806 */
[----:B------:R-:W-:Y:S02]  /*126c0*/  IMAD.MOV.U32 R158, RZ, RZ, R125 ;  /* 0x000000ffff9e7224 */ /* 0x000fe400078e007d */
[----:B------:R1:W-:Y:S01]  /*126d0*/  MUFU.EX2 R114, R2 ;  /* 0x0000000200727308 */ /* 0x0003e20000000800 */
[----:B------:R-:W-:Y:S02]  /*126e0*/  IMAD.MOV.U32 R125, RZ, RZ, R162 ;  /* 0x000000ffff7d7224 */ /* 0x000fe400078e00a2 */
[C---:B------:R-:W-:Y:S08]  /*126f0*/  HMMA.16816.F32.BF16 R144, R8.reuse, R16, R144 ;  /* 0x000000100890723c */ /* 0x040ff00000041890 */
[----:B------:R-:W-:Y:S01]  /*12700*/  HMMA.16816.F32.BF16 R80, R8, R26, R64 ;  /* 0x0000001a0850723c */ /* 0x000fe20000041840 */
[----:B-1----:R-:W-:-:S02]  /*12710*/  FFMA.FTZ R2, R159, c[0x0][0x2d0], -R6 ;  /* 0x0000b4009f027a23 */ /* 0x002fc40000010806 */
[----:B------:R-:W-:Y:S02]  /*12720*/  IMAD.MOV.U32 R159, RZ, RZ, R113 ;  /* 0x000000ffff9f7224 */ /* 0x000fe400078e0071 */
[----:B------:R1:W-:Y:S02]  /*12730*/  MUFU.EX2 R113, R2 ;  /* 0x0000000200717308 */ /* 0x0003e40000000800 */
[----:B-1----:R-:W-:Y:S02]  /*12740*/  FFMA.FTZ R2, R160, c[0x0][0x2d0], -R6 ;  /* 0x0000b400a0027a23 */ /* 0x002fe40000010806 */
[----:B------:R-:W-:Y:S04]  /*12750*/  HMMA.16816.F32.BF16 R160, R8, R12, R108 ;  /* 0x0000000c08a0723c */ /* 0x000fe8000004186c */
[----:B------:R1:W-:Y:S03]  /*12760*/  MUFU.EX2 R112, R2 ;  /* 0x0000000200707308 */ /* 0x0003e60000000800 */
[----:B------:R-:W-:-:S02]  /*12770*/  IMAD.MOV.U32 R111, RZ, RZ, R128 ;  /* 0x000000ffff6f7224 */ /* 0x000fc400078e0080 */
[----:B------:R-:W-:Y:S02]  /*12780*/  IMAD.MOV.U32 R128, RZ, RZ, R107 ;  /* 0x000000ffff807224 */ /* 0x000fe400078e006b */
[----:B------:R-:W-:Y:S02]  /*12790*/  IMAD.MOV.U32 R110, RZ, RZ, R104 ;  /* 0x000000ffff6e7224 */ /* 0x000fe400078e0068 */
[----:B------:R-:W-:Y:S02]  /*127a0*/  IMAD.MOV.U32 R109, RZ, RZ, R165 ;  /* 0x000000ffff6d7224 */ /* 0x000fe400078e00a5 */
[----:B------:R-:W-:Y:S01]  /*127b0*/  HMMA.16816.F32.BF16 R164, R8, R14, R72 ;  /* 0x0000000e08a4723c */ /* 0x000fe20000041848 */
[----:B-1----:R-:W-:-:S04]  /*127c0*/  FFMA.FTZ R2, R177, c[0x0][0x2d0], -R0 ;  /* 0x0000b400b1027a23 */ /* 0x002fc80000010800 */
[----:B------:R1:W-:Y:S03]  /*127d0*/  MUFU.EX2 R107, R2 ;  /* 0x00000002006b7308 */ /* 0x0003e60000000800 */
[----:B------:R-:W-:Y:S01]  /*127e0*/  HMMA.16816.F32.BF16 R72, R8, R34, R60 ;  /* 0x000000220848723c */ /* 0x000fe2000004183c */
[----:B-1----:R-:W-:-:S04]  /*127f0*/  FFMA.FTZ R2, R178, c[0x0][0x2d0], -R0 ;  /* 0x0000b400b2027a23 */ /* 0x002fc80000010800 */
[----:B------:R1:W2:Y:S02]  /*12800*/  MUFU.EX2 R106, R2 ;  /* 0x00000002006a7308 */ /* 0x0002a40000000800 */
[----:B-1----:R-:W-:Y:S02]  /*12810*/  FFMA.FTZ R2, R179, c[0x0][0x2d0], -R0 ;  /* 0x0000b400b3027a23 */ /* 0x002fe40000010800 */
[----:B------:R-:W-:Y:S04]  /*12820*/  HMMA.16816.F32.BF16 R176, R8, R24, R92 ;  /* 0x0000001808b0723c */ /* 0x000fe8000004185c */
[----:B------:R1:W-:Y:S03]  /*12830*/  MUFU.EX2 R105, R2 ;  /* 0x0000000200697308 */ /* 0x0003e60000000800 */
[----:B------:R-:W-:-:S02]  /*12840*/  F2FP.BF16.PACK_AB R8, R193, R197 ;  /* 0x000000c5c108723e */ /* 0x000fc400000010ff */
[----:B--2---:R-:W-:Y:S02]  /*12850*/  F2FP.BF16.PACK_AB R9, R106, R107 ;  /* 0x0000006b6a09723e */ /* 0x004fe400000010ff */
[----:B------:R-:W-:Y:S01]  /*12860*/  F2FP.BF16.PACK_AB R10, R115, R191 ;  /* 0x000000bf730a723e */ /* 0x000fe200000010ff */
[----:B-1----:R-:W-:Y:S02]  /*12870*/  FFMA.FTZ R2, R186, c[0x0][0x2d0], -R0 ;  /* 0x0000b400ba027a23 */ /* 0x002fe40000010800 */
[----:B------:R-:W-:Y:S02]  /*12880*/  IMAD.MOV.U32 R186, RZ, RZ, R110 ;  /* 0x000000ffffba7224 */ /* 0x000fe400078e006e */
[----:B------:R1:W2:Y:S01]  /*12890*/  MUFU.EX2 R104, R2 ;  /* 0x0000000200687308 */ /* 0x0002a20000000800 */
[----:B------:R-:W-:Y:S02]  /*128a0*/  IMAD.MOV.U32 R110, RZ, RZ, R152 ;  /* 0x000000ffff6e7224 */ /* 0x000fe400078e0098 */
[----:B------:R-:W-:-:S02]  /*128b0*/  IMAD.MOV.U32 R152, RZ, RZ, R123 ;  /* 0x000000ffff987224 */ /* 0x000fc400078e007b */
[----:B------:R-:W-:Y:S02]  /*128c0*/  IMAD.MOV.U32 R123, RZ, RZ, R69 ;  /* 0x000000ffff7b7224 */ /* 0x000fe400078e0045 */
[----:B-1----:R-:W-:Y:S01]  /*128d0*/  FFMA.FTZ R2, R168, c[0x0][0x2d0], -R6 ;  /* 0x0000b400a8027a23 */ /* 0x002fe20000010806 */
[----:B--2---:R-:W-:-:S03]  /*128e0*/  F2FP.BF16.PACK_AB R11, R104, R105 ;  /* 0x00000069680b723e */ /* 0x004fc600000010ff */
[----:B------:R1:W-:Y:S04]  /*128f0*/  MUFU.EX2 R108, R2 ;  /* 0x00000002006c7308 */ /* 0x0003e80000000800 */
        /* <DEDUP_REMOVED lines=14> */
[----:B---3--:R-:W-:-:S04]  /*129e0*/  FFMA.FTZ R2, R170, c[0x0][0x2d0], -R5 ;  /* 0x0000b400aa027a23 */ /* 0x008fc80000010805 */
[----:B------:R3:W-:Y:S03]  /*129f0*/  MUFU.EX2 R101, R2 ;  /* 0x0000000200657308 */ /* 0x0007e60000000800 */
        /* <DEDUP_REMOVED lines=63> */
[----:B-1----:R-:W-:-:S06]  /*12df0*/  FFMA.FTZ R2, R71, c[0x0][0x2d0], -R6 ;  /* 0x0000b40047027a23 */ /* 0x002fcc0000010806 */
[----:B------:R1:W-:Y:S02]  /*12e00*/  MUFU.EX2 R71, R2 ;  /* 0x0000000200477308 */ /* 0x0003e40000000800 */
[----:B-1----:R-:W-:Y:S02]  /*12e10*/  FFMA.FTZ R2, R109, c[0x0][0x2d0], -R6 ;  /* 0x0000b4006d027a23 */ /* 0x002fe40000010806 */
[----:B------:R-:W-:-:S04]  /*12e20*/  IMAD.MOV.U32 R109, RZ, RZ, R111 ;  /* 0x000000ffff6d7224 */ /* 0x000fc800078e006f */
[----:B------:R1:W1:Y:S01]  /*12e30*/  MUFU.EX2 R69, R2 ;  /* 0x0000000200457308 */ /* 0x0002620000000800 */
[----:B---3--:R-:W-:Y:S01]  /*12e40*/  F2FP.BF16.PACK_AB R8, R90, R91 ;  /* 0x0000005b5a08723e */ /* 0x008fe200000010ff */
[----:B------:R-:W-:Y:S01]  /*12e50*/  IMAD.MOV.U32 R111, RZ, RZ, R117 ;  /* 0x000000ffff6f7224 */ /* 0x000fe200078e0075 */
[----:B------:R-:W-:Y:S01]  /*12e60*/  F2FP.BF16.PACK_AB R9, R86, R87 ;  /* 0x000000575609723e */ /* 0x000fe200000010ff */
[----:B------:R-:W-:Y:S01]  /*12e70*/  IMAD.MOV.U32 R117, RZ, RZ, R118 ;  /* 0x000000ffff757224 */ /* 0x000fe200078e0076 */
[----:B------:R-:W-:Y:S01]  /*12e80*/  F2FP.BF16.PACK_AB R10, R88, R89 ;  /* 0x00000059580a723e */ /* 0x000fe200000010ff */
[----:B------:R-:W-:Y:S01]  /*12e90*/  IMAD.MOV.U32 R118, RZ, RZ, R119 ;  /* 0x000000ffff767224 */ /* 0x000fe200078e0077 */
[----:B------:R-:W-:Y:S01]  /*12ea0*/  F2FP.BF16.PACK_AB R11, R85, R84 ;  /* 0x00000054550b723e */ /* 0x000fe200000010ff */
[----:B------:R-:W-:Y:S02]  /*12eb0*/  IMAD.MOV.U32 R119, RZ, RZ, R157 ;  /* 0x000000ffff777224 */ /* 0x000fe400078e009d */
[----:B------:R-:W-:-:S02]  /*12ec0*/  IMAD.MOV.U32 R157, RZ, RZ, R153 ;  /* 0x000000ffff9d7224 */ /* 0x000fc400078e0099 */
[----:B------:R-:W-:Y:S02]  /*12ed0*/  IMAD.MOV.U32 R153, RZ, RZ, R121 ;  /* 0x000000ffff997224 */ /* 0x000fe400078e0079 */
[----:B-1----:R-:W-:Y:S02]  /*12ee0*/  FFMA.FTZ R2, R186, c[0x0][0x2d0], -R6 ;  /* 0x0000b400ba027a23 */ /* 0x002fe40000010806 */
[----:B------:R-:W-:Y:S02]  /*12ef0*/  IMAD.MOV.U32 R186, RZ, RZ, R109 ;  /* 0x000000ffffba7224 */ /* 0x000fe400078e006d */
[----:B------:R-:W-:Y:S02]  /*12f00*/  IMAD.MOV.U32 R109, RZ, RZ, R110 ;  /* 0x000000ffff6d7224 */ /* 0x000fe400078e006e */
[----:B------:R-:W-:Y:S02]  /*12f10*/  IMAD.MOV.U32 R110, RZ, RZ, R156 ;  /* 0x000000ffff6e7224 */ /* 0x000fe400078e009c */
[----:B------:R-:W-:-:S02]  /*12f20*/  IMAD.MOV.U32 R156, RZ, RZ, R131 ;  /* 0x000000ffff9c7224 */ /* 0x000fc400078e0083 */
[----:B------:R-:W-:Y:S02]  /*12f30*/  IMAD.MOV.U32 R131, RZ, RZ, R129 ;  /* 0x000000ffff837224 */ /* 0x000fe400078e0081 */
[----:B------:R-:W-:Y:S02]  /*12f40*/  IMAD.MOV.U32 R129, RZ, RZ, R68 ;  /* 0x000000ffff817224 */ /* 0x000fe400078e0044 */
[----:B------:R1:W-:Y:S01]  /*12f50*/  MUFU.EX2 R68, R2 ;  /* 0x0000000200447308 */ /* 0x0003e20000000800 */
[----:B------:R-:W-:Y:S01]  /*12f60*/  HMMA.16816.F32.BF16 R144, R8, R24, R144 ;  /* 0x000000180890723c */ /* 0x000fe20000041890 */
[----:B------:R-:W-:Y:S02]  /*12f70*/  IMAD.MOV.U32 R121, RZ, RZ, R7 ;  /* 0x000000ffff797224 */ /* 0x000fe400078e0007 */
[----:B------:R-:W-:Y:S02]  /*12f80*/  IMAD.MOV.U32 R168, RZ, RZ, R109 ;  /* 0x000000ffffa87224 */ /* 0x000fe400078e006d */
[----:B-1----:R-:W-:-:S03]  /*12f90*/  FFMA.FTZ R2, R186, c[0x0][0x2d0], -R6 ;  /* 0x0000b400ba027a23 */ /* 0x002fc60000010806 */
[C---:B------:R-:W-:Y:S01]  /*12fa0*/  HMMA.16816.F32.BF16 R148, R8.reuse, R26, R148 ;  /* 0x0000001a0894723c */ /* 0x040fe20000041894 */
[----:B------:R-:W-:Y:S01]  /*12fb0*/  IMAD.MOV.U32 R7, RZ, RZ, R235 ;  /* 0x000000ffff077224 */ /* 0x000fe200078e00eb */
[----:B------:R1:W-:Y:S01]  /*12fc0*/  MUFU.EX2 R59, R2 ;  /* 0x00000002003b7308 */ /* 0x0003e20000000800 */
[----:B------:R-:W-:Y:S01]  /*12fd0*/  IMAD.MOV.U32 R186, RZ, RZ, R110 ;  /* 0x000000ffffba7224 */ /* 0x000fe200078e006e */
[----:B------:R-:W-:Y:S01]  /*12fe0*/  UIMAD.WIDE.U32 UR24, UR17, UR4, URZ ;  /* 0x00000004111872a5 */ /* 0x000fe2000f8e003f */
[----:B------:R-:W-:Y:S01]  /*12ff0*/  IMAD.MOV.U32 R109, RZ, RZ, R156 ;  /* 0x000000ffff6d7224 */ /* 0x000fe200078e009c */
[----:B------:R3:W5:Y:S01]  /*13000*/  LDL.LU R235, [R1+0x34] ;  /* 0x0000340001eb7983 */ /* 0x0007620000300800 */
[----:B------:R-:W-:Y:S01]  /*13010*/  IMAD.MOV.U32 R110, RZ, RZ, R120 ;  /* 0x000000ffff6e7224 */ /* 0x000fe200078e0078 */
[----:B--2---:R-:W-:Y:S01]  /*13020*/  HMMA.16816.F32.BF16 R160, R8, R20, R160 ;  /* 0x0000001408a0723c */ /* 0x004fe200000418a0 */
[----:B------:R-:W-:Y:S02]  /*13030*/  IMAD.MOV.U32 R156, RZ, RZ, R183 ;  /* 0x000000ffff9c7224 */ /* 0x000fe400078e00b7 */
[----:B------:R-:W-:-:S05]  /*13040*/  IMAD.MOV.U32 R120, RZ, RZ, R182 ;  /* 0x000000ffff787224 */ /* 0x000fca00078e00b6 */
[----:B------:R-:W-:Y:S01]  /*13050*/  HMMA.16816.F32.BF16 R164, R8, R22, R164 ;  /* 0x0000001608a4723c */ /* 0x000fe200000418a4 */
[----:B-1----:R-:W-:-:S04]  /*13060*/  FFMA.FTZ R2, R174, c[0x0][0x2d0], -R0 ;  /* 0x0000b400ae027a23 */ /* 0x002fc80000010800 */
[----:B------:R1:W-:Y:S03]  /*13070*/  MUFU.EX2 R58, R2 ;  /* 0x00000002003a7308 */ /* 0x0003e60000000800 */
[C---:B----4-:R-:W-:Y:S08]  /*13080*/  HMMA.16816.F32.BF16 R176, R8.reuse, R16, R176 ;  /* 0x0000001008b0723c */ /* 0x050ff000000418b0 */
[----:B------:R-:W-:Y:S01]  /*13090*/  HMMA.16816.F32.BF16 R76, R8, R12, R76 ;  /* 0x0000000c084c723c */ /* 0x000fe2000004184c */
[----:B-1----:R-:W-:-:S04]  /*130a0*/  FFMA.FTZ R2, R175, c[0x0][0x2d0], -R0 ;  /* 0x0000b400af027a23 */ /* 0x002fc80000010800 */
[----:B------:R1:W2:Y:S02]  /*130b0*/  MUFU.EX2 R57, R2 ;  /* 0x0000000200397308 */ /* 0x0002a40000000800 */
[----:B-1----:R-:W-:-:S06]  /*130c0*/  FFMA.FTZ R2, R180, c[0x0][0x2d0], -R0 ;  /* 0x0000b400b4027a23 */ /* 0x002fcc0000010800 */
[----:B------:R1:W-:Y:S02]  /*130d0*/  MUFU.EX2 R56, R2 ;  /* 0x0000000200387308 */ /* 0x0003e40000000800 */
[----:B-1----:R-:W-:Y:S01]  /*130e0*/  FFMA.FTZ R2, R181, c[0x0][0x2d0], -R0 ;  /* 0x0000b400b5027a23 */ /* 0x002fe20000010800 */
[C---:B------:R-:W-:Y:S05]  /*130f0*/  HMMA.16816.F32.BF16 R72, R8.reuse, R14, R72 ;  /* 0x0000000e0848723c */ /* 0x040fea0000041848 */
[----:B------:R1:W4:Y:S03]  /*13100*/  MUFU.EX2 R31, R2 ;  /* 0x00000002001f7308 */ /* 0x0003260000000800 */
[----:B------:R-:W-:Y:S01]  /*13110*/  HMMA.16816.F32.BF16 R180, R8, R18, R80 ;  /* 0x0000001208b4723c */ /* 0x000fe20000041850 */
[----:B-1----:R-:W-:-:S02]  /*13120*/  FFMA.FTZ R2, R168, c[0x0][0x2d0], -R5 ;  /* 0x0000b400a8027a23 */ /* 0x002fc40000010805 */
[----:B------:R-:W-:Y:S02]  /*13130*/  IMAD.MOV.U32 R168, RZ, RZ, R186 ;  /* 0x000000ffffa87224 */ /* 0x000fe400078e00ba */
[----:B------:R-:W-:Y:S01]  /*13140*/  IMAD.MOV.U32 R186, RZ, RZ, R109 ;  /* 0x000000ffffba7224 */ /* 0x000fe200078e006d */
[----:B------:R1:W-:Y:S01]  /*13150*/  MUFU.EX2 R29, R2 ;  /* 0x00000002001d7308 */ /* 0x0003e20000000800 */
[----:B------:R-:W-:Y:S01]  /*13160*/  IMAD.MOV.U32 R109, RZ, RZ, R110 ;  /* 0x000000ffff6d7224 */ /* 0x000fe200078e006e */
[----:B------:R-:W-:Y:S01]  /*13170*/  F2FP.BF16.PACK_AB R8, R69, R71 ;  /* 0x000000474508723e */ /* 0x000fe200000010ff */
[----:B------:R-:W-:Y:S01]  /*13180*/  IMAD.MOV.U32 R110, RZ, RZ, R111 ;  /* 0x000000ffff6e7224 */ /* 0x000fe200078e006f */
[----:B--2---:R-:W-:Y:S01]  /*13190*/  F2FP.BF16.PACK_AB R9, R57, R58 ;  /* 0x0000003a3909723e */ /* 0x004fe200000010ff */
[----:B------:R-:W-:Y:S01]  /*131a0*/  IMAD.MOV.U32 R111, RZ, RZ, R159 ;  /* 0x000000ffff6f7224 */ /* 0x000fe200078e009f */
[----:B------:R-:W-:Y:S01]  /*131b0*/  F2FP.BF16.PACK_AB R10, R59, R68 ;  /* 0x000000443b0a723e */ /* 0x000fe200000010ff */
[----:B------:R-:W-:Y:S01]  /*131c0*/  IMAD.MOV.U32 R159, RZ, RZ, R158 ;  /* 0x000000ffff9f7224 */ /* 0x000fe200078e009e */
[----:B----4-:R-:W-:Y:S01]  /*131d0*/  F2FP.BF16.PACK_AB R11, R31, R56 ;  /* 0x000000381f0b723e */ /* 0x010fe200000010ff */
[----:B------:R-:W-:-:S02]  /*131e0*/  IMAD.MOV.U32 R158, RZ, RZ, R116 ;  /* 0x000000ffff9e7224 */ /* 0x000fc400078e0074 */
[----:B------:R-:W-:Y:S02]  /*131f0*/  IMAD.MOV.U32 R116, RZ, RZ, R155 ;  /* 0x000000ffff747224 */ /* 0x000fe400078e009b */
[----:B------:R-:W-:Y:S02]  /*13200*/  IMAD.MOV.U32 R155, RZ, RZ, R234 ;  /* 0x000000ffff9b7224 */ /* 0x000fe400078e00ea */
[----:B-1----:R-:W-:Y:S01]  /*13210*/  FFMA.FTZ R2, R168, c[0x0][0x2d0], -R5 ;  /* 0x0000b400a8027a23 */ /* 0x002fe20000010805 */
[C---:B------:R-:W-:Y:S01]  /*13220*/  HMMA.16816.F32.BF16 R64, R8.reuse, R24, R64 ;  /* 0x000000180840723c */ /* 0x040fe20000041840 */
[----:B------:R-:W-:Y:S02]  /*13230*/  IMAD.MOV.U32 R168, RZ, RZ, R186 ;  /* 0x000000ffffa87224 */ /* 0x000fe400078e00ba */
[----:B------:R-:W-:Y:S02]  /*13240*/  FFMA.FTZ R4, R4, c[0x0][0x2d0], -R6 ;  /* 0x0000b40004047a23 */ /* 0x000fe40000010806 */
[----:B------:R-:W-:Y:S01]  /*13250*/  FFMA.FTZ R7, R7, c[0x0][0x2d0], -R0 ;  /* 0x0000b40007077a23 */ /* 0x000fe20000010800 */
[----:B------:R-:W-:Y:S01]  /*13260*/  @UP2 UMOV UR19, UR25 ;  /* 0x0000001900132c82 */ /* 0x000fe20008000000 */
[----:B------:R-:W-:Y:S01]  /*13270*/  IMAD.MOV.U32 R186, RZ, RZ, R109 ;  /* 0x000000ffffba7224 */ /* 0x000fe200078e006d */
[----:B------:R1:W2:Y:S01]  /*13280*/  MUFU.EX2 R30, R2 ;  /* 0x00000002001e7308 */ /* 0x0002a20000000800 */
[----:B------:R-:W-:Y:S01]  /*13290*/  IMAD.MOV.U32 R109, RZ, RZ, R110 ;  /* 0x000000ffff6d7224 */ /* 0x000fe200078e006e */
[----:B------:R-:W-:Y:S01]  /*132a0*/  HMMA.16816.F32.BF16 R48, R8, R22, R48 ;  /* 0x000000160830723c */ /* 0x000fe20000041830 */
[----:B------:R-:W-:Y:S01]  /*132b0*/  IMAD.MOV.U32 R110, RZ, RZ, R111 ;  /* 0x000000ffff6e7224 */ /* 0x000fe200078e006f */
[----:B------:R-:W-:Y:S01]  /*132c0*/  UMOV UR4, URZ ;  /* 0x0000003f00047c82 */ /* 0x000fe20008000000 */
[----:B------:R-:W-:Y:S01]  /*132d0*/  IMAD.MOV.U32 R111, RZ, RZ, R159 ;  /* 0x000000ffff6f7224 */ /* 0x000fe200078e009f */
[----:B------:R3:W5:Y:S01]  /*132e0*/  LDL.LU R234, [R1+0x30] ;  /* 0x0000300001ea7983 */ /* 0x0007620000300800 */
[----:B------:R-:W-:-:S02]  /*132f0*/  IMAD.MOV.U32 R159, RZ, RZ, R158 ;  /* 0x000000ffff9f7224 */ /* 0x000fc400078e009e */
[----:B------:R-:W-:Y:S02]  /*13300*/  IMAD.MOV.U32 R158, RZ, RZ, R116 ;  /* 0x000000ffff9e7224 */ /* 0x000fe400078e0074 */
[----:B------:R-:W-:Y:S02]  /*13310*/  IMAD.MOV.U32 R116, RZ, RZ, R155 ;  /* 0x000000ffff747224 */ /* 0x000fe400078e009b */
[----:B------:R-:W-:Y:S02]  /*13320*/  IMAD.MOV.U32 R155, RZ, RZ, R154 ;  /* 0x000000ffff9b7224 */ /* 0x000fe400078e009a */
[----:B------:R-:W-:Y:S02]  /*13330*/  IMAD.MOV.U32 R154, RZ, RZ, R153 ;  /* 0x000000ffff9a7224 */ /* 0x000fe400078e0099 */
[----:B-1----:R-:W-:Y:S02]  /*13340*/  FFMA.FTZ R2, R168, c[0x0][0x2d0], -R5 ;  /* 0x0000b400a8027a23 */ /* 0x002fe40000010805 */
[----:B------:R-:W-:-:S02]  /*13350*/  IMAD.MOV.U32 R168, RZ, RZ, R186 ;  /* 0x000000ffffa87224 */ /* 0x000fc400078e00ba */
[----:B------:R1:W-:Y:S01]  /*13360*/  MUFU.EX2 R28, R2 ;  /* 0x00000002001c7308 */ /* 0x0003e20000000800 */
[----:B------:R-:W-:Y:S02]  /*13370*/  IMAD.MOV.U32 R186, RZ, RZ, R109 ;  /* 0x000000ffffba7224 */ /* 0x000fe400078e006d */
[----:B------:R-:W-:Y:S02]  /*13380*/  IMAD.MOV.U32 R109, RZ, RZ, R110 ;  /* 0x000000ffff6d7224 */ /* 0x000fe400078e006e */
[----:B------:R-:W-:Y:S02]  /*13390*/  IMAD.MOV.U32 R110, RZ, RZ, R111 ;  /* 0x000000ffff6e7224 */ /* 0x000fe400078e006f */
[----:B------:R-:W-:Y:S02]  /*133a0*/  IMAD.MOV.U32 R111, RZ, RZ, R159 ;  /* 0x000000ffff6f7224 */ /* 0x000fe400078e009f */
[----:B------:R-:W-:Y:S02]  /*133b0*/  IMAD.MOV.U32 R153, RZ, RZ, R152 ;  /* 0x000000ffff997224 */ /* 0x000fe400078e0098 */
[----:B-1----:R-:W-:-:S02]  /*133c0*/  FFMA.FTZ R2, R168, c[0x0][0x2d0], -R5 ;  /* 0x0000b400a8027a23 */ /* 0x002fc40000010805 */
[----:B------:R-:W-:Y:S02]  /*133d0*/  IMAD.MOV.U32 R171, RZ, RZ, R109 ;  /* 0x000000ffffab7224 */ /* 0x000fe400078e006d */
[----:B------:R1:W-:Y:S01]  /*133e0*/  MUFU.EX2 R25, R2 ;  /* 0x0000000200197308 */ /* 0x0003e20000000800 */
[----:B------:R-:W-:Y:S02]  /*133f0*/  IMAD.MOV.U32 R159, RZ, RZ, R158 ;  /* 0x000000ffff9f7224 */ /* 0x000fe400078e009e */
[----:B------:R-:W-:Y:S02]  /*13400*/  IMAD.MOV.U32 R152, RZ, RZ, R233 ;  /* 0x000000ffff987224 */ /* 0x000fe400078e00e9 */
[----:B------:R-:W-:Y:S01]  /*13410*/  IMAD.MOV.U32 R158, RZ, RZ, R116 ;  /* 0x000000ffff9e7224 */ /* 0x000fe200078e0074 */
[----:B------:R-:W-:Y:S01]  /*13420*/  HMMA.16816.F32.BF16 R52, R8, R20, R52 ;  /* 0x000000140834723c */ /* 0x000fe20000041834 */
[----:B------:R-:W-:-:S07]  /*13430*/  IMAD.MOV.U32 R116, RZ, RZ, R155 ;  /* 0x000000ffff747224 */ /* 0x000fce00078e009b */
[----:B------:R-:W-:Y:S01]  /*13440*/  HMMA.16816.F32.BF16 R44, R8, R12, R44 ;  /* 0x0000000c082c723c */ /* 0x000fe2000004182c */
[----:B-1----:R-:W-:-:S07]  /*13450*/  FFMA.FTZ R2, R226, c[0x0][0x2d0], -R3 ;  /* 0x0000b400e2027a23 */ /* 0x002fce0000010803 */
[----:B------:R-:W-:Y:S01]  /*13460*/  HMMA.16816.F32.BF16 R32, R8, R14, R32 ;  /* 0x0000000e0820723c */ /* 0x000fe20000041820 */
[----:B------:R1:W-:Y:S01]  /*13470*/  MUFU.EX2 R24, R2 ;  /* 0x0000000200187308 */ /* 0x0003e20000000800 */
[----:B------:R-:W-:-:S06]  /*13480*/  IMAD.MOV.U32 R170, RZ, RZ, R186 ;  /* 0x000000ffffaa7224 */ /* 0x000fcc00078e00ba */
[----:B------:R-:W-:Y:S01]  /*13490*/  HMMA.16816.F32.BF16 R60, R8, R26, R60 ;  /* 0x0000001a083c723c */ /* 0x000fe2000004183c */
[----:B------:R-:W-:-:S07]  /*134a0*/  IMAD.MOV.U32 R155, RZ, RZ, R154 ;  /* 0x000000ffff9b7224 */ /* 0x000fce00078e009a */
[----:B------:R-:W-:Y:S01]  /*134b0*/  HMMA.16816.F32.BF16 R36, R8, R16, R36 ;  /* 0x000000100824723c */ /* 0x000fe20000041824 */
[----:B-1----:R-:W-:-:S07]  /*134c0*/  FFMA.FTZ R2, R224, c[0x0][0x2d0], -R3 ;  /* 0x0000b400e0027a23 */ /* 0x002fce0000010803 */
[----:B------:R-:W-:Y:S01]  /*134d0*/  HMMA.16816.F32.BF16 R40, R8, R18, R40 ;  /* 0x000000120828723c */ /* 0x000fe20000041828 */
[----:B------:R-:W-:Y:S01]  /*134e0*/  IMAD.MOV.U32 R141, RZ, RZ, R171 ;  /* 0x000000ffff8d7224 */ /* 0x000fe200078e00ab */
[----:B------:R1:W4:Y:S01]  /*134f0*/  MUFU.EX2 R23, R2 ;  /* 0x0000000200177308 */ /* 0x0003220000000800 */
[----:B------:R-:W-:Y:S01]  /*13500*/  IMAD.MOV.U32 R154, RZ, RZ, R153 ;  /* 0x000000ffff9a7224 */ /* 0x000fe200078e0099 */
[----:B------:R-:W-:Y:S01]  /*13510*/  @UP2 USHF.R.U32.HI UR17, URZ, UR5, UR19 ;  /* 0x000000053f112299 */ /* 0x000fe20008011613 */
[----:B------:R-:W-:Y:S01]  /*13520*/  IMAD.MOV.U32 R169, RZ, RZ, R110 ;  /* 0x000000ffffa97224 */ /* 0x000fe200078e006e */
[----:B------:R-:W-:Y:S01]  /*13530*/  LDSM.16.MT88.4 R16, [R231+0x3100] ;  /* 0x00310000e710783b */ /* 0x000fe20000004200 */
[----:B------:R-:W-:Y:S02]  /*13540*/  IMAD.MOV.U32 R153, RZ, RZ, R152 ;  /* 0x000000ffff997224 */ /* 0x000fe400078e0098 */
[----:B------:R-:W-:Y:S01]  /*13550*/  IMAD.MOV.U32 R152, RZ, RZ, R130 ;  /* 0x000000ffff987224 */ /* 0x000fe200078e0082 */
[----:B------:R3:W5:Y:S01]  /*13560*/  LDL.LU R233, [R1+0x2c] ;  /* 0x00002c0001e97983 */ /* 0x0007620000300800 */
[----:B------:R-:W-:-:S02]  /*13570*/  IMAD.MOV.U32 R142, RZ, RZ, R169 ;  /* 0x000000ffff8e7224 */ /* 0x000fc400078e00a9 */
[----:B------:R-:W-:Y:S02]  /*13580*/  IMAD.MOV.U32 R168, RZ, RZ, R111 ;  /* 0x000000ffffa87224 */ /* 0x000fe400078e006f */
[----:B------:R-:W-:Y:S02]  /*13590*/  IMAD.MOV.U32 R186, RZ, RZ, R159 ;  /* 0x000000ffffba7224 */ /* 0x000fe400078e009f */
[--C-:B-1----:R-:W-:Y:S02]  /*135a0*/  FFMA.FTZ R2, R170, c[0x0][0x2d0], -R3.reuse ;  /* 0x0000b400aa027a23 */ /* 0x102fe40000010803 */
[----:B------:R-:W-:Y:S02]  /*135b0*/  FFMA.FTZ R3, R141, c[0x0][0x2d0], -R3 ;  /* 0x0000b4008d037a23 */ /* 0x000fe40000010803 */
[----:B------:R-:W-:Y:S02]  /*135c0*/  IMAD.MOV.U32 R109, RZ, RZ, R158 ;  /* 0x000000ffff6d7224 */ /* 0x000fe400078e009e */
[----:B------:R-:W-:Y:S01]  /*135d0*/  IMAD.MOV.U32 R110, RZ, RZ, R116 ;  /* 0x000000ffff6e7224 */ /* 0x000fe200078e0074 */
[----:B------:R1:W-:Y:S01]  /*135e0*/  MUFU.EX2 R21, R3 ;  /* 0x0000000300157308 */ /* 0x0003e20000000800 */
[----:B------:R-:W-:-:S02]  /*135f0*/  IMAD.MOV.U32 R111, RZ, RZ, R155 ;  /* 0x000000ffff6f7224 */ /* 0x000fc400078e009b */
[----:B------:R-:W-:Y:S02]  /*13600*/  IMAD.MOV.U32 R159, RZ, RZ, R154 ;  /* 0x000000ffff9f7224 */ /* 0x000fe400078e009a */
[----:B------:R-:W-:Y:S02]  /*13610*/  IMAD.MOV.U32 R158, RZ, RZ, R153 ;  /* 0x000000ffff9e7224 */ /* 0x000fe400078e0099 */
[----:B------:R-:W-:Y:S02]  /*13620*/  IMAD.MOV.U32 R116, RZ, RZ, R152 ;  /* 0x000000ffff747224 */ /* 0x000fe400078e0098 */
[----:B------:R-:W-:Y:S02]  /*13630*/  IMAD.MOV.U32 R173, RZ, RZ, R168 ;  /* 0x000000ffffad7224 */ /* 0x000fe400078e00a8 */
[----:B------:R-:W-:Y:S01]  /*13640*/  IMAD.MOV.U32 R172, RZ, RZ, R186 ;  /* 0x000000ffffac7224 */ /* 0x000fe200078e00ba */
[----:B------:R2:W2:Y:S01]  /*13650*/  MUFU.EX2 R22, R2 ;  /* 0x0000000200167308 */ /* 0x0004a20000000800 */
[----:B------:R-:W-:Y:S01]  /*13660*/  IMAD.MOV.U32 R187, RZ, RZ, R109 ;  /* 0x000000ffffbb7224 */ /* 0x000fe200078e006d */
[----:B------:R-:W3:Y:S01]  /*13670*/  LDSM.16.MT88.4 R152, [R229+0x3100] ;  /* 0x00310000e598783b */ /* 0x000ee20000004200 */
[----:B------:R-:W-:-:S02]  /*13680*/  IMAD.MOV.U32 R185, RZ, RZ, R110 ;  /* 0x000000ffffb97224 */ /* 0x000fc400078e006e */
[----:B-1----:R-:W-:Y:S01]  /*13690*/  FFMA.FTZ R3, R142, c[0x0][0x2d0], -R6 ;  /* 0x0000b4008e037a23 */ /* 0x002fe20000010806 */
[----:B------:R-:W1:Y:S01]  /*136a0*/  LDSM.16.MT88.4 R168, [R232+0x3100] ;  /* 0x00310000e8a8783b */ /* 0x000e620000004200 */
[----:B------:R-:W-:Y:S02]  /*136b0*/  IMAD.MOV.U32 R184, RZ, RZ, R111 ;  /* 0x000000ffffb87224 */ /* 0x000fe400078e006f */
[----:B------:R-:W-:Y:S02]  /*136c0*/  IMAD.MOV.U32 R186, RZ, RZ, R159 ;  /* 0x000000ffffba7224 */ /* 0x000fe400078e009f */
[----:B------:R-:W-:Y:S02]  /*136d0*/  IMAD.MOV.U32 R109, RZ, RZ, R158 ;  /* 0x000000ffff6d7224 */ /* 0x000fe400078e009e */
[----:B------:R-:W-:Y:S01]  /*136e0*/  IMAD.MOV.U32 R110, RZ, RZ, R116 ;  /* 0x000000ffff6e7224 */ /* 0x000fe200078e0074 */
[----:B------:R4:W-:Y:S01]  /*136f0*/  MUFU.EX2 R20, R3 ;  /* 0x0000000300147308 */ /* 0x0009e20000000800 */
[----:B------:R-:W-:-:S02]  /*13700*/  IMAD.MOV.U32 R111, RZ, RZ, R117 ;  /* 0x000000ffff6f7224 */ /* 0x000fc400078e0075 */
[----:B------:R-:W-:Y:S02]  /*13710*/  IMAD.MOV.U32 R159, RZ, RZ, R118 ;  /* 0x000000ffff9f7224 */ /* 0x000fe400078e0076 */
[----:B------:R-:W-:Y:S02]  /*13720*/  IMAD.MOV.U32 R158, RZ, RZ, R119 ;  /* 0x000000ffff9e7224 */ /* 0x000fe400078e0077 */
[----:B--2---:R-:W-:Y:S02]  /*13730*/  FFMA.FTZ R2, R173, c[0x0][0x2d0], -R6 ;  /* 0x0000b400ad027a23 */ /* 0x004fe40000010806 */
[----:B------:R-:W-:Y:S01]  /*13740*/  FADD.FTZ R12, R223, R215 ;  /* 0x000000d7df0c7221 */ /* 0x000fe20000010000 */
[----:B------:R2:W-:Y:S01]  /*13750*/  MUFU.EX2 R14, R4 ;  /* 0x00000004000e7308 */ /* 0x0005e20000000800 */
[----:B------:R-:W-:Y:S01]  /*13760*/  FFMA.FTZ R5, R187, c[0x0][0x2d0], -R0 ;  /* 0x0000b400bb057a23 */ /* 0x000fe20000010800 */
[----:B------:R-:W1:Y:S01]  /*13770*/  LDSM.16.MT88.4 R116, [R230+0x3100] ;  /* 0x00310000e674783b */ /* 0x000e620000004200 */
[----:B------:R-:W-:-:S02]  /*13780*/  IMAD.MOV.U32 R213, RZ, RZ, R109 ;  /* 0x000000ffffd57224 */ /* 0x000fc400078e006d */
[----:B------:R-:W-:Y:S02]  /*13790*/  IMAD.MOV.U32 R207, RZ, RZ, R110 ;  /* 0x000000ffffcf7224 */ /* 0x000fe400078e006e */
[----:B----4-:R-:W-:Y:S02]  /*137a0*/  FFMA.FTZ R3, R172, c[0x0][0x2d0], -R6 ;  /* 0x0000b400ac037a23 */ /* 0x010fe40000010806 */
[----:B------:R-:W-:Y:S02]  /*137b0*/  FFMA.FTZ R6, R185, c[0x0][0x2d0], -R0 ;  /* 0x0000b400b9067a23 */ /* 0x000fe40000010800 */
[----:B------:R-:W-:Y:S02]  /*137c0*/  IMAD.MOV.U32 R110, RZ, RZ, R111 ;  /* 0x000000ffff6e7224 */ /* 0x000fe400078e006f */
[----:B------:R-:W-:Y:S02]  /*137d0*/  IMAD.MOV.U32 R172, RZ, RZ, R159 ;  /* 0x000000ffffac7224 */ /* 0x000fe400078e009f */
[----:B------:R-:W-:-:S02]  /*137e0*/  IMAD.MOV.U32 R173, RZ, RZ, R158 ;  /* 0x000000ffffad7224 */ /* 0x000fc400078e009e */
[----:B------:R-:W-:Y:S02]  /*137f0*/  IMAD.MOV.U32 R109, RZ, RZ, R157 ;  /* 0x000000ffff6d7224 */ /* 0x000fe400078e009d */
[----:B------:R-:W-:Y:S02]  /*13800*/  FFMA.FTZ R0, R249, c[0x0][0x2d0], -R0 ;  /* 0x0000b400f9007a23 */ /* 0x000fe40000010800 */
[----:B------:R-:W-:Y:S01]  /*13810*/  IMAD.MOV.U32 R111, RZ, RZ, R156 ;  /* 0x000000ffff6f7224 */ /* 0x000fe200078e009c */
[----:B------:R4:W1:Y:S01]  /*13820*/  MUFU.EX2 R15, R2 ;  /* 0x00000002000f7308 */ /* 0x0008620000000800 */
[----:B------:R-:W-:Y:S02]  /*13830*/  IMAD.MOV.U32 R159, RZ, RZ, R127 ;  /* 0x000000ffff9f7224 */ /* 0x000fe400078e007f */
[----:B------:R-:W-:Y:S02]  /*13840*/  IMAD.MOV.U32 R158, RZ, RZ, R126 ;  /* 0x000000ffff9e7224 */ /* 0x000fe400078e007e */
[----:B--2---:R-:W-:-:S02]  /*13850*/  FADD.FTZ R4, R250, R225 ;  /* 0x000000e1fa047221 */ /* 0x004fc40000010000 */
[----:B------:R-:W-:Y:S01]  /*13860*/  IMAD.MOV.U32 R130, RZ, RZ, R228 ;  /* 0x000000ffff827224 */ /* 0x000fe200078e00e4 */
[----:B------:R2:W-:Y:S01]  /*13870*/  MUFU.EX2 R13, R3 ;  /* 0x00000003000d7308 */ /* 0x0005e20000000800 */
[----:B------:R-:W-:-:S07]  /*13880*/  IMAD.MOV.U32 R211, RZ, RZ, R186 ;  /* 0x000000ffffd37224 */ /* 0x000fce00078e00ba */
[----:B------:R-:W-:Y:S01]  /*13890*/  MUFU.EX2 R10, R7 ;  /* 0x00000007000a7308 */ /* 0x000fe20000000800 */
[----:B----4-:R-:W-:Y:S01]  /*138a0*/  FADD.FTZ R2, R110, R109 ;  /* 0x0000006d6e027221 */ /* 0x010fe20000010000 */
[----:B------:R-:W-:Y:S01]  /*138b0*/  UIADD3 UR5, UR17, UR14, -UR20 ;  /* 0x0000000e11057290 */ /* 0x000fe2000fffe814 */
[----:B------:R-:W-:Y:S01]  /*138c0*/  FADD.FTZ R4, R159, R4 ;  /* 0x000000049f047221 */ /* 0x000fe20000010000 */
[----:B------:R4:W5:Y:S01]  /*138d0*/  LDL.LU R228, [R1+0x28] ;  /* 0x0000280001e47983 */ /* 0x0009620000300800 */
[----:B------:R-:W-:Y:S01]  /*138e0*/  FADD.FTZ R2, R131, R2 ;  /* 0x0000000283027221 */ /* 0x000fe20000010000 */
[----:B------:R-:W-:Y:S01]  /*138f0*/  UIMAD.WIDE UR4, UR5, -0x6db6db6d, UR4 ;  /* 0x92492493050478a5 */ /* 0x000fe2000f8e0204 */
[----:B------:R-:W-:Y:S01]  /*13900*/  IMAD.MOV.U32 R210, RZ, RZ, R184 ;  /* 0x000000ffffd27224 */ /* 0x000fe200078e00b8 */
[----:B------:R1:W1:Y:S01]  /*13910*/  MUFU.EX2 R11, R0 ;  /* 0x00000000000b7308 */ /* 0x0002620000000800 */
[----:B--2---:R-:W-:Y:S01]  /*13920*/  FADD.FTZ R3, R172, R173 ;  /* 0x000000adac037221 */ /* 0x004fe20000010000 */
[----:B------:R-:W-:Y:S01]  /*13930*/  USHF.R.U32.HI UR6, URZ, 0x1f, UR5 ;  /* 0x0000001f3f067899 */ /* 0x000fe20008011605 */
[----:B------:R-:W-:Y:S01]  /*13940*/  FADD.FTZ R2, R211, R2 ;  /* 0x00000002d3027221 */ /* 0x000fe20000010000 */
[----:B------:R-:W-:Y:S01]  /*13950*/  UIADD3 UR12, UR13, -0x2, URZ ;  /* 0xfffffffe0d0c7890 */ /* 0x000fe2000fffe03f */
[----:B------:R-:W-:Y:S01]  /*13960*/  FADD.FTZ R3, R158, R3 ;  /* 0x000000039e037221 */ /* 0x000fe20000010000 */
[----:B------:R-:W-:Y:S01]  /*13970*/  ULEA.HI.SX32 UR6, UR5, UR6, 0x1a ;  /* 0x0000000605067291 */ /* 0x000fe2000f8fd23f */
[----:B------:R-:W-:Y:S01]  /*13980*/  IMAD.MOV.U32 R157, RZ, RZ, R125 ;  /* 0x000000ffff9d7224 */ /* 0x000fe200078e007d */
[----:B------:R2:W-:Y:S01]  /*13990*/  MUFU.EX2 R8, R5 ;  /* 0x0000000500087308 */ /* 0x0005e20000000800 */
[----:B------:R-:W-:Y:S01]  /*139a0*/  FADD.FTZ R3, R213, R3 ;  /* 0x00000003d5037221 */ /* 0x000fe20000010000 */
[----:B------:R-:W-:Y:S01]  /*139b0*/  UISETP.LT.AND UP0, UPT, URZ, UR6, UPT ;  /* 0x000000063f00728c */ /* 0x000fe2000bf01270 */
[----:B------:R-:W-:Y:S01]  /*139c0*/  IMAD.MOV.U32 R156, RZ, RZ, R124 ;  /* 0x000000ffff9c7224 */ /* 0x000fe200078e007c */
[----:B------:R-:W-:Y:S01]  /*139d0*/  F2FP.BF16.PACK_AB R184, R30, R29 ;  /* 0x0000001d1eb8723e */ /* 0x000fe200000010ff */
[----:B------:R-:W-:Y:S01]  /*139e0*/  FADD.FTZ R3, R123, R3 ;  /* 0x000000037b037221 */ /* 0x000fe20000010000 */
[----:B------:R-:W-:Y:S01]  /*139f0*/  USEL UR6, URZ, UR6, !UP0 ;  /* 0x000000063f067287 */ /* 0x000fe2000c000000 */
[----:B------:R-:W-:Y:S01]  /*13a00*/  FADD.FTZ R2, R121, R2 ;  /* 0x0000000279027221 */ /* 0x000fe20000010000 */
[----:B------:R-:W3:Y:S01]  /*13a10*/  MUFU.EX2 R9, R6 ;  /* 0x0000000600097308 */ /* 0x000ee20000000800 */
[----:B-1----:R-:W-:Y:S01]  /*13a20*/  FADD.FTZ R0, R111, R12 ;  /* 0x0000000c6f007221 */ /* 0x002fe20000010000 */
[----:B------:R-:W-:Y:S01]  /*13a30*/  UISETP.GE.AND UP0, UPT, UR12, UR6, UPT ;  /* 0x000000060c00728c */ /* 0x000fe2000bf06270 */
[----:B------:R-:W-:Y:S01]  /*13a40*/  IMAD.MOV.U32 R206, RZ, RZ, R157 ;  /* 0x000000ffffce7224 */ /* 0x000fe200078e009d */
[----:B------:R-:W-:Y:S01]  /*13a50*/  F2FP.BF16.PACK_AB R185, R23, R24 ;  /* 0x0000001817b9723e */ /* 0x000fe200000010ff */
[----:B------:R-:W-:Y:S01]  /*13a60*/  IMAD.MOV.U32 R109, RZ, RZ, R156 ;  /* 0x000000ffff6d7224 */ /* 0x000fe200078e009c */
[----:B------:R-:W-:Y:S01]  /*13a70*/  F2FP.BF16.PACK_AB R186, R25, R28 ;  /* 0x0000001c19ba723e */ /* 0x000fe200000010ff */
[----:B------:R-:W-:Y:S01]  /*13a80*/  IMAD.MOV.U32 R111, RZ, RZ, R128 ;  /* 0x000000ffff6f7224 */ /* 0x000fe200078e0080 */
[----:B------:R-:W-:Y:S01]  /*13a90*/  PLOP3.LUT P0, PT, PT, PT, UP0, 0x80, 0x0 ;  /* 0x000000000000781c */ /* 0x000fe20003f0f008 */
[----:B--2---:R-:W-:Y:S01]  /*13aa0*/  FADD.FTZ R5, R129, R0 ;  /* 0x0000000081057221 */ /* 0x004fe20000010000 */
[----:B------:R-:W-:Y:S01]  /*13ab0*/  F2FP.BF16.PACK_AB R187, R21, R22 ;  /* 0x0000001615bb723e */ /* 0x000fe200000010ff */
[----:B------:R-:W-:Y:S01]  /*13ac0*/  FADD.FTZ R0, R207, R4 ;  /* 0x00000004cf007221 */ /* 0x000fe20000010000 */
[----:B------:R-:W-:Y:S01]  /*13ad0*/  F2FP.BF16.PACK_AB R128, R15, R20 ;  /* 0x000000140f80723e */ /* 0x000fe200000010ff */
[----:B------:R-:W-:Y:S01]  /*13ae0*/  FADD.FTZ R5, R210, R5 ;  /* 0x00000005d2057221 */ /* 0x000fe20000010000 */
[----:B------:R-:W-:Y:S01]  /*13af0*/  F2FP.BF16.PACK_AB R131, R11, R10 ;  /* 0x0000000a0b83723e */ /* 0x000fe200000010ff */
[----:B------:R-:W-:Y:S01]  /*13b00*/  FADD.FTZ R4, R218, R0 ;  /* 0x00000000da047221 */ /* 0x000fe20000010000 */
[----:B---3--:R-:W-:Y:S01]  /*13b10*/  F2FP.BF16.PACK_AB R129, R9, R8 ;  /* 0x000000080981723e */ /* 0x008fe200000010ff */
        /* <DEDUP_REMOVED lines=12> */
[----:B------:R-:W-:Y:S01]  /*13be0*/  IMAD.MOV.U32 R110, RZ, RZ, R130 ;  /* 0x000000ffff6e7224 */ /* 0x000fe200078e0082 */
[----:B------:R-:W-:Y:S01]  /*13bf0*/  F2FP.BF16.PACK_AB R130, R13, R14 ;  /* 0x0000000e0d82723e */ /* 0x000fe200000010ff */
        /* <DEDUP_REMOVED lines=92> */
[----:B------:R1:W-:Y:S01]  /*141c0*/  STL [R1+0x8], R0 ;  /* 0x0000080001007387 */ /* 0x0003e20000100800 */
[----:B------:R-:W-:Y:S02]  /*141d0*/  FADD.FTZ R3, R28, R3 ;  /* 0x000000031c037221 */ /* 0x000fe40000010000 */
[----:B------:R-:W-:Y:S02]  /*141e0*/  FADD.FTZ R5, R11, R2 ;  /* 0x000000020b057221 */ /* 0x000fe40000010000 */
[----:B------:R-:W-:-:S03]  /*141f0*/  FADD.FTZ R2, R25, R3 ;  /* 0x0000000319027221 */ /* 0x000fc60000010000 */
[----:B------:R4:W-:Y:S01]  /*14200*/  STL [R1+0xc], R5 ;  /* 0x00000c0501007387 */ /* 0x0009e20000100800 */
[----:B-1----:R-:W-:-:S05]  /*14210*/  FADD.FTZ R0, R21, R4 ;  /* 0x0000000415007221 */ /* 0x002fca0000010000 */
[----:B------:R4:W-:Y:S04]  /*14220*/  STL [R1+0x14], R0 ;  /* 0x0000140001007387 */ /* 0x0009e80000100800 */
[----:B------:R4:W-:Y:S01]  /*14230*/  STL [R1+0x10], R2 ;  /* 0x0000100201007387 */ /* 0x0009e20000100800 */
[----:B------:R-:W-:Y:S05]  /*14240*/  @!P0 BRA `(.L_x_784) ;  /* 0x000056e000008947 */ /* 0x000fea0003800000 */
[----:B------:R-:W2:Y:S01]  /*14250*/  LDL R111, [R1+0x20] ;  /* 0x00002000016f7983 */ /* 0x000ea20000100800 */
[----:B------:R-:W-:Y:S01]  /*14260*/  PLOP3.LUT P1, PT, PT, PT, UP2, 0x80, 0x0 ;  /* 0x000000000000781c */ /* 0x000fe20003f2f028 */
[----:B------:R-:W-:Y:S01]  /*14270*/  IMAD.MOV.U32 R132, RZ, RZ, R136 ;  /* 0x000000ffff847224 */ /* 0x000fe200078e0088 */
[----:B------:R-:W-:Y:S01]  /*14280*/  PLOP3.LUT P0, PT, PT, PT, UP2, 0x80, 0x0 ;  /* 0x000000000000781c */ /* 0x000fe20003f0f028 */
[----:B------:R-:W-:Y:S01]  /*14290*/  IMAD.MOV.U32 R3, RZ, RZ, R137 ;  /* 0x000000ffff037224 */ /* 0x000fe200078e0089 */
[----:B------:R-:W-:Y:S01]  /*142a0*/  MOV R134, R70 ;  /* 0x0000004600867202 */ /* 0x000fe20000000f00 */
[----:B------:R-:W-:Y:S01]  /*142b0*/  IMAD.MOV.U32 R133, RZ, RZ, R135 ;  /* 0x000000ffff857224 */ /* 0x000fe200078e0087 */
[----:B------:R-:W-:-:S02]  /*142c0*/  ULDC UR5, c[0x0][0x210] ;  /* 0x0000840000057ab9 */ /* 0x000fc40000000800 */
[----:B------:R-:W-:Y:S02]  /*142d0*/  ULDC UR4, c[0x0][0x1e8] ;  /* 0x00007a0000047ab9 */ /* 0x000fe40000000800 */
[----:B------:R-:W-:Y:S02]  /*142e0*/  UIMAD UR5, UR16, UR5, URZ ;  /* 0x00000005100572a4 */ /* 0x000fe4000f8e023f */
[----:B------:R-:W-:Y:S01]  /*142f0*/  UIMAD UR4, UR16, UR4, URZ ;  /* 0x00000004100472a4 */ /* 0x000fe2000f8e023f */
[----:B--2-4-:R-:W-:-:S05]  /*14300*/  @P1 IMAD.HI.U32 R0, R111, c[0x0][0x2c8], RZ ;  /* 0x0000b2006f001a27 */ /* 0x014fca00078e00ff */
[----:B------:R-:W-:-:S05]  /*14310*/  @P0 SHF.R.U32.HI R0, RZ, c[0x0][0x2cc], R0 ;  /* 0x0000b300ff000a19 */ /* 0x000fca0000011600 */
[----:B------:R1:W-:Y:S02]  /*14320*/  @P0 STL [R1+0x1c], R0 ;  /* 0x00001c0001000387 */ /* 0x0003e40000100800 */
.L_x_787:
[----:B------:R-:W-:Y:S04]  /*14330*/  DEPBAR.LE SB0, 0x0 ;  /* 0x000080000000791a */ /* 0x000fe80000000000 */
[----:B------:R-:W-:Y:S01]  /*14340*/  BAR.SYNC.DEFER_BLOCKING 0x0 ;  /* 0x0000000000007b1d */ /* 0x000fe20000010000 */
[----:B------:R-:W-:Y:S05]  /*14350*/  ISETP.LE.AND P0, PT, RZ, UR12, PT ;  /* 0x0000000cff007c0c */ /* 0x000fea000bf03270 */
[----:B--2--5:R2:W3:Y:S04]  /*14360*/  LDSM.16.M88.4 R112, [R235+0x7100] ;  /* 0x00710000eb70783b */ /* 0x0244e80000000200 */
        /* <DEDUP_REMOVED lines=18> */
[----:B---34-:R-:W3:Y:S04]  /*14490*/  LDL R2, [R1+0x4] ;  /* 0x0000040001027983 */ /* 0x018ee80000100800 */
[----:B------:R-:W4:Y:S01]  /*144a0*/  LDL R6, [R1] ;  /* 0x0000000001067983 */ /* 0x000f220000100800 */
[----:B-1-3--:R-:W-:Y:S01]  /*144b0*/  SHF.R.S32.HI R0, RZ, 0x1f, R2 ;  /* 0x0000001fff007819 */ /* 0x00afe20000011402 */
[----:B------:R-:W-:Y:S04]  /*144c0*/  IMAD.WIDE.U32 R4, R2, c[0x0][0x208], RZ ;  /* 0x0000820002047a25 */ /* 0x000fe800078e00ff */
[----:B------:R-:W-:Y:S04]  /*144d0*/  IMAD R0, R0, c[0x0][0x208], RZ ;  /* 0x0000820000007a24 */ /* 0x000fe800078e02ff */
[----:B------:R-:W-:Y:S01]  /*144e0*/  IMAD R0, R2, c[0x0][0x20c], R0 ;  /* 0x0000830002007a24 */ /* 0x000fe200078e0200 */
[----:B----4-:R-:W-:Y:S03]  /*144f0*/  SHF.R.S32.HI R2, RZ, 0x1f, R6 ;  /* 0x0000001fff027819 */ /* 0x010fe60000011406 */
[----:B------:R-:W-:Y:S02]  /*14500*/  IMAD.IADD R5, R5, 0x1, R0 ;  /* 0x0000000105057824 */ /* 0x000fe400078e0200 */
[----:B------:R-:W-:Y:S02]  /*14510*/  IMAD R2, R2, c[0x0][0x218], RZ ;  /* 0x0000860002027a24 */ /* 0x000fe400078e02ff */
        /* <DEDUP_REMOVED lines=8> */
[----:B------:R-:W4:Y:S04]  /*145a0*/  SHFL.IDX PT, R5, R0, RZ, 0x181f ;  /* 0x00181fff00057589 */ /* 0x000f2800000e0000 */
[----:B------:R-:W5:Y:S04]  /*145b0*/  SHFL.IDX PT, R8, R0, 0x1, 0x181f ;  /* 0x00381f0000087f89 */ /* 0x000f6800000e0000 */
[----:B------:R-:W-:Y:S04]  /*145c0*/  SHFL.IDX PT, R11, R0, 0x2, 0x181f ;  /* 0x00581f00000b7f89 */ /* 0x000fe800000e0000 */
[----:B------:R-:W-:Y:S04]  /*145d0*/  SHFL.IDX PT, R22, R0, 0x3, 0x181f ;  /* 0x00781f0000167f89 */ /* 0x000fe800000e0000 */
[----:B------:R-:W-:Y:S01]  /*145e0*/  SHFL.IDX PT, R21, R0, 0x4, 0x181f ;  /* 0x00981f0000157f89 */ /* 0x000fe200000e0000 */
[-C--:B-1----:R-:W-:Y:S03]  /*145f0*/  IADD3 R6, P1, R6, R247.reuse, RZ ;  /* 0x000000f706067210 */ /* 0x082fe60007f3e0ff */
[----:B------:R-:W-:Y:S01]  /*14600*/  SHFL.IDX PT, R20, R0, 0x5, 0x181f ;  /* 0x00b81f0000147f89 */ /* 0x000fe200000e0000 */
[-C--:B---3--:R-:W-:Y:S03]  /*14610*/  IADD3 R4, P0, R4, R247.reuse, RZ ;  /* 0x000000f704047210 */ /* 0x088fe60007f1e0ff */
[----:B------:R1:W-:Y:S01]  /*14620*/  SHFL.IDX PT, R15, R0, 0x6, 0x181f ;  /* 0x00d81f00000f7f89 */ /* 0x0003e200000e0000 */
[--C-:B----4-:R-:W-:Y:S03]  /*14630*/  IMAD.X R7, R5, 0x1, R246.reuse, P1 ;  /* 0x0000000105077824 */ /* 0x110fe600008e06f6 */
[----:B------:R-:W3:Y:S01]  /*14640*/  SHFL.IDX PT, R12, R2, 0x2, 0x181f ;  /* 0x00581f00020c7f89 */ /* 0x000ee200000e0000 */
[--C-:B-----5:R-:W-:Y:S03]  /*14650*/  IMAD.X R5, R8, 0x1, R246.reuse, P0 ;  /* 0x0000000108057824 */ /* 0x120fe600000e06f6 */
[----:B------:R-:W4:Y:S04]  /*14660*/  SHFL.IDX PT, R10, R2, 0x3, 0x181f ;  /* 0x00781f00020a7f89 */ /* 0x000f2800000e0000 */
[----:B------:R-:W5:Y:S04]  /*14670*/  SHFL.IDX PT, R9, R2, 0x4, 0x181f ;  /* 0x00981f0002097f89 */ /* 0x000f6800000e0000 */
[----:B------:R-:W2:Y:S04]  /*14680*/  SHFL.IDX PT, R14, R2, 0x5, 0x181f ;  /* 0x00b81f00020e7f89 */ /* 0x000ea800000e0000 */
[----:B------:R-:W2:Y:S01]  /*14690*/  SHFL.IDX PT, R2, R2, 0x6, 0x181f ;  /* 0x00d81f0002027f89 */ /* 0x000ea200000e0000 */
[----:B-1----:R-:W-:Y:S05]  /*146a0*/  IADD3 R0, R248, 0x100, RZ ;  /* 0x00000100f8007810 */ /* 0x002fea0007ffe0ff */
[----:B------:R2:W-:Y:S01]  /*146b0*/  LDGSTS.E.BYPASS.LTC128B.128 [R0], [R6.64], !P6 ;  /* 0x0000000006007fae */ /* 0x0005e2000f101d56 */
[-C--:B---3--:R-:W-:Y:S03]  /*146c0*/  IADD3 R12, P0, R12, R247.reuse, RZ ;  /* 0x000000f70c0c7210 */ /* 0x088fe60007f1e0ff */
[----:B------:R1:W-:Y:S01]  /*146d0*/  LDGSTS.E.BYPASS.LTC128B.128 [R0+0x800], [R4.64], !P6 ;  /* 0x0080000004007fae */ /* 0x0003e2000f101d56 */
[-C--:B----4-:R-:W-:Y:S01]  /*146e0*/  IADD3 R10, P3, R10, R247.reuse, RZ ;  /* 0x000000f70a0a7210 */ /* 0x090fe20007f7e0ff */
[--C-:B------:R-:W-:Y:S01]  /*146f0*/  IMAD.X R13, R11, 0x1, R246.reuse, P0 ;  /* 0x000000010b0d7824 */ /* 0x100fe200000e06f6 */
[-C--:B-----5:R-:W-:Y:S03]  /*14700*/  IADD3 R8, P2, R9, R247.reuse, RZ ;  /* 0x000000f709087210 */ /* 0x0a0fe60007f5e0ff */
[--C-:B------:R-:W-:Y:S01]  /*14710*/  IMAD.X R11, R22, 0x1, R246.reuse, P3 ;  /* 0x00000001160b7824 */ /* 0x100fe200018e06f6 */
[----:B------:R3:W-:Y:S01]  /*14720*/  LDGSTS.E.BYPASS.LTC128B.128 [R0+0x1000], [R12.64], !P6 ;  /* 0x010000000c007fae */ /* 0x0007e2000f101d56 */
[--C-:B------:R-:W-:Y:S03]  /*14730*/  IMAD.X R9, R21, 0x1, R246.reuse, P2 ;  /* 0x0000000115097824 */ /* 0x100fe600010e06f6 */
[----:B------:R3:W-:Y:S04]  /*14740*/  LDGSTS.E.BYPASS.LTC128B.128 [R0+0x1800], [R10.64], !P6 ;  /* 0x018000000a007fae */ /* 0x0007e8000f101d56 */
[----:B------:R3:W-:Y:S01]  /*14750*/  LDGSTS.E.BYPASS.LTC128B.128 [R0+0x2000], [R8.64], !P6 ;  /* 0x0200000008007fae */ /* 0x0007e2000f101d56 */
[-C--:B--2---:R-:W-:Y:S02]  /*14760*/  IADD3 R6, P1, R14, R247.reuse, RZ ;  /* 0x000000f70e067210 */ /* 0x084fe40007f3e0ff */
[----:B-1----:R-:W-:Y:S03]  /*14770*/  IADD3 R4, P0, R2, R247, RZ ;  /* 0x000000f702047210 */ /* 0x002fe60007f1e0ff */
[--C-:B------:R-:W-:Y:S02]  /*14780*/  IMAD.X R7, R20, 0x1, R246.reuse, P1 ;  /* 0x0000000114077824 */ /* 0x100fe400008e06f6 */
[----:B------:R-:W-:Y:S03]  /*14790*/  IMAD.X R5, R15, 0x1, R246, P0 ;  /* 0x000000010f057824 */ /* 0x000fe600000e06f6 */
[----:B------:R3:W-:Y:S04]  /*147a0*/  LDGSTS.E.BYPASS.LTC128B.128 [R0+0x2800], [R6.64], !P6 ;  /* 0x0280000006007fae */ /* 0x0007e8000f101d56 */
[----:B------:R3:W-:Y:S02]  /*147b0*/  LDGSTS.E.BYPASS.LTC128B.128 [R0+0x3000], [R4.64], !P6 ;  /* 0x0300000004007fae */ /* 0x0007e4000f101d56 */
.L_x_785:
[-C--:B-1-34-:R-:W-:Y:S01]  /*147c0*/  HMMA.16816.F32.BF16 R4, R112, R16.reuse, RZ ;  /* 0x000000107004723c */ /* 0x09afe200000418ff */
        /* <DEDUP_REMOVED lines=64> */
[----:B------:R-:W2:Y:S07]  /*14bd0*/  LDSM.16.M88.4 R196, [R234+0x5900] ;  /* 0x00590000eac4783b */ /* 0x000eae0000000200 */
[----:B------:R-:W-:Y:S01]  /*14be0*/  HMMA.16816.F32.BF16 R112, R188, R222, R112 ;  /* 0x000000debc70723c */ /* 0x000fe20000041870 */
[----:B------:R-:W2:Y:S07]  /*14bf0*/  LDSM.16.M88.4 R188, [R234+0x6100] ;  /* 0x00610000eabc783b */ /* 0x000eae0000000200 */
[-C--:B-1----:R-:W-:Y:S01]  /*14c00*/  HMMA.16816.F32.BF16 R4, R136, R192.reuse, R4 ;  /* 0x000000c08804723c */ /* 0x082fe20000041804 */
[----:B------:R-:W-:Y:S07]  /*14c10*/  LDSM.16.M88.4 R220, [R233+0x1800] ;  /* 0x00180000e9dc783b */ /* 0x000fee0000000200 */
[C---:B---3--:R-:W-:Y:S08]  /*14c20*/  HMMA.16816.F32.BF16 R8, R200.reuse, R192, R8 ;  /* 0x000000c0c808723c */ /* 0x048ff00000041808 */
[-C--:B------:R-:W-:Y:S08]  /*14c30*/  HMMA.16816.F32.BF16 R12, R200, R194.reuse, R12 ;  /* 0x000000c2c80c723c */ /* 0x080ff0000004180c */
[C---:B------:R-:W-:Y:S01]  /*14c40*/  HMMA.16816.F32.BF16 R16, R136.reuse, R194, R16 ;  /* 0x000000c28810723c */ /* 0x040fe20000041810 */
[----:B------:R-:W1:Y:S07]  /*14c50*/  LDSM.16.M88.4 R192, [R234+0x6900] ;  /* 0x00690000eac0783b */ /* 0x000e6e0000000200 */
        /* <DEDUP_REMOVED lines=9> */
[----:B------:R-:W-:Y:S07]  /*14cf0*/  LDSM.16.M88.4 R208, [R237+0x9100] ;  /* 0x00910000edd0783b */ /* 0x000fee0000000200 */
[-C--:B--2---:R-:W-:Y:S08]  /*14d00*/  HMMA.16816.F32.BF16 R52, R136, R212.reuse, R52 ;  /* 0x000000d48834723c */ /* 0x084ff00000041834 */
        /* <DEDUP_REMOVED lines=14> */
[-C--:B-1----:R-:W-:Y:S08]  /*14df0*/  HMMA.16816.F32.BF16 R100, R136, R192.reuse, R100 ;  /* 0x000000c08864723c */ /* 0x082ff00000041864 */
[C---:B------:R-:W-:Y:S08]  /*14e00*/  HMMA.16816.F32.BF16 R104, R200.reuse, R192, R104 ;  /* 0x000000c0c868723c */ /* 0x040ff00000041868 */
[-C--:B------:R-:W-:Y:S01]  /*14e10*/  HMMA.16816.F32.BF16 R108, R200, R194.reuse, R108 ;  /* 0x000000c2c86c723c */ /* 0x080fe2000004186c */
[----:B------:R-:W1:Y:S07]  /*14e20*/  LDSM.16.M88.4 R200, [R233+0x2800] ;  /* 0x00280000e9c8783b */ /* 0x000e6e0000000200 */
[----:B------:R-:W-:Y:S01]  /*14e30*/  HMMA.16816.F32.BF16 R112, R136, R194, R112 ;  /* 0x000000c28870723c */ /* 0x000fe20000041870 */
[----:B------:R-:W4:Y:S01]  /*14e40*/  LDSM.16.M88.4 R136, [R233+0x3000] ;  /* 0x00300000e988783b */ /* 0x000f220000000200 */
[----:B------:R-:W-:Y:S06]  /*14e50*/  DEPBAR.LE SB0, 0x0 ;  /* 0x000080000000791a */ /* 0x000fec0000000000 */
[-C--:B--2---:R-:W-:Y:S01]  /*14e60*/  HMMA.16816.F32.BF16 R4, R196, R204.reuse, R4 ;  /* 0x000000ccc404723c */ /* 0x084fe20000041804 */
[----:B------:R-:W-:Y:S07]  /*14e70*/  BAR.SYNC.DEFER_BLOCKING 0x0 ;  /* 0x0000000000007b1d */ /* 0x000fee0000010000 */
        /* <DEDUP_REMOVED lines=29> */
[----:B------:R-:W-:Y:S01]  /*15050*/  IMAD.MOV.U32 R2, RZ, RZ, c[0x0][0x2b8] ;  /* 0x0000ae00ff027624 */ /* 0x000fe200078e00ff */
[----:B------:R-:W-:Y:S01]  /*15060*/  UIMAD UR10, UR12, 0x70, UR18 ;  /* 0x000000700c0a78a4 */ /* 0x000fe2000f8e0212 */
[----:B------:R-:W-:Y:S03]  /*15070*/  IMAD.MOV.U32 R138, RZ, RZ, RZ ;  /* 0x000000ffff8a7224 */ /* 0x000fe600078e00ff */
[----:B------:R-:W-:Y:S02]  /*15080*/  ISETP.NE.AND P2, PT, R2, 0x1, PT ;  /* 0x000000010200780c */ /* 0x000fe40003f45270 */
[----:B------:R-:W-:Y:S05]  /*15090*/  IMAD.U32 R2, RZ, RZ, UR10 ;  /* 0x0000000aff027e24 */ /* 0x000fea000f8e00ff */
[----:B--2---:R-:W-:Y:S02]  /*150a0*/  IADD3 R2, R2, -0x70, R0 ;  /* 0xffffff9002027810 */ /* 0x004fe40007ffe000 */
[----:B------:R-:W-:Y:S04]  /*150b0*/  ISETP.GT.AND P1, PT, R0, 0x6f, PT ;  /* 0x0000006f0000780c */ /* 0x000fe80003f24270 */
        /* <DEDUP_REMOVED lines=9> */
[----:B------:R-:W-:Y:S01]  /*15150*/  STL [R1+0x4], R139 ;  /* 0x0000048b01007387 */ /* 0x000fe20000100800 */
[----:B------:R-:W-:Y:S03]  /*15160*/  SHF.R.S32.HI R0, RZ, 0x1f, R139 ;  /* 0x0000001fff007819 */ /* 0x000fe6000001148b */
[----:B------:R1:W2:Y:S02]  /*15170*/  @!P1 LDG.E R138, [R136.64] ;  /* 0x00000016888a9981 */ /* 0x0002a4000c1e1900 */
[----:B------:R-:W-:Y:S04]  /*15180*/  IMAD R0, R0, c[0x0][0x1e0], RZ ;  /* 0x0000780000007a24 */ /* 0x000fe800078e02ff */
[C---:B------:R-:W-:Y:S02]  /*15190*/  IMAD R0, R139.reuse, c[0x0][0x1e4], R0 ;  /* 0x000079008b007a24 */ /* 0x040fe400078e0200 */
[----:B-1----:R-:W-:Y:S04]  /*151a0*/  IMAD.WIDE.U32 R136, R139, c[0x0][0x1e0], RZ ;  /* 0x000078008b887a25 */ /* 0x002fe800078e00ff */
[----:B------:R-:W-:Y:S01]  /*151b0*/  IMAD.IADD R137, R137, 0x1, R0 ;  /* 0x0000000189897824 */ /* 0x000fe200078e0200 */
[----:B--2---:R-:W-:Y:S01]  /*151c0*/  STL [R1], R138 ;  /* 0x0000008a01007387 */ /* 0x004fe20000100800 */
[----:B------:R-:W-:Y:S02]  /*151d0*/  SHF.R.S32.HI R2, RZ, 0x1f, R138 ;  /* 0x0000001fff027819 */ /* 0x000fe4000001148a */
        /* <DEDUP_REMOVED lines=38> */
[--C-:B-1----:R-:W-:Y:S02]  /*15440*/  IMAD.X R139, R194, 0x1, R246.reuse, P1 ;  /* 0x00000001c28b7824 */ /* 0x102fe400008e06f6 */
[----:B------:R-:W-:Y:S03]  /*15450*/  IMAD.X R137, R0, 0x1, R246, P0 ;  /* 0x0000000100897824 */ /* 0x000fe600000e06f6 */
[----:B------:R2:W-:Y:S04]  /*15460*/  LDGSTS.E.BYPASS.LTC128B.128 [R248+0x6100], [R138.64], !P6 ;  /* 0x061000008af87fae */ /* 0x0005e8000f101d56 */
[----:B------:R2:W-:Y:S02]  /*15470*/  LDGSTS.E.BYPASS.LTC128B.128 [R248+0x6900], [R136.64], !P6 ;  /* 0x0690000088f87fae */ /* 0x0005e4000f101d56 */
.L_x_786:
        /* <DEDUP_REMOVED lines=20> */
[----:B------:R-:W-:Y:S08]  /*155c0*/  SHFL.IDX PT, R135, R0, RZ, 0x1c1f ;  /* 0x001c1fff00877589 */ /* 0x000ff000000e0000 */
[----:B------:R-:W-:Y:S08]  /*155d0*/  SHFL.IDX PT, R138, R0, 0x2, 0x1c1f ;  /* 0x005c1f00008a7f89 */ /* 0x000ff000000e0000 */
[----:B------:R-:W-:Y:S08]  /*155e0*/  SHFL.IDX PT, R137, R0, 0x3, 0x1c1f ;  /* 0x007c1f0000897f89 */ /* 0x000ff000000e0000 */
[----:B------:R3:W4:Y:S02]  /*155f0*/  SHFL.IDX PT, R2, R0, 0x1, 0x1c1f ;  /* 0x003c1f0000027f89 */ /* 0x00072400000e0000 */
[----:B---3--:R-:W-:Y:S05]  /*15600*/  IMAD.U32 R0, RZ, RZ, UR10 ;  /* 0x0000000aff007e24 */ /* 0x008fea000f8e00ff */
[----:B--2---:R-:W-:Y:S04]  /*15610*/  IADD3 R0, -R139, 0x1, R0 ;  /* 0x000000018b007810 */ /* 0x004fe80007ffe100 */
[----:B------:R-:W-:Y:S05]  /*15620*/  IADD3 R136, -R136, UR14, R0 ;  /* 0x0000000e88887c10 */ /* 0x000fea000fffe100 */
[C---:B----4-:R-:W-:Y:S02]  /*15630*/  IMAD.IADD R2, R136.reuse, 0x1, R2 ;  /* 0x0000000188027824 */ /* 0x050fe400078e0202 */
[C---:B------:R-:W-:Y:S02]  /*15640*/  IMAD.IADD R135, R136.reuse, 0x1, R135 ;  /* 0x0000000188877824 */ /* 0x040fe400078e0287 */
[----:B------:R-:W-:Y:S01]  /*15650*/  IMAD.IADD R0, R136, 0x1, R138 ;  /* 0x0000000188007824 */ /* 0x000fe200078e028a */
[----:B------:R-:W-:Y:S01]  /*15660*/  ISETP.GT.AND P1, PT, R2, RZ, PT ;  /* 0x000000ff0200720c */ /* 0x000fe20003f24270 */
[----:B------:R-:W-:Y:S01]  /*15670*/  IMAD.IADD R136, R136, 0x1, R137 ;  /* 0x0000000188887824 */ /* 0x000fe200078e0289 */
[----:B------:R-:W-:Y:S02]  /*15680*/  ISETP.GT.AND P0, PT, R2, 0x1, PT ;  /* 0x000000010200780c */ /* 0x000fe40003f04270 */
        /* <DEDUP_REMOVED lines=25> */
[----:B------:R-:W-:Y:S02]  /*15820*/  ISETP.GT.AND P3, PT, R135, RZ, PT ;  /* 0x000000ff8700720c */ /* 0x000fe40003f64270 */
[----:B------:R-:W-:Y:S02]  /*15830*/  FSEL R33, R33, -INF , P2 ;  /* 0xff80000021217808 */ /* 0x000fe40001000000 */
[----:B------:R-:W-:Y:S02]  /*15840*/  ISETP.GT.AND P2, PT, R135, 0x21, PT ;  /* 0x000000218700780c */ /* 0x000fe40003f44270 */
[C---:B------:R-:W-:Y:S02]  /*15850*/  ISETP.GT.AND P1, PT, R2.reuse, 0x28, PT ;  /* 0x000000280200780c */ /* 0x040fe40003f24270 */
[----:B------:R-:W-:Y:S02]  /*15860*/  ISETP.GT.AND P0, PT, R2, 0x29, PT ;  /* 0x000000290200780c */ /* 0x000fe40003f04270 */
[----:B------:R-:W-:Y:S02]  /*15870*/  FSEL R37, R37, -INF , P2 ;  /* 0xff80000025257808 */ /* 0x000fe40001000000 */
[----:B------:R-:W-:Y:S02]  /*15880*/  FSEL R138, R4, -INF , P3 ;  /* 0xff800000048a7808 */ /* 0x000fe40001800000 */
        /* <DEDUP_REMOVED lines=10> */
[----:B------:R-:W-:Y:S02]  /*15930*/  FSEL R49, R49, -INF , P2 ;  /* 0xff80000031317808 */ /* 0x000fe40001000000 */
[C---:B------:R-:W-:Y:S02]  /*15940*/  ISETP.GT.AND P2, PT, R135.reuse, 0x31, PT ;  /* 0x000000318700780c */ /* 0x040fe40003f44270 */
[C---:B------:R-:W-:Y:S02]  /*15950*/  ISETP.GT.AND P1, PT, R136.reuse, RZ, PT ;  /* 0x000000ff8800720c */ /* 0x040fe40003f24270 */
        /* <DEDUP_REMOVED lines=13> */
[----:B------:R-:W-:Y:S02]  /*15a30*/  FMNMX.FTZ R137, R138, R3, !PT ;  /* 0x000000038a897209 */ /* 0x000fe40007810000 */
[----:B------:R-:W-:Y:S02]  /*15a40*/  FSEL R9, R9, -INF , P2 ;  /* 0xff80000009097808 */ /* 0x000fe40001000000 */
[C---:B------:R-:W-:Y:S02]  /*15a50*/  ISETP.GT.AND P2, PT, R135.reuse, 0x39, PT ;  /* 0x000000398700780c */ /* 0x040fe40003f44270 */
[C---:B------:R-:W-:Y:S02]  /*15a60*/  ISETP.GT.AND P1, PT, R136.reuse, 0x8, PT ;  /* 0x000000088800780c */ /* 0x040fe40003f24270 */
[----:B------:R-:W-:Y:S02]  /*15a70*/  ISETP.GT.AND P0, PT, R136, 0x9, PT ;  /* 0x000000098800780c */ /* 0x000fe40003f04270 */
        /* <DEDUP_REMOVED lines=19> */
[C---:B------:R-:W-:Y:S02]  /*15bb0*/  ISETP.GT.AND P3, PT, R0.reuse, RZ, PT ;  /* 0x000000ff0000720c */ /* 0x040fe40003f64270 */
[----:B------:R-:W-:Y:S02]  /*15bc0*/  FSEL R198, R69, -INF , P2 ;  /* 0xff80000045c67808 */ /* 0x000fe40001000000 */
[----:B------:R-:W-:Y:S02]  /*15bd0*/  ISETP.GT.AND P2, PT, R0, 0x11, PT ;  /* 0x000000110000780c */ /* 0x000fe40003f44270 */
[----:B------:R-:W-:Y:S02]  /*15be0*/  FMNMX.FTZ R137, R17, R137, !PT ;  /* 0x0000008911897209 */ /* 0x000fe40007810000 */
[----:B------:R-:W-:Y:S02]  /*15bf0*/  FSEL R26, R26, -INF , P1 ;  /* 0xff8000001a1a7808 */ /* 0x000fe40000800000 */
[----:B------:R-:W-:Y:S02]  /*15c00*/  FSEL R27, R27, -INF , P0 ;  /* 0xff8000001b1b7808 */ /* 0x000fe40000000000 */
[C---:B------:R-:W-:Y:S02]  /*15c10*/  ISETP.GT.AND P1, PT, R2.reuse, 0x48, PT ;  /* 0x000000480200780c */ /* 0x040fe40003f24270 */
        /* <DEDUP_REMOVED lines=46> */
[----:B------:R-:W-:Y:S02]  /*15f00*/  FSEL R81, R97, -INF , P2 ;  /* 0xff80000061517808 */ /* 0x000fe40001000000 */
[----:B------:R-:W-:Y:S02]  /*15f10*/  FMNMX.FTZ R137, R37, R137, !PT ;  /* 0x0000008925897209 */ /* 0x000fe40007810000 */
[----:B------:R-:W-:Y:S02]  /*15f20*/  FSEL R208, R80, -INF , P3 ;  /* 0xff80000050d07808 */ /* 0x000fe40001800000 */
[----:B------:R-:W-:Y:S02]  /*15f30*/  FSEL R80, R47, -INF , P0 ;  /* 0xff8000002f507808 */ /* 0x000fe40000000000 */
[----:B------:R-:W-:Y:S02]  /*15f40*/  ISETP.GT.AND P2, PT, R0, 0x29, PT ;  /* 0x000000290000780c */ /* 0x000fe40003f44270 */
        /* <DEDUP_REMOVED lines=11> */
[----:B------:R-:W-:Y:S02]  /*16000*/  ISETP.GT.AND P0, PT, R2, 0x69, PT ;  /* 0x000000690200780c */ /* 0x000fe40003f04270 */
[----:B------:R-:W-:Y:S02]  /*16010*/  FSEL R226, R101, -INF , P2 ;  /* 0xff80000065e27808 */ /* 0x000fe40001000000 */
[----:B------:R-:W-:Y:S02]  /*16020*/  FSEL R101, R58, -INF , P1 ;  /* 0xff8000003a657808 */ /* 0x000fe40000800000 */
[----:B------:R-:W-:Y:S02]  /*16030*/  ISETP.GT.AND P1, PT, R2, 0x68, PT ;  /* 0x000000680200780c */ /* 0x000fe40003f24270 */
[----:B------:R-:W-:Y:S02]  /*16040*/  FMNMX.FTZ R137, R49, R137, !PT ;  /* 0x0000008931897209 */ /* 0x000fe40007810000 */
[----:B------:R-:W-:Y:S02]  /*16050*/  FMNMX.FTZ R2, R188, R132, !PT ;  /* 0x00000084bc027209 */ /* 0x000fe40007810000 */
[----:B------:R-:W-:Y:S02]  /*16060*/  ISETP.GT.AND P3, PT, R0, 0x18, PT ;  /* 0x000000180000780c */ /* 0x000fe40003f64270 */
[----:B------:R-:W-:Y:S02]  /*16070*/  FMNMX.FTZ R137, R189, R137, !PT ;  /* 0x00000089bd897209 */ /* 0x000fe40007810000 */
[----:B------:R-:W-:Y:S02]  /*16080*/  FMNMX.FTZ R2, R7, R2, !PT ;  /* 0x0000000207027209 */ /* 0x000fe40007810000 */
[----:B------:R-:W-:Y:S02]  /*16090*/  FSEL R28, R28, -INF , P3 ;  /* 0xff8000001c1c7808 */ /* 0x000fe40001800000 */
        /* <DEDUP_REMOVED lines=24> */
[----:B------:R-:W-:Y:S01]  /*16220*/  FSEL R98, R56, -INF , P3 ;  /* 0xff80000038627808 */ /* 0x000fe20001800000 */
[----:B------:R-:W-:Y:S01]  /*16230*/  IMAD.MOV.U32 R56, RZ, RZ, R84 ;  /* 0x000000ffff387224 */ /* 0x000fe200078e0054 */
        /* <DEDUP_REMOVED lines=18> */
[----:B------:R-:W-:Y:S02]  /*16360*/  ISETP.GT.AND P3, PT, R135, 0x68, PT ;  /* 0x000000688700780c */ /* 0x000fe40003f64270 */
[----:B------:R-:W-:Y:S02]  /*16370*/  FMNMX.FTZ R137, R251, R137, !PT ;  /* 0x00000089fb897209 */ /* 0x000fe40007810000 */
[----:B------:R-:W-:Y:S02]  /*16380*/  FMNMX.FTZ R2, R192, R2, !PT ;  /* 0x00000002c0027209 */ /* 0x000fe40007810000 */
[----:B------:R-:W-:Y:S02]  /*16390*/  FMNMX.FTZ R5, R11, R5, !PT ;  /* 0x000000050b057209 */ /* 0x000fe40007810000 */
[----:B------:R-:W-:Y:S02]  /*163a0*/  FMNMX.FTZ R4, R29, R4, !PT ;  /* 0x000000041d047209 */ /* 0x000fe40007810000 */
[----:B------:R-:W-:Y:S02]  /*163b0*/  FSEL R99, R57, -INF , P2 ;  /* 0xff80000039637808 */ /* 0x000fe40001000000 */
        /* <DEDUP_REMOVED lines=25> */
[----:B------:R-:W-:Y:S02]  /*16550*/  ISETP.GT.AND P2, PT, R0, 0x39, PT ;  /* 0x000000390000780c */ /* 0x000fe40003f44270 */
[----:B------:R-:W-:Y:S02]  /*16560*/  FMNMX.FTZ R4, R99, R4, !PT ;  /* 0x0000000463047209 */ /* 0x000fe40007810000 */
[----:B------:R-:W-:Y:S02]  /*16570*/  FSEL R100, R60, -INF , P3 ;  /* 0xff8000003c647808 */ /* 0x000fe40001800000 */
        /* <DEDUP_REMOVED lines=18> */
[----:B------:R-:W-:Y:S02]  /*166a0*/  FMNMX.FTZ R5, R80, R5, !PT ;  /* 0x0000000550057209 */ /* 0x000fe40007810000 */
[C---:B------:R-:W-:Y:S02]  /*166b0*/  ISETP.GT.AND P0, PT, R136.reuse, 0x39, PT ;  /* 0x000000398800780c */ /* 0x040fe40003f04270 */
[----:B------:R-:W-:Y:S02]  /*166c0*/  ISETP.GT.AND P1, PT, R136, 0x38, PT ;  /* 0x000000388800780c */ /* 0x000fe40003f24270 */
[----:B--2---:R-:W-:Y:S02]  /*166d0*/  FMNMX.FTZ R137, R6, R137, !PT ;  /* 0x0000008906897209 */ /* 0x004fe40007810000 */
[----:B------:R-:W-:Y:S02]  /*166e0*/  ISETP.GT.AND P2, PT, R0, 0x49, PT ;  /* 0x000000490000780c */ /* 0x000fe40003f44270 */
[----:B------:R-:W-:Y:S01]  /*166f0*/  FSEL R203, R76, -INF , P3 ;  /* 0xff8000004ccb7808 */ /* 0x000fe20001800000 */
[----:B------:R-:W2:Y:S01]  /*16700*/  SHFL.BFLY PT, R6, R137, 0x1, 0x1f ;  /* 0x0c201f0089067f89 */ /* 0x000ea200000e0000 */
[----:B------:R-:W-:Y:S02]  /*16710*/  FMNMX.FTZ R4, R115, R4, !PT ;  /* 0x0000000473047209 */ /* 0x000fe40007810000 */
[----:B------:R-:W-:Y:S02]  /*16720*/  FMNMX.FTZ R2, R212, R2, !PT ;  /* 0x00000002d4027209 */ /* 0x000fe40007810000 */
[----:B------:R-:W-:Y:S02]  /*16730*/  FSEL R113, R63, -INF , P0 ;  /* 0xff8000003f717808 */ /* 0x000fe40000000000 */
[----:B------:R-:W-:Y:S02]  /*16740*/  FSEL R112, R62, -INF , P1 ;  /* 0xff8000003e707808 */ /* 0x000fe40000800000 */
[----:B------:R-:W-:Y:S02]  /*16750*/  FMNMX.FTZ R5, R101, R5, !PT ;  /* 0x0000000565057209 */ /* 0x000fe40007810000 */
[C---:B------:R-:W-:Y:S02]  /*16760*/  ISETP.GT.AND P1, PT, R136.reuse, 0x40, PT ;  /* 0x000000408800780c */ /* 0x040fe40003f24270 */
[----:B------:R-:W-:Y:S02]  /*16770*/  ISETP.GT.AND P0, PT, R136, 0x41, PT ;  /* 0x000000418800780c */ /* 0x000fe40003f04270 */
[----:B------:R-:W-:Y:S02]  /*16780*/  FSEL R205, R77, -INF , P2 ;  /* 0xff8000004dcd7808 */ /* 0x000fe40001000000 */
[----:B------:R-:W-:Y:S02]  /*16790*/  ISETP.GT.AND P3, PT, R0, 0x50, PT ;  /* 0x000000500000780c */ /* 0x000fe40003f64270 */
        /* <DEDUP_REMOVED lines=15> */
[----:B------:R-:W-:Y:S02]  /*16890*/  FMNMX.FTZ R5, R112, R5, !PT ;  /* 0x0000000570057209 */ /* 0x000fe40007810000 */
[----:B------:R-:W-:Y:S02]  /*168a0*/  FSEL R89, R89, -INF , P2 ;  /* 0xff80000059597808 */ /* 0x000fe40001000000 */
[----:B------:R-:W-:Y:S02]  /*168b0*/  FMNMX.FTZ R4, R88, R4, !PT ;  /* 0x0000000458047209 */ /* 0x000fe40007810000 */
[----:B------:R-:W-:Y:S02]  /*168c0*/  FMNMX.FTZ R2, R83, R2, !PT ;  /* 0x0000000253027209 */ /* 0x000fe40007810000 */
[----:B------:R-:W-:Y:S02]  /*168d0*/  FSEL R90, R90, -INF , P1 ;  /* 0xff8000005a5a7808 */ /* 0x000fe40000800000 */
[----:B------:R-:W-:Y:S02]  /*168e0*/  FSEL R91, R91, -INF , P0 ;  /* 0xff8000005b5b7808 */ /* 0x000fe40000000000 */
[C---:B------:R-:W-:Y:S02]  /*168f0*/  ISETP.GT.AND P1, PT, R0.reuse, 0x58, PT ;  /* 0x000000580000780c */ /* 0x040fe40003f24270 */
[C---:B------:R-:W-:Y:S02]  /*16900*/  ISETP.GT.AND P0, PT, R0.reuse, 0x59, PT ;  /* 0x000000590000780c */ /* 0x040fe40003f04270 */
[C---:B------:R-:W-:Y:S02]  /*16910*/  ISETP.GT.AND P3, PT, R0.reuse, 0x60, PT ;  /* 0x000000600000780c */ /* 0x040fe40003f64270 */
[C---:B------:R-:W-:Y:S02]  /*16920*/  ISETP.GT.AND P5, PT, R0.reuse, 0x61, PT ;  /* 0x000000610000780c */ /* 0x040fe40003fa4270 */
[C---:B------:R-:W-:Y:S02]  /*16930*/  ISETP.GT.AND P4, PT, R0.reuse, 0x68, PT ;  /* 0x000000680000780c */ /* 0x040fe40003f84270 */
[----:B------:R-:W-:Y:S02]  /*16940*/  ISETP.GT.AND P2, PT, R0, 0x69, PT ;  /* 0x000000690000780c */ /* 0x000fe40003f44270 */
[----:B------:R-:W-:Y:S02]  /*16950*/  FMNMX.FTZ R0, R113, R5, !PT ;  /* 0x0000000571007209 */ /* 0x000fe40007810000 */
[----:B------:R-:W-:Y:S02]  /*16960*/  FMNMX.FTZ R135, R89, R4, !PT ;  /* 0x0000000459877209 */ /* 0x000fe40007810000 */
[----:B------:R-:W3:Y:S01]  /*16970*/  SHFL.BFLY PT, R4, R2, 0x2, 0x1f ;  /* 0x0c401f0002047f89 */ /* 0x000ee200000e0000 */
[----:B------:R-:W-:Y:S02]  /*16980*/  FMNMX.FTZ R0, R201, R0, !PT ;  /* 0x00000000c9007209 */ /* 0x000fe40007810000 */
[----:B--2---:R-:W-:Y:S02]  /*16990*/  FMNMX.FTZ R137, R137, R6, !PT ;  /* 0x0000000689897209 */ /* 0x004fe40007810000 */
[----:B------:R-:W-:Y:S02]  /*169a0*/  FMNMX.FTZ R0, R202, R0, !PT ;  /* 0x00000000ca007209 */ /* 0x000fe40007810000 */
[----:B------:R-:W-:Y:S01]  /*169b0*/  FSEL R250, R92, -INF , P1 ;  /* 0xff8000005cfa7808 */ /* 0x000fe20000800000 */
[----:B------:R-:W-:Y:S01]  /*169c0*/  FMUL.FTZ R92, R137, c[0x0][0x2d0] ;  /* 0x0000b400895c7a20 */ /* 0x000fe20000410000 */
[----:B------:R-:W-:Y:S02]  /*169d0*/  FMNMX.FTZ R0, R206, R0, !PT ;  /* 0x00000000ce007209 */ /* 0x000fe40007810000 */
[----:B------:R-:W-:Y:S02]  /*169e0*/  FSEL R223, R105, -INF , P5 ;  /* 0xff80000069df7808 */ /* 0x000fe40002800000 */
[----:B------:R-:W-:Y:S02]  /*169f0*/  FMNMX.FTZ R0, R209, R0, !PT ;  /* 0x00000000d1007209 */ /* 0x000fe40007810000 */
[----:B------:R-:W-:Y:S02]  /*16a00*/  FSEL R105, R109, -INF , P2 ;  /* 0xff8000006d697808 */ /* 0x000fe40001000000 */
[----:B------:R-:W-:Y:S02]  /*16a10*/  FSETP.NEU.FTZ.AND P2, PT, R137, -INF , PT ;  /* 0xff8000008900780b */ /* 0x000fe40003f5d000 */
[----:B------:R-:W-:Y:S02]  /*16a20*/  FMNMX.FTZ R0, R90, R0, !PT ;  /* 0x000000005a007209 */ /* 0x000fe40007810000 */
[----:B------:R-:W-:Y:S02]  /*16a30*/  ISETP.GT.AND P1, PT, R136, 0x58, PT ;  /* 0x000000588800780c */ /* 0x000fe40003f24270 */
[----:B------:R-:W-:Y:S02]  /*16a40*/  FSEL R92, R92, RZ, P2 ;  /* 0x000000ff5c5c7208 */ /* 0x000fe40001000000 */
[----:B------:R-:W-:Y:S02]  /*16a50*/  FMNMX.FTZ R0, R91, R0, !PT ;  /* 0x000000005b007209 */ /* 0x000fe40007810000 */
[----:B------:R-:W-:Y:S02]  /*16a60*/  FSEL R204, R94, -INF , P1 ;  /* 0xff8000005ecc7808 */ /* 0x000fe40000800000 */
[----:B---3--:R-:W-:Y:S02]  /*16a70*/  FMNMX.FTZ R2, R2, R4, !PT ;  /* 0x0000000402027209 */ /* 0x008fe40007810000 */
[----:B------:R-:W-:Y:S01]  /*16a80*/  FMNMX.FTZ R4, R204, R0, !PT ;  /* 0x00000000cc047209 */ /* 0x000fe20007810000 */
[--C-:B------:R-:W-:Y:S01]  /*16a90*/  FFMA.FTZ R0, R138, c[0x0][0x2d0], -R92.reuse ;  /* 0x0000b4008a007a23 */ /* 0x100fe2000001085c */
[----:B------:R-:W-:Y:S01]  /*16aa0*/  FSEL R227, R93, -INF , P0 ;  /* 0xff8000005de37808 */ /* 0x000fe20000000000 */
[----:B------:R-:W-:Y:S01]  /*16ab0*/  IMAD.MOV.U32 R138, RZ, RZ, R91 ;  /* 0x000000ffff8a7224 */ /* 0x000fe200078e005b */
[----:B------:R-:W2:Y:S01]  /*16ac0*/  SHFL.BFLY PT, R6, R2, 0x1, 0x1f ;  /* 0x0c201f0002067f89 */ /* 0x000ea200000e0000 */
[----:B------:R3:W-:Y:S01]  /*16ad0*/  MUFU.EX2 R224, R0 ;  /* 0x0000000000e07308 */ /* 0x0007e20000000800 */
[----:B------:R-:W-:Y:S02]  /*16ae0*/  ISETP.GT.AND P0, PT, R136, 0x59, PT ;  /* 0x000000598800780c */ /* 0x000fe40003f04270 */
[----:B------:R-:W-:Y:S02]  /*16af0*/  FSEL R225, R104, -INF , P3 ;  /* 0xff80000068e17808 */ /* 0x000fe40001800000 */
[----:B------:R-:W-:Y:S02]  /*16b00*/  FSEL R249, R95, -INF , P0 ;  /* 0xff8000005ff97808 */ /* 0x000fe40000000000 */
[C---:B------:R-:W-:Y:S02]  /*16b10*/  ISETP.GT.AND P0, PT, R136.reuse, 0x60, PT ;  /* 0x000000608800780c */ /* 0x040fe40003f04270 */
[----:B------:R-:W-:Y:S02]  /*16b20*/  ISETP.GT.AND P3, PT, R136, 0x61, PT ;  /* 0x000000618800780c */ /* 0x000fe40003f64270 */
[----:B------:R-:W-:Y:S01]  /*16b30*/  FSEL R222, R106, -INF , P0 ;  /* 0xff8000006ade7808 */ /* 0x000fe20000000000 */
[----:B------:R-:W-:Y:S01]  /*16b40*/  IMAD.MOV.U32 R106, RZ, RZ, R207 ;  /* 0x000000ffff6a7224 */ /* 0x000fe200078e00cf */
[----:B------:R-:W-:Y:S02]  /*16b50*/  FMNMX.FTZ R4, R249, R4, !PT ;  /* 0x00000004f9047209 */ /* 0x000fe40007810000 */
[----:B------:R-:W-:Y:S02]  /*16b60*/  FMNMX.FTZ R135, R250, R135, !PT ;  /* 0x00000087fa877209 */ /* 0x000fe40007810000 */
[----:B------:R-:W-:Y:S02]  /*16b70*/  ISETP.GT.AND P1, PT, R136, 0x68, PT ;  /* 0x000000688800780c */ /* 0x000fe40003f24270 */
[----:B------:R-:W-:Y:S01]  /*16b80*/  FSEL R217, R107, -INF , P3 ;  /* 0xff8000006bd97808 */ /* 0x000fe20001800000 */
[----:B------:R-:W-:Y:S01]  /*16b90*/  IMAD.MOV.U32 R107, RZ, RZ, R251 ;  /* 0x000000ffff6b7224 */ /* 0x000fe200078e00fb */
[----:B------:R-:W-:Y:S02]  /*16ba0*/  FMNMX.FTZ R4, R222, R4, !PT ;  /* 0x00000004de047209 */ /* 0x000fe40007810000 */
[----:B------:R-:W-:Y:S01]  /*16bb0*/  FMNMX.FTZ R135, R227, R135, !PT ;  /* 0x00000087e3877209 */ /* 0x000fe20007810000 */
[--C-:B---3--:R-:W-:Y:S01]  /*16bc0*/  FFMA.FTZ R0, R139, c[0x0][0x2d0], -R92.reuse ;  /* 0x0000b4008b007a23 */ /* 0x108fe2000001085c */
[----:B------:R-:W-:Y:S02]  /*16bd0*/  FMNMX.FTZ R4, R217, R4, !PT ;  /* 0x00000004d9047209 */ /* 0x000fe40007810000 */
[----:B------:R-:W-:Y:S01]  /*16be0*/  FMNMX.FTZ R135, R225, R135, !PT ;  /* 0x00000087e1877209 */ /* 0x000fe20007810000 */
[----:B------:R3:W4:Y:S01]  /*16bf0*/  MUFU.EX2 R252, R0 ;  /* 0x0000000000fc7308 */ /* 0x0007220000000800 */
[----:B------:R-:W-:Y:S02]  /*16c00*/  ISETP.GT.AND P0, PT, R136, 0x69, PT ;  /* 0x000000698800780c */ /* 0x000fe40003f04270 */
[----:B------:R-:W-:Y:S02]  /*16c10*/  FSEL R214, R110, -INF , P1 ;  /* 0xff8000006ed67808 */ /* 0x000fe40000800000 */
[----:B------:R-:W-:Y:S02]  /*16c20*/  FSEL R71, R111, -INF , P0 ;  /* 0xff8000006f477808 */ /* 0x000fe40000000000 */
[----:B------:R-:W-:Y:S02]  /*16c30*/  FSEL R218, R108, -INF , P4 ;  /* 0xff8000006cda7808 */ /* 0x000fe40002000000 */
[----:B------:R-:W-:Y:S02]  /*16c40*/  FMNMX.FTZ R135, R223, R135, !PT ;  /* 0x00000087df877209 */ /* 0x000fe40007810000 */
[----:B--2---:R-:W-:Y:S01]  /*16c50*/  FMNMX.FTZ R136, R2, R6, !PT ;  /* 0x0000000602887209 */ /* 0x004fe20007810000 */
[--C-:B------:R-:W-:Y:S01]  /*16c60*/  FFMA.FTZ R6, R21, c[0x0][0x2d0], -R92.reuse ;  /* 0x0000b40015067a23 */ /* 0x100fe2000001085c */
[----:B------:R-:W-:Y:S02]  /*16c70*/  FMNMX.FTZ R135, R218, R135, !PT ;  /* 0x00000087da877209 */ /* 0x000fe40007810000 */
[C---:B------:R-:W-:Y:S01]  /*16c80*/  FSETP.NEU.FTZ.AND P1, PT, R136.reuse, -INF , PT ;  /* 0xff8000008800780b */ /* 0x040fe20003f3d000 */
[----:B------:R2:W-:Y:S01]  /*16c90*/  MUFU.EX2 R233, R6 ;  /* 0x0000000600e97308 */ /* 0x0005e20000000800 */
[----:B------:R-:W-:Y:S01]  /*16ca0*/  FMNMX.FTZ R135, R105, R135, !PT ;  /* 0x0000008769877209 */ /* 0x000fe20007810000 */
[----:B------:R-:W-:Y:S04]  /*16cb0*/  FMUL.FTZ R93, R136, c[0x0][0x2d0] ;  /* 0x0000b400885d7a20 */ /* 0x000fe80000410000 */
[----:B------:R-:W1:Y:S01]  /*16cc0*/  SHFL.BFLY PT, R5, R135, 0x2, 0x1f ;  /* 0x0c401f0087057f89 */ /* 0x000e6200000e0000 */
[----:B------:R-:W-:Y:S02]  /*16cd0*/  FSEL R93, R93, RZ, P1 ;  /* 0x000000ff5d5d7208 */ /* 0x000fe40000800000 */
[----:B---3--:R-:W-:Y:S01]  /*16ce0*/  FMNMX.FTZ R0, R214, R4, !PT ;  /* 0x00000004d6007209 */ /* 0x008fe20007810000 */
[--C-:B------:R-:W-:Y:S01]  /*16cf0*/  FFMA.FTZ R4, R16, c[0x0][0x2d0], -R92.reuse ;  /* 0x0000b40010047a23 */ /* 0x100fe2000001085c */
[----:B----4-:R-:W-:Y:S01]  /*16d00*/  F2FP.BF16.PACK_AB R72, R252, R224 ;  /* 0x000000e0fc48723e */ /* 0x010fe200000010ff */
[--C-:B------:R-:W-:Y:S01]  /*16d10*/  FFMA.FTZ R106, R106, c[0x0][0x2d0], -R93.reuse ;  /* 0x0000b4006a6a7a23 */ /* 0x100fe2000001085d */
[----:B------:R-:W-:Y:S01]  /*16d20*/  FMNMX.FTZ R0, R71, R0, !PT ;  /* 0x0000000047007209 */ /* 0x000fe20007810000 */
[----:B------:R3:W-:Y:S04]  /*16d30*/  MUFU.EX2 R53, R4 ;  /* 0x0000000400357308 */ /* 0x0007e80000000800 */
[----:B------:R-:W4:Y:S06]  /*16d40*/  SHFL.BFLY PT, R2, R0, 0x2, 0x1f ;  /* 0x0c401f0000027f89 */ /* 0x000f2c00000e0000 */
[----:B------:R-:W-:Y:S01]  /*16d50*/  MUFU.EX2 R106, R106 ;  /* 0x0000006a006a7308 */ /* 0x000fe20000000800 */
[--C-:B--2---:R-:W-:Y:S01]  /*16d60*/  FFMA.FTZ R6, R36, c[0x0][0x2d0], -R92.reuse ;  /* 0x0000b40024067a23 */ /* 0x104fe2000001085c */
[----:B-1----:R-:W-:Y:S08]  /*16d70*/  FMNMX.FTZ R135, R135, R5, !PT ;  /* 0x0000000587877209 */ /* 0x002ff00007810000 */
[----:B------:R-:W-:Y:S01]  /*16d80*/  MUFU.EX2 R104, R6 ;  /* 0x0000000600687308 */ /* 0x000fe20000000800 */
[----:B------:R-:W1:Y:S01]  /*16d90*/  SHFL.BFLY PT, R5, R135, 0x1, 0x1f ;  /* 0x0c201f0087057f89 */ /* 0x000e6200000e0000 */
[--C-:B---3--:R-:W-:Y:S01]  /*16da0*/  FFMA.FTZ R4, R17, c[0x0][0x2d0], -R92.reuse ;  /* 0x0000b40011047a23 */ /* 0x108fe2000001085c */
[----:B----4-:R-:W-:Y:S01]  /*16db0*/  FMNMX.FTZ R0, R0, R2, !PT ;  /* 0x0000000200007209 */ /* 0x010fe20007810000 */
[--C-:B------:R-:W-:Y:S06]  /*16dc0*/  FFMA.FTZ R2, R18, c[0x0][0x2d0], -R93.reuse ;  /* 0x0000b40012027a23 */ /* 0x100fec000001085d */
[----:B------:R2:W-:Y:S10]  /*16dd0*/  MUFU.EX2 R241, R4 ;  /* 0x0000000400f17308 */ /* 0x0005f40000000800 */
[----:B------:R3:W-:Y:S01]  /*16de0*/  MUFU.EX2 R52, R2 ;  /* 0x0000000200347308 */ /* 0x0007e20000000800 */
[----:B-1----:R-:W-:Y:S01]  /*16df0*/  FMNMX.FTZ R135, R135, R5, !PT ;  /* 0x0000000587877209 */ /* 0x002fe20007810000 */
[--C-:B------:R-:W-:Y:S03]  /*16e00*/  FFMA.FTZ R5, R32, c[0x0][0x2d0], -R92.reuse ;  /* 0x0000b40020057a23 */ /* 0x100fe6000001085c */
[C---:B------:R-:W-:Y:S05]  /*16e10*/  FSETP.NEU.FTZ.AND P0, PT, R135.reuse, -INF , PT ;  /* 0xff8000008700780b */ /* 0x040fea0003f1d000 */
[----:B------:R1:W-:Y:S01]  /*16e20*/  MUFU.EX2 R63, R5 ;  /* 0x00000005003f7308 */ /* 0x0003e20000000800 */
[----:B------:R-:W-:Y:S02]  /*16e30*/  FMUL.FTZ R96, R135, c[0x0][0x2d0] ;  /* 0x0000b40087607a20 */ /* 0x000fe40000410000 */
[--C-:B--2---:R-:W-:Y:S03]  /*16e40*/  FFMA.FTZ R4, R188, c[0x0][0x2d0], -R93.reuse ;  /* 0x0000b400bc047a23 */ /* 0x104fe6000001085d */
[----:B------:R-:W-:Y:S04]  /*16e50*/  FSEL R96, R96, RZ, P0 ;  /* 0x000000ff60607208 */ /* 0x000fe80000000000 */
[----:B------:R2:W-:Y:S01]  /*16e60*/  MUFU.EX2 R111, R4 ;  /* 0x00000004006f7308 */ /* 0x0005e20000000800 */
[----:B---3--:R-:W3:Y:S01]  /*16e70*/  SHFL.BFLY PT, R2, R0, 0x1, 0x1f ;  /* 0x0c201f0000027f89 */ /* 0x008ee200000e0000 */
[--C-:B-1----:R-:W-:Y:S08]  /*16e80*/  FFMA.FTZ R5, R37, c[0x0][0x2d0], -R92.reuse ;  /* 0x0000b40025057a23 */ /* 0x102ff0000001085c */
[----:B------:R-:W-:Y:S01]  /*16e90*/  MUFU.EX2 R60, R5 ;  /* 0x00000005003c7308 */ /* 0x000fe20000000800 */
[--C-:B--2---:R-:W-:Y:S02]  /*16ea0*/  FFMA.FTZ R4, R7, c[0x0][0x2d0], -R93.reuse ;  /* 0x0000b40007047a23 */ /* 0x104fe4000001085d */
[----:B------:R-:W-:Y:S07]  /*16eb0*/  FFMA.FTZ R7, R20, c[0x0][0x2d0], -R92 ;  /* 0x0000b40014077a23 */ /* 0x000fee000001085c */
[----:B------:R1:W2:Y:S01]  /*16ec0*/  MUFU.EX2 R215, R4 ;  /* 0x0000000400d77308 */ /* 0x0002a20000000800 */
[----:B---3--:R-:W-:Y:S01]  /*16ed0*/  FMNMX.FTZ R70, R2, R0, !PT ;  /* 0x0000000002467209 */ /* 0x008fe20007810000 */
[--C-:B------:R-:W-:Y:S02]  /*16ee0*/  FFMA.FTZ R0, R12, c[0x0][0x2d0], -R96.reuse ;  /* 0x0000b4000c007a23 */ /* 0x100fe40000010860 */
[--C-:B------:R-:W-:Y:S01]  /*16ef0*/  FFMA.FTZ R2, R22, c[0x0][0x2d0], -R93.reuse ;  /* 0x0000b40016027a23 */ /* 0x100fe2000001085d */
[C---:B------:R-:W-:Y:S01]  /*16f00*/  FSETP.NEU.FTZ.AND P3, PT, R70.reuse, -INF , PT ;  /* 0xff8000004600780b */ /* 0x040fe20003f7d000 */
[----:B------:R-:W-:Y:S04]  /*16f10*/  FMUL.FTZ R97, R70, c[0x0][0x2d0] ;  /* 0x0000b40046617a20 */ /* 0x000fe80000410000 */
[----:B------:R3:W-:Y:S01]  /*16f20*/  MUFU.EX2 R188, R0 ;  /* 0x0000000000bc7308 */ /* 0x0007e20000000800 */
[----:B------:R-:W-:Y:S09]  /*16f30*/  FSEL R97, R97, RZ, P3 ;  /* 0x000000ff61617208 */ /* 0x000ff20001800000 */
[----:B------:R4:W-:Y:S01]  /*16f40*/  MUFU.EX2 R236, R2 ;  /* 0x0000000200ec7308 */ /* 0x0009e20000000800 */
[--C-:B-1----:R-:W-:Y:S01]  /*16f50*/  FFMA.FTZ R4, R19, c[0x0][0x2d0], -R93.reuse ;  /* 0x0000b40013047a23 */ /* 0x102fe2000001085d */
[----:B--2---:R-:W-:Y:S08]  /*16f60*/  F2FP.BF16.PACK_AB R73, R215, R111 ;  /* 0x0000006fd749723e */ /* 0x004ff000000010ff */
[----:B------:R1:W-:Y:S01]  /*16f70*/  MUFU.EX2 R240, R4 ;  /* 0x0000000400f07308 */ /* 0x0003e20000000800 */
[--C-:B---3--:R-:W-:Y:S09]  /*16f80*/  FFMA.FTZ R0, R13, c[0x0][0x2d0], -R96.reuse ;  /* 0x0000b4000d007a23 */ /* 0x108ff20000010860 */
[----:B------:R2:W3:Y:S01]  /*16f90*/  MUFU.EX2 R239, R0 ;  /* 0x0000000000ef7308 */ /* 0x0004e20000000800 */
[----:B----4-:R-:W-:Y:S09]  /*16fa0*/  FFMA.FTZ R2, R39, c[0x0][0x2d0], -R93 ;  /* 0x0000b40027027a23 */ /* 0x010ff2000001085d */
[----:B------:R4:W-:Y:S01]  /*16fb0*/  MUFU.EX2 R94, R2 ;  /* 0x00000002005e7308 */ /* 0x0009e20000000800 */
[--C-:B-1----:R-:W-:Y:S09]  /*16fc0*/  FFMA.FTZ R4, R8, c[0x0][0x2d0], -R96.reuse ;  /* 0x0000b40008047a23 */ /* 0x102ff20000010860 */
[----:B------:R1:W-:Y:S01]  /*16fd0*/  MUFU.EX2 R110, R4 ;  /* 0x00000004006e7308 */ /* 0x0003e20000000800 */
[--C-:B--2---:R-:W-:Y:S01]  /*16fe0*/  FFMA.FTZ R0, R10, c[0x0][0x2d0], -R97.reuse ;  /* 0x0000b4000a007a23 */ /* 0x104fe20000010861 */
[----:B---3--:R-:W-:Y:S08]  /*16ff0*/  F2FP.BF16.PACK_AB R66, R239, R188 ;  /* 0x000000bcef42723e */ /* 0x008ff000000010ff */
[----:B------:R2:W-:Y:S01]  /*17000*/  MUFU.EX2 R108, R0 ;  /* 0x00000000006c7308 */ /* 0x0005e20000000800 */
[----:B----4-:R-:W-:Y:S09]  /*17010*/  FSEL R2, R136, RZ, P1 ;  /* 0x000000ff88027208 */ /* 0x010ff20000800000 */
[----:B------:R-:W-:Y:S01]  /*17020*/  MUFU.EX2 R237, R7 ;  /* 0x0000000700ed7308 */ /* 0x000fe20000000800 */
[----:B-1----:R-:W-:Y:S09]  /*17030*/  FFMA.FTZ R4, R9, c[0x0][0x2d0], -R96 ;  /* 0x0000b40009047a23 */ /* 0x002ff20000010860 */
[----:B------:R1:W3:Y:S01]  /*17040*/  MUFU.EX2 R95, R4 ;  /* 0x00000004005f7308 */ /* 0x0002e20000000800 */
[--C-:B--2---:R-:W-:Y:S09]  /*17050*/  FFMA.FTZ R0, R11, c[0x0][0x2d0], -R97.reuse ;  /* 0x0000b4000b007a23 */ /* 0x104ff20000010861 */
[----:B------:R2:W4:Y:S01]  /*17060*/  MUFU.EX2 R109, R0 ;  /* 0x00000000006d7308 */ /* 0x0005220000000800 */
[----:B-1----:R-:W-:Y:S01]  /*17070*/  FFMA.FTZ R4, R33, c[0x0][0x2d0], -R92 ;  /* 0x0000b40021047a23 */ /* 0x002fe2000001085c */
[----:B---3--:R-:W-:Y:S08]  /*17080*/  F2FP.BF16.PACK_AB R64, R95, R110 ;  /* 0x0000006e5f40723e */ /* 0x008ff000000010ff */
[----:B------:R1:W-:Y:S01]  /*17090*/  MUFU.EX2 R57, R4 ;  /* 0x0000000400397308 */ /* 0x0003e20000000800 */
[----:B--2---:R-:W-:Y:S01]  /*170a0*/  FFMA.FTZ R0, R14, c[0x0][0x2d0], -R97 ;  /* 0x0000b4000e007a23 */ /* 0x004fe20000010861 */
[----:B----4-:R-:W-:Y:S08]  /*170b0*/  F2FP.BF16.PACK_AB R65, R109, R108 ;  /* 0x0000006c6d41723e */ /* 0x010ff000000010ff */
[----:B------:R2:W-:Y:S01]  /*170c0*/  MUFU.EX2 R139, R0 ;  /* 0x00000000008b7308 */ /* 0x0005e20000000800 */
[----:B-1----:R-:W-:Y:S02]  /*170d0*/  FFMA.FTZ R4, R38, c[0x0][0x2d0], -R93 ;  /* 0x0000b40026047a23 */ /* 0x002fe4000001085d */
[----:B------:R-:W-:Y:S07]  /*170e0*/  LDSM.16.MT88.4 R36, [R232+0x100] ;  /* 0x00010000e824783b */ /* 0x000fee0000004200 */
        /* <DEDUP_REMOVED lines=27> */
[----:B--2---:R-:W-:Y:S05]  /*172a0*/  FSEL R0, R137, RZ, P2 ;  /* 0x000000ff89007208 */ /* 0x004fea0001000000 */
[----:B------:R-:W-:Y:S04]  /*172b0*/  FADD.FTZ R0, -R0, R3 ;  /* 0x0000000300007221 */ /* 0x000fe80000010100 */
[----:B------:R-:W-:Y:S04]  /*172c0*/  FMUL.FTZ R0, R0, c[0x0][0x2d0] ;  /* 0x0000b40000007a20 */ /* 0x000fe80000410000 */
[----:B------:R2:W3:Y:S02]  /*172d0*/  MUFU.EX2 R69, R0 ;  /* 0x0000000000457308 */ /* 0x0004e40000000800 */
[----:B--2---:R-:W-:Y:S01]  /*172e0*/  FADD.FTZ R0, -R2, R132 ;  /* 0x0000008402007221 */ /* 0x004fe20000010100 */
[----:B------:R-:W-:Y:S01]  /*172f0*/  FSEL R2, R135, RZ, P0 ;  /* 0x000000ff87027208 */ /* 0x000fe20000000000 */
[C---:B---3--:R-:W-:Y:S01]  /*17300*/  FMUL.FTZ R5, R69.reuse, R141 ;  /* 0x0000008d45057220 */ /* 0x048fe20000410000 */
[----:B------:R-:W-:Y:S01]  /*17310*/  PLOP3.LUT P0, PT, PT, PT, UP0, 0x80, 0x0 ;  /* 0x000000000000781c */ /* 0x000fe20003f0f008 */
[----:B------:R-:W-:Y:S02]  /*17320*/  FMUL.FTZ R0, R0, c[0x0][0x2d0] ;  /* 0x0000b40000007a20 */ /* 0x000fe40000410000 */
[C---:B------:R-:W-:Y:S02]  /*17330*/  FMUL.FTZ R4, R69.reuse, R140 ;  /* 0x0000008c45047220 */ /* 0x040fe40000410000 */
[----:B------:R2:W3:Y:S01]  /*17340*/  MUFU.EX2 R68, R0 ;  /* 0x0000000000447308 */ /* 0x0004e20000000800 */
[C---:B------:R-:W-:Y:S02]  /*17350*/  FMUL.FTZ R16, R69.reuse, R152 ;  /* 0x0000009845107220 */ /* 0x040fe40000410000 */
[C---:B------:R-:W-:Y:S02]  /*17360*/  FMUL.FTZ R17, R69.reuse, R153 ;  /* 0x0000009945117220 */ /* 0x040fe40000410000 */
[----:B------:R-:W-:Y:S02]  /*17370*/  FMUL.FTZ R33, R69, R169 ;  /* 0x000000a945217220 */ /* 0x000fe40000410000 */
[----:B------:R-:W-:Y:S02]  /*17380*/  IMAD.MOV.U32 R169, RZ, RZ, R212 ;  /* 0x000000ffffa97224 */ /* 0x000fe400078e00d4 */
[----:B------:R-:W-:Y:S02]  /*17390*/  IMAD.MOV.U32 R132, RZ, RZ, R204 ;  /* 0x000000ffff847224 */ /* 0x000fe400078e00cc */
[----:B------:R-:W-:Y:S02]  /*173a0*/  IMAD.MOV.U32 R153, RZ, RZ, R83 ;  /* 0x000000ffff997224 */ /* 0x000fe400078e0053 */
[----:B------:R-:W-:Y:S02]  /*173b0*/  IMAD.MOV.U32 R152, RZ, RZ, R90 ;  /* 0x000000ffff987224 */ /* 0x000fe400078e005a */
[----:B--2---:R-:W-:Y:S01]  /*173c0*/  FADD.FTZ R0, -R2, R133 ;  /* 0x0000008502007221 */ /* 0x004fe20000010100 */
[----:B------:R-:W-:Y:S01]  /*173d0*/  FSEL R2, R70, RZ, P3 ;  /* 0x000000ff46027208 */ /* 0x000fe20001800000 */
[----:B---3--:R-:W-:Y:S02]  /*173e0*/  FMUL.FTZ R6, R68, R142 ;  /* 0x0000008e44067220 */ /* 0x008fe40000410000 */
[----:B------:R-:W-:Y:S02]  /*173f0*/  FMUL.FTZ R0, R0, c[0x0][0x2d0] ;  /* 0x0000b40000007a20 */ /* 0x000fe40000410000 */
[----:B------:R-:W-:Y:S02]  /*17400*/  IMAD.MOV.U32 R133, RZ, RZ, R53 ;  /* 0x000000ffff857224 */ /* 0x000fe400078e0035 */
[----:B------:R2:W3:Y:S01]  /*17410*/  MUFU.EX2 R3, R0 ;  /* 0x0000000000037308 */ /* 0x0004e20000000800 */
[C---:B------:R-:W-:Y:S02]  /*17420*/  FMUL.FTZ R7, R68.reuse, R143 ;  /* 0x0000008f44077220 */ /* 0x040fe40000410000 */
[----:B------:R-:W-:Y:S01]  /*17430*/  F2FP.BF16.PACK_AB R74, R241, R133 ;  /* 0x00000085f14a723e */ /* 0x000fe200000010ff */
        /* <DEDUP_REMOVED lines=8> */
[----:B--2---:R-:W-:Y:S02]  /*174c0*/  FADD.FTZ R0, -R2, R134 ;  /* 0x0000008602007221 */ /* 0x004fe40000010100 */
[----:B------:R-:W-:Y:S02]  /*174d0*/  FFMA.FTZ R2, R48, c[0x0][0x2d0], -R92 ;  /* 0x0000b40030027a23 */ /* 0x000fe4000001085c */
[C---:B---3--:R-:W-:Y:S02]  /*174e0*/  FMUL.FTZ R8, R3.reuse, R144 ;  /* 0x0000009003087220 */ /* 0x048fe40000410000 */
[----:B------:R2:W3:Y:S01]  /*174f0*/  MUFU.EX2 R32, R2 ;  /* 0x0000000200207308 */ /* 0x0004e20000000800 */
[----:B------:R-:W-:Y:S02]  /*17500*/  FMUL.FTZ R0, R0, c[0x0][0x2d0] ;  /* 0x0000b40000007a20 */ /* 0x000fe40000410000 */
[C---:B------:R-:W-:Y:S02]  /*17510*/  FMUL.FTZ R29, R3.reuse, R165 ;  /* 0x000000a5031d7220 */ /* 0x040fe40000410000 */
[C---:B------:R-:W-:Y:S02]  /*17520*/  FMUL.FTZ R28, R3.reuse, R164 ;  /* 0x000000a4031c7220 */ /* 0x040fe40000410000 */
[----:B------:R-:W-:Y:S02]  /*17530*/  IMAD.MOV.U32 R134, RZ, RZ, R52 ;  /* 0x000000ffff867224 */ /* 0x000fe400078e0034 */
[C---:B------:R-:W-:Y:S01]  /*17540*/  FMUL.FTZ R9, R3.reuse, R145 ;  /* 0x0000009103097220 */ /* 0x040fe20000410000 */
[----:B------:R-:W4:Y:S01]  /*17550*/  MUFU.EX2 R0, R0 ;  /* 0x0000000000007308 */ /* 0x000f220000000800 */
[C---:B------:R-:W-:Y:S01]  /*17560*/  FMUL.FTZ R13, R3.reuse, R149 ;  /* 0x00000095030d7220 */ /* 0x040fe20000410000 */
[----:B------:R-:W-:Y:S01]  /*17570*/  F2FP.BF16.PACK_AB R75, R240, R134 ;  /* 0x00000086f04b723e */ /* 0x000fe200000010ff */
[----:B------:R-:W4:Y:S01]  /*17580*/  LDSM.16.MT88.4 R52, [R230+0x100] ;  /* 0x00010000e634783b */ /* 0x000f220000004200 */
[----:B------:R-:W-:Y:S02]  /*17590*/  FMUL.FTZ R25, R3, R161 ;  /* 0x000000a103197220 */ /* 0x000fe40000410000 */
[----:B------:R-:W-:Y:S02]  /*175a0*/  IMAD.MOV.U32 R161, RZ, RZ, R79 ;  /* 0x000000ffffa17224 */ /* 0x000fe400078e004f */
[----:B------:R-:W-:Y:S01]  /*175b0*/  FMUL.FTZ R48, R69, R116 ;  /* 0x0000007445307220 */ /* 0x000fe20000410000 */
[-C--:B-1----:R-:W-:Y:S01]  /*175c0*/  HMMA.16816.F32.BF16 R4, R72, R20.reuse, R4 ;  /* 0x000000144804723c */ /* 0x082fe20000041804 */
[C---:B------:R-:W-:Y:S02]  /*175d0*/  FMUL.FTZ R12, R3.reuse, R148 ;  /* 0x00000094030c7220 */ /* 0x040fe40000410000 */
[----:B------:R-:W-:Y:S02]  /*175e0*/  FMUL.FTZ R24, R3, R160 ;  /* 0x000000a003187220 */ /* 0x000fe40000410000 */
[----:B--2---:R-:W-:Y:S02]  /*175f0*/  FFMA.FTZ R2, R49, c[0x0][0x2d0], -R92 ;  /* 0x0000b40031027a23 */ /* 0x004fe4000001085c */
[----:B---3--:R-:W-:Y:S02]  /*17600*/  IMAD.MOV.U32 R140, RZ, RZ, R32 ;  /* 0x000000ffff8c7224 */ /* 0x008fe400078e0020 */
[----:B------:R1:W-:Y:S03]  /*17610*/  MUFU.EX2 R144, R2 ;  /* 0x0000000200907308 */ /* 0x0003e60000000800 */
[C---:B------:R-:W-:Y:S02]  /*17620*/  FMUL.FTZ R32, R69.reuse, R168 ;  /* 0x000000a845207220 */ /* 0x040fe40000410000 */
[----:B------:R-:W-:Y:S02]  /*17630*/  IMAD.MOV.U32 R160, RZ, RZ, R104 ;  /* 0x000000ffffa07224 */ /* 0x000fe400078e0068 */
[C---:B----4-:R-:W-:Y:S02]  /*17640*/  FMUL.FTZ R10, R0.reuse, R146 ;  /* 0x00000092000a7220 */ /* 0x050fe40000410000 */
[C---:B------:R-:W-:Y:S02]  /*17650*/  FMUL.FTZ R11, R0.reuse, R147 ;  /* 0x00000093000b7220 */ /* 0x040fe40000410000 */
[----:B------:R-:W-:Y:S02]  /*17660*/  IMAD.MOV.U32 R116, RZ, RZ, R87 ;  /* 0x000000ffff747224 */ /* 0x000fe400078e0057 */
[----:B------:R-:W-:Y:S02]  /*17670*/  IMAD.MOV.U32 R168, RZ, RZ, R89 ;  /* 0x000000ffffa87224 */ /* 0x000fe400078e0059 */
[----:B------:R-:W-:Y:S01]  /*17680*/  LDSM.16.MT88.4 R88, [R230+0x900] ;  /* 0x00090000e658783b */ /* 0x000fe20000004200 */
[C---:B------:R-:W-:Y:S01]  /*17690*/  HMMA.16816.F32.BF16 R8, R64.reuse, R20, R8 ;  /* 0x000000144008723c */ /* 0x040fe20000041808 */
[C---:B------:R-:W-:Y:S02]  /*176a0*/  FMUL.FTZ R14, R0.reuse, R150 ;  /* 0x00000096000e7220 */ /* 0x040fe40000410000 */
[C---:B------:R-:W-:Y:S02]  /*176b0*/  FMUL.FTZ R15, R0.reuse, R151 ;  /* 0x00000097000f7220 */ /* 0x040fe40000410000 */
[----:B------:R-:W-:Y:S02]  /*176c0*/  FMUL.FTZ R26, R0, R162 ;  /* 0x000000a2001a7220 */ /* 0x000fe40000410000 */
[----:B------:R-:W-:Y:S02]  /*176d0*/  IMAD.MOV.U32 R162, RZ, RZ, R78 ;  /* 0x000000ffffa27224 */ /* 0x000fe400078e004e */
[----:B-1----:R-:W-:Y:S01]  /*176e0*/  FFMA.FTZ R2, R50, c[0x0][0x2d0], -R93 ;  /* 0x0000b40032027a23 */ /* 0x002fe2000001085d */
[-C--:B------:R-:W-:Y:S02]  /*176f0*/  HMMA.16816.F32.BF16 R12, R64, R22.reuse, R12 ;  /* 0x00000016400c723c */ /* 0x080fe4000004180c */
[C---:B------:R-:W-:Y:S01]  /*17700*/  FMUL.FTZ R20, R69.reuse, R156 ;  /* 0x0000009c45147220 */ /* 0x040fe20000410000 */
[----:B------:R1:W-:Y:S01]  /*17710*/  MUFU.EX2 R141, R2 ;  /* 0x00000002008d7308 */ /* 0x0003e20000000800 */
[----:B------:R-:W-:Y:S02]  /*17720*/  IMAD.MOV.U32 R156, RZ, RZ, R76 ;  /* 0x000000ffff9c7224 */ /* 0x000fe400078e004c */
[C---:B------:R-:W-:Y:S02]  /*17730*/  FMUL.FTZ R27, R0.reuse, R163 ;  /* 0x000000a3001b7220 */ /* 0x040fe40000410000 */
[C---:B------:R-:W-:Y:S01]  /*17740*/  HMMA.16816.F32.BF16 R16, R72.reuse, R22, R16 ;  /* 0x000000164810723c */ /* 0x040fe20000041810 */
[----:B------:R-:W-:Y:S03]  /*17750*/  FMUL.FTZ R21, R69, R157 ;  /* 0x0000009d45157220 */ /* 0x000fe60000410000 */
[----:B------:R-:W-:Y:S02]  /*17760*/  FMUL.FTZ R30, R0, R166 ;  /* 0x000000a6001e7220 */ /* 0x000fe40000410000 */
[----:B------:R-:W-:Y:S02]  /*17770*/  IMAD.MOV.U32 R104, RZ, RZ, R226 ;  /* 0x000000ffff687224 */ /* 0x000fe400078e00e2 */
[C---:B------:R-:W-:Y:S04]  /*17780*/  FMUL.FTZ R22, R68.reuse, R158 ;  /* 0x0000009e44167220 */ /* 0x040fe80000410000 */
[----:B------:R-:W-:Y:S02]  /*17790*/  FMUL.FTZ R23, R68, R159 ;  /* 0x0000009f44177220 */ /* 0x000fe40000410000 */
[----:B------:R-:W-:Y:S02]  /*177a0*/  IMAD.MOV.U32 R163, RZ, RZ, R77 ;  /* 0x000000ffffa37224 */ /* 0x000fe400078e004d */
[----:B------:R-:W2:Y:S01]  /*177b0*/  LDSM.16.MT88.4 R76, [R231+0x100] ;  /* 0x00010000e74c783b */ /* 0x000ea20000004200 */
[----:B------:R-:W-:Y:S02]  /*177c0*/  FFMA.FTZ R104, R104, c[0x0][0x2d0], -R92 ;  /* 0x0000b40068687a23 */ /* 0x000fe4000001085c */
[-C--:B------:R-:W-:Y:S01]  /*177d0*/  HMMA.16816.F32.BF16 R20, R72, R36.reuse, R20 ;  /* 0x000000244814723c */ /* 0x080fe20000041814 */
[----:B-1----:R-:W-:Y:S02]  /*177e0*/  FFMA.FTZ R2, R51, c[0x0][0x2d0], -R93 ;  /* 0x0000b40033027a23 */ /* 0x002fe4000001085d */
[C---:B------:R-:W-:Y:S02]  /*177f0*/  FMUL.FTZ R49, R69.reuse, R117 ;  /* 0x0000007545317220 */ /* 0x040fe40000410000 */
[----:B------:R1:W-:Y:S01]  /*17800*/  MUFU.EX2 R146, R2 ;  /* 0x0000000200927308 */ /* 0x0003e20000000800 */
[----:B------:R-:W-:Y:S02]  /*17810*/  IMAD.MOV.U32 R117, RZ, RZ, R58 ;  /* 0x000000ffff757224 */ /* 0x000fe400078e003a */
[C---:B------:R-:W-:Y:S01]  /*17820*/  HMMA.16816.F32.BF16 R24, R64.reuse, R36, R24 ;  /* 0x000000244018723c */ /* 0x040fe20000041818 */
[----:B------:R-:W-:Y:S03]  /*17830*/  IMAD.MOV.U32 R151, RZ, RZ, R47 ;  /* 0x000000ffff977224 */ /* 0x000fe600078e002f */
[----:B------:R-:W-:Y:S02]  /*17840*/  FMUL.FTZ R47, R0, R183 ;  /* 0x000000b7002f7220 */ /* 0x000fe40000410000 */
[C---:B------:R-:W-:Y:S02]  /*17850*/  FMUL.FTZ R50, R68.reuse, R118 ;  /* 0x0000007644327220 */ /* 0x040fe40000410000 */
[C---:B------:R-:W-:Y:S04]  /*17860*/  FMUL.FTZ R36, R69.reuse, R172 ;  /* 0x000000ac45247220 */ /* 0x040fe80000410000 */
[----:B------:R-:W-:Y:S02]  /*17870*/  FMUL.FTZ R37, R69, R173 ;  /* 0x000000ad45257220 */ /* 0x000fe40000410000 */
[----:B------:R-:W-:Y:S02]  /*17880*/  FMUL.FTZ R51, R68, R119 ;  /* 0x0000007744337220 */ /* 0x000fe40000410000 */
[----:B------:R-:W-:Y:S02]  /*17890*/  IMAD.MOV.U32 R118, RZ, RZ, R57 ;  /* 0x000000ffff767224 */ /* 0x000fe400078e0039 */
[----:B------:R-:W-:Y:S02]  /*178a0*/  IMAD.MOV.U32 R148, RZ, RZ, R59 ;  /* 0x000000ffff947224 */ /* 0x000fe400078e003b */
[C---:B------:R-:W-:Y:S02]  /*178b0*/  FMUL.FTZ R57, R3.reuse, R125 ;  /* 0x0000007d03397220 */ /* 0x040fe40000410000 */
[----:B-1----:R-:W-:Y:S02]  /*178c0*/  FFMA.FTZ R2, R40, c[0x0][0x2d0], -R96 ;  /* 0x0000b40028027a23 */ /* 0x002fe40000010860 */
[C---:B------:R-:W-:Y:S02]  /*178d0*/  FMUL.FTZ R40, R3.reuse, R176 ;  /* 0x000000b003287220 */ /* 0x040fe40000410000 */
[----:B------:R1:W-:Y:S01]  /*178e0*/  MUFU.EX2 R147, R2 ;  /* 0x0000000200937308 */ /* 0x0003e20000000800 */
[C---:B------:R-:W-:Y:S02]  /*178f0*/  FMUL.FTZ R58, R0.reuse, R126 ;  /* 0x0000007e003a7220 */ /* 0x040fe40000410000 */
[C---:B------:R-:W-:Y:S02]  /*17900*/  FMUL.FTZ R59, R0.reuse, R127 ;  /* 0x0000007f003b7220 */ /* 0x040fe40000410000 */
[----:B------:R-:W-:Y:S02]  /*17910*/  IMAD.MOV.U32 R157, RZ, RZ, R63 ;  /* 0x000000ffff9d7224 */ /* 0x000fe400078e003f */
[----:B------:R-:W-:Y:S02]  /*17920*/  IMAD.MOV.U32 R158, RZ, RZ, R62 ;  /* 0x000000ffff9e7224 */ /* 0x000fe400078e003e */
[----:B------:R-:W-:Y:S02]  /*17930*/  IMAD.MOV.U32 R159, RZ, RZ, R61 ;  /* 0x000000ffff9f7224 */ /* 0x000fe400078e003d */
[----:B------:R-:W-:Y:S02]  /*17940*/  IMAD.MOV.U32 R145, RZ, RZ, R60 ;  /* 0x000000ffff917224 */ /* 0x000fe400078e003c */
[C---:B------:R-:W-:Y:S02]  /*17950*/  FMUL.FTZ R60, R3.reuse, R184 ;  /* 0x000000b8033c7220 */ /* 0x040fe40000410000 */
[----:B------:R-:W-:Y:S02]  /*17960*/  FMUL.FTZ R61, R3, R185 ;  /* 0x000000b9033d7220 */ /* 0x000fe40000410000 */
[C---:B------:R-:W-:Y:S02]  /*17970*/  FMUL.FTZ R62, R0.reuse, R186 ;  /* 0x000000ba003e7220 */ /* 0x040fe40000410000 */
[----:B------:R-:W-:Y:S02]  /*17980*/  FMUL.FTZ R63, R0, R187 ;  /* 0x000000bb003f7220 */ /* 0x000fe40000410000 */
[----:B------:R-:W-:Y:S02]  /*17990*/  IMAD.MOV.U32 R119, RZ, RZ, R86 ;  /* 0x000000ffff777224 */ /* 0x000fe400078e0056 */
[----:B-1----:R-:W-:Y:S02]  /*179a0*/  FFMA.FTZ R2, R41, c[0x0][0x2d0], -R96 ;  /* 0x0000b40029027a23 */ /* 0x002fe40000010860 */
[C---:B------:R-:W-:Y:S02]  /*179b0*/  FMUL.FTZ R41, R3.reuse, R177 ;  /* 0x000000b103297220 */ /* 0x040fe40000410000 */
[----:B------:R1:W3:Y:S02]  /*179c0*/  MUFU.EX2 R31, R2 ;  /* 0x00000002001f7308 */ /* 0x0002e40000000800 */
[----:B-1----:R-:W-:Y:S02]  /*179d0*/  FFMA.FTZ R2, R42, c[0x0][0x2d0], -R97 ;  /* 0x0000b4002a027a23 */ /* 0x002fe40000010861 */
[----:B---3--:R-:W-:Y:S06]  /*179e0*/  IMAD.MOV.U32 R166, RZ, RZ, R31 ;  /* 0x000000ffffa67224 */ /* 0x008fec00078e001f */
[----:B------:R1:W-:Y:S01]  /*179f0*/  MUFU.EX2 R165, R2 ;  /* 0x0000000200a57308 */ /* 0x0003e20000000800 */
[C---:B------:R-:W-:Y:S02]  /*17a00*/  FMUL.FTZ R31, R0.reuse, R167 ;  /* 0x000000a7001f7220 */ /* 0x040fe40000410000 */
[----:B------:R-:W-:Y:S02]  /*17a10*/  IMAD.MOV.U32 R167, RZ, RZ, R94 ;  /* 0x000000ffffa77224 */ /* 0x000fe400078e005e */
[----:B------:R-:W-:Y:S02]  /*17a20*/  FMUL.FTZ R42, R0, R178 ;  /* 0x000000b2002a7220 */ /* 0x000fe40000410000 */
[----:B------:R-:W-:Y:S01]  /*17a30*/  IMAD.MOV.U32 R94, RZ, RZ, R56 ;  /* 0x000000ffff5e7224 */ /* 0x000fe200078e0038 */
[-C--:B------:R-:W-:Y:S01]  /*17a40*/  HMMA.16816.F32.BF16 R28, R64, R38.reuse, R28 ;  /* 0x00000026401c723c */ /* 0x080fe2000004181c */
[----:B------:R-:W-:Y:S07]  /*17a50*/  FMUL.FTZ R56, R3, R124 ;  /* 0x0000007c03387220 */ /* 0x000fee0000410000 */
[C---:B------:R-:W-:Y:S07]  /*17a60*/  HMMA.16816.F32.BF16 R32, R72.reuse, R38, R32 ;  /* 0x000000264820723c */ /* 0x040fee0000041820 */
[C---:B------:R-:W-:Y:S02]  /*17a70*/  FMUL.FTZ R38, R68.reuse, R174 ;  /* 0x000000ae44267220 */ /* 0x040fe40000410000 */
[----:B-1----:R-:W-:Y:S03]  /*17a80*/  FFMA.FTZ R2, R43, c[0x0][0x2d0], -R97 ;  /* 0x0000b4002b027a23 */ /* 0x002fe60000010861 */
[----:B------:R-:W-:Y:S01]  /*17a90*/  FMUL.FTZ R39, R68, R175 ;  /* 0x000000af44277220 */ /* 0x000fe20000410000 */
[----:B------:R1:W3:Y:S01]  /*17aa0*/  MUFU.EX2 R164, R2 ;  /* 0x0000000200a47308 */ /* 0x0002e20000000800 */
[----:B------:R-:W-:Y:S05]  /*17ab0*/  FMUL.FTZ R43, R0, R179 ;  /* 0x000000b3002b7220 */ /* 0x000fea0000410000 */
[-C--:B------:R-:W-:Y:S08]  /*17ac0*/  HMMA.16816.F32.BF16 R36, R72, R52.reuse, R36 ;  /* 0x000000344824723c */ /* 0x080ff00000041824 */
[C---:B------:R-:W-:Y:S07]  /*17ad0*/  HMMA.16816.F32.BF16 R40, R64.reuse, R52, R40 ;  /* 0x000000344028723c */ /* 0x040fee0000041828 */
[C---:B------:R-:W-:Y:S02]  /*17ae0*/  FMUL.FTZ R52, R69.reuse, R120 ;  /* 0x0000007845347220 */ /* 0x040fe40000410000 */
[----:B------:R-:W-:Y:S03]  /*17af0*/  FMUL.FTZ R53, R69, R121 ;  /* 0x0000007945357220 */ /* 0x000fe60000410000 */
[----:B-1----:R-:W-:Y:S02]  /*17b00*/  FFMA.FTZ R2, R44, c[0x0][0x2d0], -R96 ;  /* 0x0000b4002c027a23 */ /* 0x002fe40000010860 */
[----:B------:R-:W-:Y:S02]  /*17b10*/  FMUL.FTZ R44, R3, R180 ;  /* 0x000000b4032c7220 */ /* 0x000fe40000410000 */
[----:B------:R1:W-:Y:S01]  /*17b20*/  MUFU.EX2 R142, R2 ;  /* 0x00000002008e7308 */ /* 0x0003e20000000800 */
[----:B------:R-:W-:Y:S02]  /*17b30*/  IMAD.MOV.U32 R180, RZ, RZ, R85 ;  /* 0x000000ffffb47224 */ /* 0x000fe400078e0055 */
[----:B------:R-:W-:Y:S02]  /*17b40*/  LDSM.16.MT88.4 R84, [R232+0x900] ;  /* 0x00090000e854783b */ /* 0x000fe40000004200 */
[----:B------:R-:W-:Y:S02]  /*17b50*/  IMAD.MOV.U32 R124, RZ, RZ, R180 ;  /* 0x000000ffff7c7224 */ /* 0x000fe400078e00b4 */
[----:B-1----:R-:W-:Y:S02]  /*17b60*/  FFMA.FTZ R2, R45, c[0x0][0x2d0], -R96 ;  /* 0x0000b4002d027a23 */ /* 0x002fe40000010860 */
[----:B------:R-:W-:Y:S02]  /*17b70*/  FMUL.FTZ R45, R3, R181 ;  /* 0x000000b5032d7220 */ /* 0x000fe40000410000 */
[----:B------:R1:W4:Y:S01]  /*17b80*/  MUFU.EX2 R149, R2 ;  /* 0x0000000200957308 */ /* 0x0003220000000800 */
[----:B------:R-:W-:Y:S02]  /*17b90*/  IMAD.MOV.U32 R181, RZ, RZ, R82 ;  /* 0x000000ffffb57224 */ /* 0x000fe400078e0052 */
[--C-:B-1----:R-:W-:Y:S02]  /*17ba0*/  FFMA.FTZ R2, R46, c[0x0][0x2d0], -R97.reuse ;  /* 0x0000b4002e027a23 */ /* 0x102fe40000010861 */
[----:B------:R-:W-:Y:S05]  /*17bb0*/  FMUL.FTZ R46, R0, R182 ;  /* 0x000000b6002e7220 */ /* 0x000fea0000410000 */
[----:B------:R1:W-:Y:S02]  /*17bc0*/  MUFU.EX2 R143, R2 ;  /* 0x00000002008f7308 */ /* 0x0003e40000000800 */
[-C--:B------:R-:W-:Y:S08]  /*17bd0*/  HMMA.16816.F32.BF16 R44, R64, R54.reuse, R44 ;  /* 0x00000036402c723c */ /* 0x080ff0000004182c */
[C---:B------:R-:W-:Y:S07]  /*17be0*/  HMMA.16816.F32.BF16 R48, R72.reuse, R54, R48 ;  /* 0x000000364830723c */ /* 0x040fee0000041830 */
[C---:B------:R-:W-:Y:S02]  /*17bf0*/  FMUL.FTZ R54, R68.reuse, R122 ;  /* 0x0000007a44367220 */ /* 0x040fe40000410000 */
[----:B------:R-:W-:Y:S03]  /*17c00*/  FMUL.FTZ R55, R68, R123 ;  /* 0x0000007b44377220 */ /* 0x000fe60000410000 */
[----:B-1----:R-:W-:Y:S04]  /*17c10*/  FFMA.FTZ R2, R80, c[0x0][0x2d0], -R97 ;  /* 0x0000b40050027a23 */ /* 0x002fe80000010861 */
[-C--:B--2---:R-:W-:Y:S01]  /*17c20*/  HMMA.16816.F32.BF16 R52, R72, R76.reuse, R52 ;  /* 0x0000004c4834723c */ /* 0x084fe20000041834 */
[----:B------:R1:W3:Y:S07]  /*17c30*/  MUFU.EX2 R150, R2 ;  /* 0x0000000200967308 */ /* 0x0002ee0000000800 */
[C---:B------:R-:W-:Y:S07]  /*17c40*/  HMMA.16816.F32.BF16 R56, R64.reuse, R76, R56 ;  /* 0x0000004c4038723c */ /* 0x040fee0000041838 */
[----:B------:R-:W-:Y:S01]  /*17c50*/  F2FP.BF16.PACK_AB R76, R159, R235 ;  /* 0x000000eb9f4c723e */ /* 0x000fe200000010ff */
[-C--:B------:R-:W-:Y:S01]  /*17c60*/  HMMA.16816.F32.BF16 R60, R64, R78.reuse, R60 ;  /* 0x0000004e403c723c */ /* 0x080fe2000004183c */
[----:B------:R-:W-:Y:S06]  /*17c70*/  F2FP.BF16.PACK_AB R77, R158, R234 ;  /* 0x000000ea9e4d723e */ /* 0x000fec00000010ff */
[----:B------:R-:W-:Y:S02]  /*17c80*/  FMUL.FTZ R64, R69, R128 ;  /* 0x0000008045407220 */ /* 0x000fe40000410000 */
[--C-:B-1----:R-:W-:Y:S01]  /*17c90*/  FFMA.FTZ R2, R189, c[0x0][0x2d0], -R92.reuse ;  /* 0x0000b400bd027a23 */ /* 0x102fe2000001085c */
[----:B------:R-:W2:Y:S02]  /*17ca0*/  LDL.LU R128, [R1+0x8] ;  /* 0x0000080001807983 */ /* 0x000ea40000300800 */
[----:B------:R-:W-:Y:S01]  /*17cb0*/  IMAD.MOV.U32 R189, RZ, RZ, R81 ;  /* 0x000000ffffbd7224 */ /* 0x000fe200078e0051 */
[----:B------:R1:W-:Y:S01]  /*17cc0*/  MUFU.EX2 R120, R2 ;  /* 0x0000000200787308 */ /* 0x0003e20000000800 */
[----:B------:R-:W3:Y:S01]  /*17cd0*/  LDSM.16.MT88.4 R80, [R229+0x900] ;  /* 0x00090000e550783b */ /* 0x000ee20000004200 */
[C---:B------:R-:W-:Y:S02]  /*17ce0*/  FMUL.FTZ R66, R68.reuse, R130 ;  /* 0x0000008244427220 */ /* 0x040fe40000410000 */
[----:B------:R-:W-:Y:S02]  /*17cf0*/  FMUL.FTZ R67, R68, R131 ;  /* 0x0000008344437220 */ /* 0x000fe40000410000 */
[----:B------:R-:W-:Y:S07]  /*17d00*/  FMUL.FTZ R65, R69, R129 ;  /* 0x0000008145417220 */ /* 0x000fee0000410000 */
[----:B------:R-:W-:Y:S07]  /*17d10*/  HMMA.16816.F32.BF16 R64, R72, R78, R64 ;  /* 0x0000004e4840723c */ /* 0x000fee0000041840 */
[----:B------:R-:W-:Y:S02]  /*17d20*/  F2FP.BF16.PACK_AB R72, R233, R237 ;  /* 0x000000ede948723e */ /* 0x000fe400000010ff */
[----:B------:R-:W-:Y:S03]  /*17d30*/  F2FP.BF16.PACK_AB R73, R228, R236 ;  /* 0x000000ece449723e */ /* 0x000fe600000010ff */
[--C-:B-1----:R-:W-:Y:S01]  /*17d40*/  FFMA.FTZ R2, R190, c[0x0][0x2d0], -R92.reuse ;  /* 0x0000b400be027a23 */ /* 0x102fe2000001085c */
[----:B------:R-:W-:Y:S02]  /*17d50*/  F2FP.BF16.PACK_AB R74, R118, R157 ;  /* 0x0000009d764a723e */ /* 0x000fe400000010ff */
[----:B------:R-:W-:Y:S01]  /*17d60*/  F2FP.BF16.PACK_AB R75, R163, R156 ;  /* 0x0000009ca34b723e */ /* 0x000fe200000010ff */
[----:B------:R1:W-:Y:S01]  /*17d70*/  MUFU.EX2 R121, R2 ;  /* 0x0000000200797308 */ /* 0x0003e20000000800 */
[----:B------:R-:W-:Y:S02]  /*17d80*/  F2FP.BF16.PACK_AB R79, R161, R117 ;  /* 0x00000075a14f723e */ /* 0x000fe400000010ff */
[----:B------:R-:W-:Y:S03]  /*17d90*/  F2FP.BF16.PACK_AB R78, R162, R151 ;  /* 0x00000097a24e723e */ /* 0x000fe600000010ff */
[-C--:B---3--:R-:W-:Y:S08]  /*17da0*/  HMMA.16816.F32.BF16 R4, R72, R80.reuse, R4 ;  /* 0x000000504804723c */ /* 0x088ff00000041804 */
[C---:B------:R-:W-:Y:S01]  /*17db0*/  HMMA.16816.F32.BF16 R8, R76.reuse, R80, R8 ;  /* 0x000000504c08723c */ /* 0x040fe20000041808 */
[--C-:B-1----:R-:W-:Y:S07]  /*17dc0*/  FFMA.FTZ R2, R191, c[0x0][0x2d0], -R93.reuse ;  /* 0x0000b400bf027a23 */ /* 0x102fee000001085d */
[-C--:B------:R-:W-:Y:S01]  /*17dd0*/  HMMA.16816.F32.BF16 R12, R76, R82.reuse, R12 ;  /* 0x000000524c0c723c */ /* 0x080fe2000004180c */
[----:B------:R1:W-:Y:S07]  /*17de0*/  MUFU.EX2 R175, R2 ;  /* 0x0000000200af7308 */ /* 0x0003ee0000000800 */
[C---:B------:R-:W-:Y:S01]  /*17df0*/  HMMA.16816.F32.BF16 R16, R72.reuse, R82, R16 ;  /* 0x000000524810723c */ /* 0x040fe20000041810 */
[----:B------:R-:W3:Y:S07]  /*17e00*/  LDSM.16.MT88.4 R80, [R231+0x900] ;  /* 0x00090000e750783b */ /* 0x000eee0000004200 */
[-C--:B------:R-:W-:Y:S08]  /*17e10*/  HMMA.16816.F32.BF16 R20, R72, R84.reuse, R20 ;  /* 0x000000544814723c */ /* 0x080ff00000041814 */
[C---:B------:R-:W-:Y:S01]  /*17e20*/  HMMA.16816.F32.BF16 R24, R76.reuse, R84, R24 ;  /* 0x000000544c18723c */ /* 0x040fe20000041818 */
[----:B-1----:R-:W-:Y:S04]  /*17e30*/  FFMA.FTZ R2, R192, c[0x0][0x2d0], -R93 ;  /* 0x0000b400c0027a23 */ /* 0x002fe8000001085d */
[----:B------:R1:W1:Y:S02]  /*17e40*/  MUFU.EX2 R174, R2 ;  /* 0x0000000200ae7308 */ /* 0x0002640000000800 */
[----:B------:R-:W-:Y:S01]  /*17e50*/  FFMA.FTZ R84, R101, c[0x0][0x2d0], -R97 ;  /* 0x0000b40065547a23 */ /* 0x000fe20000010861 */
[-C--:B------:R-:W-:Y:S01]  /*17e60*/  HMMA.16816.F32.BF16 R28, R76, R86.reuse, R28 ;  /* 0x000000564c1c723c */ /* 0x080fe2000004181c */
[--C-:B------:R-:W-:Y:S03]  /*17e70*/  FFMA.FTZ R101, R107, c[0x0][0x2d0], -R92.reuse ;  /* 0x0000b4006b657a23 */ /* 0x100fe6000001085c */
[--C-:B------:R-:W-:Y:S02]  /*17e80*/  FFMA.FTZ R107, R220, c[0x0][0x2d0], -R92.reuse ;  /* 0x0000b400dc6b7a23 */ /* 0x100fe4000001085c */
[----:B------:R-:W-:Y:S01]  /*17e90*/  IMAD.MOV.U32 R220, RZ, RZ, R145 ;  /* 0x000000ffffdc7224 */ /* 0x000fe200078e0091 */
[----:B------:R3:W-:Y:S01]  /*17ea0*/  MUFU.EX2 R172, R84 ;  /* 0x0000005400ac7308 */ /* 0x0007e20000000800 */
[C---:B------:R-:W-:Y:S08]  /*17eb0*/  HMMA.16816.F32.BF16 R32, R72.reuse, R86, R32 ;  /* 0x000000564820723c */ /* 0x040ff00000041820 */
[-C--:B------:R-:W-:Y:S01]  /*17ec0*/  HMMA.16816.F32.BF16 R36, R72, R88.reuse, R36 ;  /* 0x000000584824723c */ /* 0x080fe20000041824 */
[----:B------:R-:W-:Y:S03]  /*17ed0*/  MUFU.EX2 R107, R107 ;  /* 0x0000006b006b7308 */ /* 0x000fe60000000800 */
[--C-:B-1----:R-:W-:Y:S04]  /*17ee0*/  FFMA.FTZ R2, R193, c[0x0][0x2d0], -R92.reuse ;  /* 0x0000b400c1027a23 */ /* 0x102fe8000001085c */
[C---:B------:R-:W-:Y:S03]  /*17ef0*/  HMMA.16816.F32.BF16 R40, R76.reuse, R88, R40 ;  /* 0x000000584c28723c */ /* 0x040fe60000041828 */
[----:B------:R1:W-:Y:S01]  /*17f00*/  MUFU.EX2 R251, R2 ;  /* 0x0000000200fb7308 */ /* 0x0003e20000000800 */
[----:B---3--:R-:W3:Y:S04]  /*17f10*/  LDSM.16.MT88.4 R84, [R229+0x1100] ;  /* 0x00110000e554783b */ /* 0x008ee80000004200 */
[-C--:B------:R-:W-:Y:S08]  /*17f20*/  HMMA.16816.F32.BF16 R44, R76, R90.reuse, R44 ;  /* 0x0000005a4c2c723c */ /* 0x080ff0000004182c */
[C---:B------:R-:W-:Y:S01]  /*17f30*/  HMMA.16816.F32.BF16 R48, R72.reuse, R90, R48 ;  /* 0x0000005a4830723c */ /* 0x040fe20000041830 */
[----:B------:R-:W3:Y:S07]  /*17f40*/  LDSM.16.MT88.4 R88, [R232+0x1100] ;  /* 0x00110000e858783b */ /* 0x000eee0000004200 */
[-C--:B------:R-:W-:Y:S01]  /*17f50*/  HMMA.16816.F32.BF16 R52, R72, R80.reuse, R52 ;  /* 0x000000504834723c */ /* 0x080fe20000041834 */
[----:B-1----:R-:W-:Y:S07]  /*17f60*/  FFMA.FTZ R2, R194, c[0x0][0x2d0], -R92 ;  /* 0x0000b400c2027a23 */ /* 0x002fee000001085c */
[C---:B------:R-:W-:Y:S01]  /*17f70*/  HMMA.16816.F32.BF16 R56, R76.reuse, R80, R56 ;  /* 0x000000504c38723c */ /* 0x040fe20000041838 */
[----:B------:R1:W1:Y:S07]  /*17f80*/  MUFU.EX2 R226, R2 ;  /* 0x0000000200e27308 */ /* 0x00026e0000000800 */
[-C--:B------:R-:W-:Y:S07]  /*17f90*/  HMMA.16816.F32.BF16 R60, R76, R82.reuse, R60 ;  /* 0x000000524c3c723c */ /* 0x080fee000004183c */
[----:B------:R-:W-:Y:S01]  /*17fa0*/  F2FP.BF16.PACK_AB R76, R166, R147 ;  /* 0x00000093a64c723e */ /* 0x000fe200000010ff */
[----:B------:R-:W-:Y:S01]  /*17fb0*/  HMMA.16816.F32.BF16 R64, R72, R82, R64 ;  /* 0x000000524840723c */ /* 0x000fe20000041840 */
[----:B------:R-:W-:Y:S01]  /*17fc0*/  F2FP.BF16.PACK_AB R77, R164, R165 ;  /* 0x000000a5a44d723e */ /* 0x000fe200000010ff */
[----:B------:R-:W3:Y:S02]  /*17fd0*/  LDSM.16.MT88.4 R80, [R230+0x1100] ;  /* 0x00110000e650783b */ /* 0x000ee40000004200 */
[----:B----4-:R-:W-:Y:S02]  /*17fe0*/  F2FP.BF16.PACK_AB R78, R149, R142 ;  /* 0x0000008e954e723e */ /* 0x010fe400000010ff */
[----:B------:R-:W-:Y:S02]  /*17ff0*/  F2FP.BF16.PACK_AB R79, R150, R143 ;  /* 0x0000008f964f723e */ /* 0x000fe400000010ff */
[----:B------:R-:W-:Y:S01]  /*18000*/  F2FP.BF16.PACK_AB R72, R145, R160 ;  /* 0x000000a09148723e */ /* 0x000fe200000010ff */
[--C-:B-1----:R-:W-:Y:S03]  /*18010*/  FFMA.FTZ R2, R195, c[0x0][0x2d0], -R93.reuse ;  /* 0x0000b400c3027a23 */ /* 0x102fe6000001085d */
[----:B------:R-:W-:Y:S01]  /*18020*/  F2FP.BF16.PACK_AB R73, R167, R148 ;  /* 0x00000094a749723e */ /* 0x000fe200000010ff */
[----:B------:R1:W-:Y:S01]  /*18030*/  MUFU.EX2 R216, R2 ;  /* 0x0000000200d87308 */ /* 0x0003e20000000800 */
[----:B------:R-:W-:Y:S02]  /*18040*/  F2FP.BF16.PACK_AB R74, R144, R140 ;  /* 0x0000008c904a723e */ /* 0x000fe400000010ff */
[----:B------:R-:W-:Y:S07]  /*18050*/  F2FP.BF16.PACK_AB R75, R146, R141 ;  /* 0x0000008d924b723e */ /* 0x000fee00000010ff */
[-C--:B---3--:R-:W-:Y:S08]  /*18060*/  HMMA.16816.F32.BF16 R4, R72, R84.reuse, R4 ;  /* 0x000000544804723c */ /* 0x088ff00000041804 */
[C---:B------:R-:W-:Y:S01]  /*18070*/  HMMA.16816.F32.BF16 R8, R76.reuse, R84, R8 ;  /* 0x000000544c08723c */ /* 0x040fe20000041808 */
[--C-:B-1----:R-:W-:Y:S07]  /*18080*/  FFMA.FTZ R2, R196, c[0x0][0x2d0], -R93.reuse ;  /* 0x0000b400c4027a23 */ /* 0x102fee000001085d */
[-C--:B------:R-:W-:Y:S01]  /*18090*/  HMMA.16816.F32.BF16 R12, R76, R86.reuse, R12 ;  /* 0x000000564c0c723c */ /* 0x080fe2000004180c */
[----:B------:R1:W3:Y:S07]  /*180a0*/  MUFU.EX2 R221, R2 ;  /* 0x0000000200dd7308 */ /* 0x0002ee0000000800 */
[C---:B------:R-:W-:Y:S01]  /*180b0*/  HMMA.16816.F32.BF16 R16, R72.reuse, R86, R16 ;  /* 0x000000564810723c */ /* 0x040fe20000041810 */
[----:B------:R-:W4:Y:S07]  /*180c0*/  LDSM.16.MT88.4 R84, [R231+0x1100] ;  /* 0x00110000e754783b */ /* 0x000f2e0000004200 */
[-C--:B------:R-:W-:Y:S08]  /*180d0*/  HMMA.16816.F32.BF16 R20, R72, R88.reuse, R20 ;  /* 0x000000584814723c */ /* 0x080ff00000041814 */
[C---:B------:R-:W-:Y:S01]  /*180e0*/  HMMA.16816.F32.BF16 R24, R76.reuse, R88, R24 ;  /* 0x000000584c18723c */ /* 0x040fe20000041818 */
[--C-:B-1----:R-:W-:Y:S03]  /*180f0*/  FFMA.FTZ R2, R98, c[0x0][0x2d0], -R96.reuse ;  /* 0x0000b40062027a23 */ /* 0x102fe60000010860 */
[----:B------:R-:W-:Y:S04]  /*18100*/  FFMA.FTZ R98, R171, c[0x0][0x2d0], -R93 ;  /* 0x0000b400ab627a23 */ /* 0x000fe8000001085d */
[-C--:B------:R-:W-:Y:S01]  /*18110*/  HMMA.16816.F32.BF16 R28, R76, R90.reuse, R28 ;  /* 0x0000005a4c1c723c */ /* 0x080fe2000004181c */
[----:B------:R1:W-:Y:S07]  /*18120*/  MUFU.EX2 R173, R2 ;  /* 0x0000000200ad7308 */ /* 0x0003ee0000000800 */
[C---:B------:R-:W-:Y:S01]  /*18130*/  HMMA.16816.F32.BF16 R32, R72.reuse, R90, R32 ;  /* 0x0000005a4820723c */ /* 0x040fe20000041820 */
[----:B------:R-:W-:Y:S07]  /*18140*/  LDSM.16.MT88.4 R88, [R232+0x1900] ;  /* 0x00190000e858783b */ /* 0x000fee0000004200 */
[-C--:B------:R-:W-:Y:S08]  /*18150*/  HMMA.16816.F32.BF16 R36, R72, R80.reuse, R36 ;  /* 0x000000504824723c */ /* 0x080ff00000041824 */
[C---:B------:R-:W-:Y:S01]  /*18160*/  HMMA.16816.F32.BF16 R40, R76.reuse, R80, R40 ;  /* 0x000000504c28723c */ /* 0x040fe20000041828 */
[----:B-1----:R-:W-:Y:S03]  /*18170*/  FFMA.FTZ R2, R99, c[0x0][0x2d0], -R96 ;  /* 0x0000b40063027a23 */ /* 0x002fe60000010860 */
[----:B------:R-:W-:Y:S01]  /*18180*/  FFMA.FTZ R99, R189, c[0x0][0x2d0], -R92 ;  /* 0x0000b400bd637a23 */ /* 0x000fe2000001085c */
[----:B------:R1:W-:Y:S03]  /*18190*/  MUFU.EX2 R179, R2 ;  /* 0x0000000200b37308 */ /* 0x0003e60000000800 */
[-C--:B------:R-:W-:Y:S08]  /*181a0*/  HMMA.16816.F32.BF16 R44, R76, R82.reuse, R44 ;  /* 0x000000524c2c723c */ /* 0x080ff0000004182c */
[C---:B------:R-:W-:Y:S01]  /*181b0*/  HMMA.16816.F32.BF16 R48, R72.reuse, R82, R48 ;  /* 0x000000524830723c */ /* 0x040fe20000041830 */
[----:B------:R-:W3:Y:S07]  /*181c0*/  LDSM.16.MT88.4 R80, [R229+0x1900] ;  /* 0x00190000e550783b */ /* 0x000eee0000004200 */
[-C--:B----4-:R-:W-:Y:S01]  /*181d0*/  HMMA.16816.F32.BF16 R52, R72, R84.reuse, R52 ;  /* 0x000000544834723c */ /* 0x090fe20000041834 */
[----:B-1----:R-:W-:Y:S03]  /*181e0*/  FFMA.FTZ R2, R103, c[0x0][0x2d0], -R97 ;  /* 0x0000b40067027a23 */ /* 0x002fe60000010861 */
[----:B------:R-:W-:Y:S04]  /*181f0*/  FFMA.FTZ R103, R169, c[0x0][0x2d0], -R93 ;  /* 0x0000b400a9677a23 */ /* 0x000fe8000001085d */
[C---:B------:R-:W-:Y:S01]  /*18200*/  HMMA.16816.F32.BF16 R56, R76.reuse, R84, R56 ;  /* 0x000000544c38723c */ /* 0x040fe20000041838 */
[----:B------:R1:W4:Y:S03]  /*18210*/  MUFU.EX2 R178, R2 ;  /* 0x0000000200b27308 */ /* 0x0003260000000800 */
[----:B------:R-:W-:Y:S02]  /*18220*/  IMAD.MOV.U32 R169, RZ, RZ, R168 ;  /* 0x000000ffffa97224 */ /* 0x000fe400078e00a8 */
[----:B------:R-:W-:Y:S02]  /*18230*/  IMAD.MOV.U32 R168, RZ, RZ, R152 ;  /* 0x000000ffffa87224 */ /* 0x000fe400078e0098 */
[-C--:B------:R-:W-:Y:S01]  /*18240*/  HMMA.16816.F32.BF16 R60, R76, R86.reuse, R60 ;  /* 0x000000564c3c723c */ /* 0x080fe2000004183c */
[----:B------:R-:W-:Y:S02]  /*18250*/  IMAD.MOV.U32 R152, RZ, RZ, R139 ;  /* 0x000000ffff987224 */ /* 0x000fe400078e008b */
[----:B------:R-:W-:Y:S01]  /*18260*/  MUFU.EX2 R139, R98 ;  /* 0x00000062008b7308 */ /* 0x000fe20000000800 */
[----:B--2---:R-:W-:Y:S03]  /*18270*/  FFMA.FTZ R69, R69, R128, R224 ;  /* 0x0000008045457223 */ /* 0x004fe600000100e0 */
[--C-:B------:R-:W-:Y:S01]  /*18280*/  FFMA.FTZ R76, R116, c[0x0][0x2d0], -R93.reuse ;  /* 0x0000b400744c7a23 */ /* 0x100fe2000001085d */
[----:B------:R-:W-:Y:S01]  /*18290*/  HMMA.16816.F32.BF16 R64, R72, R86, R64 ;  /* 0x000000564840723c */ /* 0x000fe20000041840 */
[----:B------:R-:W2:Y:S03]  /*182a0*/  LDSM.16.MT88.4 R84, [R230+0x1900] ;  /* 0x00190000e654783b */ /* 0x000ea60000004200 */
[----:B------:R-:W-:Y:S01]  /*182b0*/  FFMA.FTZ R116, R153, c[0x0][0x2d0], -R93 ;  /* 0x0000b40099747a23 */ /* 0x000fe2000001085d */
[----:B------:R2:W-:Y:S01]  /*182c0*/  MUFU.EX2 R190, R76 ;  /* 0x0000004c00be7308 */ /* 0x0005e20000000800 */
[----:B------:R-:W-:Y:S01]  /*182d0*/  IMAD.MOV.U32 R153, RZ, RZ, R188 ;  /* 0x000000ffff997224 */ /* 0x000fe200078e00bc */
[----:B------:R-:W-:Y:S01]  /*182e0*/  F2FP.BF16.PACK_AB R73, R174, R175 ;  /* 0x000000afae49723e */ /* 0x000fe200000010ff */
[----:B------:R-:W-:Y:S01]  /*182f0*/  FADD.FTZ R69, R252, R69 ;  /* 0x00000045fc457221 */ /* 0x000fe20000010000 */
[----:B------:R-:W-:Y:S03]  /*18300*/  F2FP.BF16.PACK_AB R74, R226, R251 ;  /* 0x000000fbe24a723e */ /* 0x000fe600000010ff */
[--C-:B-1----:R-:W-:Y:S01]  /*18310*/  FFMA.FTZ R2, R100, c[0x0][0x2d0], -R96.reuse ;  /* 0x0000b40064027a23 */ /* 0x102fe20000010860 */
[----:B---3--:R-:W-:Y:S01]  /*18320*/  F2FP.BF16.PACK_AB R75, R221, R216 ;  /* 0x000000d8dd4b723e */ /* 0x008fe200000010ff */
[--C-:B------:R-:W-:Y:S01]  /*18330*/  FFMA.FTZ R100, R225, c[0x0][0x2d0], -R96.reuse ;  /* 0x0000b400e1647a23 */ /* 0x100fe20000010860 */
[----:B----4-:R-:W-:Y:S01]  /*18340*/  F2FP.BF16.PACK_AB R77, R178, R172 ;  /* 0x000000acb24d723e */ /* 0x010fe200000010ff */
[----:B------:R1:W-:Y:S01]  /*18350*/  MUFU.EX2 R177, R2 ;  /* 0x0000000200b17308 */ /* 0x0003e20000000800 */
[----:B------:R-:W-:Y:S09]  /*18360*/  IMAD.MOV.U32 R225, RZ, RZ, R117 ;  /* 0x000000ffffe17224 */ /* 0x000ff200078e0075 */
[----:B------:R-:W-:Y:S01]  /*18370*/  MUFU.EX2 R100, R100 ;  /* 0x0000006400647308 */ /* 0x000fe20000000800 */
[----:B--2---:R-:W-:Y:S09]  /*18380*/  F2FP.BF16.PACK_AB R76, R179, R173 ;  /* 0x000000adb34c723e */ /* 0x004ff200000010ff */
[----:B------:R2:W-:Y:S01]  /*18390*/  MUFU.EX2 R188, R99 ;  /* 0x0000006300bc7308 */ /* 0x0005e20000000800 */
[--C-:B-1----:R-:W-:Y:S02]  /*183a0*/  FFMA.FTZ R2, R102, c[0x0][0x2d0], -R96.reuse ;  /* 0x0000b40066027a23 */ /* 0x102fe40000010860 */
[----:B------:R-:W-:Y:S07]  /*183b0*/  FFMA.FTZ R102, R222, c[0x0][0x2d0], -R97 ;  /* 0x0000b400de667a23 */ /* 0x000fee0000010861 */
[----:B------:R1:W3:Y:S01]  /*183c0*/  MUFU.EX2 R212, R2 ;  /* 0x0000000200d47308 */ /* 0x0002e20000000800 */
[----:B--2---:R-:W-:Y:S02]  /*183d0*/  FFMA.FTZ R99, R223, c[0x0][0x2d0], -R96 ;  /* 0x0000b400df637a23 */ /* 0x004fe40000010860 */
[----:B------:R-:W-:Y:S07]  /*183e0*/  IMAD.MOV.U32 R223, RZ, RZ, R151 ;  /* 0x000000ffffdf7224 */ /* 0x000fee00078e0097 */
[----:B------:R-:W2:Y:S01]  /*183f0*/  MUFU.EX2 R99, R99 ;  /* 0x0000006300637308 */ /* 0x000ea20000000800 */
[----:B-1----:R-:W-:Y:S01]  /*18400*/  FFMA.FTZ R2, R112, c[0x0][0x2d0], -R97 ;  /* 0x0000b40070027a23 */ /* 0x002fe20000010861 */
[----:B---3--:R-:W-:Y:S01]  /*18410*/  F2FP.BF16.PACK_AB R78, R212, R177 ;  /* 0x000000b1d44e723e */ /* 0x008fe200000010ff */
[----:B------:R-:W-:Y:S02]  /*18420*/  FFMA.FTZ R112, R154, c[0x0][0x2d0], -R93 ;  /* 0x0000b4009a707a23 */ /* 0x000fe4000001085d */
[----:B------:R-:W-:Y:S05]  /*18430*/  IMAD.MOV.U32 R154, RZ, RZ, R95 ;  /* 0x000000ffff9a7224 */ /* 0x000fea00078e005f */
[----:B------:R1:W-:Y:S01]  /*18440*/  MUFU.EX2 R176, R2 ;  /* 0x0000000200b07308 */ /* 0x0003e20000000800 */
[----:B--2---:R-:W-:Y:S01]  /*18450*/  F2FP.BF16.PACK_AB R184, R99, R100 ;  /* 0x0000006463b8723e */ /* 0x004fe200000010ff */
[----:B-1----:R-:W-:Y:S08]  /*18460*/  FFMA.FTZ R2, R113, c[0x0][0x2d0], -R97 ;  /* 0x0000b40071027a23 */ /* 0x002ff00000010861 */
[----:B------:R1:W2:Y:S02]  /*18470*/  MUFU.EX2 R207, R2 ;  /* 0x0000000200cf7308 */ /* 0x0002a40000000800 */
[--C-:B-1----:R-:W-:Y:S01]  /*18480*/  FFMA.FTZ R2, R197, c[0x0][0x2d0], -R92.reuse ;  /* 0x0000b400c5027a23 */ /* 0x102fe2000001085c */
[----:B--2---:R-:W-:Y:S07]  /*18490*/  F2FP.BF16.PACK_AB R79, R207, R176 ;  /* 0x000000b0cf4f723e */ /* 0x004fee00000010ff */
[----:B------:R1:W-:Y:S02]  /*184a0*/  MUFU.EX2 R183, R2 ;  /* 0x0000000200b77308 */ /* 0x0003e40000000800 */
[--C-:B-1----:R-:W-:Y:S08]  /*184b0*/  FFMA.FTZ R2, R198, c[0x0][0x2d0], -R92.reuse ;  /* 0x0000b400c6027a23 */ /* 0x102ff0000001085c */
        /* <DEDUP_REMOVED lines=8> */
[----:B------:R-:W-:Y:S02]  /*18540*/  IMAD.MOV.U32 R121, RZ, RZ, R94 ;  /* 0x000000ffff797224 */ /* 0x000fe400078e005e */
[----:B------:R-:W-:Y:S02]  /*18550*/  FFMA.FTZ R94, R114, c[0x0][0x2d0], -R96 ;  /* 0x0000b400725e7a23 */ /* 0x000fe40000010860 */
[----:B------:R-:W-:Y:S02]  /*18560*/  FFMA.FTZ R114, R214, c[0x0][0x2d0], -R97 ;  /* 0x0000b400d6727a23 */ /* 0x000fe40000010861 */
[----:B-1----:R-:W-:Y:S02]  /*18570*/  FFMA.FTZ R2, R210, c[0x0][0x2d0], -R92 ;  /* 0x0000b400d2027a23 */ /* 0x002fe4000001085c */
[----:B------:R-:W-:Y:S02]  /*18580*/  IMAD.MOV.U32 R210, RZ, RZ, R120 ;  /* 0x000000ffffd27224 */ /* 0x000fe400078e0078 */
[----:B------:R1:W-:Y:S01]  /*18590*/  MUFU.EX2 R199, R2 ;  /* 0x0000000200c77308 */ /* 0x0003e20000000800 */
[----:B------:R-:W-:Y:S02]  /*185a0*/  IMAD.MOV.U32 R120, RZ, RZ, R181 ;  /* 0x000000ffff787224 */ /* 0x000fe400078e00b5 */
[----:B------:R-:W-:Y:S07]  /*185b0*/  F2FP.BF16.PACK_AB R72, R208, R210 ;  /* 0x000000d2d048723e */ /* 0x000fee00000010ff */
[-C--:B------:R-:W-:Y:S01]  /*185c0*/  HMMA.16816.F32.BF16 R4, R72, R80.reuse, R4 ;  /* 0x000000504804723c */ /* 0x080fe20000041804 */
[----:B------:R2:W-:Y:S07]  /*185d0*/  MUFU.EX2 R181, R94 ;  /* 0x0000005e00b57308 */ /* 0x0005ee0000000800 */
[C---:B------:R-:W-:Y:S01]  /*185e0*/  HMMA.16816.F32.BF16 R8, R76.reuse, R80, R8 ;  /* 0x000000504c08723c */ /* 0x040fe20000041808 */
[--C-:B-1----:R-:W-:Y:S07]  /*185f0*/  FFMA.FTZ R2, R211, c[0x0][0x2d0], -R93.reuse ;  /* 0x0000b400d3027a23 */ /* 0x102fee000001085d */
[-C--:B------:R-:W-:Y:S01]  /*18600*/  HMMA.16816.F32.BF16 R12, R76, R82.reuse, R12 ;  /* 0x000000524c0c723c */ /* 0x080fe2000004180c */
[----:B------:R-:W-:Y:S01]  /*18610*/  IMAD.MOV.U32 R211, RZ, RZ, R150 ;  /* 0x000000ffffd37224 */ /* 0x000fe200078e0096 */
[----:B------:R1:W-:Y:S06]  /*18620*/  MUFU.EX2 R196, R2 ;  /* 0x0000000200c47308 */ /* 0x0003ec0000000800 */
[C---:B------:R-:W-:Y:S01]  /*18630*/  HMMA.16816.F32.BF16 R16, R72.reuse, R82, R16 ;  /* 0x000000524810723c */ /* 0x040fe20000041810 */
[----:B--2---:R-:W-:Y:S01]  /*18640*/  FFMA.FTZ R94, R120, c[0x0][0x2d0], -R92 ;  /* 0x0000b400785e7a23 */ /* 0x004fe2000001085c */
[----:B------:R-:W-:Y:S03]  /*18650*/  LDSM.16.MT88.4 R80, [R229+0x2100] ;  /* 0x00210000e550783b */ /* 0x000fe60000004200 */
[----:B------:R-:W-:Y:S03]  /*18660*/  MUFU.EX2 R189, R94 ;  /* 0x0000005e00bd7308 */ /* 0x000fe60000000800 */
[-C--:B------:R-:W-:Y:S08]  /*18670*/  HMMA.16816.F32.BF16 R20, R72, R88.reuse, R20 ;  /* 0x000000584814723c */ /* 0x080ff00000041814 */
[C---:B------:R-:W-:Y:S01]  /*18680*/  HMMA.16816.F32.BF16 R24, R76.reuse, R88, R24 ;  /* 0x000000584c18723c */ /* 0x040fe20000041818 */
[----:B-1----:R-:W-:Y:S03]  /*18690*/  FFMA.FTZ R2, R213, c[0x0][0x2d0], -R93 ;  /* 0x0000b400d5027a23 */ /* 0x002fe6000001085d */
[----:B------:R-:W-:Y:S04]  /*186a0*/  IMAD.MOV.U32 R213, RZ, RZ, R149 ;  /* 0x000000ffffd57224 */ /* 0x000fe800078e0095 */
        /* <DEDUP_REMOVED lines=8> */
[----:B------:R1:W-:Y:S01]  /*18730*/  MUFU.EX2 R195, R2 ;  /* 0x0000000200c37308 */ /* 0x0003e20000000800 */
[----:B------:R-:W-:Y:S02]  /*18740*/  IMAD.MOV.U32 R219, RZ, RZ, R147 ;  /* 0x000000ffffdb7224 */ /* 0x000fe400078e0093 */
[-C--:B------:R-:W-:Y:S08]  /*18750*/  HMMA.16816.F32.BF16 R44, R76, R86.reuse, R44 ;  /* 0x000000564c2c723c */ /* 0x080ff0000004182c */
[C---:B------:R-:W-:Y:S01]  /*18760*/  HMMA.16816.F32.BF16 R48, R72.reuse, R86, R48 ;  /* 0x000000564830723c */ /* 0x040fe20000041830 */
[----:B------:R-:W-:Y:S03]  /*18770*/  LDSM.16.MT88.4 R84, [R232+0x2100] ;  /* 0x00210000e854783b */ /* 0x000fe60000004200 */
[--C-:B-1----:R-:W-:Y:S02]  /*18780*/  FFMA.FTZ R2, R201, c[0x0][0x2d0], -R97.reuse ;  /* 0x0000b400c9027a23 */ /* 0x102fe40000010861 */
[----:B------:R-:W-:Y:S02]  /*18790*/  IMAD.MOV.U32 R201, RZ, RZ, R146 ;  /* 0x000000ffffc97224 */ /* 0x000fe400078e0092 */
[----:B------:R1:W-:Y:S04]  /*187a0*/  MUFU.EX2 R180, R2 ;  /* 0x0000000200b47308 */ /* 0x0003e80000000800 */
[----:B-1----:R-:W-:Y:S02]  /*187b0*/  FFMA.FTZ R2, R202, c[0x0][0x2d0], -R97 ;  /* 0x0000b400ca027a23 */ /* 0x002fe40000010861 */
[----:B------:R-:W-:Y:S04]  /*187c0*/  IMAD.MOV.U32 R202, RZ, RZ, R144 ;  /* 0x000000ffffca7224 */ /* 0x000fe800078e0090 */
[----:B------:R1:W2:Y:S02]  /*187d0*/  MUFU.EX2 R194, R2 ;  /* 0x0000000200c27308 */ /* 0x0002a40000000800 */
[--C-:B-1----:R-:W-:Y:S02]  /*187e0*/  FFMA.FTZ R2, R203, c[0x0][0x2d0], -R96.reuse ;  /* 0x0000b400cb027a23 */ /* 0x102fe40000010860 */
[----:B------:R-:W-:Y:S06]  /*187f0*/  IMAD.MOV.U32 R203, RZ, RZ, R143 ;  /* 0x000000ffffcb7224 */ /* 0x000fec00078e008f */
[----:B------:R1:W-:Y:S02]  /*18800*/  MUFU.EX2 R192, R2 ;  /* 0x0000000200c07308 */ /* 0x0003e40000000800 */
[----:B-1----:R-:W-:Y:S02]  /*18810*/  FFMA.FTZ R2, R205, c[0x0][0x2d0], -R96 ;  /* 0x0000b400cd027a23 */ /* 0x002fe40000010860 */
[----:B------:R-:W-:Y:S06]  /*18820*/  IMAD.MOV.U32 R205, RZ, RZ, R142 ;  /* 0x000000ffffcd7224 */ /* 0x000fec00078e008e */
[----:B------:R1:W3:Y:S02]  /*18830*/  MUFU.EX2 R193, R2 ;  /* 0x0000000200c17308 */ /* 0x0002e40000000800 */
[----:B-1----:R-:W-:Y:S02]  /*18840*/  FFMA.FTZ R2, R206, c[0x0][0x2d0], -R97 ;  /* 0x0000b400ce027a23 */ /* 0x002fe40000010861 */
[----:B------:R-:W-:Y:S06]  /*18850*/  IMAD.MOV.U32 R206, RZ, RZ, R141 ;  /* 0x000000ffffce7224 */ /* 0x000fec00078e008d */
[----:B------:R1:W-:Y:S02]  /*18860*/  MUFU.EX2 R123, R2 ;  /* 0x00000002007b7308 */ /* 0x0003e40000000800 */
[----:B-1----:R-:W-:Y:S02]  /*18870*/  FFMA.FTZ R2, R209, c[0x0][0x2d0], -R97 ;  /* 0x0000b400d1027a23 */ /* 0x002fe40000010861 */
[----:B------:R-:W-:Y:S06]  /*18880*/  IMAD.MOV.U32 R209, RZ, RZ, R140 ;  /* 0x000000ffffd17224 */ /* 0x000fec00078e008c */
[----:B------:R1:W2:Y:S02]  /*18890*/  MUFU.EX2 R122, R2 ;  /* 0x00000002007a7308 */ /* 0x0002a40000000800 */
[--C-:B-1----:R-:W-:Y:S08]  /*188a0*/  FFMA.FTZ R2, R121, c[0x0][0x2d0], -R92.reuse ;  /* 0x0000b40079027a23 */ /* 0x102ff0000001085c */
[----:B------:R1:W-:Y:S02]  /*188b0*/  MUFU.EX2 R121, R2 ;  /* 0x0000000200797308 */ /* 0x0003e40000000800 */
[----:B-1----:R-:W-:Y:S08]  /*188c0*/  FFMA.FTZ R2, R124, c[0x0][0x2d0], -R92 ;  /* 0x0000b4007c027a23 */ /* 0x002ff0000001085c */
[----:B------:R1:W-:Y:S02]  /*188d0*/  MUFU.EX2 R191, R2 ;  /* 0x0000000200bf7308 */ /* 0x0003e40000000800 */
[--C-:B-1----:R-:W-:Y:S02]  /*188e0*/  FFMA.FTZ R2, R119, c[0x0][0x2d0], -R93.reuse ;  /* 0x0000b40077027a23 */ /* 0x102fe4000001085d */
[----:B------:R-:W4:Y:S06]  /*188f0*/  LDL.LU R119, [R1+0xc] ;  /* 0x00000c0001777983 */ /* 0x000f2c0000300800 */
[----:B------:R1:W-:Y:S01]  /*18900*/  MUFU.EX2 R120, R2 ;  /* 0x0000000200787308 */ /* 0x0003e20000000800 */
[----:B------:R-:W4:Y:S04]  /*18910*/  LDL.LU R113, [R1+0x10] ;  /* 0x0000100001717983 */ /* 0x000f280000300800 */
[----:B------:R-:W4:Y:S01]  /*18920*/  LDL.LU R98, [R1+0x14] ;  /* 0x0000140001627983 */ /* 0x000f220000300800 */
[----:B-1----:R-:W-:Y:S02]  /*18930*/  FFMA.FTZ R2, R170, c[0x0][0x2d0], -R93 ;  /* 0x0000b400aa027a23 */ /* 0x002fe4000001085d */
[----:B------:R-:W-:Y:S01]  /*18940*/  IMAD.MOV.U32 R170, RZ, RZ, R155 ;  /* 0x000000ffffaa7224 */ /* 0x000fe200078e009b */
[----:B------:R-:W1:Y:S01]  /*18950*/  LDSM.16.MT88.4 R92, [R231+0x1900] ;  /* 0x00190000e75c783b */ /* 0x000e620000004200 */
[----:B------:R-:W-:Y:S02]  /*18960*/  IMAD.MOV.U32 R155, RZ, RZ, R138 ;  /* 0x000000ffff9b7224 */ /* 0x000fe400078e008a */
[----:B------:R2:W-:Y:S02]  /*18970*/  MUFU.EX2 R138, R2 ;  /* 0x00000002008a7308 */ /* 0x0005e40000000800 */
[--C-:B--2---:R-:W-:Y:S08]  /*18980*/  FFMA.FTZ R2, R170, c[0x0][0x2d0], -R96.reuse ;  /* 0x0000b400aa027a23 */ /* 0x104ff00000010860 */
[----:B------:R2:W-:Y:S01]  /*18990*/  MUFU.EX2 R127, R2 ;  /* 0x00000002007f7308 */ /* 0x0005e20000000800 */
[-C--:B-1----:R-:W-:Y:S08]  /*189a0*/  HMMA.16816.F32.BF16 R52, R72, R92.reuse, R52 ;  /* 0x0000005c4834723c */ /* 0x082ff00000041834 */
[C---:B------:R-:W-:Y:S01]  /*189b0*/  HMMA.16816.F32.BF16 R56, R76.reuse, R92, R56 ;  /* 0x0000005c4c38723c */ /* 0x040fe20000041838 */
[----:B--2---:R-:W-:Y:S07]  /*189c0*/  FFMA.FTZ R2, R169, c[0x0][0x2d0], -R96 ;  /* 0x0000b400a9027a23 */ /* 0x004fee0000010860 */
[-C--:B------:R-:W-:Y:S01]  /*189d0*/  HMMA.16816.F32.BF16 R60, R76, R94.reuse, R60 ;  /* 0x0000005e4c3c723c */ /* 0x080fe2000004183c */
[----:B------:R-:W-:Y:S01]  /*189e0*/  IMAD.MOV.U32 R169, RZ, RZ, R154 ;  /* 0x000000ffffa97224 */ /* 0x000fe200078e009a */
[----:B------:R1:W-:Y:S02]  /*189f0*/  MUFU.EX2 R126, R2 ;  /* 0x00000002007e7308 */ /* 0x0003e40000000800 */
[----:B------:R-:W-:Y:S03]  /*18a00*/  IMAD.MOV.U32 R154, RZ, RZ, R134 ;  /* 0x000000ffff9a7224 */ /* 0x000fe600078e0086 */
[--C-:B------:R-:W-:Y:S01]  /*18a10*/  FFMA.FTZ R76, R249, c[0x0][0x2d0], -R97.reuse ;  /* 0x0000b400f94c7a23 */ /* 0x100fe20000010861 */
[----:B------:R-:W-:Y:S01]  /*18a20*/  HMMA.16816.F32.BF16 R64, R72, R94, R64 ;  /* 0x0000005e4840723c */ /* 0x000fe20000041840 */
[----:B------:R-:W-:Y:S01]  /*18a30*/  F2FP.BF16.PACK_AB R77, R194, R180 ;  /* 0x000000b4c24d723e */ /* 0x000fe200000010ff */
[----:B------:R-:W2:Y:S02]  /*18a40*/  LDSM.16.MT88.4 R92, [R231+0x2100] ;  /* 0x00210000e75c783b */ /* 0x000ea40000004200 */
[----:B---3--:R-:W-:Y:S02]  /*18a50*/  F2FP.BF16.PACK_AB R78, R193, R192 ;  /* 0x000000c0c14e723e */ /* 0x008fe400000010ff */
[----:B------:R-:W-:Y:S02]  /*18a60*/  F2FP.BF16.PACK_AB R79, R122, R123 ;  /* 0x0000007b7a4f723e */ /* 0x000fe400000010ff */
[----:B------:R-:W-:Y:S04]  /*18a70*/  F2FP.BF16.PACK_AB R72, R204, R183 ;  /* 0x000000b7cc48723e */ /* 0x000fe800000010ff */
[----:B------:R-:W-:Y:S02]  /*18a80*/  F2FP.BF16.PACK_AB R73, R200, R182 ;  /* 0x000000b6c849723e */ /* 0x000fe400000010ff */
[----:B------:R-:W-:Y:S02]  /*18a90*/  F2FP.BF16.PACK_AB R74, R199, R198 ;  /* 0x000000c6c74a723e */ /* 0x000fe400000010ff */
[----:B------:R-:W-:Y:S01]  /*18aa0*/  F2FP.BF16.PACK_AB R75, R197, R196 ;  /* 0x000000c4c54b723e */ /* 0x000fe200000010ff */
[----:B-1----:R-:W-:Y:S02]  /*18ab0*/  FFMA.FTZ R2, R168, c[0x0][0x2d0], -R97 ;  /* 0x0000b400a8027a23 */ /* 0x002fe40000010861 */
[----:B------:R-:W-:Y:S04]  /*18ac0*/  IMAD.MOV.U32 R168, RZ, RZ, R109 ;  /* 0x000000ffffa87224 */ /* 0x000fe800078e006d */
[-C--:B------:R-:W-:Y:S01]  /*18ad0*/  HMMA.16816.F32.BF16 R4, R72, R80.reuse, R4 ;  /* 0x000000504804723c */ /* 0x080fe20000041804 */
[----:B------:R1:W-:Y:S01]  /*18ae0*/  MUFU.EX2 R125, R2 ;  /* 0x00000002007d7308 */ /* 0x0003e20000000800 */
[--C-:B------:R-:W-:Y:S02]  /*18af0*/  FFMA.FTZ R109, R218, c[0x0][0x2d0], -R96.reuse ;  /* 0x0000b400da6d7a23 */ /* 0x100fe40000010860 */
[----:B-1----:R-:W-:Y:S02]  /*18b00*/  FFMA.FTZ R2, R155, c[0x0][0x2d0], -R97 ;  /* 0x0000b4009b027a23 */ /* 0x002fe40000010861 */
[----:B------:R-:W-:Y:S05]  /*18b10*/  IMAD.MOV.U32 R155, RZ, RZ, R133 ;  /* 0x000000ffff9b7224 */ /* 0x000fea00078e0085 */
[----:B------:R1:W-:Y:S02]  /*18b20*/  MUFU.EX2 R124, R2 ;  /* 0x00000002007c7308 */ /* 0x0003e40000000800 */
[----:B-1----:R-:W-:Y:S02]  /*18b30*/  FFMA.FTZ R2, R250, c[0x0][0x2d0], -R96 ;  /* 0x0000b400fa027a23 */ /* 0x002fe40000010860 */
[----:B------:R-:W-:Y:S06]  /*18b40*/  IMAD.MOV.U32 R250, RZ, RZ, R148 ;  /* 0x000000fffffa7224 */ /* 0x000fec00078e0094 */
[----:B------:R1:W-:Y:S02]  /*18b50*/  MUFU.EX2 R134, R2 ;  /* 0x0000000200867308 */ /* 0x0003e40000000800 */
[--C-:B-1----:R-:W-:Y:S02]  /*18b60*/  FFMA.FTZ R2, R227, c[0x0][0x2d0], -R96.reuse ;  /* 0x0000b400e3027a23 */ /* 0x102fe40000010860 */
[----:B------:R-:W-:Y:S06]  /*18b70*/  FFMA.FTZ R96, R105, c[0x0][0x2d0], -R96 ;  /* 0x0000b40069607a23 */ /* 0x000fec0000010860 */
[----:B------:R1:W-:Y:S01]  /*18b80*/  MUFU.EX2 R133, R2 ;  /* 0x0000000200857308 */ /* 0x0003e20000000800 */
[--C-:B------:R-:W-:Y:S02]  /*18b90*/  FFMA.FTZ R105, R217, c[0x0][0x2d0], -R97.reuse ;  /* 0x0000b400d9697a23 */ /* 0x100fe40000010861 */
[----:B------:R-:W-:Y:S07]  /*18ba0*/  IMAD.MOV.U32 R227, RZ, RZ, R118 ;  /* 0x000000ffffe37224 */ /* 0x000fee00078e0076 */
[----:B------:R-:W-:Y:S01]  /*18bb0*/  MUFU.EX2 R96, R96 ;  /* 0x0000006000607308 */ /* 0x000fe20000000800 */
[--C-:B-1----:R-:W-:Y:S02]  /*18bc0*/  FFMA.FTZ R2, R132, c[0x0][0x2d0], -R97.reuse ;  /* 0x0000b40084027a23 */ /* 0x102fe40000010861 */
[----:B------:R-:W-:Y:S07]  /*18bd0*/  FFMA.FTZ R97, R71, c[0x0][0x2d0], -R97 ;  /* 0x0000b40047617a23 */ /* 0x000fee0000010861 */
[----:B------:R1:W-:Y:S10]  /*18be0*/  MUFU.EX2 R132, R2 ;  /* 0x0000000200847308 */ /* 0x0003f40000000800 */
[----:B------:R-:W-:Y:S01]  /*18bf0*/  MUFU.EX2 R97, R97 ;  /* 0x0000006100617308 */ /* 0x000fe20000000800 */
[----:B----4-:R-:W-:Y:S09]  /*18c00*/  FFMA.FTZ R68, R68, R119, R111 ;  /* 0x0000007744447223 */ /* 0x010ff2000001006f */
[----:B------:R-:W-:Y:S01]  /*18c10*/  MUFU.EX2 R111, R101 ;  /* 0x00000065006f7308 */ /* 0x000fe20000000800 */
[----:B------:R-:W-:Y:S02]  /*18c20*/  FFMA.FTZ R71, R3, R113, R110 ;  /* 0x0000007103477223 */ /* 0x000fe4000001006e */
[----:B------:R-:W-:Y:S02]  /*18c30*/  FADD.FTZ R3, R215, R68 ;  /* 0x00000044d7037221 */ /* 0x000fe40000010000 */
[----:B------:R-:W-:Y:S02]  /*18c40*/  FADD.FTZ R68, R155, R69 ;  /* 0x000000459b447221 */ /* 0x000fe40000010000 */
[----:B-1----:R-:W-:Y:S03]  /*18c50*/  FADD.FTZ R2, R169, R71 ;  /* 0x00000047a9027221 */ /* 0x002fe60000010000 */
[----:B------:R1:W-:Y:S01]  /*18c60*/  MUFU.EX2 R113, R76 ;  /* 0x0000004c00717308 */ /* 0x0003e20000000800 */
[----:B------:R-:W-:Y:S02]  /*18c70*/  FADD.FTZ R3, R154, R3 ;  /* 0x000000039a037221 */ /* 0x000fe40000010000 */
[----:B------:R-:W-:Y:S02]  /*18c80*/  FADD.FTZ R69, R241, R68 ;  /* 0x00000044f1457221 */ /* 0x000fe40000010000 */
[----:B------:R3:W5:Y:S01]  /*18c90*/  LDL.LU R241, [R1+0x4c] ;  /* 0x00004c0001f17983 */ /* 0x0007620000300800 */
[----:B------:R-:W-:Y:S02]  /*18ca0*/  FFMA.FTZ R0, R0, R98, R108 ;  /* 0x0000006200007223 */ /* 0x000fe4000001006c */
[----:B------:R-:W-:Y:S02]  /*18cb0*/  FADD.FTZ R98, R153, R2 ;  /* 0x0000000299627221 */ /* 0x000fe40000010000 */
[----:B------:R-:W-:Y:S01]  /*18cc0*/  FADD.FTZ R0, R168, R0 ;  /* 0x00000000a8007221 */ /* 0x000fe20000010000 */
[----:B------:R4:W-:Y:S01]  /*18cd0*/  MUFU.EX2 R101, R116 ;  /* 0x0000007400657308 */ /* 0x0009e20000000800 */
[----:B------:R-:W-:Y:S01]  /*18ce0*/  LDSM.16.MT88.4 R168, [R232+0x3100] ;  /* 0x00310000e8a8783b */ /* 0x000fe20000004200 */
[----:B------:R-:W-:Y:S02]  /*18cf0*/  FADD.FTZ R2, R240, R3 ;  /* 0x00000003f0027221 */ /* 0x000fe40000010000 */
[----:B------:R-:W-:Y:S02]  /*18d00*/  FADD.FTZ R71, R152, R0 ;  /* 0x0000000098477221 */ /* 0x000fe40000010000 */
[----:B------:R-:W-:Y:S02]  /*18d10*/  FADD.FTZ R0, R239, R98 ;  /* 0x00000062ef007221 */ /* 0x000fe40000010000 */
[----:B------:R-:W-:Y:S01]  /*18d20*/  FADD.FTZ R68, R238, R71 ;  /* 0x00000047ee447221 */ /* 0x000fe20000010000 */
[----:B------:R-:W-:Y:S01]  /*18d30*/  LDSM.16.MT88.4 R152, [R229+0x3100] ;  /* 0x00310000e598783b */ /* 0x000fe20000004200 */
[----:B------:R-:W-:Y:S01]  /*18d40*/  FADD.FTZ R3, R237, R69 ;  /* 0x00000045ed037221 */ /* 0x000fe20000010000 */
[----:B------:R-:W2:Y:S01]  /*18d50*/  MUFU.EX2 R110, R104 ;  /* 0x00000068006e7308 */ /* 0x000ea20000000800 */
[----:B------:R-:W-:Y:S01]  /*18d60*/  FADD.FTZ R2, R236, R2 ;  /* 0x00000002ec027221 */ /* 0x000fe20000010000 */
[----:B-1----:R-:W-:Y:S01]  /*18d70*/  F2FP.BF16.PACK_AB R76, R195, R181 ;  /* 0x000000b5c34c723e */ /* 0x002fe200000010ff */
[----:B------:R-:W-:Y:S02]  /*18d80*/  FADD.FTZ R71, R235, R0 ;  /* 0x00000000eb477221 */ /* 0x000fe40000010000 */
[----:B------:R-:W-:Y:S01]  /*18d90*/  FADD.FTZ R69, R234, R68 ;  /* 0x00000044ea457221 */ /* 0x000fe20000010000 */
[----:B------:R3:W5:Y:S01]  /*18da0*/  LDL.LU R240, [R1+0x48] ;  /* 0x0000480001f07983 */ /* 0x0007620000300800 */
[----:B------:R-:W-:Y:S02]  /*18db0*/  FADD.FTZ R0, R233, R3 ;  /* 0x00000003e9007221 */ /* 0x000fe40000010000 */
[C---:B------:R-:W-:Y:S01]  /*18dc0*/  HMMA.16816.F32.BF16 R8, R76.reuse, R80, R8 ;  /* 0x000000504c08723c */ /* 0x040fe20000041808 */
[----:B------:R3:W5:Y:S01]  /*18dd0*/  LDL.LU R239, [R1+0x44] ;  /* 0x0000440001ef7983 */ /* 0x0007620000300800 */
[----:B------:R-:W-:Y:S01]  /*18de0*/  FADD.FTZ R68, R228, R2 ;  /* 0x00000002e4447221 */ /* 0x000fe20000010000 */
[----:B------:R-:W1:Y:S01]  /*18df0*/  MUFU.EX2 R104, R115 ;  /* 0x0000007300687308 */ /* 0x000e620000000800 */
[----:B------:R-:W-:Y:S01]  /*18e00*/  FADD.FTZ R3, R159, R71 ;  /* 0x000000479f037221 */ /* 0x000fe20000010000 */
[----:B----4-:R-:W-:Y:S01]  /*18e10*/  LDSM.16.MT88.4 R116, [R230+0x3100] ;  /* 0x00310000e674783b */ /* 0x010fe20000004200 */
[----:B------:R-:W-:Y:S02]  /*18e20*/  FADD.FTZ R2, R158, R69 ;  /* 0x000000459e027221 */ /* 0x000fe40000010000 */
[-C--:B------:R-:W-:Y:S01]  /*18e30*/  HMMA.16816.F32.BF16 R12, R76, R82.reuse, R12 ;  /* 0x000000524c0c723c */ /* 0x080fe2000004180c */
[----:B------:R-:W-:Y:S03]  /*18e40*/  FADD.FTZ R3, R223, R3 ;  /* 0x00000003df037221 */ /* 0x000fe60000010000 */
[----:B------:R-:W-:Y:S01]  /*18e50*/  FADD.FTZ R2, R225, R2 ;  /* 0x00000002e1027221 */ /* 0x000fe20000010000 */
[----:B------:R3:W5:Y:S01]  /*18e60*/  LDL.LU R238, [R1+0x40] ;  /* 0x0000400001ee7983 */ /* 0x0007620000300800 */
[----:B------:R-:W4:Y:S01]  /*18e70*/  MUFU.EX2 R108, R103 ;  /* 0x00000067006c7308 */ /* 0x000f220000000800 */
[----:B--2---:R-:W-:Y:S01]  /*18e80*/  F2FP.BF16.PACK_AB R128, R110, R111 ;  /* 0x0000006f6e80723e */ /* 0x004fe200000010ff */
[C---:B------:R-:W-:Y:S01]  /*18e90*/  HMMA.16816.F32.BF16 R16, R72.reuse, R82, R16 ;  /* 0x000000524810723c */ /* 0x040fe20000041810 */
[----:B------:R-:W2:Y:S03]  /*18ea0*/  LDSM.16.MT88.4 R80, [R229+0x2900] ;  /* 0x00290000e550783b */ /* 0x000ea60000004200 */
[----:B------:R-:W-:Y:S04]  /*18eb0*/  FADD.FTZ R0, R157, R0 ;  /* 0x000000009d007221 */ /* 0x000fe80000010000 */
[-C--:B------:R-:W-:Y:S01]  /*18ec0*/  HMMA.16816.F32.BF16 R20, R72, R84.reuse, R20 ;  /* 0x000000544814723c */ /* 0x080fe20000041814 */
[----:B------:R3:W5:Y:S01]  /*18ed0*/  LDL.LU R237, [R1+0x3c] ;  /* 0x00003c0001ed7983 */ /* 0x0007620000300800 */
[----:B------:R-:W3:Y:S02]  /*18ee0*/  MUFU.EX2 R103, R112 ;  /* 0x0000007000677308 */ /* 0x000ee40000000800 */
[----:B------:R-:W-:Y:S01]  /*18ef0*/  FADD.FTZ R0, R227, R0 ;  /* 0x00000000e3007221 */ /* 0x000fe20000010000 */
[----:B------:R2:W5:Y:S01]  /*18f00*/  LDL.LU R236, [R1+0x38] ;  /* 0x0000380001ec7983 */ /* 0x0005620000300800 */
[----:B-1----:R-:W-:Y:S02]  /*18f10*/  F2FP.BF16.PACK_AB R130, R104, R107 ;  /* 0x0000006b6882723e */ /* 0x002fe400000010ff */
[C---:B------:R-:W-:Y:S01]  /*18f20*/  HMMA.16816.F32.BF16 R24, R76.reuse, R84, R24 ;  /* 0x000000544c18723c */ /* 0x040fe20000041818 */
[----:B------:R1:W5:Y:S04]  /*18f30*/  LDL.LU R235, [R1+0x34] ;  /* 0x0000340001eb7983 */ /* 0x0003680000300800 */
[----:B------:R1:W5:Y:S01]  /*18f40*/  LDL.LU R234, [R1+0x30] ;  /* 0x0000300001ea7983 */ /* 0x0003620000300800 */
[----:B----4-:R-:W-:Y:S02]  /*18f50*/  F2FP.BF16.PACK_AB R129, R106, R108 ;  /* 0x0000006c6a81723e */ /* 0x010fe400000010ff */
[-C--:B------:R-:W-:Y:S01]  /*18f60*/  HMMA.16816.F32.BF16 R28, R76, R86.reuse, R28 ;  /* 0x000000564c1c723c */ /* 0x080fe2000004181c */
[----:B------:R1:W5:Y:S04]  /*18f70*/  LDL.LU R233, [R1+0x2c] ;  /* 0x00002c0001e97983 */ /* 0x0003680000300800 */
[----:B------:R1:W5:Y:S03]  /*18f80*/  LDL.LU R228, [R1+0x28] ;  /* 0x0000280001e47983 */ /* 0x0003660000300800 */
[C---:B------:R-:W-:Y:S01]  /*18f90*/  HMMA.16816.F32.BF16 R32, R72.reuse, R86, R32 ;  /* 0x000000564820723c */ /* 0x040fe20000041820 */
[----:B------:R-:W4:Y:S03]  /*18fa0*/  LDSM.16.MT88.4 R84, [R232+0x2900] ;  /* 0x00290000e854783b */ /* 0x000f260000004200 */
[----:B---3--:R-:W-:Y:S04]  /*18fb0*/  F2FP.BF16.PACK_AB R131, R101, R103 ;  /* 0x000000676583723e */ /* 0x008fe800000010ff */
[-C--:B------:R-:W-:Y:S08]  /*18fc0*/  HMMA.16816.F32.BF16 R36, R72, R88.reuse, R36 ;  /* 0x000000584824723c */ /* 0x080ff00000041824 */
[C---:B------:R-:W-:Y:S08]  /*18fd0*/  HMMA.16816.F32.BF16 R40, R76.reuse, R88, R40 ;  /* 0x000000584c28723c */ /* 0x040ff00000041828 */
[-C--:B------:R-:W-:Y:S08]  /*18fe0*/  HMMA.16816.F32.BF16 R44, R76, R90.reuse, R44 ;  /* 0x0000005a4c2c723c */ /* 0x080ff0000004182c */
[C---:B------:R-:W-:Y:S01]  /*18ff0*/  HMMA.16816.F32.BF16 R48, R72.reuse, R90, R48 ;  /* 0x0000005a4830723c */ /* 0x040fe20000041830 */
[----:B------:R-:W3:Y:S07]  /*19000*/  LDSM.16.MT88.4 R88, [R230+0x2900] ;  /* 0x00290000e658783b */ /* 0x000eee0000004200 */
[-C--:B------:R-:W-:Y:S08]  /*19010*/  HMMA.16816.F32.BF16 R52, R72, R92.reuse, R52 ;  /* 0x0000005c4834723c */ /* 0x080ff00000041834 */
[C---:B------:R-:W-:Y:S08]  /*19020*/  HMMA.16816.F32.BF16 R56, R76.reuse, R92, R56 ;  /* 0x0000005c4c38723c */ /* 0x040ff00000041838 */
[-C--:B------:R-:W-:Y:S07]  /*19030*/  HMMA.16816.F32.BF16 R60, R76, R94.reuse, R60 ;  /* 0x0000005e4c3c723c */ /* 0x080fee000004183c */
[----:B------:R-:W-:Y:S01]  /*19040*/  F2FP.BF16.PACK_AB R76, R126, R127 ;  /* 0x0000007f7e4c723e */ /* 0x000fe200000010ff */
[----:B------:R-:W-:Y:S01]  /*19050*/  HMMA.16816.F32.BF16 R64, R72, R94, R64 ;  /* 0x0000005e4840723c */ /* 0x000fe20000041840 */
[----:B------:R-:W-:Y:S01]  /*19060*/  F2FP.BF16.PACK_AB R77, R124, R125 ;  /* 0x0000007d7c4d723e */ /* 0x000fe200000010ff */
[----:B------:R-:W1:Y:S02]  /*19070*/  LDSM.16.MT88.4 R92, [R231+0x2900] ;  /* 0x00290000e75c783b */ /* 0x000e640000004200 */
[----:B------:R-:W-:Y:S02]  /*19080*/  F2FP.BF16.PACK_AB R78, R133, R134 ;  /* 0x00000086854e723e */ /* 0x000fe400000010ff */
[----:B------:R-:W-:Y:S02]  /*19090*/  F2FP.BF16.PACK_AB R79, R113, R132 ;  /* 0x00000084714f723e */ /* 0x000fe400000010ff */
[----:B------:R-:W-:Y:S04]  /*190a0*/  F2FP.BF16.PACK_AB R72, R191, R121 ;  /* 0x00000079bf48723e */ /* 0x000fe800000010ff */
[----:B------:R-:W-:Y:S02]  /*190b0*/  F2FP.BF16.PACK_AB R73, R190, R120 ;  /* 0x00000078be49723e */ /* 0x000fe400000010ff */
[----:B------:R-:W-:Y:S02]  /*190c0*/  F2FP.BF16.PACK_AB R74, R188, R189 ;  /* 0x000000bdbc4a723e */ /* 0x000fe400000010ff */
[----:B------:R-:W-:Y:S07]  /*190d0*/  F2FP.BF16.PACK_AB R75, R138, R139 ;  /* 0x0000008b8a4b723e */ /* 0x000fee00000010ff */
[-C--:B--2---:R-:W-:Y:S08]  /*190e0*/  HMMA.16816.F32.BF16 R4, R72, R80.reuse, R4 ;  /* 0x000000504804723c */ /* 0x084ff00000041804 */
[C---:B------:R-:W-:Y:S01]  /*190f0*/  HMMA.16816.F32.BF16 R8, R76.reuse, R80, R8 ;  /* 0x000000504c08723c */ /* 0x040fe20000041808 */
[----:B------:R-:W2:Y:S07]  /*19100*/  MUFU.EX2 R81, R109 ;  /* 0x0000006d00517308 */ /* 0x000eae0000000800 */
[-C--:B------:R-:W-:Y:S03]  /*19110*/  HMMA.16816.F32.BF16 R12, R76, R82.reuse, R12 ;  /* 0x000000524c0c723c */ /* 0x080fe6000004180c */
[----:B------:R-:W1:Y:S05]  /*19120*/  MUFU.EX2 R80, R114 ;  /* 0x0000007200507308 */ /* 0x000e6a0000000800 */
[C---:B------:R-:W-:Y:S05]  /*19130*/  HMMA.16816.F32.BF16 R16, R72.reuse, R82, R16 ;  /* 0x000000524810723c */ /* 0x040fea0000041810 */
[----:B------:R-:W-:Y:S03]  /*19140*/  MUFU.EX2 R83, R102 ;  /* 0x0000006600537308 */ /* 0x000fe60000000800 */
[-C--:B----4-:R-:W-:Y:S01]  /*19150*/  HMMA.16816.F32.BF16 R20, R72, R84.reuse, R20 ;  /* 0x000000544814723c */ /* 0x090fe20000041814 */
[----:B--2---:R-:W-:Y:S06]  /*19160*/  F2FP.BF16.PACK_AB R186, R96, R81 ;  /* 0x0000005160ba723e */ /* 0x004fec00000010ff */
[----:B------:R-:W2:Y:S01]  /*19170*/  MUFU.EX2 R82, R105 ;  /* 0x0000006900527308 */ /* 0x000ea20000000800 */
[C---:B------:R-:W-:Y:S01]  /*19180*/  HMMA.16816.F32.BF16 R24, R76.reuse, R84, R24 ;  /* 0x000000544c18723c */ /* 0x040fe20000041818 */
[----:B-1----:R-:W-:Y:S07]  /*19190*/  F2FP.BF16.PACK_AB R187, R97, R80 ;  /* 0x0000005061bb723e */ /* 0x002fee00000010ff */
[-C--:B------:R-:W-:Y:S08]  /*191a0*/  HMMA.16816.F32.BF16 R28, R76, R86.reuse, R28 ;  /* 0x000000564c1c723c */ /* 0x080ff0000004181c */
[C---:B------:R-:W-:Y:S01]  /*191b0*/  HMMA.16816.F32.BF16 R32, R72.reuse, R86, R32 ;  /* 0x000000564820723c */ /* 0x040fe20000041820 */
[----:B--2---:R-:W-:Y:S07]  /*191c0*/  F2FP.BF16.PACK_AB R185, R82, R83 ;  /* 0x0000005352b9723e */ /* 0x004fee00000010ff */
[-C--:B---3--:R-:W-:Y:S08]  /*191d0*/  HMMA.16816.F32.BF16 R36, R72, R88.reuse, R36 ;  /* 0x000000584824723c */ /* 0x088ff00000041824 */
        /* <DEDUP_REMOVED lines=28> */
[----:B------:R-:W-:Y:S02]  /*193a0*/  FADD.FTZ R11, R203, R4 ;  /* 0x00000004cb0b7221 */ /* 0x000fe40000010000 */
[----:B------:R-:W1:Y:S01]  /*193b0*/  LDSM.16.MT88.4 R4, [R231+0x3100] ;  /* 0x00310000e704783b */ /* 0x000e620000004200 */
        /* <DEDUP_REMOVED lines=87> */
.L_x_784:
[----:B------:R-:W-:-:S13]  /*19930*/  ISETP.LE.AND P0, PT, RZ, UR12, PT ;  /* 0x0000000cff007c0c */ /* 0x000fda000bf03270 */
[----:B------:R-:W-:Y:S05]  /*19940*/  @!P0 BRA `(.L_x_788) ;  /* 0x000042e000008947 */ /* 0x000fea0003800000 */
[----:B------:R-:W-:Y:S01]  /*19950*/  IMAD.MOV.U32 R3, RZ, RZ, R136 ;  /* 0x000000ffff037224 */ /* 0x000fe200078e0088 */
[----:B------:R-:W-:Y:S01]  /*19960*/  MOV R138, R70 ;  /* 0x00000046008a7202 */ /* 0x000fe20000000f00 */
[----:B--2-4-:R-:W-:Y:S01]  /*19970*/  IMAD.MOV.U32 R0, RZ, RZ, R137 ;  /* 0x000000ffff007224 */ /* 0x014fe200078e0089 */
[----:B------:R-:W-:Y:S01]  /*19980*/  MOV R133, R135 ;  /* 0x0000008700857202 */ /* 0x000fe20000000f00 */
[----:B------:R-:W-:Y:S01]  /*19990*/  ULDC UR5, c[0x0][0x210] ;  /* 0x0000840000057ab9 */ /* 0x000fe20000000800 */
[----:B------:R-:W-:Y:S01]  /*199a0*/  IADD3 R249, R248, 0x100, RZ ;  /* 0x00000100f8f97810 */ /* 0x000fe20007ffe0ff */
[----:B------:R-:W-:Y:S02]  /*199b0*/  ULDC UR4, c[0x0][0x1e8] ;  /* 0x00007a0000047ab9 */ /* 0x000fe40000000800 */
[----:B------:R-:W-:Y:S02]  /*199c0*/  UIMAD UR5, UR16, UR5, URZ ;  /* 0x00000005100572a4 */ /* 0x000fe4000f8e023f */
[----:B------:R-:W-:Y:S01]  /*199d0*/  UIMAD UR4, UR16, UR4, URZ ;  /* 0x00000004100472a4 */ /* 0x000fe2000f8e023f */
[----:B------:R-:W-:Y:S05]  /*199e0*/  BRA `(.L_x_789) ;  /* 0x0000045000007947 */ /* 0x000fea0003800000 */
.L_x_791:
[----:B------:R-:W2:Y:S01]  /*199f0*/  LDL R136, [R1+0x18] ;  /* 0x0000180001887983 */ /* 0x000ea20000100800 */
[----:B------:R-:W-:Y:S01]  /*19a00*/  IMAD.MOV.U32 R137, RZ, RZ, c[0x0][0x2b8] ;  /* 0x0000ae00ff897624 */ /* 0x000fe200078e00ff */
[----:B------:R-:W-:Y:S04]  /*19a10*/  UIMAD UR6, UR12, 0x70, UR18 ;  /* 0x000000700c0678a4 */ /* 0x000fe8000f8e0212 */
[----:B------:R-:W-:Y:S01]  /*19a20*/  ISETP.NE.AND P3, PT, R137, 0x1, PT ;  /* 0x000000018900780c */ /* 0x000fe20003f65270 */
[----:B------:R-:W-:Y:S02]  /*19a30*/  IMAD.MOV.U32 R137, RZ, RZ, RZ ;  /* 0x000000ffff897224 */ /* 0x000fe400078e00ff */
[----:B------:R-:W-:Y:S05]  /*19a40*/  IMAD.U32 R132, RZ, RZ, UR6 ;  /* 0x00000006ff847e24 */ /* 0x000fea000f8e00ff */
[----:B--2---:R-:W-:Y:S02]  /*19a50*/  IADD3 R132, R132, -0x70, R136 ;  /* 0xffffff9084847810 */ /* 0x004fe40007ffe088 */
[----:B------:R-:W-:Y:S03]  /*19a60*/  ISETP.GT.AND P2, PT, R136, 0x6f, PT ;  /* 0x0000006f8800780c */ /* 0x000fe60003f44270 */
[----:B------:R-:W-:Y:S04]  /*19a70*/  @P3 IMAD.HI.U32 R134, R132, c[0x0][0x2bc], RZ ;  /* 0x0000af0084863a27 */ /* 0x000fe800078e00ff */
[----:B------:R-:W-:Y:S01]  /*19a80*/  IMAD.MOV.U32 R2, RZ, RZ, R132 ;  /* 0x000000ffff027224 */ /* 0x000fe200078e0084 */
[----:B------:R-:W-:Y:S05]  /*19a90*/  @P3 SHF.R.U32.HI R2, RZ, c[0x0][0x2c0], R134 ;  /* 0x0000b000ff023a19 */ /* 0x000fea0000011686 */
        /* <DEDUP_REMOVED lines=36> */
[--C-:B----4-:R-:W-:Y:S01]  /*19ce0*/  IMAD.X R135, R135, 0x1, R246.reuse, P0 ;  /* 0x0000000187877824 */ /* 0x110fe200000e06f6 */
[-C--:B------:R-:W-:Y:S02]  /*19cf0*/  IADD3 R192, P0, R192, R247.reuse, RZ ;  /* 0x000000f7c0c07210 */ /* 0x080fe40007f1e0ff */
        /* <DEDUP_REMOVED lines=15> */
[--C-:B-1----:R-:W-:Y:S02]  /*19df0*/  IMAD.X R137, R194, 0x1, R246.reuse, P1 ;  /* 0x00000001c2897824 */ /* 0x102fe400008e06f6 */
[----:B-----5:R-:W-:Y:S03]  /*19e00*/  IMAD.X R135, R2, 0x1, R246, P0 ;  /* 0x0000000102877824 */ /* 0x020fe600000e06f6 */
[----:B------:R2:W-:Y:S04]  /*19e10*/  LDGSTS.E.BYPASS.LTC128B.128 [R248+0x6100], [R136.64], !P6 ;  /* 0x0610000088f87fae */ /* 0x0005e8000f101d56 */
[----:B------:R2:W-:Y:S01]  /*19e20*/  LDGSTS.E.BYPASS.LTC128B.128 [R248+0x6900], [R134.64], !P6 ;  /* 0x0690000086f87fae */ /* 0x0005e2000f101d56 */
[----:B------:R-:W-:-:S05]  /*19e30*/  BRA `(.L_x_790) ;  /* 0x00000cf000007947 */ /* 0x000fca0003800000 */
.L_x_789:
[----:B------:R-:W2:Y:S01]  /*19e40*/  LDL R56, [R1+0x4] ;  /* 0x0000040001387983 */ /* 0x000ea20000100800 */
[----:B------:R-:W-:Y:S04]  /*19e50*/  DEPBAR.LE SB0, 0x0 ;  /* 0x000080000000791a */ /* 0x000fe80000000000 */
[----:B------:R-:W-:Y:S01]  /*19e60*/  UISETP.GE.AND UP0, UPT, UR12, 0x1, UPT ;  /* 0x000000010c00788c */ /* 0x000fe2000bf06270 */
[----:B------:R-:W3:Y:S06]  /*19e70*/  LDL R70, [R1] ;  /* 0x0000000001467983 */ /* 0x000eec0000100800 */
[----:B------:R-:W-:Y:S06]  /*19e80*/  BAR.SYNC.DEFER_BLOCKING 0x0 ;  /* 0x0000000000007b1d */ /* 0x000fec0000010000 */
[----:B-----5:R-:W-:Y:S06]  /*19e90*/  LDSM.16.M88.4 R112, [R235+0x7100] ;  /* 0x00710000eb70783b */ /* 0x020fec0000000200 */
[----:B------:R-:W1:Y:S06]  /*19ea0*/  LDSM.16.M88.4 R16, [R228+0x3900] ;  /* 0x00390000e410783b */ /* 0x000e6c0000000200 */
[----:B------:R-:W4:Y:S06]  /*19eb0*/  LDSM.16.M88.4 R108, [R235+0x9100] ;  /* 0x00910000eb6c783b */ /* 0x000f2c0000000200 */
[----:B------:R-:W4:Y:S06]  /*19ec0*/  LDSM.16.M88.4 R32, [R228+0x4100] ;  /* 0x00410000e420783b */ /* 0x000f2c0000000200 */
[----:B------:R-:W4:Y:S06]  /*19ed0*/  LDSM.16.M88.4 R48, [R228+0x4900] ;  /* 0x00490000e430783b */ /* 0x000f2c0000000200 */
[----:B------:R-:W4:Y:S06]  /*19ee0*/  LDSM.16.M88.4 R64, [R228+0x5100] ;  /* 0x00510000e440783b */ /* 0x000f2c0000000200 */
[----:B------:R-:W2:Y:S06]  /*19ef0*/  LDSM.16.M88.4 R80, [R228+0x5900] ;  /* 0x00590000e450783b */ /* 0x000eac0000000200 */
[----:B------:R-:W-:Y:S01]  /*19f00*/  LDSM.16.M88.4 R96, [R228+0x6100] ;  /* 0x00610000e460783b */ /* 0x000fe20000000200 */
[-C--:B-1----:R-:W-:Y:S05]  /*19f10*/  HMMA.16816.F32.BF16 R4, R112, R16.reuse, RZ ;  /* 0x000000107004723c */ /* 0x082fea00000418ff */
[----:B------:R-:W-:Y:S03]  /*19f20*/  LDSM.16.M88.4 R188, [R228+0x6900] ;  /* 0x00690000e4bc783b */ /* 0x000fe60000000200 */
[C---:B----4-:R-:W-:Y:S03]  /*19f30*/  HMMA.16816.F32.BF16 R8, R108.reuse, R16, RZ ;  /* 0x000000106c08723c */ /* 0x050fe600000418ff */
[----:B------:R-:W-:Y:S06]  /*19f40*/  LDSM.16.M88.4 R192, [R238+0x7100] ;  /* 0x00710000eec0783b */ /* 0x000fec0000000200 */
[----:B------:R-:W-:Y:S01]  /*19f50*/  LDSM.16.M88.4 R196, [R239] ;  /* 0x00000000efc4783b */ /* 0x000fe20000000200 */
[-C--:B------:R-:W-:Y:S05]  /*19f60*/  HMMA.16816.F32.BF16 R12, R108, R18.reuse, RZ ;  /* 0x000000126c0c723c */ /* 0x080fea00000418ff */
[----:B------:R-:W-:Y:S03]  /*19f70*/  LDSM.16.M88.4 R200, [R238+0x9100] ;  /* 0x00910000eec8783b */ /* 0x000fe60000000200 */
[C---:B------:R-:W-:Y:S03]  /*19f80*/  HMMA.16816.F32.BF16 R16, R112.reuse, R18, RZ ;  /* 0x000000127010723c */ /* 0x040fe600000418ff */
[----:B------:R-:W-:Y:S05]  /*19f90*/  LDSM.16.M88.4 R204, [R245] ;  /* 0x00000000f5cc783b */ /* 0x000fea0000000200 */
[-C--:B------:R-:W-:Y:S01]  /*19fa0*/  HMMA.16816.F32.BF16 R20, R112, R32.reuse, RZ ;  /* 0x000000207014723c */ /* 0x080fe200000418ff */
        /* <DEDUP_REMOVED lines=8> */
[-C--:B------:R-:W-:Y:S08]  /*1a030*/  HMMA.16816.F32.BF16 R36, R112, R48.reuse, RZ ;  /* 0x000000307024723c */ /* 0x080ff000000418ff */
[C---:B------:R-:W-:Y:S08]  /*1a040*/  HMMA.16816.F32.BF16 R40, R108.reuse, R48, RZ ;  /* 0x000000306c28723c */ /* 0x040ff000000418ff */
[-C--:B------:R-:W-:Y:S08]  /*1a050*/  HMMA.16816.F32.BF16 R44, R108, R50.reuse, RZ ;  /* 0x000000326c2c723c */ /* 0x080ff000000418ff */
[C---:B------:R-:W-:Y:S08]  /*1a060*/  HMMA.16816.F32.BF16 R48, R112.reuse, R50, RZ ;  /* 0x000000327030723c */ /* 0x040ff000000418ff */
[-C--:B------:R-:W-:Y:S01]  /*1a070*/  HMMA.16816.F32.BF16 R52, R112, R64.reuse, RZ ;  /* 0x000000407034723c */ /* 0x080fe200000418ff */
[----:B--2---:R-:W-:Y:S03]  /*1a080*/  SHF.R.S32.HI R2, RZ, 0x1f, R56 ;  /* 0x0000001fff027819 */ /* 0x004fe60000011438 */
[----:B------:R-:W-:Y:S04]  /*1a090*/  IMAD.WIDE.U32 R68, R56, c[0x0][0x208], RZ ;  /* 0x0000820038447a25 */ /* 0x000fe800078e00ff */
[----:B------:R-:W-:Y:S04]  /*1a0a0*/  IMAD R2, R2, c[0x0][0x208], RZ ;  /* 0x0000820002027a24 */ /* 0x000fe800078e02ff */
[----:B------:R-:W-:Y:S02]  /*1a0b0*/  IMAD R2, R56, c[0x0][0x20c], R2 ;  /* 0x0000830038027a24 */ /* 0x000fe400078e0202 */
[C---:B------:R-:W-:Y:S07]  /*1a0c0*/  HMMA.16816.F32.BF16 R56, R108.reuse, R64, RZ ;  /* 0x000000406c38723c */ /* 0x040fee00000418ff */
[----:B------:R-:W-:Y:S01]  /*1a0d0*/  IMAD.IADD R65, R69, 0x1, R2 ;  /* 0x0000000145417824 */ /* 0x000fe200078e0202 */
[-C--:B------:R-:W-:Y:S01]  /*1a0e0*/  HMMA.16816.F32.BF16 R60, R108, R66.reuse, RZ ;  /* 0x000000426c3c723c */ /* 0x080fe200000418ff */
[----:B------:R-:W-:Y:S03]  /*1a0f0*/  IMAD.MOV.U32 R64, RZ, RZ, R68 ;  /* 0x000000ffff407224 */ /* 0x000fe600078e0044 */
[----:B---3--:R-:W-:Y:S01]  /*1a100*/  SHF.R.S32.HI R2, RZ, 0x1f, R70 ;  /* 0x0000001fff027819 */ /* 0x008fe20000011446 */
[----:B------:R-:W-:Y:S03]  /*1a110*/  IMAD.WIDE.U32 R72, R70, c[0x0][0x218], R64 ;  /* 0x0000860046487a25 */ /* 0x000fe600078e0040 */
[C---:B------:R-:W-:Y:S04]  /*1a120*/  HMMA.16816.F32.BF16 R64, R112.reuse, R66, RZ ;  /* 0x000000427040723c */ /* 0x040fe800000418ff */
[----:B------:R-:W-:Y:S01]  /*1a130*/  IMAD R2, R2, c[0x0][0x218], RZ ;  /* 0x0000860002027a24 */ /* 0x000fe200078e02ff */
[----:B------:R-:W-:Y:S03]  /*1a140*/  IADD3 R132, P1, R72, UR5, RZ ;  /* 0x0000000548847c10 */ /* 0x000fe6000ff3e0ff */
[----:B------:R-:W-:Y:S01]  /*1a150*/  IMAD R72, R70, c[0x0][0x21c], R2 ;  /* 0x0000870046487a24 */ /* 0x000fe200078e0202 */
[C---:B------:R-:W-:Y:S01]  /*1a160*/  LEA R2, P0, R132.reuse, c[0x0][0x1f8], 0x1 ;  /* 0x00007e0084027a11 */ /* 0x040fe200078008ff */
[-C--:B------:R-:W-:Y:S03]  /*1a170*/  HMMA.16816.F32.BF16 R68, R112, R80.reuse, RZ ;  /* 0x000000507044723c */ /* 0x080fe600000418ff */
[----:B------:R-:W-:Y:S01]  /*1a180*/  IADD3.X R72, R73, UR15, R72, P1, !PT ;  /* 0x0000000f49487c10 */ /* 0x000fe20008ffe448 */
        /* <DEDUP_REMOVED lines=154> */
.L_x_790:
        /* <DEDUP_REMOVED lines=187> */
[--C-:B------:R-:W-:Y:S01]  /*1b6e0*/  FFMA.FTZ R51, R51, c[0x0][0x2d0], -R139.reuse ;  /* 0x0000b40033337a23 */ /* 0x100fe2000001088b */
[----:B------:R1:W2:Y:S01]  /*1b6f0*/  MUFU.EX2 R203, R17 ;  /* 0x0000001100cb7308 */ /* 0x0002a20000000800 */
[--C-:B------:R-:W-:Y:S02]  /*1b700*/  FFMA.FTZ R80, R80, c[0x0][0x2d0], -R192.reuse ;  /* 0x0000b40050507a23 */ /* 0x100fe400000108c0 */
[----:B------:R-:W-:Y:S02]  /*1b710*/  FFMA.FTZ R82, R82, c[0x0][0x2d0], -R139 ;  /* 0x0000b40052527a23 */ /* 0x000fe4000001088b */
        /* <DEDUP_REMOVED lines=29> */
[----:B------:R-:W-:Y:S01]  /*1b8f0*/  FFMA.FTZ R115, R115, c[0x0][0x2d0], -R139 ;  /* 0x0000b40073737a23 */ /* 0x000fe2000001088b */
        /* <DEDUP_REMOVED lines=11> */
[--C-:B------:R-:W-:Y:S01]  /*1b9b0*/  FFMA.FTZ R97, R97, c[0x0][0x2d0], -R192.reuse ;  /* 0x0000b40061617a23 */ /* 0x100fe200000108c0 */
        /* <DEDUP_REMOVED lines=34> */
[C---:B--2---:R-:W-:Y:S02]  /*1bbe0*/  FMUL.FTZ R126, R0.reuse, R126 ;  /* 0x0000007e007e7220 */ /* 0x044fe40000410000 */
[----:B------:R-:W-:Y:S02]  /*1bbf0*/  FMUL.FTZ R127, R0, R127 ;  /* 0x0000007f007f7220 */ /* 0x000fe40000410000 */
[--C-:B------:R-:W-:Y:S01]  /*1bc00*/  FFMA.FTZ R60, R60, c[0x0][0x2d0], -R138.reuse ;  /* 0x0000b4003c3c7a23 */ /* 0x100fe2000001088a */
[----:B------:R-:W1:Y:S01]  /*1bc10*/  MUFU.EX2 R197, R13 ;  /* 0x0000000d00c57308 */ /* 0x000e620000000800 */
[--C-:B------:R-:W-:Y:S02]  /*1bc20*/  FFMA.FTZ R61, R61, c[0x0][0x2d0], -R138.reuse ;  /* 0x0000b4003d3d7a23 */ /* 0x100fe4000001088a */
[--C-:B------:R-:W-:Y:S02]  /*1bc30*/  FFMA.FTZ R62, R62, c[0x0][0x2d0], -R3.reuse ;  /* 0x0000b4003e3e7a23 */ /* 0x100fe40000010803 */
[--C-:B------:R-:W-:Y:S02]  /*1bc40*/  FFMA.FTZ R63, R63, c[0x0][0x2d0], -R3.reuse ;  /* 0x0000b4003f3f7a23 */ /* 0x100fe40000010803 */
[--C-:B------:R-:W-:Y:S02]  /*1bc50*/  FFMA.FTZ R79, R79, c[0x0][0x2d0], -R3.reuse ;  /* 0x0000b4004f4f7a23 */ /* 0x100fe40000010803 */
[C---:B---3--:R-:W-:Y:S01]  /*1bc60*/  FMUL.FTZ R8, R133.reuse, R144 ;  /* 0x0000009085087220 */ /* 0x048fe20000410000 */
[----:B------:R2:W-:Y:S01]  /*1bc70*/  MUFU.EX2 R199, R10 ;  /* 0x0000000a00c77308 */ /* 0x0005e20000000800 */
[----:B----4-:R-:W-:Y:S01]  /*1bc80*/  F2FP.BF16.PACK_AB R144, R212, R200 ;  /* 0x000000c8d490723e */ /* 0x010fe200000010ff */
[C---:B------:R-:W-:Y:S02]  /*1bc90*/  FMUL.FTZ R9, R133.reuse, R145 ;  /* 0x0000009185097220 */ /* 0x040fe40000410000 */
[----:B-----5:R-:W-:Y:S02]  /*1bca0*/  FMUL.FTZ R12, R133, R148 ;  /* 0x00000094850c7220 */ /* 0x020fe40000410000 */
[--C-:B------:R-:W-:Y:S02]  /*1bcb0*/  FFMA.FTZ R25, R25, c[0x0][0x2d0], -R138.reuse ;  /* 0x0000b40019197a23 */ /* 0x100fe4000001088a */
[--C-:B------:R-:W-:Y:S02]  /*1bcc0*/  FFMA.FTZ R40, R40, c[0x0][0x2d0], -R138.reuse ;  /* 0x0000b40028287a23 */ /* 0x100fe4000001088a */
[----:B------:R-:W3:Y:S01]  /*1bcd0*/  MUFU.EX2 R211, R11 ;  /* 0x0000000b00d37308 */ /* 0x000ee20000000800 */
[--C-:B------:R-:W-:Y:S02]  /*1bce0*/  FFMA.FTZ R41, R41, c[0x0][0x2d0], -R138.reuse ;  /* 0x0000b40029297a23 */ /* 0x100fe4000001088a */
[--C-:B------:R-:W-:Y:S01]  /*1bcf0*/  FFMA.FTZ R42, R42, c[0x0][0x2d0], -R3.reuse ;  /* 0x0000b4002a2a7a23 */ /* 0x100fe20000010803 */
[----:B-1----:R-:W-:Y:S01]  /*1bd00*/  MOV R170, R197 ;  /* 0x000000c500aa7202 */ /* 0x002fe20000000f00 */
[----:B------:R-:W-:Y:S02]  /*1bd10*/  FMUL.FTZ R13, R133, R149 ;  /* 0x00000095850d7220 */ /* 0x000fe40000410000 */
[--C-:B------:R-:W-:Y:S02]  /*1bd20*/  FFMA.FTZ R43, R43, c[0x0][0x2d0], -R3.reuse ;  /* 0x0000b4002b2b7a23 */ /* 0x100fe40000010803 */
[--C-:B------:R-:W-:Y:S01]  /*1bd30*/  FFMA.FTZ R44, R44, c[0x0][0x2d0], -R138.reuse ;  /* 0x0000b4002c2c7a23 */ /* 0x100fe2000001088a */
[----:B------:R1:W-:Y:S01]  /*1bd40*/  MUFU.EX2 R213, R14 ;  /* 0x0000000e00d57308 */ /* 0x0003e20000000800 */
[--C-:B------:R-:W-:Y:S02]  /*1bd50*/  FFMA.FTZ R45, R45, c[0x0][0x2d0], -R138.reuse ;  /* 0x0000b4002d2d7a23 */ /* 0x100fe4000001088a */
[--C-:B------:R-:W-:Y:S02]  /*1bd60*/  FFMA.FTZ R46, R46, c[0x0][0x2d0], -R3.reuse ;  /* 0x0000b4002e2e7a23 */ /* 0x100fe40000010803 */
[----:B--2---:R-:W-:Y:S01]  /*1bd70*/  FMUL.FTZ R10, R0, R146 ;  /* 0x00000092000a7220 */ /* 0x004fe20000410000 */
[----:B------:R-:W-:Y:S01]  /*1bd80*/  F2FP.BF16.PACK_AB R146, R197, R218 ;  /* 0x000000dac592723e */ /* 0x000fe200000010ff */
[--C-:B------:R-:W-:Y:S02]  /*1bd90*/  FFMA.FTZ R47, R47, c[0x0][0x2d0], -R3.reuse ;  /* 0x0000b4002f2f7a23 */ /* 0x100fe40000010803 */
[--C-:B------:R-:W-:Y:S01]  /*1bda0*/  FFMA.FTZ R24, R24, c[0x0][0x2d0], -R138.reuse ;  /* 0x0000b40018187a23 */ /* 0x100fe2000001088a */
[----:B------:R-:W2:Y:S01]  /*1bdb0*/  MUFU.EX2 R196, R15 ;  /* 0x0000000f00c47308 */ /* 0x000ea20000000800 */
[--C-:B------:R-:W-:Y:S02]  /*1bdc0*/  FFMA.FTZ R26, R26, c[0x0][0x2d0], -R3.reuse ;  /* 0x0000b4001a1a7a23 */ /* 0x100fe40000010803 */
[--C-:B------:R-:W-:Y:S01]  /*1bdd0*/  FFMA.FTZ R27, R27, c[0x0][0x2d0], -R3.reuse ;  /* 0x0000b4001b1b7a23 */ /* 0x100fe20000010803 */
[----:B---3--:R-:W-:Y:S01]  /*1bde0*/  F2FP.BF16.PACK_AB R145, R211, R199 ;  /* 0x000000c7d391723e */ /* 0x008fe200000010ff */
        /* <DEDUP_REMOVED lines=16> */
[----:B------:R-:W-:Y:S01]  /*1bef0*/  MUFU.EX2 R197, R69 ;  /* 0x0000004500c57308 */ /* 0x000fe20000000800 */
[C---:B------:R-:W-:Y:S04]  /*1bf00*/  HMMA.16816.F32.BF16 R8, R144.reuse, R20, R8 ;  /* 0x000000149008723c */ /* 0x040fe80000041808 */
[C---:B---3--:R-:W-:Y:S02]  /*1bf10*/  FMUL.FTZ R24, R133.reuse, R160 ;  /* 0x000000a085187220 */ /* 0x048fe40000410000 */
[--C-:B------:R-:W-:Y:S02]  /*1bf20*/  FFMA.FTZ R90, R90, c[0x0][0x2d0], -R3.reuse ;  /* 0x0000b4005a5a7a23 */ /* 0x100fe40000010803 */
[-C--:B------:R-:W-:Y:S01]  /*1bf30*/  HMMA.16816.F32.BF16 R12, R144, R22.reuse, R12 ;  /* 0x00000016900c723c */ /* 0x080fe2000004180c */
[----:B------:R3:W-:Y:S03]  /*1bf40*/  MUFU.EX2 R226, R26 ;  /* 0x0000001a00e27308 */ /* 0x0007e60000000800 */
[C---:B------:R-:W-:Y:S01]  /*1bf50*/  FMUL.FTZ R20, R134.reuse, R156 ;  /* 0x0000009c86147220 */ /* 0x040fe20000410000 */
[----:B------:R-:W-:Y:S01]  /*1bf60*/  MOV R156, R210 ;  /* 0x000000d2009c7202 */ /* 0x000fe20000000f00 */
[----:B------:R-:W-:Y:S02]  /*1bf70*/  FMUL.FTZ R21, R134, R157 ;  /* 0x0000009d86157220 */ /* 0x000fe40000410000 */
[C---:B------:R-:W-:Y:S03]  /*1bf80*/  HMMA.16816.F32.BF16 R16, R140.reuse, R22, R16 ;  /* 0x000000168c10723c */ /* 0x040fe60000041810 */
[----:B------:R-:W5:Y:S01]  /*1bf90*/  MUFU.EX2 R209, R27 ;  /* 0x0000001b00d17308 */ /* 0x000f620000000800 */
[----:B-1----:R-:W-:Y:S02]  /*1bfa0*/  FMUL.FTZ R25, R133, R161 ;  /* 0x000000a185197220 */ /* 0x002fe40000410000 */
[--C-:B------:R-:W-:Y:S02]  /*1bfb0*/  FFMA.FTZ R91, R91, c[0x0][0x2d0], -R3.reuse ;  /* 0x0000b4005b5b7a23 */ /* 0x100fe40000010803 */
[C---:B------:R-:W-:Y:S01]  /*1bfc0*/  FMUL.FTZ R22, R132.reuse, R158 ;  /* 0x0000009e84167220 */ /* 0x040fe20000410000 */
[----:B----4-:R-:W-:Y:S03]  /*1bfd0*/  MOV R158, R208 ;  /* 0x000000d0009e7202 */ /* 0x010fe60000000f00 */
[----:B------:R-:W-:Y:S01]  /*1bfe0*/  FMUL.FTZ R23, R132, R159 ;  /* 0x0000009f84177220 */ /* 0x000fe20000410000 */
[----:B------:R1:W-:Y:S01]  /*1bff0*/  MUFU.EX2 R193, R28 ;  /* 0x0000001c00c17308 */ /* 0x0003e20000000800 */
[----:B------:R-:W-:Y:S01]  /*1c000*/  MOV R159, R207 ;  /* 0x000000cf009f7202 */ /* 0x000fe20000000f00 */
[--C-:B------:R-:W-:Y:S02]  /*1c010*/  FFMA.FTZ R92, R92, c[0x0][0x2d0], -R138.reuse ;  /* 0x0000b4005c5c7a23 */ /* 0x100fe4000001088a */
[----:B---3--:R-:W-:Y:S02]  /*1c020*/  FMUL.FTZ R26, R0, R162 ;  /* 0x000000a2001a7220 */ /* 0x008fe40000410000 */
[-C--:B------:R-:W-:Y:S03]  /*1c030*/  HMMA.16816.F32.BF16 R20, R140, R188.reuse, R20 ;  /* 0x000000bc8c14723c */ /* 0x080fe60000041814 */
[----:B------:R-:W-:Y:S01]  /*1c040*/  FFMA.FTZ R93, R93, c[0x0][0x2d0], -R138 ;  /* 0x0000b4005d5d7a23 */ /* 0x000fe2000001088a */
[----:B------:R3:W4:Y:S01]  /*1c050*/  MUFU.EX2 R221, R29 ;  /* 0x0000001d00dd7308 */ /* 0x0007220000000800 */
[--C-:B------:R-:W-:Y:S02]  /*1c060*/  FFMA.FTZ R94, R94, c[0x0][0x2d0], -R3.reuse ;  /* 0x0000b4005e5e7a23 */ /* 0x100fe40000010803 */
[--C-:B------:R-:W-:Y:S01]  /*1c070*/  FFMA.FTZ R95, R95, c[0x0][0x2d0], -R3.reuse ;  /* 0x0000b4005f5f7a23 */ /* 0x100fe20000010803 */
[----:B-----5:R-:W-:Y:S01]  /*1c080*/  MOV R157, R209 ;  /* 0x000000d1009d7202 */ /* 0x020fe20000000f00 */
[----:B------:R-:W-:Y:S03]  /*1c090*/  FMUL.FTZ R27, R0, R163 ;  /* 0x000000a3001b7220 */ /* 0x000fe60000410000 */
[----:B------:R-:W-:Y:S01]  /*1c0a0*/  MOV R163, R215 ;  /* 0x000000d700a37202 */ /* 0x000fe20000000f00 */
[----:B------:R-:W-:Y:S01]  /*1c0b0*/  FFMA.FTZ R112, R112, c[0x0][0x2d0], -R192 ;  /* 0x0000b40070707a23 */ /* 0x000fe200000108c0 */
[----:B------:R5:W-:Y:S01]  /*1c0c0*/  MUFU.EX2 R252, R30 ;  /* 0x0000001e00fc7308 */ /* 0x000be20000000800 */
[--C-:B------:R-:W-:Y:S01]  /*1c0d0*/  FFMA.FTZ R104, R104, c[0x0][0x2d0], -R138.reuse ;  /* 0x0000b40068687a23 */ /* 0x100fe2000001088a */
[C---:B------:R-:W-:Y:S04]  /*1c0e0*/  HMMA.16816.F32.BF16 R24, R144.reuse, R188, R24 ;  /* 0x000000bc9018723c */ /* 0x040fe80000041818 */
[----:B-1----:R-:W-:Y:S02]  /*1c0f0*/  FMUL.FTZ R28, R133, R164 ;  /* 0x000000a4851c7220 */ /* 0x002fe40000410000 */
[--C-:B------:R-:W-:Y:S02]  /*1c100*/  FFMA.FTZ R105, R105, c[0x0][0x2d0], -R138.reuse ;  /* 0x0000b40069697a23 */ /* 0x100fe4000001088a */
[----:B------:R1:W1:Y:S01]  /*1c110*/  MUFU.EX2 R32, R31 ;  /* 0x0000001f00207308 */ /* 0x0002620000000800 */
[--C-:B------:R-:W-:Y:S03]  /*1c120*/  FFMA.FTZ R108, R108, c[0x0][0x2d0], -R138.reuse ;  /* 0x0000b4006c6c7a23 */ /* 0x100fe6000001088a */
[----:B---3--:R-:W-:Y:S01]  /*1c130*/  FMUL.FTZ R29, R133, R165 ;  /* 0x000000a5851d7220 */ /* 0x008fe20000410000 */
[----:B----4-:R-:W-:Y:S01]  /*1c140*/  MOV R161, R221 ;  /* 0x000000dd00a17202 */ /* 0x010fe20000000f00 */
[----:B------:R-:W-:Y:S02]  /*1c150*/  FFMA.FTZ R138, R109, c[0x0][0x2d0], -R138 ;  /* 0x0000b4006d8a7a23 */ /* 0x000fe4000001088a */
[--C-:B------:R-:W-:Y:S02]  /*1c160*/  FFMA.FTZ R106, R106, c[0x0][0x2d0], -R3.reuse ;  /* 0x0000b4006a6a7a23 */ /* 0x100fe40000010803 */
[----:B------:R3:W4:Y:S01]  /*1c170*/  MUFU.EX2 R216, R35 ;  /* 0x0000002300d87308 */ /* 0x0007220000000800 */
[--C-:B------:R-:W-:Y:S02]  /*1c180*/  FFMA.FTZ R107, R107, c[0x0][0x2d0], -R3.reuse ;  /* 0x0000b4006b6b7a23 */ /* 0x100fe40000010803 */
[--C-:B------:R-:W-:Y:S02]  /*1c190*/  FFMA.FTZ R110, R110, c[0x0][0x2d0], -R3.reuse ;  /* 0x0000b4006e6e7a23 */ /* 0x100fe40000010803 */
[C---:B-----5:R-:W-:Y:S02]  /*1c1a0*/  FMUL.FTZ R30, R0.reuse, R166 ;  /* 0x000000a6001e7220 */ /* 0x060fe40000410000 */
[----:B------:R-:W-:Y:S03]  /*1c1b0*/  FFMA.FTZ R3, R111, c[0x0][0x2d0], -R3 ;  /* 0x0000b4006f037a23 */ /* 0x000fe60000010803 */
[----:B------:R-:W5:Y:S01]  /*1c1c0*/  MUFU.EX2 R33, R37 ;  /* 0x0000002500217308 */ /* 0x000f620000000800 */
[----:B-1----:R-:W-:Y:S01]  /*1c1d0*/  FMUL.FTZ R31, R0, R167 ;  /* 0x000000a7001f7220 */ /* 0x002fe20000410000 */
[----:B------:R-:W-:Y:S01]  /*1c1e0*/  MOV R160, R32 ;  /* 0x0000002000a07202 */ /* 0x000fe20000000f00 */
[----:B------:R-:W-:Y:S01]  /*1c1f0*/  FMUL.FTZ R32, R134, R168 ;  /* 0x000000a886207220 */ /* 0x000fe20000410000 */
[----:B------:R-:W-:Y:S06]  /*1c200*/  MOV R168, R203 ;  /* 0x000000cb00a87202 */ /* 0x000fec0000000f00 */
[----:B------:R1:W1:Y:S01]  /*1c210*/  MUFU.EX2 R205, R36 ;  /* 0x0000002400cd7308 */ /* 0x0002620000000800 */
[-C--:B------:R-:W-:Y:S03]  /*1c220*/  HMMA.16816.F32.BF16 R28, R144, R190.reuse, R28 ;  /* 0x000000be901c723c */ /* 0x080fe6000004181c */
[----:B---3--:R-:W-:Y:S01]  /*1c230*/  FMUL.FTZ R35, R132, R171 ;  /* 0x000000ab84237220 */ /* 0x008fe20000410000 */
[----:B----4-:R-:W-:Y:S02]  /*1c240*/  MOV R162, R216 ;  /* 0x000000d800a27202 */ /* 0x010fe40000000f00 */
[----:B------:R-:W-:Y:S03]  /*1c250*/  MOV R171, R196 ;  /* 0x000000c400ab7202 */ /* 0x000fe60000000f00 */
[----:B------:R3:W-:Y:S03]  /*1c260*/  MUFU.EX2 R250, R39 ;  /* 0x0000002700fa7308 */ /* 0x0007e60000000800 */
[----:B-----5:R-:W-:Y:S01]  /*1c270*/  MOV R167, R33 ;  /* 0x0000002100a77202 */ /* 0x020fe20000000f00 */
[C---:B------:R-:W-:Y:S01]  /*1c280*/  FMUL.FTZ R33, R134.reuse, R169 ;  /* 0x000000a986217220 */ /* 0x040fe20000410000 */
[----:B------:R-:W-:Y:S01]  /*1c290*/  MOV R169, R198 ;  /* 0x000000c600a97202 */ /* 0x000fe20000000f00 */
[C---:B------:R-:W-:Y:S04]  /*1c2a0*/  FMUL.FTZ R37, R134.reuse, R173 ;  /* 0x000000ad86257220 */ /* 0x040fe80000410000 */
[----:B------:R4:W5:Y:S01]  /*1c2b0*/  MUFU.EX2 R251, R38 ;  /* 0x0000002600fb7308 */ /* 0x0009620000000800 */
[C---:B------:R-:W-:Y:S04]  /*1c2c0*/  HMMA.16816.F32.BF16 R32, R140.reuse, R190, R32 ;  /* 0x000000be8c20723c */ /* 0x040fe80000041820 */
[----:B-1----:R-:W-:Y:S05]  /*1c2d0*/  FMUL.FTZ R36, R134, R172 ;  /* 0x000000ac86247220 */ /* 0x002fea0000410000 */
[----:B------:R1:W-:Y:S03]  /*1c2e0*/  MUFU.EX2 R225, R48 ;  /* 0x0000003000e17308 */ /* 0x0003e60000000800 */
[C---:B---3--:R-:W-:Y:S07]  /*1c2f0*/  FMUL.FTZ R39, R132.reuse, R175 ;  /* 0x000000af84277220 */ /* 0x048fee0000410000 */
[----:B------:R3:W-:Y:S01]  /*1c300*/  MUFU.EX2 R223, R50 ;  /* 0x0000003200df7308 */ /* 0x0007e20000000800 */
[----:B----4-:R-:W-:Y:S09]  /*1c310*/  FMUL.FTZ R38, R132, R174 ;  /* 0x000000ae84267220 */ /* 0x010ff20000410000 */
[----:B------:R4:W4:Y:S01]  /*1c320*/  MUFU.EX2 R224, R49 ;  /* 0x0000003100e07308 */ /* 0x0009220000000800 */
[-C--:B--2---:R-:W-:Y:S03]  /*1c330*/  HMMA.16816.F32.BF16 R36, R140, R148.reuse, R36 ;  /* 0x000000948c24723c */ /* 0x084fe60000041824 */
[C---:B-1----:R-:W-:Y:S06]  /*1c340*/  FMUL.FTZ R48, R133.reuse, R176 ;  /* 0x000000b085307220 */ /* 0x042fec0000410000 */
[----:B------:R1:W3:Y:S03]  /*1c350*/  MUFU.EX2 R222, R51 ;  /* 0x0000003300de7308 */ /* 0x0002e60000000800 */
[C---:B---3--:R-:W-:Y:S07]  /*1c360*/  FMUL.FTZ R50, R0.reuse, R178 ;  /* 0x000000b200327220 */ /* 0x048fee0000410000 */
[----:B------:R3:W-:Y:S01]  /*1c370*/  MUFU.EX2 R166, R40 ;  /* 0x0000002800a67308 */ /* 0x0007e20000000800 */
[C---:B----4-:R-:W-:Y:S09]  /*1c380*/  FMUL.FTZ R49, R133.reuse, R177 ;  /* 0x000000b185317220 */ /* 0x050ff20000410000 */
[----:B------:R4:W3:Y:S01]  /*1c390*/  MUFU.EX2 R165, R41 ;  /* 0x0000002900a57308 */ /* 0x0008e20000000800 */
[C---:B-1----:R-:W-:Y:S09]  /*1c3a0*/  FMUL.FTZ R51, R0.reuse, R179 ;  /* 0x000000b300337220 */ /* 0x042ff20000410000 */
[----:B------:R1:W-:Y:S01]  /*1c3b0*/  MUFU.EX2 R164, R42 ;  /* 0x0000002a00a47308 */ /* 0x0003e20000000800 */
[C---:B------:R-:W-:Y:S04]  /*1c3c0*/  HMMA.16816.F32.BF16 R48, R144.reuse, R148, R48 ;  /* 0x000000949030723c */ /* 0x040fe80000041830 */
[C---:B---3--:R-:W-:Y:S05]  /*1c3d0*/  FMUL.FTZ R40, R133.reuse, R180 ;  /* 0x000000b485287220 */ /* 0x048fea0000410000 */
[----:B------:R3:W3:Y:S03]  /*1c3e0*/  MUFU.EX2 R221, R43 ;  /* 0x0000002b00dd7308 */ /* 0x0006e60000000800 */
[C---:B----4-:R-:W-:Y:S07]  /*1c3f0*/  FMUL.FTZ R41, R133.reuse, R181 ;  /* 0x000000b585297220 */ /* 0x050fee0000410000 */
[----:B------:R4:W-:Y:S01]  /*1c400*/  MUFU.EX2 R215, R44 ;  /* 0x0000002c00d77308 */ /* 0x0009e20000000800 */
[C---:B-1----:R-:W-:Y:S09]  /*1c410*/  FMUL.FTZ R42, R0.reuse, R182 ;  /* 0x000000b6002a7220 */ /* 0x042ff20000410000 */
[----:B------:R1:W1:Y:S01]  /*1c420*/  MUFU.EX2 R216, R45 ;  /* 0x0000002d00d87308 */ /* 0x0002620000000800 */
[C---:B---3--:R-:W-:Y:S09]  /*1c430*/  FMUL.FTZ R43, R0.reuse, R183 ;  /* 0x000000b7002b7220 */ /* 0x048ff20000410000 */
[----:B------:R-:W-:Y:S01]  /*1c440*/  MUFU.EX2 R208, R52 ;  /* 0x0000003400d07308 */ /* 0x000fe20000000800 */
[-C--:B------:R-:W-:Y:S03]  /*1c450*/  HMMA.16816.F32.BF16 R40, R144, R150.reuse, R40 ;  /* 0x000000969028723c */ /* 0x080fe60000041828 */
[C---:B----4-:R-:W-:Y:S01]  /*1c460*/  FMUL.FTZ R44, R133.reuse, R184 ;  /* 0x000000b8852c7220 */ /* 0x050fe20000410000 */
[----:B------:R-:W-:Y:S04]  /*1c470*/  MOV R184, R206 ;  /* 0x000000ce00b87202 */ /* 0x000fe80000000f00 */
[C---:B------:R-:W-:Y:S01]  /*1c480*/  HMMA.16816.F32.BF16 R116, R140.reuse, R150, R116 ;  /* 0x000000968c74723c */ /* 0x040fe20000041874 */
[----:B------:R3:W-:Y:S01]  /*1c490*/  MUFU.EX2 R210, R46 ;  /* 0x0000002e00d27308 */ /* 0x0007e20000000800 */
[----:B------:R-:W4:Y:S02]  /*1c4a0*/  LDSM.16.MT88.4 R148, [R229+0x900] ;  /* 0x00090000e594783b */ /* 0x000f240000004200 */
[----:B-1----:R-:W-:Y:S01]  /*1c4b0*/  FMUL.FTZ R45, R133, R185 ;  /* 0x000000b9852d7220 */ /* 0x002fe20000410000 */
[----:B------:R-:W-:Y:S03]  /*1c4c0*/  MOV R185, R205 ;  /* 0x000000cd00b97202 */ /* 0x000fe60000000f00 */
[-C--:B------:R-:W-:Y:S03]  /*1c4d0*/  HMMA.16816.F32.BF16 R120, R140, R152.reuse, R120 ;  /* 0x000000988c78723c */ /* 0x080fe60000041878 */
[----:B------:R1:W1:Y:S01]  /*1c4e0*/  MUFU.EX2 R209, R47 ;  /* 0x0000002f00d17308 */ /* 0x0002620000000800 */
[----:B------:R-:W-:Y:S04]  /*1c4f0*/  MOV R192, R185 ;  /* 0x000000b900c07202 */ /* 0x000fe80000000f00 */
[C---:B------:R-:W-:Y:S05]  /*1c500*/  HMMA.16816.F32.BF16 R124, R144.reuse, R152, R124 ;  /* 0x00000098907c723c */ /* 0x040fea000004187c */
[----:B------:R-:W-:Y:S01]  /*1c510*/  MUFU.EX2 R175, R53 ;  /* 0x0000003500af7308 */ /* 0x000fe20000000800 */
[C---:B---3--:R-:W-:Y:S01]  /*1c520*/  FMUL.FTZ R46, R0.reuse, R186 ;  /* 0x000000ba002e7220 */ /* 0x048fe20000410000 */
[----:B------:R-:W-:Y:S08]  /*1c530*/  MOV R186, R204 ;  /* 0x000000cc00ba7202 */ /* 0x000ff00000000f00 */
[----:B------:R-:W-:Y:S01]  /*1c540*/  MUFU.EX2 R174, R54 ;  /* 0x0000003600ae7308 */ /* 0x000fe20000000800 */
[----:B-1----:R-:W-:Y:S01]  /*1c550*/  FMUL.FTZ R47, R0, R187 ;  /* 0x000000bb002f7220 */ /* 0x002fe20000410000 */
[----:B------:R-:W-:Y:S04]  /*1c560*/  MOV R187, R195 ;  /* 0x000000c300bb7202 */ /* 0x000fe80000000f00 */
[----:B------:R-:W-:Y:S04]  /*1c570*/  MOV R111, R187 ;  /* 0x000000bb006f7202 */ /* 0x000fe80000000f00 */
        /* <DEDUP_REMOVED lines=14> */
[----:B------:R-:W-:Y:S02]  /*1c660*/  MOV R187, R171 ;  /* 0x000000ab00bb7202 */ /* 0x000fe40000000f00 */
[----:B------:R-:W-:Y:S03]  /*1c670*/  F2FP.BF16.PACK_AB R147, R160, R252 ;  /* 0x000000fca093723e */ /* 0x000fe600000010ff */
[-C--:B----4-:R-:W-:Y:S01]  /*1c680*/  HMMA.16816.F32.BF16 R4, R140, R148.reuse, R4 ;  /* 0x000000948c04723c */ /* 0x090fe20000041804 */
[----:B------:R-:W-:Y:S07]  /*1c690*/  MUFU.EX2 R203, R66 ;  /* 0x0000004200cb7308 */ /* 0x000fee0000000800 */
[C---:B------:R-:W-:Y:S03]  /*1c6a0*/  HMMA.16816.F32.BF16 R8, R144.reuse, R148, R8 ;  /* 0x000000949008723c */ /* 0x040fe60000041808 */
[----:B------:R4:W-:Y:S04]  /*1c6b0*/  MUFU.EX2 R204, R67 ;  /* 0x0000004300cc7308 */ /* 0x0009e80000000800 */
[----:B------:R-:W-:Y:S01]  /*1c6c0*/  MOV R149, R194 ;  /* 0x000000c200957202 */ /* 0x000fe20000000f00 */
[-C--:B------:R-:W-:Y:S04]  /*1c6d0*/  HMMA.16816.F32.BF16 R12, R144, R150.reuse, R12 ;  /* 0x00000096900c723c */ /* 0x080fe8000004180c */
[----:B------:R-:W-:Y:S01]  /*1c6e0*/  MOV R148, R193 ;  /* 0x000000c100947202 */ /* 0x000fe20000000f00 */
[----:B------:R-:W-:Y:S01]  /*1c6f0*/  MUFU.EX2 R173, R56 ;  /* 0x0000003800ad7308 */ /* 0x000fe20000000800 */
[----:B------:R-:W-:Y:S02]  /*1c700*/  MOV R109, R149 ;  /* 0x00000095006d7202 */ /* 0x000fe40000000f00 */
[C---:B------:R-:W-:Y:S01]  /*1c710*/  HMMA.16816.F32.BF16 R16, R140.reuse, R150, R16 ;  /* 0x000000968c10723c */ /* 0x040fe20000041810 */
[----:B------:R-:W2:Y:S03]  /*1c720*/  LDL.LU R150, [R1+0x10] ;  /* 0x0000100001967983 */ /* 0x000ea60000300800 */
[----:B------:R-:W-:Y:S01]  /*1c730*/  MOV R149, R170 ;  /* 0x000000aa00957202 */ /* 0x000fe20000000f00 */
[----:B------:R-:W2:Y:S01]  /*1c740*/  LDL.LU R151, [R1+0x14] ;  /* 0x0000140001977983 */ /* 0x000ea20000300800 */
[----:B------:R-:W-:Y:S01]  /*1c750*/  MOV R139, R148 ;  /* 0x00000094008b7202 */ /* 0x000fe20000000f00 */
[----:B------:R-:W1:Y:S01]  /*1c760*/  MUFU.EX2 R179, R57 ;  /* 0x0000003900b37308 */ /* 0x000e620000000800 */
[-C--:B---3--:R-:W-:Y:S01]  /*1c770*/  HMMA.16816.F32.BF16 R20, R140, R152.reuse, R20 ;  /* 0x000000988c14723c */ /* 0x088fe20000041814 */
[----:B----4-:R-:W3:Y:S03]  /*1c780*/  LDSM.16.MT88.4 R64, [R231+0x900] ;  /* 0x00090000e740783b */ /* 0x010ee60000004200 */
[----:B------:R-:W-:Y:S04]  /*1c790*/  MOV R148, R169 ;  /* 0x000000a900947202 */ /* 0x000fe80000000f00 */
[C---:B------:R-:W-:Y:S01]  /*1c7a0*/  HMMA.16816.F32.BF16 R24, R144.reuse, R152, R24 ;  /* 0x000000989018723c */ /* 0x040fe20000041818 */
[----:B------:R-:W-:Y:S01]  /*1c7b0*/  MUFU.EX2 R172, R58 ;  /* 0x0000003a00ac7308 */ /* 0x000fe20000000800 */
[----:B------:R-:W4:Y:S04]  /*1c7c0*/  LDL.LU R152, [R1+0x8] ;  /* 0x0000080001987983 */ /* 0x000f280000300800 */
[----:B------:R-:W4:Y:S02]  /*1c7d0*/  LDL.LU R153, [R1+0xc] ;  /* 0x00000c0001997983 */ /* 0x000f240000300800 */
[-C--:B------:R-:W-:Y:S03]  /*1c7e0*/  HMMA.16816.F32.BF16 R28, R144, R154.reuse, R28 ;  /* 0x0000009a901c723c */ /* 0x080fe6000004181c */
[----:B------:R3:W3:Y:S05]  /*1c7f0*/  MUFU.EX2 R178, R59 ;  /* 0x0000003b00b27308 */ /* 0x0006ea0000000800 */
[C---:B------:R-:W-:Y:S05]  /*1c800*/  HMMA.16816.F32.BF16 R32, R140.reuse, R154, R32 ;  /* 0x0000009a8c20723c */ /* 0x040fea0000041820 */
[----:B------:R-:W-:Y:S03]  /*1c810*/  MUFU.EX2 R182, R68 ;  /* 0x0000004400b67308 */ /* 0x000fe60000000800 */
[-C--:B-1----:R-:W-:Y:S07]  /*1c820*/  HMMA.16816.F32.BF16 R36, R140, R52.reuse, R36 ;  /* 0x000000348c24723c */ /* 0x082fee0000041824 */
[----:B------:R-:W-:Y:S01]  /*1c830*/  MUFU.EX2 R181, R70 ;  /* 0x0000004600b57308 */ /* 0x000fe20000000800 */
[C---:B------:R-:W-:Y:S01]  /*1c840*/  HMMA.16816.F32.BF16 R48, R144.reuse, R52, R48 ;  /* 0x000000349030723c */ /* 0x040fe20000041830 */
[----:B---3--:R-:W1:Y:S06]  /*1c850*/  LDSM.16.MT88.4 R56, [R229+0x1100] ;  /* 0x00110000e538783b */ /* 0x008e6c0000004200 */
[----:B------:R-:W-:Y:S01]  /*1c860*/  F2FP.BF16.PACK_AB R52, R167, R185 ;  /* 0x000000b9a734723e */ /* 0x000fe200000010ff */
[-C--:B------:R-:W-:Y:S01]  /*1c870*/  HMMA.16816.F32.BF16 R40, R144, R54.reuse, R40 ;  /* 0x000000369028723c */ /* 0x080fe20000041828 */
[----:B------:R3:W-:Y:S03]  /*1c880*/  MUFU.EX2 R196, R71 ;  /* 0x0000004700c47308 */ /* 0x0007e60000000800 */
[----:B-----5:R-:W-:Y:S04]  /*1c890*/  F2FP.BF16.PACK_AB R53, R250, R251 ;  /* 0x000000fbfa35723e */ /* 0x020fe800000010ff */
[C---:B------:R-:W-:Y:S03]  /*1c8a0*/  HMMA.16816.F32.BF16 R116, R140.reuse, R54, R116 ;  /* 0x000000368c74723c */ /* 0x040fe60000041874 */
[----:B------:R-:W-:Y:S04]  /*1c8b0*/  MUFU.EX2 R180, R72 ;  /* 0x0000004800b47308 */ /* 0x000fe80000000800 */
[----:B------:R-:W-:Y:S01]  /*1c8c0*/  F2FP.BF16.PACK_AB R54, R224, R225 ;  /* 0x000000e1e036723e */ /* 0x000fe200000010ff */
[-C--:B------:R-:W-:Y:S04]  /*1c8d0*/  HMMA.16816.F32.BF16 R120, R140, R64.reuse, R120 ;  /* 0x000000408c78723c */ /* 0x080fe80000041878 */
[----:B------:R-:W-:Y:S01]  /*1c8e0*/  F2FP.BF16.PACK_AB R55, R222, R223 ;  /* 0x000000dfde37723e */ /* 0x000fe200000010ff */
[----:B------:R-:W-:Y:S03]  /*1c8f0*/  MUFU.EX2 R190, R73 ;  /* 0x0000004900be7308 */ /* 0x000fe60000000800 */
[C---:B------:R-:W-:Y:S01]  /*1c900*/  HMMA.16816.F32.BF16 R124, R144.reuse, R64, R124 ;  /* 0x00000040907c723c */ /* 0x040fe2000004187c */
[----:B---3--:R-:W-:Y:S06]  /*1c910*/  LDSM.16.MT88.4 R68, [R230+0x1100] ;  /* 0x00110000e644783b */ /* 0x008fec0000004200 */
[----:B------:R3:W-:Y:S01]  /*1c920*/  MUFU.EX2 R177, R60 ;  /* 0x0000003c00b17308 */ /* 0x0007e20000000800 */
[-C--:B------:R-:W-:Y:S08]  /*1c930*/  HMMA.16816.F32.BF16 R44, R144, R66.reuse, R44 ;  /* 0x00000042902c723c */ /* 0x080ff0000004182c */
[----:B------:R-:W-:Y:S01]  /*1c940*/  HMMA.16816.F32.BF16 R128, R140, R66, R128 ;  /* 0x000000428c80723c */ /* 0x000fe20000041880 */
[----:B------:R5:W5:Y:S01]  /*1c950*/  MUFU.EX2 R198, R61 ;  /* 0x0000003d00c67308 */ /* 0x000b620000000800 */
[----:B------:R-:W5:Y:S06]  /*1c960*/  LDSM.16.MT88.4 R64, [R232+0x1100] ;  /* 0x00110000e840783b */ /* 0x000f6c0000004200 */
[-C--:B-1----:R-:W-:Y:S03]  /*1c970*/  HMMA.16816.F32.BF16 R4, R52, R56.reuse, R4 ;  /* 0x000000383404723c */ /* 0x082fe60000041804 */
[----:B------:R1:W-:Y:S02]  /*1c980*/  MUFU.EX2 R176, R62 ;  /* 0x0000003e00b07308 */ /* 0x0003e40000000800 */
[----:B---3--:R-:W-:Y:S08]  /*1c990*/  F2FP.BF16.PACK_AB R60, R165, R166 ;  /* 0x000000a6a53c723e */ /* 0x008ff000000010ff */
[----:B------:R3:W3:Y:S01]  /*1c9a0*/  MUFU.EX2 R183, R63 ;  /* 0x0000003f00b77308 */ /* 0x0006e20000000800 */
[----:B-----5:R-:W-:Y:S09]  /*1c9b0*/  F2FP.BF16.PACK_AB R61, R221, R164 ;  /* 0x000000a4dd3d723e */ /* 0x020ff200000010ff */
[----:B------:R-:W-:Y:S01]  /*1c9c0*/  MUFU.EX2 R189, R74 ;  /* 0x0000004a00bd7308 */ /* 0x000fe20000000800 */
[----:B-1----:R-:W-:Y:S09]  /*1c9d0*/  F2FP.BF16.PACK_AB R62, R216, R215 ;  /* 0x000000d7d83e723e */ /* 0x002ff200000010ff */
[----:B------:R1:W5:Y:S01]  /*1c9e0*/  MUFU.EX2 R188, R75 ;  /* 0x0000004b00bc7308 */ /* 0x0003620000000800 */
[----:B---3--:R-:W-:Y:S09]  /*1c9f0*/  F2FP.BF16.PACK_AB R63, R209, R210 ;  /* 0x000000d2d13f723e */ /* 0x008ff200000010ff */
[----:B------:R-:W-:Y:S01]  /*1ca00*/  MUFU.EX2 R113, R113 ;  /* 0x0000007100717308 */ /* 0x000fe20000000800 */
[C---:B------:R-:W-:Y:S08]  /*1ca10*/  HMMA.16816.F32.BF16 R8, R60.reuse, R56, R8 ;  /* 0x000000383c08723c */ /* 0x040ff00000041808 */
[-C--:B------:R-:W-:Y:S01]  /*1ca20*/  HMMA.16816.F32.BF16 R12, R60, R58.reuse, R12 ;  /* 0x0000003a3c0c723c */ /* 0x080fe2000004180c */
[----:B------:R-:W-:Y:S01]  /*1ca30*/  MUFU.EX2 R115, R115 ;  /* 0x0000007300737308 */ /* 0x000fe20000000800 */
[----:B-1----:R-:W-:Y:S06]  /*1ca40*/  LDSM.16.MT88.4 R72, [R230+0x2100] ;  /* 0x00210000e648783b */ /* 0x002fec0000004200 */
[C---:B------:R-:W-:Y:S03]  /*1ca50*/  HMMA.16816.F32.BF16 R16, R52.reuse, R58, R16 ;  /* 0x0000003a3410723c */ /* 0x040fe60000041810 */
[----:B------:R-:W-:Y:S01]  /*1ca60*/  MUFU.EX2 R138, R138 ;  /* 0x0000008a008a7308 */ /* 0x000fe20000000800 */
[----:B------:R-:W1:Y:S04]  /*1ca70*/  LDSM.16.MT88.4 R56, [R231+0x1100] ;  /* 0x00110000e738783b */ /* 0x000e680000004200 */
[-C--:B------:R-:W-:Y:S05]  /*1ca80*/  HMMA.16816.F32.BF16 R20, R52, R64.reuse, R20 ;  /* 0x000000403414723c */ /* 0x080fea0000041814 */
        /* <DEDUP_REMOVED lines=14> */
[----:B------:R2:W-:Y:S06]  /*1cb70*/  MUFU.EX2 R83, R76 ;  /* 0x0000004c00537308 */ /* 0x0005ec0000000800 */
[-C--:B-1----:R-:W-:Y:S04]  /*1cb80*/  HMMA.16816.F32.BF16 R120, R52, R56.reuse, R120 ;  /* 0x000000383478723c */ /* 0x082fe80000041878 */
[----:B------:R-:W1:Y:S04]  /*1cb90*/  MUFU.EX2 R82, R77 ;  /* 0x0000004d00527308 */ /* 0x000e680000000800 */
[C---:B------:R-:W-:Y:S06]  /*1cba0*/  HMMA.16816.F32.BF16 R124, R60.reuse, R56, R124 ;  /* 0x000000383c7c723c */ /* 0x040fec000004187c */
[----:B------:R-:W1:Y:S01]  /*1cbb0*/  MUFU.EX2 R81, R78 ;  /* 0x0000004e00517308 */ /* 0x000e620000000800 */
[----:B------:R-:W-:Y:S01]  /*1cbc0*/  F2FP.BF16.PACK_AB R56, R179, R173 ;  /* 0x000000adb338723e */ /* 0x000fe200000010ff */
[-C--:B------:R-:W-:Y:S01]  /*1cbd0*/  HMMA.16816.F32.BF16 R44, R60, R58.reuse, R44 ;  /* 0x0000003a3c2c723c */ /* 0x080fe2000004182c */
[----:B------:R-:W1:Y:S03]  /*1cbe0*/  LDSM.16.MT88.4 R60, [R232+0x1900] ;  /* 0x00190000e83c783b */ /* 0x000e660000004200 */
        /* <DEDUP_REMOVED lines=10> */
[-C--:B---3--:R-:W-:Y:S01]  /*1cc90*/  HMMA.16816.F32.BF16 R4, R52, R64.reuse, R4 ;  /* 0x000000403404723c */ /* 0x088fe20000041804 */
[----:B------:R-:W-:Y:S07]  /*1cca0*/  MUFU.EX2 R86, R86 ;  /* 0x0000005600567308 */ /* 0x000fee0000000800 */
[C---:B------:R-:W-:Y:S03]  /*1ccb0*/  HMMA.16816.F32.BF16 R8, R56.reuse, R64, R8 ;  /* 0x000000403808723c */ /* 0x040fe60000041808 */
[----:B------:R-:W-:Y:S05]  /*1ccc0*/  MUFU.EX2 R87, R87 ;  /* 0x0000005700577308 */ /* 0x000fea0000000800 */
[-C--:B------:R-:W-:Y:S04]  /*1ccd0*/  HMMA.16816.F32.BF16 R12, R56, R66.reuse, R12 ;  /* 0x00000042380c723c */ /* 0x080fe8000004180c */
[----:B--2---:R-:W-:Y:S01]  /*1cce0*/  FFMA.FTZ R133, R133, R150, R200 ;  /* 0x0000009685857223 */ /* 0x004fe200000100c8 */
[----:B------:R-:W-:Y:S03]  /*1ccf0*/  MUFU.EX2 R96, R96 ;  /* 0x0000006000607308 */ /* 0x000fe60000000800 */
[C---:B------:R-:W-:Y:S01]  /*1cd00*/  HMMA.16816.F32.BF16 R16, R52.reuse, R66, R16 ;  /* 0x000000423410723c */ /* 0x040fe20000041810 */
[----:B------:R-:W2:Y:S03]  /*1cd10*/  LDSM.16.MT88.4 R64, [R231+0x1900] ;  /* 0x00190000e740783b */ /* 0x000ea60000004200 */
[----:B------:R-:W-:Y:S01]  /*1cd20*/  FFMA.FTZ R0, R0, R151, R199 ;  /* 0x0000009700007223 */ /* 0x000fe200000100c7 */
[----:B------:R-:W-:Y:S02]  /*1cd30*/  MOV R151, R168 ;  /* 0x000000a800977202 */ /* 0x000fe40000000f00 */
[----:B------:R-:W-:Y:S01]  /*1cd40*/  MUFU.EX2 R97, R97 ;  /* 0x0000006100617308 */ /* 0x000fe20000000800 */
[-C--:B-1----:R-:W-:Y:S01]  /*1cd50*/  HMMA.16816.F32.BF16 R20, R52, R60.reuse, R20 ;  /* 0x0000003c3414723c */ /* 0x082fe20000041814 */
[----:B------:R-:W-:Y:S03]  /*1cd60*/  LDSM.16.MT88.4 R168, [R232+0x3100] ;  /* 0x00310000e8a8783b */ /* 0x000fe60000004200 */
[----:B------:R-:W-:Y:S02]  /*1cd70*/  FADD.FTZ R0, R211, R0 ;  /* 0x00000000d3007221 */ /* 0x000fe40000010000 */
[----:B----4-:R-:W-:Y:S02]  /*1cd80*/  FFMA.FTZ R134, R134, R152, R202 ;  /* 0x0000009886867223 */ /* 0x010fe400000100ca */
[C---:B------:R-:W-:Y:S01]  /*1cd90*/  HMMA.16816.F32.BF16 R24, R56.reuse, R60, R24 ;  /* 0x0000003c3818723c */ /* 0x040fe20000041818 */
[----:B------:R-:W-:Y:S03]  /*1cda0*/  MUFU.EX2 R98, R98 ;  /* 0x0000006200627308 */ /* 0x000fe60000000800 */
[----:B------:R-:W-:Y:S02]  /*1cdb0*/  FFMA.FTZ R132, R132, R153, R201 ;  /* 0x0000009984847223 */ /* 0x000fe400000100c9 */
[----:B------:R-:W-:Y:S01]  /*1cdc0*/  LDSM.16.MT88.4 R152, [R229+0x3100] ;  /* 0x00310000e598783b */ /* 0x000fe20000004200 */
[----:B------:R-:W-:Y:S01]  /*1cdd0*/  FADD.FTZ R76, R213, R0 ;  /* 0x00000000d54c7221 */ /* 0x000fe20000010000 */
[-C--:B------:R-:W-:Y:S03]  /*1cde0*/  HMMA.16816.F32.BF16 R28, R56, R62.reuse, R28 ;  /* 0x0000003e381c723c */ /* 0x080fe6000004181c */
[----:B------:R-:W-:Y:S05]  /*1cdf0*/  MUFU.EX2 R99, R99 ;  /* 0x0000006300637308 */ /* 0x000fea0000000800 */
[C---:B------:R-:W-:Y:S01]  /*1ce00*/  HMMA.16816.F32.BF16 R32, R52.reuse, R62, R32 ;  /* 0x0000003e3420723c */ /* 0x040fe20000041820 */
[----:B------:R-:W1:Y:S04]  /*1ce10*/  LDSM.16.MT88.4 R60, [R229+0x2100] ;  /* 0x00210000e53c783b */ /* 0x000e680000004200 */
[----:B------:R-:W-:Y:S03]  /*1ce20*/  MUFU.EX2 R100, R100 ;  /* 0x0000006400647308 */ /* 0x000fe60000000800 */
[-C--:B------:R-:W-:Y:S07]  /*1ce30*/  HMMA.16816.F32.BF16 R36, R52, R68.reuse, R36 ;  /* 0x000000443424723c */ /* 0x080fee0000041824 */
[----:B------:R-:W-:Y:S01]  /*1ce40*/  MUFU.EX2 R101, R101 ;  /* 0x0000006500657308 */ /* 0x000fe20000000800 */
[C---:B------:R-:W-:Y:S08]  /*1ce50*/  HMMA.16816.F32.BF16 R48, R56.reuse, R68, R48 ;  /* 0x000000443830723c */ /* 0x040ff00000041830 */
[-C--:B------:R-:W-:Y:S01]  /*1ce60*/  HMMA.16816.F32.BF16 R40, R56, R70.reuse, R40 ;  /* 0x000000463828723c */ /* 0x080fe20000041828 */
[----:B------:R-:W-:Y:S07]  /*1ce70*/  MUFU.EX2 R102, R102 ;  /* 0x0000006600667308 */ /* 0x000fee0000000800 */
[C---:B------:R-:W-:Y:S01]  /*1ce80*/  HMMA.16816.F32.BF16 R116, R52.reuse, R70, R116 ;  /* 0x000000463474723c */ /* 0x040fe20000041874 */
[----:B------:R-:W3:Y:S02]  /*1ce90*/  LDSM.16.MT88.4 R68, [R232+0x2100] ;  /* 0x00210000e844783b */ /* 0x000ee40000004200 */
[----:B------:R-:W-:Y:S05]  /*1cea0*/  MUFU.EX2 R103, R103 ;  /* 0x0000006700677308 */ /* 0x000fea0000000800 */
[-C--:B--2---:R-:W-:Y:S05]  /*1ceb0*/  HMMA.16816.F32.BF16 R120, R52, R64.reuse, R120 ;  /* 0x000000403478723c */ /* 0x084fea0000041878 */
        /* <DEDUP_REMOVED lines=8> */
[----:B-----5:R-:W-:Y:S02]  /*1cf40*/  F2FP.BF16.PACK_AB R57, R188, R189 ;  /* 0x000000bdbc39723e */ /* 0x020fe400000010ff */
[----:B------:R-:W-:Y:S02]  /*1cf50*/  F2FP.BF16.PACK_AB R58, R82, R83 ;  /* 0x00000053523a723e */ /* 0x000fe400000010ff */
[----:B------:R-:W-:Y:S04]  /*1cf60*/  F2FP.BF16.PACK_AB R52, R197, R182 ;  /* 0x000000b6c534723e */ /* 0x000fe800000010ff */
[----:B------:R-:W-:Y:S01]  /*1cf70*/  F2FP.BF16.PACK_AB R53, R196, R181 ;  /* 0x000000b5c435723e */ /* 0x000fe200000010ff */
[----:B------:R-:W-:Y:S01]  /*1cf80*/  MUFU.EX2 R108, R108 ;  /* 0x0000006c006c7308 */ /* 0x000fe20000000800 */
[----:B------:R-:W-:Y:S02]  /*1cf90*/  F2FP.BF16.PACK_AB R54, R194, R195 ;  /* 0x000000c3c236723e */ /* 0x000fe400000010ff */
[----:B------:R-:W-:Y:S02]  /*1cfa0*/  F2FP.BF16.PACK_AB R55, R191, R193 ;  /* 0x000000c1bf37723e */ /* 0x000fe400000010ff */
[----:B------:R-:W-:Y:S05]  /*1cfb0*/  F2FP.BF16.PACK_AB R59, R80, R81 ;  /* 0x00000051503b723e */ /* 0x000fea00000010ff */
        /* <DEDUP_REMOVED lines=9> */
[-C--:B---3--:R-:W-:Y:S08]  /*1d050*/  HMMA.16816.F32.BF16 R20, R52, R68.reuse, R20 ;  /* 0x000000443414723c */ /* 0x088ff00000041814 */
        /* <DEDUP_REMOVED lines=13> */
[----:B------:R-:W1:Y:S02]  /*1d130*/  LDSM.16.MT88.4 R72, [R230+0x2900] ;  /* 0x00290000e648783b */ /* 0x000e640000004200 */
[----:B------:R-:W-:Y:S05]  /*1d140*/  MUFU.EX2 R104, R104 ;  /* 0x0000006800687308 */ /* 0x000fea0000000800 */
[-C--:B--2---:R-:W-:Y:S05]  /*1d150*/  HMMA.16816.F32.BF16 R120, R52, R64.reuse, R120 ;  /* 0x000000403478723c */ /* 0x084fea0000041878 */
[----:B------:R-:W-:Y:S03]  /*1d160*/  MUFU.EX2 R105, R105 ;  /* 0x0000006900697308 */ /* 0x000fe60000000800 */
[C---:B------:R-:W-:Y:S07]  /*1d170*/  HMMA.16816.F32.BF16 R124, R56.reuse, R64, R124 ;  /* 0x00000040387c723c */ /* 0x040fee000004187c */
[----:B------:R-:W-:Y:S01]  /*1d180*/  FADD.FTZ R64, R217, R134 ;  /* 0x00000086d9407221 */ /* 0x000fe20000010000 */
[-C--:B------:R-:W-:Y:S01]  /*1d190*/  HMMA.16816.F32.BF16 R44, R56, R66.reuse, R44 ;  /* 0x00000042382c723c */ /* 0x080fe2000004182c */
[----:B------:R-:W2:Y:S03]  /*1d1a0*/  MUFU.EX2 R106, R106 ;  /* 0x0000006a006a7308 */ /* 0x000ea60000000800 */
[----:B------:R-:W-:Y:S03]  /*1d1b0*/  FADD.FTZ R79, R220, R64 ;  /* 0x00000040dc4f7221 */ /* 0x000fe60000010000 */
[----:B----4-:R-:W-:Y:S01]  /*1d1c0*/  F2FP.BF16.PACK_AB R58, R93, R92 ;  /* 0x0000005c5d3a723e */ /* 0x010fe200000010ff */
[----:B------:R-:W-:Y:S01]  /*1d1d0*/  HMMA.16816.F32.BF16 R128, R52, R66, R128 ;  /* 0x000000423480723c */ /* 0x000fe20000041880 */
[----:B------:R-:W4:Y:S03]  /*1d1e0*/  LDSM.16.MT88.4 R64, [R231+0x2900] ;  /* 0x00290000e740783b */ /* 0x000f260000004200 */
        /* <DEDUP_REMOVED lines=13> */
[----:B--2---:R-:W-:Y:S01]  /*1d2c0*/  F2FP.BF16.PACK_AB R185, R107, R106 ;  /* 0x0000006a6bb9723e */ /* 0x004fe200000010ff */
[-C--:B-1----:R-:W-:Y:S03]  /*1d2d0*/  HMMA.16816.F32.BF16 R4, R52, R60.reuse, R4 ;  /* 0x0000003c3404723c */ /* 0x082fe60000041804 */
[----:B------:R-:W-:Y:S01]  /*1d2e0*/  F2FP.BF16.PACK_AB R186, R138, R108 ;  /* 0x0000006c8aba723e */ /* 0x000fe200000010ff */
[----:B------:R-:W-:Y:S01]  /*1d2f0*/  FADD.FTZ R0, R111, R0 ;  /* 0x000000006f007221 */ /* 0x000fe20000010000 */
[----:B------:R-:W-:Y:S03]  /*1d300*/  MOV R133, R135 ;  /* 0x0000008700857202 */ /* 0x000fe60000000f00 */
[C---:B------:R-:W-:Y:S01]  /*1d310*/  HMMA.16816.F32.BF16 R8, R56.reuse, R60, R8 ;  /* 0x0000003c3808723c */ /* 0x040fe20000041808 */
[----:B------:R1:W2:Y:S07]  /*1d320*/  MUFU.EX2 R60, R3 ;  /* 0x00000003003c7308 */ /* 0x0002ae0000000800 */
[-C--:B------:R-:W-:Y:S08]  /*1d330*/  HMMA.16816.F32.BF16 R12, R56, R62.reuse, R12 ;  /* 0x0000003e380c723c */ /* 0x080ff0000004180c */
[C---:B------:R-:W-:Y:S08]  /*1d340*/  HMMA.16816.F32.BF16 R16, R52.reuse, R62, R16 ;  /* 0x0000003e3410723c */ /* 0x040ff00000041810 */
[-C--:B---3--:R-:W-:Y:S04]  /*1d350*/  HMMA.16816.F32.BF16 R20, R52, R68.reuse, R20 ;  /* 0x000000443414723c */ /* 0x088fe80000041814 */
[----:B-1----:R-:W-:Y:S01]  /*1d360*/  FADD.FTZ R3, R187, R76 ;  /* 0x0000004cbb037221 */ /* 0x002fe20000010000 */
[----:B--2---:R-:W-:Y:S03]  /*1d370*/  F2FP.BF16.PACK_AB R187, R60, R110 ;  /* 0x0000006e3cbb723e */ /* 0x004fe600000010ff */
[C---:B------:R-:W-:Y:S08]  /*1d380*/  HMMA.16816.F32.BF16 R24, R56.reuse, R68, R24 ;  /* 0x000000443818723c */ /* 0x040ff00000041818 */
[-C--:B------:R-:W-:Y:S08]  /*1d390*/  HMMA.16816.F32.BF16 R28, R56, R70.reuse, R28 ;  /* 0x00000046381c723c */ /* 0x080ff0000004181c */
[C---:B------:R-:W-:Y:S07]  /*1d3a0*/  HMMA.16816.F32.BF16 R32, R52.reuse, R70, R32 ;  /* 0x000000463420723c */ /* 0x040fee0000041820 */
[----:B------:R-:W-:Y:S01]  /*1d3b0*/  MOV R70, R2 ;  /* 0x0000000200467202 */ /* 0x000fe20000000f00 */
[-C--:B------:R-:W-:Y:S08]  /*1d3c0*/  HMMA.16816.F32.BF16 R36, R52, R72.reuse, R36 ;  /* 0x000000483424723c */ /* 0x080ff00000041824 */
        /* <DEDUP_REMOVED lines=134> */
.L_x_788:
[----:B------:R-:W3:Y:S04]  /*1dc30*/  LDL.LU R6, [R1+0x8] ;  /* 0x0000080001067983 */ /* 0x000ee80000300800 */
[----:B--2---:R-:W2:Y:S04]  /*1dc40*/  LDL.LU R9, [R1+0xc] ;  /* 0x00000c0001097983 */ /* 0x004ea80000300800 */
[----:B----4-:R-:W4:Y:S04]  /*1dc50*/  LDL.LU R8, [R1+0x10] ;  /* 0x0000100001087983 */ /* 0x010f280000300800 */
[----:B------:R-:W4:Y:S01]  /*1dc60*/  LDL.LU R2, [R1+0x14] ;  /* 0x0000140001027983 */ /* 0x000f220000300800 */
[----:B------:R-:W-:-:S02]  /*1dc70*/  MOV R36, 0xff800000 ;  /* 0xff80000000247802 */ /* 0x000fc40000000f00 */
[----:B------:R-:W-:Y:S02]  /*1dc80*/  MOV R37, 0xff800000 ;  /* 0xff80000000257802 */ /* 0x000fe40000000f00 */
[----:B------:R-:W-:Y:S02]  /*1dc90*/  MOV R38, 0xff800000 ;  /* 0xff80000000267802 */ /* 0x000fe40000000f00 */
[----:B------:R-:W-:Y:S02]  /*1dca0*/  MOV R39, 0xff800000 ;  /* 0xff80000000277802 */ /* 0x000fe40000000f00 */
[----:B------:R-:W-:Y:S01]  /*1dcb0*/  PLOP3.LUT P4, PT, PT, PT, PT, 0x8, 0x0 ;  /* 0x000000000000781c */ /* 0x000fe20003f8e170 */
[----:B---3--:R-:W1:Y:S04]  /*1dcc0*/  SHFL.BFLY PT, R4, R6, 0x2, 0x1f ;  /* 0x0c401f0006047f89 */ /* 0x008e6800000e0000 */
[----:B--2---:R-:W2:Y:S04]  /*1dcd0*/  SHFL.BFLY PT, R5, R9, 0x2, 0x1f ;  /* 0x0c401f0009057f89 */ /* 0x004ea800000e0000 */
[----:B----4-:R-:W3:Y:S01]  /*1dce0*/  SHFL.BFLY PT, R7, R2, 0x2, 0x1f ;  /* 0x0c401f0002077f89 */ /* 0x010ee200000e0000 */
        /* <DEDUP_REMOVED lines=108> */
.L_x_732:
        /* <DEDUP_REMOVED lines=76> */
[----:B------:R1:W-:Y:S01]  /*1e870*/  STS [R3+0x2480], R150 ;  /* 0x0024809603007388 */ /* 0x0003e20000000800 */
[----:B------:R-:W-:-:S02]  /*1e880*/  PLOP3.LUT P0, PT, PT, PT, UP1, 0x80, 0x0 ;  /* 0x000000000000781c */ /* 0x000fc40003f0f018 */
[----:B------:R-:W-:-:S05]  /*1e890*/  SEL R6, R6, 0xffffffe0, !P1 ;  /* 0xffffffe006067807 */ /* 0x000fca0004800000 */
[----:B------:R-:W-:-:S05]  /*1e8a0*/  IMAD.IADD R4, R0, 0x1, R6 ;  /* 0x0000000100047824 */ /* 0x000fca00078e0206 */
[----:B------:R-:W-:Y:S01]  /*1e8b0*/  STS [R4+0x80], R30 ;  /* 0x0000801e04007388 */ /* 0x000fe20000000800 */
[----:B--2---:R-:W-:-:S03]  /*1e8c0*/  IMAD.IADD R0, R6, 0x1, R3 ;  /* 0x0000000106007824 */ /* 0x004fc600078e0203 */
        /* <DEDUP_REMOVED lines=53> */
.L_x_793:
        /* <DEDUP_REMOVED lines=17> */
[----:B------:R-:W-:Y:S01]  /*1ed30*/  UIMAD UR11, UR16, UR11, UR4 ;  /* 0x0000000b100b72a4 */ /* 0x000fe2000f8e0204 */
[----:B------:R-:W-:Y:S01]  /*1ed40*/  SHF.R.S32.HI R2, RZ, 0x1f, R5 ;  /* 0x0000001fff027819 */ /* 0x000fe20000011405 */
[----:B------:R-:W-:Y:S01]  /*1ed50*/  USHF.R.S32.HI UR9, URZ, 0x1f, UR21 ;  /* 0x0000001f3f097899 */ /* 0x000fe20008011415 */
[----:B------:R-:W-:Y:S01]  /*1ed60*/  LEA.HI R0, R0, R34, RZ, 0x2 ;  /* 0x0000002200007211 */ /* 0x000fe200078f10ff */
[----:B------:R-:W-:Y:S01]  /*1ed70*/  ULDC.64 UR4, c[0x0][0x3a0] ;  /* 0x0000e80000047ab9 */ /* 0x000fe20000000a00 */
[----:B------:R-:W-:Y:S01]  /*1ed80*/  LEA.HI R2, R2, R5, RZ, 0x2 ;  /* 0x0000000502027211 */ /* 0x000fe200078f10ff */
[----:B------:R-:W-:Y:S01]  /*1ed90*/  UIMAD UR13, UR7, UR4, URZ ;  /* 0x00000004070d72a4 */ /* 0x000fe2000f8e023f */
[----:B------:R-:W-:Y:S01]  /*1eda0*/  LOP3.LUT R0, R0, 0xffffffc, RZ, 0xc0, !PT ;  /* 0x0ffffffc00007812 */ /* 0x000fe200078ec0ff */
[----:B------:R-:W-:Y:S01]  /*1edb0*/  UMOV UR14, UR6 ;  /* 0x00000006000e7c82 */ /* 0x000fe20008000000 */
[----:B------:R-:W-:Y:S01]  /*1edc0*/  SHF.R.S32.HI R2, RZ, 0x2, R2 ;  /* 0x00000002ff027819 */ /* 0x000fe20000011402 */
[----:B------:R-:W-:Y:S01]  /*1edd0*/  UMOV UR15, UR7 ;  /* 0x00000007000f7c82 */ /* 0x000fe20008000000 */
[----:B------:R-:W-:Y:S01]  /*1ede0*/  LEA.HI R21, R41, R40, RZ, 0x6 ;  /* 0x0000002829157211 */ /* 0x000fe200078f30ff */
[----:B------:R-:W-:Y:S01]  /*1edf0*/  IMAD.IADD R0, R34, 0x1, -R0 ;  /* 0x0000000122007824 */ /* 0x000fe200078e0a00 */
[----:B------:R-:W-:-:S02]  /*1ee00*/  USEL UR9, UR9, URZ, !UP1 ;  /* 0x0000003f09097287 */ /* 0x000fc4000c800000 */
[----:B------:R-:W-:Y:S01]  /*1ee10*/  UIMAD.WIDE.U32 UR14, UR16, UR10, UR14 ;  /* 0x0000000a100e72a5 */ /* 0x000fe2000f8e000e */
        /* <DEDUP_REMOVED lines=10> */
[----:B------:R-:W-:Y:S01]  /*1eec0*/  UIMAD UR17, UR9, UR6, URZ ;  /* 0x00000006091172a4 */ /* 0x000fe2000f8e023f */
[----:B------:R-:W-:Y:S01]  /*1eed0*/  @P0 IMAD.HI.U32 R4, R3, c[0x0][0x4ec], RZ ;  /* 0x00013b0003040a27 */ /* 0x000fe200078e00ff */
[----:B------:R-:W-:-:S02]  /*1eee0*/  UIADD3 UR15, UR15, UR11, URZ ;  /* 0x0000000b0f0f7290 */ /* 0x000fc4000fffe03f */
[----:B------:R-:W-:Y:S01]  /*1eef0*/  UIMAD UR7, UR10, UR7, UR17 ;  /* 0x000000070a0772a4 */ /* 0x000fe2000f8e0211 */
[----:B------:R-:W-:Y:S01]  /*1ef00*/  IMAD R10, R22, 0x80, R6 ;  /* 0x00000080160a7824 */ /* 0x000fe200078e0206 */
[----:B------:R-:W-:Y:S01]  /*1ef10*/  UIMAD.WIDE.U32 UR14, UR10, UR6, UR14 ;  /* 0x000000060a0e72a5 */ /* 0x000fe2000f8e000e */
[--C-:B------:R-:W-:Y:S01]  /*1ef20*/  IMAD.MOV.U32 R0, RZ, RZ, R3.reuse ;  /* 0x000000ffff007224 */ /* 0x100fe200078e0003 */
[----:B------:R-:W-:Y:S01]  /*1ef30*/  @P0 SHF.R.U32.HI R0, RZ, c[0x0][0x4f0], R4 ;  /* 0x00013c00ff000a19 */ /* 0x000fe20000011604 */
[----:B------:R-:W-:Y:S01]  /*1ef40*/  @P0 IMAD.HI.U32 R4, R10, c[0x0][0x4ec], RZ ;  /* 0x00013b000a040a27 */ /* 0x000fe200078e00ff */
[----:B------:R-:W-:Y:S02]  /*1ef50*/  ULDC.64 UR4, c[0x0][0x3e8] ;  /* 0x0000fa0000047ab9 */ /* 0x000fe40000000a00 */
[----:B------:R-:W-:Y:S01]  /*1ef60*/  UIMAD UR12, UR8, UR4, URZ ;  /* 0x00000004080c72a4 */ /* 0x000fe2000f8e023f */
[----:B------:R-:W-:Y:S01]  /*1ef70*/  IMAD.MOV.U32 R8, RZ, RZ, R10 ;  /* 0x000000ffff087224 */ /* 0x000fe200078e000a */
[----:B------:R-:W-:Y:S01]  /*1ef80*/  @P0 SHF.R.U32.HI R8, RZ, c[0x0][0x4f0], R4 ;  /* 0x00013c00ff080a19 */ /* 0x000fe20000011604 */
[----:B------:R-:W-:Y:S01]  /*1ef90*/  IMAD.SHL.U32 R4, R19, 0x40, RZ ;  /* 0x0000004013047824 */ /* 0x000fe200078e00ff */
[----:B------:R-:W-:Y:S01]  /*1efa0*/  UIADD3 UR19, UR19, UR13, URZ ;  /* 0x0000000d13137290 */ /* 0x000fe2000fffe03f */
[--C-:B------:R-:W-:Y:S01]  /*1efb0*/  IMAD.MOV R5, RZ, RZ, -R0.reuse ;  /* 0x000000ffff057224 */ /* 0x100fe200078e0a00 */
[----:B------:R-:W-:Y:S01]  /*1efc0*/  SHF.R.S32.HI R7, RZ, 0x1f, R0 ;  /* 0x0000001fff077819 */ /* 0x000fe20000011400 */
[----:B------:R-:W-:Y:S01]  /*1efd0*/  IMAD.SHL.U32 R2, R2, 0x8, RZ ;  /* 0x0000000802027824 */ /* 0x000fe200078e00ff */
[----:B------:R-:W-:Y:S01]  /*1efe0*/  LOP3.LUT R4, R4, 0x1c0, RZ, 0xc0, !PT ;  /* 0x000001c004047812 */ /* 0x000fe200078ec0ff */
[----:B------:R-:W-:Y:S01]  /*1eff0*/  IMAD R3, R5, c[0x0][0x4e8], R3 ;  /* 0x00013a0005037a24 */ /* 0x000fe200078e0203 */
[----:B------:R-:W-:Y:S01]  /*1f000*/  UIMAD UR12, UR16, UR5, UR12 ;  /* 0x00000005100c72a4 */ /* 0x000fe2000f8e020c */
[----:B------:R-:W-:Y:S01]  /*1f010*/  IMAD.U32 R5, RZ, RZ, UR7 ;  /* 0x00000007ff057e24 */ /* 0x000fe2000f8e00ff */
[----:B------:R-:W-:Y:S01]  /*1f020*/  LOP3.LUT R9, R4, 0x38, R2, 0xf8, !PT ;  /* 0x0000003804097812 */ /* 0x000fe200078ef802 */
[----:B------:R-:W-:Y:S01]  /*1f030*/  UIMAD.WIDE.U32 UR18, UR16, UR4, UR18 ;  /* 0x00000004101272a5 */ /* 0x000fe2000f8e0012 */
[----:B------:R-:W-:Y:S01]  /*1f040*/  SHF.R.U32.HI R6, RZ, 0x3, R4 ;  /* 0x00000003ff067819 */ /* 0x000fe20000011604 */
[--C-:B------:R-:W-:Y:S01]  /*1f050*/  IMAD.MOV R16, RZ, RZ, -R8.reuse ;  /* 0x000000ffff107224 */ /* 0x100fe200078e0a08 */
[----:B------:R-:W-:Y:S01]  /*1f060*/  IADD3 R4, P0, R0, UR14, RZ ;  /* 0x0000000e00047c10 */ /* 0x000fe2000ff1e0ff */
[----:B------:R-:W-:Y:S01]  /*1f070*/  ULDC.64 UR4, c[0x0][0x3f0] ;  /* 0x0000fc0000047ab9 */ /* 0x000fe20000000a00 */
[----:B------:R-:W-:Y:S01]  /*1f080*/  SHF.R.S32.HI R0, RZ, 0x1f, R3 ;  /* 0x0000001fff007819 */ /* 0x000fe20000011403 */
[----:B------:R-:W-:Y:S01]  /*1f090*/  UIMAD UR9, UR9, UR4, URZ ;  /* 0x00000004090972a4 */ /* 0x000fe2000f8e023f */
[----:B------:R-:W-:Y:S01]  /*1f0a0*/  IADD3.X R5, R7, UR15, R5, P0, !PT ;  /* 0x0000000f07057c10 */ /* 0x000fe200087fe405 */
[----:B------:R-:W-:Y:S01]  /*1f0b0*/  UIADD3 UR13, UR19, UR12, URZ ;  /* 0x0000000c130d7290 */ /* 0x000fe2000fffe03f */
[----:B------:R-:W-:Y:S01]  /*1f0c0*/  LOP3.LUT R20, R9, R6, RZ, 0x3c, !PT ;  /* 0x0000000609147212 */ /* 0x000fe200078e3cff */
[----:B------:R-:W-:Y:S01]  /*1f0d0*/  IMAD R0, R0, c[0x0][0x488], RZ ;  /* 0x0001220000007a24 */ /* 0x000fe200078e02ff */
[----:B------:R-:W-:Y:S01]  /*1f0e0*/  UMOV UR12, UR18 ;  /* 0x00000012000c7c82 */ /* 0x000fe20008000000 */
[----:B------:R-:W-:Y:S01]  /*1f0f0*/  SHF.R.S32.HI R9, RZ, 0x1f, R8 ;  /* 0x0000001fff097819 */ /* 0x000fe20000011408 */
[----:B------:R-:W-:Y:S01]  /*1f100*/  UIMAD UR5, UR10, UR5, UR9 ;  /* 0x000000050a0572a4 */ /* 0x000fe2000f8e0209 */
[----:B------:R-:W-:Y:S01]  /*1f110*/  IMAD.WIDE.U32 R6, R3, c[0x0][0x488], R4 ;  /* 0x0001220003067a25 */ /* 0x000fe200078e0004 */
[----:B------:R-:W-:Y:S01]  /*1f120*/  UIMAD.WIDE.U32 UR10, UR10, UR4, UR12 ;  /* 0x000000040a0a72a5 */ /* 0x000fe2000f8e000c */
[----:B------:R-:W-:-:S02]  /*1f130*/  SHF.R.S32.HI R53, RZ, 0x1f, R2 ;  /* 0x0000001fff357819 */ /* 0x000fc40000011402 */
[----:B------:R-:W-:Y:S01]  /*1f140*/  IMAD R3, R3, c[0x0][0x48c], R0 ;  /* 0x0001230003037a24 */ /* 0x000fe200078e0200 */
[----:B------:R-:W-:Y:S01]  /*1f150*/  UIADD3 UR5, UR11, UR5, URZ ;  /* 0x000000050b057290 */ /* 0x000fe2000fffe03f */
        /* <DEDUP_REMOVED lines=9> */
[C---:B------:R-:W-:Y:S01]  /*1f1f0*/  IMAD R7, R8.reuse, c[0x0][0x3e4], R0 ;  /* 0x0000f90008077a24 */ /* 0x040fe200078e0200 */
[----:B------:R-:W1:Y:S01]  /*1f200*/  SHFL.IDX PT, R15, R3, RZ, 0x1c1f ;  /* 0x001c1fff030f7589 */ /* 0x000e6200000e0000 */
[----:B------:R-:W-:Y:S01]  /*1f210*/  IMAD.WIDE.U32 R4, R8, c[0x0][0x3e0], R4 ;  /* 0x0000f80008047a25 */ /* 0x000fe200078e0004 */
[----:B------:R-:W-:Y:S02]  /*1f220*/  SHF.R.S32.HI R8, RZ, 0x1f, R16 ;  /* 0x0000001fff087819 */ /* 0x000fe40000011410 */
[----:B------:R-:W-:Y:S01]  /*1f230*/  SHFL.IDX PT, R13, R3, 0x1, 0x1c1f ;  /* 0x003c1f00030d7f89 */ /* 0x000fe200000e0000 */
[----:B-----5:R-:W-:Y:S02]  /*1f240*/  IMAD R0, R12, c[0x0][0x4e8], RZ ;  /* 0x00013a000c007a24 */ /* 0x020fe400078e02ff */
[----:B------:R-:W-:Y:S01]  /*1f250*/  IMAD R6, R22, 0x80, R11 ;  /* 0x0000008016067824 */ /* 0x000fe200078e020b */
[----:B------:R-:W2:Y:S01]  /*1f260*/  SHFL.IDX PT, R12, R9, 0x1, 0x1c1f ;  /* 0x003c1f00090c7f89 */ /* 0x000ea200000e0000 */
[----:B------:R-:W-:-:S02]  /*1f270*/  IMAD.IADD R5, R5, 0x1, R7 ;  /* 0x0000000105057824 */ /* 0x000fc400078e0207 */
[----:B------:R-:W-:Y:S01]  /*1f280*/  IMAD R7, R8, c[0x0][0x3d8], RZ ;  /* 0x0000f60008077a24 */ /* 0x000fe200078e02ff */
[----:B------:R-:W-:Y:S01]  /*1f290*/  SHFL.IDX PT, R10, R9, 0x2, 0x1c1f ;  /* 0x005c1f00090a7f89 */ /* 0x000fe200000e0000 */
[----:B------:R-:W-:Y:S01]  /*1f2a0*/  IADD3 R17, R6, 0x8, RZ ;  /* 0x0000000806117810 */ /* 0x000fe20007ffe0ff */
[----:B------:R-:W-:Y:S01]  /*1f2b0*/  IMAD.WIDE.U32 R4, R16, c[0x0][0x3d8], R4 ;  /* 0x0000f60010047a25 */ /* 0x000fe200078e0004 */
[-C--:B------:R-:W-:Y:S01]  /*1f2c0*/  ISETP.GE.OR P5, PT, R6, R0.reuse, P1 ;  /* 0x000000000600720c */ /* 0x080fe20000fa6670 */
[----:B------:R-:W3:Y:S01]  /*1f2d0*/  SHFL.IDX PT, R11, R3, 0x2, 0x1c1f ;  /* 0x005c1f00030b7f89 */ /* 0x000ee200000e0000 */
[----:B------:R-:W-:Y:S01]  /*1f2e0*/  ISETP.GE.OR P4, PT, R17, R0, P1 ;  /* 0x000000001100720c */ /* 0x000fe20000f86670 */
[----:B------:R-:W-:Y:S01]  /*1f2f0*/  IMAD R18, R16, c[0x0][0x3dc], R7 ;  /* 0x0000f70010127a24 */ /* 0x000fe200078e0207 */
[----:B------:R-:W-:Y:S01]  /*1f300*/  IADD3 R16, R6, 0x48, RZ ;  /* 0x0000004806107810 */ /* 0x000fe20007ffe0ff */
[----:B------:R-:W-:Y:S01]  /*1f310*/  SHFL.IDX PT, R8, R9, 0x3, 0x1c1f ;  /* 0x007c1f0009087f89 */ /* 0x000fe200000e0000 */
[----:B------:R-:W-:-:S02]  /*1f320*/  IMAD.SHL.U32 R7, R21, 0x8, RZ ;  /* 0x0000000815077824 */ /* 0x000fc400078e00ff */
[----:B------:R-:W-:Y:S01]  /*1f330*/  ISETP.GE.OR P0, PT, R16, R0, P1 ;  /* 0x000000001000720c */ /* 0x000fe20000f06670 */
[----:B------:R4:W3:Y:S02]  /*1f340*/  SHFL.IDX PT, R9, R3, 0x3, 0x1c1f ;  /* 0x007c1f0003097f89 */ /* 0x0008e400000e0000 */
[----:B------:R-:W-:Y:S02]  /*1f350*/  LOP3.LUT R7, R20, 0x7ffffe00, R7, 0xf8, !PT ;  /* 0x7ffffe0014077812 */ /* 0x000fe400078ef807 */
[----:B-1----:R-:W-:Y:S04]  /*1f360*/  @!P5 ST.E [R14.64], R36 ;  /* 0x000000240e00d985 */ /* 0x002fe8000c101916 */
[----:B--2---:R-:W-:Y:S01]  /*1f370*/  @!P4 ST.E [R12.64], R37 ;  /* 0x000000250c00c985 */ /* 0x004fe2000c101916 */
[----:B----4-:R-:W-:Y:S01]  /*1f380*/  IADD3 R3, R6, 0x40, RZ ;  /* 0x0000004006037810 */ /* 0x010fe20007ffe0ff */
[----:B------:R-:W-:Y:S01]  /*1f390*/  IMAD.IADD R6, R5, 0x1, R18 ;  /* 0x0000000105067824 */ /* 0x000fe200078e0212 */
[----:B------:R-:W-:-:S02]  /*1f3a0*/  LEA R5, P2, R4, c[0x0][0x380], 0x1 ;  /* 0x0000e00004057a11 */ /* 0x000fc400078408ff */
[----:B------:R-:W-:Y:S01]  /*1f3b0*/  ISETP.GE.OR P3, PT, R3, R0, P1 ;  /* 0x000000000300720c */ /* 0x000fe20000f66670 */
[----:B------:R-:W-:Y:S01]  /*1f3c0*/  IMAD R3, R22, 0x80, R19 ;  /* 0x0000008016037824 */ /* 0x000fe200078e0213 */
[----:B------:R-:W-:Y:S01]  /*1f3d0*/  LEA.HI.X R4, R4, c[0x0][0x384], R6, 0x1, P2 ;  /* 0x0000e10004047a11 */ /* 0x000fe200010f0c06 */
[----:B------:R-:W-:Y:S01]  /*1f3e0*/  IMAD.SHL.U32 R6, R7, 0x2, RZ ;  /* 0x0000000207067824 */ /* 0x000fe200078e00ff */
[----:B------:R-:W-:Y:S02]  /*1f3f0*/  SHFL.IDX PT, R12, R5, RZ, 0x181f ;  /* 0x00181fff050c7589 */ /* 0x000fe400000e0000 */
[C---:B------:R-:W-:Y:S02]  /*1f400*/  IADD3 R7, R3.reuse, 0x10, RZ ;  /* 0x0000001003077810 */ /* 0x040fe40007ffe0ff */
        /* <DEDUP_REMOVED lines=68> */
.L_x_792:
        /* <DEDUP_REMOVED lines=31> */
.L_x_794:
        /* <DEDUP_REMOVED lines=43> */
.L_x_796:
[----:B------:R-:W-:Y:S05]  /*1fcf0*/  BSYNC B0 ;  /* 0x0000000000007941 */ /* 0x000fea0003800000 */
.L_x_795:
        /* <DEDUP_REMOVED lines=109> */
.L_x_797:
        /* <DEDUP_REMOVED lines=11> */
.L_x_808:


//--------------------- .nv.shared._ZN7cutlass13device_kernelIN5flash19enable_sm80_to_sm89INS1_16FlashAttnFwdSm80INS1_25CollectiveMainloopFwdSm80ILi4ELi1ELb0EN4cute5tupleIJNS5_1CILi128EEENS7_ILi112EEENS7_ILi64EEEEEELi64ENS_10bfloat16_tEfNS_4arch4Sm80ELb0ELb0ELb0ELb0ELb1ELb0ELb1ELb0EEENS1_21CollectiveEpilogueFwdINS6_IJS8_SA_S9_EEENS6_IJNS7_ILi1EEESI_SI_EEESC_SE_Li128ELb0ELb1ELb0ELb0EEENS1_19SingleTileSchedulerILb0ELb0ELb1ELi128EEEEEEEEEvNT_6ParamsE --------------------------
	.section	.nv.shared._ZN7cutlass13device_kernelIN5flash19enable_sm80_to_sm89INS1_16FlashAttnFwdSm80INS1_25CollectiveMainloopFwdSm80ILi4ELi1ELb0EN4cute5tupleIJNS5_1CILi128EEENS7_ILi112EEENS7_ILi64EEEEEELi64ENS_10bfloat16_tEfNS_4arch4Sm80ELb0ELb0ELb0ELb0ELb1ELb0ELb1ELb0EEENS1_21CollectiveEpilogueFwdINS6_IJS8_SA_S9_EEENS6_IJNS7_ILi1EEESI_SI_EEESC_SE_Li128ELb0ELb1ELb0ELb0EEENS1_19SingleTileSchedulerILb0ELb0ELb1ELi128EEEEEEEEEvNT_6ParamsE,"aw",@nobits
	.sectionflags	@""
	.align	16


//--------------------- .nv.global                --------------------------
	.section	.nv.global,"aw",@nobits
.nv.global:
	.type		_ZN71_INTERNAL_decf364e_35_flash_fwd_hdim64_bf16_paged_sm80_cu_49158569_36034cute1_E,@object
	.size		_ZN71_INTERNAL_decf364e_35_flash_fwd_hdim64_bf16_paged_sm80_cu_49158569_36034cute1_E,(_ZN71_INTERNAL_decf364e_35_flash_fwd_hdim64_bf16_paged_sm80_cu_49158569_36034cuda3std3__45__cpo6cbeginE - _ZN71_INTERNAL_decf364e_35_flash_fwd_hdim64_bf16_paged_sm80_cu_49158569_36034cute1_E)
_ZN71_INTERNAL_decf364e_35_flash_fwd_hdim64_bf16_paged_sm80_cu_49158569_36034cute1_E:
	.zero		1
	.type		_ZN71_INTERNAL_decf364e_35_flash_fwd_hdim64_bf16_paged_sm80_cu_49158569_36034cuda3std3__45__cpo6cbeginE,@object
	.size		_ZN71_INTERNAL_decf364e_35_flash_fwd_hdim64_bf16_paged_sm80_cu_49158569_36034cuda3std3__45__cpo6cbeginE,(_ZN71_INTERNAL_decf364e_35_flash_fwd_hdim64_bf16_paged_sm80_cu_49158569_36034cuda3std3__48in_placeE - _ZN71_INTERNAL_decf364e_35_flash_fwd_hdim64_bf16_paged_sm80_cu_49158569_36034cuda3std3__45__cpo6cbeginE)
_ZN71_INTERNAL_decf364e_35_flash_fwd_hdim64_bf16_paged_sm80_cu_49158569_36034cuda3std3__45__cpo6cbeginE:
	.zero		1
	.type		_ZN71_INTERNAL_decf364e_35_flash_fwd_hdim64_bf16_paged_sm80_cu_49158569_36034cuda3std3__48in_placeE,@object
	.size		_ZN71_INTERNAL_decf364e_35_flash_fwd_hdim64_bf16_paged_sm80_cu_49158569_36034cuda3std3__48in_placeE,(_ZN71_INTERNAL_decf364e_35_flash_fwd_hdim64_bf16_paged_sm80_cu_49158569_36034cuda3std6ranges3__45__cpo9iter_moveE - _ZN71_INTERNAL_decf364e_35_flash_fwd_hdim64_bf16_paged_sm80_cu_49158569_36034cuda3std3__48in_placeE)
_ZN71_INTERNAL_decf364e_35_flash_fwd_hdim64_bf16_paged_sm80_cu_49158569_36034cuda3std3__48in_placeE:
	.zero		1
	.type		_ZN71_INTERNAL_decf364e_35_flash_fwd_hdim64_bf16_paged_sm80_cu_49158569_36034cuda3std6ranges3__45__cpo9iter_moveE,@object
	.size		_ZN71_INTERNAL_decf364e_35_flash_fwd_hdim64_bf16_paged_sm80_cu_49158569_36034cuda3std6ranges3__45__cpo9iter_moveE,(_ZN71_INTERNAL_decf364e_35_flash_fwd_hdim64_bf16_paged_sm80_cu_49158569_36034cuda3std3__45__cpo5beginE - _ZN71_INTERNAL_decf364e_35_flash_fwd_hdim64_bf16_paged_sm80_cu_49158569_36034cuda3std6ranges3__45__cpo9iter_moveE)
_ZN71_INTERNAL_decf364e_35_flash_fwd_hdim64_bf16_paged_sm80_cu_49158569_36034cuda3std6ranges3__45__cpo9iter_moveE:
	.zero		1
	.type		_ZN71_INTERNAL_decf364e_35_flash_fwd_hdim64_bf16_paged_sm80_cu_49158569_36034cuda3std3__45__cpo5beginE,@object
	.size		_ZN71_INTERNAL_decf364e_35_flash_fwd_hdim64_bf16_paged_sm80_cu_49158569_36034cuda3std3__45__cpo5beginE,(_ZN71_INTERNAL_decf364e_35_flash_fwd_hdim64_bf16_paged_sm80_cu_49158569_36034cuda3std3__473_GLOBAL__N__decf364e_35_flash_fwd_hdim64_bf16_paged_sm80_cu_49158569_36036ignoreE - _ZN71_INTERNAL_decf364e_35_flash_fwd_hdim64_bf16_paged_sm80_cu_49158569_36034cuda3std3__45__cpo5beginE)
_ZN71_INTERNAL_decf364e_35_flash_fwd_hdim64_bf16_paged_sm80_cu_49158569_36034cuda3std3__45__cpo5beginE:
	.zero		1
	.type		_ZN71_INTERNAL_decf364e_35_flash_fwd_hdim64_bf16_paged_sm80_cu_49158569_36034cuda3std3__473_GLOBAL__N__decf364e_35_flash_fwd_hdim64_bf16_paged_sm80_cu_49158569_36036ignoreE,@object
	.size		_ZN71_INTERNAL_decf364e_35_flash_fwd_hdim64_bf16_paged_sm80_cu_49158569_36034cuda3std3__473_GLOBAL__N__decf364e_35_flash_fwd_hdim64_bf16_paged_sm80_cu_49158569_36036ignoreE,(_ZN71_INTERNAL_decf364e_35_flash_fwd_hdim64_bf16_paged_sm80_cu_49158569_36034cute7productE - _ZN71_INTERNAL_decf364e_35_flash_fwd_hdim64_bf16_paged_sm80_cu_49158569_36034cuda3std3__473_GLOBAL__N__decf364e_35_flash_fwd_hdim64_bf16_paged_sm80_cu_49158569_36036ignoreE)
_ZN71_INTERNAL_decf364e_35_flash_fwd_hdim64_bf16_paged_sm80_cu_49158569_36034cuda3std3__473_GLOBAL__N__decf364e_35_flash_fwd_hdim64_bf16_paged_sm80_cu_49158569_36036ignoreE:
	.zero		1
	.type		_ZN71_INTERNAL_decf364e_35_flash_fwd_hdim64_bf16_paged_sm80_cu_49158569_36034cute7productE,@object
	.size		_ZN71_INTERNAL_decf364e_35_flash_fwd_hdim64_bf16_paged_sm80_cu_49158569_36034cute7productE,(_ZN71_INTERNAL_decf364e_35_flash_fwd_hdim64_bf16_paged_sm80_cu_49158569_36034cuda3std3__45__cpo3endE - _ZN71_INTERNAL_decf364e_35_flash_fwd_hdim64_bf16_paged_sm80_cu_49158569_36034cute7productE)
_ZN71_INTERNAL_decf364e_35_flash_fwd_hdim64_bf16_paged_sm80_cu_49158569_36034cute7productE:
	.zero		1
	.type		_ZN71_INTERNAL_decf364e_35_flash_fwd_hdim64_bf16_paged_sm80_cu_49158569_36034cuda3std3__45__cpo3endE,@object
	.size		_ZN71_INTERNAL_decf364e_35_flash_fwd_hdim64_bf16_paged_sm80_cu_49158569_36034cuda3std3__45__cpo3endE,(_ZN71_INTERNAL_decf364e_35_flash_fwd_hdim64_bf16_paged_sm80_cu_49158569_36034cuda3std3__419piecewise_constructE - _ZN71_INTERNAL_decf364e_35_flash_fwd_hdim64_bf16_paged_sm80_cu_49158569_36034cuda3std3__45__cpo3endE)
_ZN71_INTERNAL_decf364e_35_flash_fwd_hdim64_bf16_paged_sm80_cu_49158569_36034cuda3std3__45__cpo3endE:
	.zero		1
	.type		_ZN71_INTERNAL_decf364e_35_flash_fwd_hdim64_bf16_paged_sm80_cu_49158569_36034cuda3std3__419piecewise_constructE,@object
	.size		_ZN71_INTERNAL_decf364e_35_flash_fwd_hdim64_bf16_paged_sm80_cu_49158569_36034cuda3std3__419piecewise_constructE,(_ZN71_INTERNAL_decf364e_35_flash_fwd_hdim64_bf16_paged_sm80_cu_49158569_36034cuda3std3__45__cpo4cendE - _ZN71_INTERNAL_decf364e_35_flash_fwd_hdim64_bf16_paged_sm80_cu_49158569_36034cuda3std3__419piecewise_constructE)
_ZN71_INTERNAL_decf364e_35_flash_fwd_hdim64_bf16_paged_sm80_cu_49158569_36034cuda3std3__419piecewise_constructE:
	.zero		1
	.type		_ZN71_INTERNAL_decf364e_35_flash_fwd_hdim64_bf16_paged_sm80_cu_49158569_36034cuda3std3__45__cpo4cendE,@object
	.size		_ZN71_INTERNAL_decf364e_35_flash_fwd_hdim64_bf16_paged_sm80_cu_49158569_36034cuda3std3__45__cpo4cendE,(_ZN71_INTERNAL_decf364e_35_flash_fwd_hdim64_bf16_paged_sm80_cu_49158569_36034cuda3std6ranges3__45__cpo4swapE - _ZN71_INTERNAL_decf364e_35_flash_fwd_hdim64_bf16_paged_sm80_cu_49158569_36034cuda3std3__45__cpo4cendE)
_ZN71_INTERNAL_decf364e_35_flash_fwd_hdim64_bf16_paged_sm80_cu_49158569_36034cuda3std3__45__cpo4cendE:
	.zero		1
	.type		_ZN71_INTERNAL_decf364e_35_flash_fwd_hdim64_bf16_paged_sm80_cu_49158569_36034cuda3std6ranges3__45__cpo4swapE,@object
	.size		_ZN71_INTERNAL_decf364e_35_flash_fwd_hdim64_bf16_paged_sm80_cu_49158569_36034cuda3std6ranges3__45__cpo4swapE,(.L_7 - _ZN71_INTERNAL_decf364e_35_flash_fwd_hdim64_bf16_paged_sm80_cu_49158569_36034cuda3std6ranges3__45__cpo4swapE)
_ZN71_INTERNAL_decf364e_35_flash_fwd_hdim64_bf16_paged_sm80_cu_49158569_36034cuda3std6ranges3__45__cpo4swapE:
	.zero		1
.L_7:


//--------------------- .nv.shared._ZN7cutlass13device_kernelIN5flash19enable_sm80_to_sm89INS1_16FlashAttnFwdSm80INS1_25CollectiveMainloopFwdSm80ILi4ELi1ELb0EN4cute5tupleIJNS5_1CILi128EEENS7_ILi112EEENS7_ILi64EEEEEELi64ENS_10bfloat16_tEfNS_4arch4Sm80ELb0ELb0ELb0ELb1ELb1ELb0ELb1ELb0EEENS1_21CollectiveEpilogueFwdINS6_IJS8_SA_S9_EEENS6_IJNS7_ILi1EEESI_SI_EEESC_SE_Li128ELb1ELb1ELb0ELb0EEENS1_19SingleTileSchedulerILb1ELb0ELb1ELi128EEEEEEEEEvNT_6ParamsE --------------------------
	.section	.nv.shared._ZN7cutlass13device_kernelIN5flash19enable_sm80_to_sm89INS1_16FlashAttnFwdSm80INS1_25CollectiveMainloopFwdSm80ILi4ELi1ELb0EN4cute5tupleIJNS5_1CILi128EEENS7_ILi112EEENS7_ILi64EEEEEELi64ENS_10bfloat16_tEfNS_4arch4Sm80ELb0ELb0ELb0ELb1ELb1ELb0ELb1ELb0EEENS1_21CollectiveEpilogueFwdINS6_IJS8_SA_S9_EEENS6_IJNS7_ILi1EEESI_SI_EEESC_SE_Li128ELb1ELb1ELb0ELb0EEENS1_19SingleTileSchedulerILb1ELb0ELb1ELi128EEEEEEEEEvNT_6ParamsE,"aw",@nobits
	.sectionflags	@""
	.align	16


//--------------------- .nv.shared._ZN7cutlass13device_kernelIN5flash19enable_sm80_to_sm89INS1_16FlashAttnFwdSm80INS1_25CollectiveMainloopFwdSm80ILi4ELi1ELb0EN4cute5tupleIJNS5_1CILi128EEENS7_ILi112EEENS7_ILi64EEEEEELi64ENS_10bfloat16_tEfNS_4arch4Sm80ELb0ELb0ELb0ELb1ELb1ELb1ELb1ELb0EEENS1_21CollectiveEpilogueFwdINS6_IJS8_SA_S9_EEENS6_IJNS7_ILi1EEESI_SI_EEESC_SE_Li128ELb1ELb1ELb0ELb0EEENS1_19SingleTileSchedulerILb1ELb0ELb1ELi128EEEEEEEEEvNT_6ParamsE --------------------------
	.section	.nv.shared._ZN7cutlass13device_kernelIN5flash19enable_sm80_to_sm89INS1_16FlashAttnFwdSm80INS1_25CollectiveMainloopFwdSm80ILi4ELi1ELb0EN4cute5tupleIJNS5_1CILi128EEENS7_ILi112EEENS7_ILi64EEEEEELi64ENS_10bfloat16_tEfNS_4arch4Sm80ELb0ELb0ELb0ELb1ELb1ELb1ELb1ELb0EEENS1_21CollectiveEpilogueFwdINS6_IJS8_SA_S9_EEENS6_IJNS7_ILi1EEESI_SI_EEESC_SE_Li128ELb1ELb1ELb0ELb0EEENS1_19SingleTileSchedulerILb1ELb0ELb1ELi128EEEEEEEEEvNT_6ParamsE,"aw",@nobits
	.sectionflags	@""
	.align	16


//--------------------- .nv.shared._ZN7cutlass13device_kernelIN5flash19enable_sm80_to_sm89INS1_16FlashAttnFwdSm80INS1_25CollectiveMainloopFwdSm80ILi4ELi1ELb0EN4cute5tupleIJNS5_1CILi128EEENS7_ILi96EEENS7_ILi64EEEEEELi64ENS_10bfloat16_tEfNS_4arch4Sm80ELb0ELb1ELb0ELb0ELb1ELb0ELb1ELb0EEENS1_21CollectiveEpilogueFwdINS6_IJS8_SA_S9_EEENS6_IJNS7_ILi1EEESI_SI_EEESC_SE_Li128ELb0ELb1ELb0ELb0EEENS1_19SingleTileSchedulerILb0ELb0ELb1ELi128EEEEEEEEEvNT_6ParamsE --------------------------
	.section	.nv.shared._ZN7cutlass13device_kernelIN5flash19enable_sm80_to_sm89INS1_16FlashAttnFwdSm80INS1_25CollectiveMainloopFwdSm80ILi4ELi1ELb0EN4cute5tupleIJNS5_1CILi128EEENS7_ILi96EEENS7_ILi64EEEEEELi64ENS_10bfloat16_tEfNS_4arch4Sm80ELb0ELb1ELb0ELb0ELb1ELb0ELb1ELb0EEENS1_21CollectiveEpilogueFwdINS6_IJS8_SA_S9_EEENS6_IJNS7_ILi1EEESI_SI_EEESC_SE_Li128ELb0ELb1ELb0ELb0EEENS1_19SingleTileSchedulerILb0ELb0ELb1ELi128EEEEEEEEEvNT_6ParamsE,"aw",@nobits
	.sectionflags	@""
	.align	16


//--------------------- .nv.shared._ZN7cutlass13device_kernelIN5flash19enable_sm80_to_sm89INS1_16FlashAttnFwdSm80INS1_25CollectiveMainloopFwdSm80ILi4ELi1ELb0EN4cute5tupleIJNS5_1CILi128EEENS7_ILi96EEENS7_ILi64EEEEEELi64ENS_10bfloat16_tEfNS_4arch4Sm80ELb0ELb1ELb0ELb1ELb1ELb0ELb1ELb0EEENS1_21CollectiveEpilogueFwdINS6_IJS8_SA_S9_EEENS6_IJNS7_ILi1EEESI_SI_EEESC_SE_Li128ELb1ELb1ELb0ELb0EEENS1_19SingleTileSchedulerILb1ELb0ELb1ELi128EEEEEEEEEvNT_6ParamsE --------------------------
	.section	.nv.shared._ZN7cutlass13device_kernelIN5flash19enable_sm80_to_sm89INS1_16FlashAttnFwdSm80INS1_25CollectiveMainloopFwdSm80ILi4ELi1ELb0EN4cute5tupleIJNS5_1CILi128EEENS7_ILi96EEENS7_ILi64EEEEEELi64ENS_10bfloat16_tEfNS_4arch4Sm80ELb0ELb1ELb0ELb1ELb1ELb0ELb1ELb0EEENS1_21CollectiveEpilogueFwdINS6_IJS8_SA_S9_EEENS6_IJNS7_ILi1EEESI_SI_EEESC_SE_Li128ELb1ELb1ELb0ELb0EEENS1_19SingleTileSchedulerILb1ELb0ELb1ELi128EEEEEEEEEvNT_6ParamsE,"aw",@nobits
	.sectionflags	@""
	.align	16


//--------------------- .nv.shared._ZN7cutlass13device_kernelIN5flash19enable_sm80_to_sm89INS1_16FlashAttnFwdSm80INS1_25CollectiveMainloopFwdSm80ILi4ELi1ELb0EN4cute5tupleIJNS5_1CILi128EEENS7_ILi96EEENS7_ILi64EEEEEELi64ENS_10bfloat16_tEfNS_4arch4Sm80ELb0ELb1ELb0ELb1ELb1ELb1ELb1ELb0EEENS1_21CollectiveEpilogueFwdINS6_IJS8_SA_S9_EEENS6_IJNS7_ILi1EEESI_SI_EEESC_SE_Li128ELb1ELb1ELb0ELb0EEENS1_19SingleTileSchedulerILb1ELb0ELb1ELi128EEEEEEEEEvNT_6ParamsE --------------------------
	.section	.nv.shared._ZN7cutlass13device_kernelIN5flash19enable_sm80_to_sm89INS1_16FlashAttnFwdSm80INS1_25CollectiveMainloopFwdSm80ILi4ELi1ELb0EN4cute5tupleIJNS5_1CILi128EEENS7_ILi96EEENS7_ILi64EEEEEELi64ENS_10bfloat16_tEfNS_4arch4Sm80ELb0ELb1ELb0ELb1ELb1ELb1ELb1ELb0EEENS1_21CollectiveEpilogueFwdINS6_IJS8_SA_S9_EEENS6_IJNS7_ILi1EEESI_SI_EEESC_SE_Li128ELb1ELb1ELb0ELb0EEENS1_19SingleTileSchedulerILb1ELb0ELb1ELi128EEEEEEEEEvNT_6ParamsE,"aw",@nobits
	.sectionflags	@""
	.align	16


//--------------------- .nv.shared._ZN7cutlass13device_kernelIN5flash19enable_sm80_to_sm89INS1_16FlashAttnFwdSm80INS1_25CollectiveMainloopFwdSm80ILi4ELi1ELb0EN4cute5tupleIJNS5_1CILi128EEENS7_ILi112EEENS7_ILi64EEEEEELi64ENS_10bfloat16_tEfNS_4arch4Sm80ELb1ELb0ELb0ELb0ELb1ELb0ELb1ELb0EEENS1_21CollectiveEpilogueFwdINS6_IJS8_SA_S9_EEENS6_IJNS7_ILi1EEESI_SI_EEESC_SE_Li128ELb0ELb1ELb0ELb0EEENS1_30DynamicPersistentTileSchedulerILi128ELi128ELb0ELb1ELb0EEEEEEEEEvNT_6ParamsE --------------------------
	.section	.nv.shared._ZN7cutlass13device_kernelIN5flash19enable_sm80_to_sm89INS1_16FlashAttnFwdSm80INS1_25CollectiveMainloopFwdSm80ILi4ELi1ELb0EN4cute5tupleIJNS5_1CILi128EEENS7_ILi112EEENS7_ILi64EEEEEELi64ENS_10bfloat16_tEfNS_4arch4Sm80ELb1ELb0ELb0ELb0ELb1ELb0ELb1ELb0EEENS1_21CollectiveEpilogueFwdINS6_IJS8_SA_S9_EEENS6_IJNS7_ILi1EEESI_SI_EEESC_SE_Li128ELb0ELb1ELb0ELb0EEENS1_30DynamicPersistentTileSchedulerILi128ELi128ELb0ELb1ELb0EEEEEEEEEvNT_6ParamsE,"aw",@nobits
	.sectionflags	@""
	.align	16


//--------------------- .nv.shared._ZN7cutlass13device_kernelIN5flash19enable_sm80_to_sm89INS1_16FlashAttnFwdSm80INS1_25CollectiveMainloopFwdSm80ILi4ELi1ELb0EN4cute5tupleIJNS5_1CILi128EEENS7_ILi112EEENS7_ILi64EEEEEELi64ENS_10bfloat16_tEfNS_4arch4Sm80ELb1ELb0ELb0ELb1ELb1ELb0ELb1ELb0EEENS1_21CollectiveEpilogueFwdINS6_IJS8_SA_S9_EEENS6_IJNS7_ILi1EEESI_SI_EEESC_SE_Li128ELb1ELb1ELb0ELb0EEENS1_19SingleTileSchedulerILb1ELb0ELb1ELi128EEEEEEEEEvNT_6ParamsE --------------------------
	.section	.nv.shared._ZN7cutlass13device_kernelIN5flash19enable_sm80_to_sm89INS1_16FlashAttnFwdSm80INS1_25CollectiveMainloopFwdSm80ILi4ELi1ELb0EN4cute5tupleIJNS5_1CILi128EEENS7_ILi112EEENS7_ILi64EEEEEELi64ENS_10bfloat16_tEfNS_4arch4Sm80ELb1ELb0ELb0ELb1ELb1ELb0ELb1ELb0EEENS1_21CollectiveEpilogueFwdINS6_IJS8_SA_S9_EEENS6_IJNS7_ILi1EEESI_SI_EEESC_SE_Li128ELb1ELb1ELb0ELb0EEENS1_19SingleTileSchedulerILb1ELb0ELb1ELi128EEEEEEEEEvNT_6ParamsE,"aw",@nobits
	.sectionflags	@""
	.align	16


//--------------------- .nv.shared._ZN7cutlass13device_kernelIN5flash19enable_sm80_to_sm89INS1_16FlashAttnFwdSm80INS1_25CollectiveMainloopFwdSm80ILi4ELi1ELb0EN4cute5tupleIJNS5_1CILi128EEENS7_ILi112EEENS7_ILi64EEEEEELi64ENS_10bfloat16_tEfNS_4arch4Sm80ELb1ELb0ELb0ELb1ELb1ELb1ELb1ELb0EEENS1_21CollectiveEpilogueFwdINS6_IJS8_SA_S9_EEENS6_IJNS7_ILi1EEESI_SI_EEESC_SE_Li128ELb1ELb1ELb0ELb0EEENS1_19SingleTileSchedulerILb1ELb0ELb1ELi128EEEEEEEEEvNT_6ParamsE --------------------------
	.section	.nv.shared._ZN7cutlass13device_kernelIN5flash19enable_sm80_to_sm89INS1_16FlashAttnFwdSm80INS1_25CollectiveMainloopFwdSm80ILi4ELi1ELb0EN4cute5tupleIJNS5_1CILi128EEENS7_ILi112EEENS7_ILi64EEEEEELi64ENS_10bfloat16_tEfNS_4arch4Sm80ELb1ELb0ELb0ELb1ELb1ELb1ELb1ELb0EEENS1_21CollectiveEpilogueFwdINS6_IJS8_SA_S9_EEENS6_IJNS7_ILi1EEESI_SI_EEESC_SE_Li128ELb1ELb1ELb0ELb0EEENS1_19SingleTileSchedulerILb1ELb0ELb1ELi128EEEEEEEEEvNT_6ParamsE,"aw",@nobits
	.sectionflags	@""
	.align	16
